def matmul_kernel(
    a_ptr,
    b_ptr,
    c_ptr,
    M,
    N,
    K,
    stride_am,
    stride_ak,
    stride_bk,
    stride_bn,
    stride_cm,
    stride_cn,
    BLOCK_M: tl.constexpr,
    BLOCK_N: tl.constexpr,
    BLOCK_K: tl.constexpr,
    GROUP_M: tl.constexpr,
):
    pid = tl.program_id(axis=0)
    num_pid_m = tl.cdiv(M, BLOCK_M)
    num_pid_n = tl.cdiv(N, BLOCK_N)
    num_pid_in_group = GROUP_M * num_pid_n
    group_id = pid // num_pid_in_group
    first_pid_m = group_id * GROUP_M
    group_size_m = min(num_pid_m - first_pid_m, GROUP_M)
    pid_m = first_pid_m + ((pid % num_pid_in_group) % group_size_m)
    pid_n = (pid % num_pid_in_group) // group_size_m

    offs_am = (pid_m * BLOCK_M + tl.arange(0, BLOCK_M)) % M
    offs_bn = (pid_n * BLOCK_N + tl.arange(0, BLOCK_N)) % N
    offs_k = tl.arange(0, BLOCK_K)
    a_ptrs = a_ptr + offs_am[:, None] * stride_am + offs_k[None, :] * stride_ak
    b_ptrs = b_ptr + offs_k[:, None] * stride_bk + offs_bn[None, :] * stride_bn

    acc = tl.zeros((BLOCK_M, BLOCK_N), dtype=tl.float32)
    for kk in range(0, tl.cdiv(K, BLOCK_K)):
        a = tl.load(a_ptrs, mask=offs_k[None, :] < K - kk * BLOCK_K, other=0.0)
        b = tl.load(b_ptrs, mask=offs_k[:, None] < K - kk * BLOCK_K, other=0.0)
        acc = tl.dot(a, b, acc)
        a_ptrs += BLOCK_K * stride_ak
        b_ptrs += BLOCK_K * stride_bk

    c = acc.to(c_ptr.dtype.element_ty)
    offs_cm = pid_m * BLOCK_M + tl.arange(0, BLOCK_M)
    offs_cn = pid_n * BLOCK_N + tl.arange(0, BLOCK_N)
    c_ptrs = c_ptr + offs_cm[:, None] * stride_cm + offs_cn[None, :] * stride_cn
    mask = (offs_cm[:, None] < M) & (offs_cn[None, :] < N)
    tl.store(c_ptrs, c, mask=mask)

# config = {"BLOCK_K": 128, "BLOCK_M": 256, "BLOCK_N": 512, "GROUP_M": 8, "arch": "sm_100", "dtype": "fp32", "num_ctas": 1, "num_stages": 3, "num_warps": 2}
# arch = sm_100


// ===== COMPILED SASS (sm_100a) =====

	.target	sm_100a

	.elftype	@"ET_EXEC"


//--------------------- .note.nv.tkinfo           --------------------------
	.section	.note.nv.tkinfo,"",@"SHT_NOTE"
	.sectionflags	@"SHF_NOTE_NV_TKINFO"
	.tkinfo
        /*0018*/ 	.word	0x00000081
        /*0030*/ 	.string	""
        /*0030*/ 	.string	"ptxas-blackwell"
        /*0030*/ 	.string	"Cuda compilation tools, release 12.9, V12.9.86"
        /*0030*/ 	.string	"Build cuda_12.9.r12.9/compiler.36037853_0"
        /*0030*/ 	.string	"-v  -suppress-debug-info  -lineinfo  -arch sm_100a "



//--------------------- .note.nv.cuver            --------------------------
	.section	.note.nv.cuver,"",@"SHT_NOTE"
	.sectionflags	@"SHF_NOTE_NV_CUVER"
        /*0018*/ 	.short	0x0001
        /*001a*/ 	.short	0x0064
        /*001c*/ 	.short	0x0001
        /*001e*/ 	.short	0x0000
        /*0020*/ 	.short	0x0001
        /*0022*/ 	.short	0x0000


//--------------------- .nv.info                  --------------------------
	.section	.nv.info,"",@"SHT_CUDA_INFO"
	.align	4


	//----- nvinfo : EIATTR_REGCOUNT
	.align		4
        /*0000*/ 	.byte	0x04, 0x2f
        /*0002*/ 	.short	(.L_1 - .L_0)
	.align		4
.L_0:
        /*0004*/ 	.word	index@(matmul_kernel)
        /*0008*/ 	.word	0x000000ff


	//----- nvinfo : EIATTR_FRAME_SIZE
	.align		4
.L_1:
        /*000c*/ 	.byte	0x04, 0x11
        /*000e*/ 	.short	(.L_3 - .L_2)
	.align		4
.L_2:
        /*0010*/ 	.word	index@(matmul_kernel)
        /*0014*/ 	.word	0x0000a0d8


	//----- nvinfo : EIATTR_MIN_STACK_SIZE
	.align		4
.L_3:
        /*0018*/ 	.byte	0x04, 0x12
        /*001a*/ 	.short	(.L_5 - .L_4)
	.align		4
.L_4:
        /*001c*/ 	.word	index@(matmul_kernel)
        /*0020*/ 	.word	0x0000a0d8
.L_5:


//--------------------- .nv.info.matmul_kernel    --------------------------
	.section	.nv.info.matmul_kernel,"",@"SHT_CUDA_INFO"
	.sectionflags	@""
	.align	4


	//----- nvinfo : EIATTR_CUDA_API_VERSION
	.align		4
        /*0000*/ 	.byte	0x04, 0x37
        /*0002*/ 	.short	(.L_7 - .L_6)
.L_6:
        /*0004*/ 	.word	0x00000081


	//----- nvinfo : EIATTR_KPARAM_INFO
	.align		4
.L_7:
        /*0008*/ 	.byte	0x04, 0x17
        /*000a*/ 	.short	(.L_9 - .L_8)
.L_8:
        /*000c*/ 	.word	0x00000000
        /*0010*/ 	.short	0x000d
        /*0012*/ 	.short	0x0048
        /*0014*/ 	.byte	0x00, 0xf4, 0x21, 0x00


	//----- nvinfo : EIATTR_KPARAM_INFO
	.align		4
.L_9:
        /*0018*/ 	.byte	0x04, 0x17
        /*001a*/ 	.short	(.L_11 - .L_10)
.L_10:
        /*001c*/ 	.word	0x00000000
        /*0020*/ 	.short	0x000c
        /*0022*/ 	.short	0x0040
        /*0024*/ 	.byte	0x00, 0xf4, 0x21, 0x00


	//----- nvinfo : EIATTR_KPARAM_INFO
	.align		4
.L_11:
        /*0028*/ 	.byte	0x04, 0x17
        /*002a*/ 	.short	(.L_13 - .L_12)
.L_12:
        /*002c*/ 	.word	0x00000000
        /*0030*/ 	.short	0x000b
        /*0032*/ 	.short	0x0038
        /*0034*/ 	.byte	0x00, 0xf0, 0x11, 0x00


	//----- nvinfo : EIATTR_KPARAM_INFO
	.align		4
.L_13:
        /*0038*/ 	.byte	0x04, 0x17
        /*003a*/ 	.short	(.L_15 - .L_14)
.L_14:
        /*003c*/ 	.word	0x00000000
        /*0040*/ 	.short	0x000a
        /*0042*/ 	.short	0x0034
        /*0044*/ 	.byte	0x00, 0xf0, 0x11, 0x00


	//----- nvinfo : EIATTR_KPARAM_INFO
	.align		4
.L_15:
        /*0048*/ 	.byte	0x04, 0x17
        /*004a*/ 	.short	(.L_17 - .L_16)
.L_16:
        /*004c*/ 	.word	0x00000000
        /*0050*/ 	.short	0x0009
        /*0052*/ 	.short	0x0030
        /*0054*/ 	.byte	0x00, 0xf0, 0x11, 0x00


	//----- nvinfo : EIATTR_KPARAM_INFO
	.align		4
.L_17:
        /*0058*/ 	.byte	0x04, 0x17
        /*005a*/ 	.short	(.L_19 - .L_18)
.L_18:
        /*005c*/ 	.word	0x00000000
        /*0060*/ 	.short	0x0008
        /*0062*/ 	.short	0x002c
        /*0064*/ 	.byte	0x00, 0xf0, 0x11, 0x00


	//----- nvinfo : EIATTR_KPARAM_INFO
	.align		4
.L_19:
        /*0068*/ 	.byte	0x04, 0x17
        /*006a*/ 	.short	(.L_21 - .L_20)
.L_20:
        /*006c*/ 	.word	0x00000000
        /*0070*/ 	.short	0x0007
        /*0072*/ 	.short	0x0028
        /*0074*/ 	.byte	0x00, 0xf0, 0x11, 0x00


	//----- nvinfo : EIATTR_KPARAM_INFO
	.align		4
.L_21:
        /*0078*/ 	.byte	0x04, 0x17
        /*007a*/ 	.short	(.L_23 - .L_22)
.L_22:
        /*007c*/ 	.word	0x00000000
        /*0080*/ 	.short	0x0006
        /*0082*/ 	.short	0x0024
        /*0084*/ 	.byte	0x00, 0xf0, 0x11, 0x00


	//----- nvinfo : EIATTR_KPARAM_INFO
	.align		4
.L_23:
        /*0088*/ 	.byte	0x04, 0x17
        /*008a*/ 	.short	(.L_25 - .L_24)
.L_24:
        /*008c*/ 	.word	0x00000000
        /*0090*/ 	.short	0x0005
        /*0092*/ 	.short	0x0020
        /*0094*/ 	.byte	0x00, 0xf0, 0x11, 0x00


	//----- nvinfo : EIATTR_KPARAM_INFO
	.align		4
.L_25:
        /*0098*/ 	.byte	0x04, 0x17
        /*009a*/ 	.short	(.L_27 - .L_26)
.L_26:
        /*009c*/ 	.word	0x00000000
        /*00a0*/ 	.short	0x0004
        /*00a2*/ 	.short	0x001c
        /*00a4*/ 	.byte	0x00, 0xf0, 0x11, 0x00


	//----- nvinfo : EIATTR_KPARAM_INFO
	.align		4
.L_27:
        /*00a8*/ 	.byte	0x04, 0x17
        /*00aa*/ 	.short	(.L_29 - .L_28)
.L_28:
        /*00ac*/ 	.word	0x00000000
        /*00b0*/ 	.short	0x0003
        /*00b2*/ 	.short	0x0018
        /*00b4*/ 	.byte	0x00, 0xf0, 0x11, 0x00


	//----- nvinfo : EIATTR_KPARAM_INFO
	.align		4
.L_29:
        /*00b8*/ 	.byte	0x04, 0x17
        /*00ba*/ 	.short	(.L_31 - .L_30)
.L_30:
        /*00bc*/ 	.word	0x00000000
        /*00c0*/ 	.short	0x0002
        /*00c2*/ 	.short	0x0010
        /*00c4*/ 	.byte	0x00, 0xf4, 0x21, 0x00


	//----- nvinfo : EIATTR_KPARAM_INFO
	.align		4
.L_31:
        /*00c8*/ 	.byte	0x04, 0x17
        /*00ca*/ 	.short	(.L_33 - .L_32)
.L_32:
        /*00cc*/ 	.word	0x00000000
        /*00d0*/ 	.short	0x0001
        /*00d2*/ 	.short	0x0008
        /*00d4*/ 	.byte	0x00, 0xf4, 0x21, 0x00


	//----- nvinfo : EIATTR_KPARAM_INFO
	.align		4
.L_33:
        /*00d8*/ 	.byte	0x04, 0x17
        /*00da*/ 	.short	(.L_35 - .L_34)
.L_34:
        /*00dc*/ 	.word	0x00000000
        /*00e0*/ 	.short	0x0000
        /*00e2*/ 	.short	0x0000
        /*00e4*/ 	.byte	0x00, 0xf4, 0x21, 0x00


	//----- nvinfo : EIATTR_SPARSE_MMA_MASK
	.align		4
.L_35:
        /*00e8*/ 	.byte	0x03, 0x50
        /*00ea*/ 	.short	0x0000


	//----- nvinfo : EIATTR_MAXREG_COUNT
	.align		4
        /*00ec*/ 	.byte	0x03, 0x1b
        /*00ee*/ 	.short	0x00ff


	//----- nvinfo : EIATTR_NUM_BARRIERS
	.align		4
        /*00f0*/ 	.byte	0x02, 0x4c
        /*00f2*/ 	.byte	0x01
	.zero		1


	//----- nvinfo : EIATTR_ANNOTATIONS
	.align		4
        /*00f4*/ 	.byte	0x04, 0x55
        /*00f6*/ 	.short	(.L_37 - .L_36)


	//   ....[0]....
.L_36:
        /*00f8*/ 	.word	0x00000001
        /*00fc*/ 	.byte	0xc0, 0x00, 0x00, 0x00, 0x01, 0x00, 0x00, 0x00, 0xd0, 0x0a, 0x00, 0x00, 0x01, 0x00, 0x00, 0x00
        /* <DEDUP_REMOVED lines=2965> */
        /*ba5c*/ 	.byte	0xd0, 0xcf, 0x04, 0x00


	//----- nvinfo : EIATTR_VRC_CTA_INIT_COUNT
	.align		4
.L_37:
        /*ba60*/ 	.byte	0x02, 0x4a
	.zero		1
	.zero		1


	//----- nvinfo : EIATTR_EXIT_INSTR_OFFSETS
	.align		4
        /*ba64*/ 	.byte	0x04, 0x1c
        /*ba66*/ 	.short	(.L_39 - .L_38)


	//   ....[0]....
.L_38:
        /*ba68*/ 	.word	0x001d0c90


	//   ....[1]....
        /*ba6c*/ 	.word	0x001d0cb0


	//----- nvinfo : EIATTR_REQNTID
	.align		4
.L_39:
        /*ba70*/ 	.byte	0x04, 0x10
        /*ba72*/ 	.short	(.L_41 - .L_40)
.L_40:
        /*ba74*/ 	.word	0x00000040
        /*ba78*/ 	.word	0x00000001
        /*ba7c*/ 	.word	0x00000001


	//----- nvinfo : EIATTR_CBANK_PARAM_SIZE
	.align		4
.L_41:
        /*ba80*/ 	.byte	0x03, 0x19
        /*ba82*/ 	.short	0x0050


	//----- nvinfo : EIATTR_PARAM_CBANK
	.align		4
        /*ba84*/ 	.byte	0x04, 0x0a
        /*ba86*/ 	.short	(.L_43 - .L_42)
	.align		4
.L_42:
        /*ba88*/ 	.word	index@(.nv.constant0.matmul_kernel)
        /*ba8c*/ 	.short	0x0380
        /*ba8e*/ 	.short	0x0050


	//----- nvinfo : EIATTR_SW_WAR
	.align		4
.L_43:
        /*ba90*/ 	.byte	0x04, 0x36
        /*ba92*/ 	.short	(.L_45 - .L_44)
.L_44:
        /*ba94*/ 	.word	0x00000008
.L_45:


//--------------------- .nv.compat                --------------------------
	.section	.nv.compat,"",@"SHT_CUDA_COMPAT_INFO"
	.align	4
        /*0000*/ 	.byte	0x02, 0x02, 0x01, 0x00, 0x02, 0x05, 0x05, 0x00, 0x02, 0x03, 0x00, 0x00, 0x02, 0x06, 0x01, 0x00


//--------------------- .nv.callgraph             --------------------------
	.section	.nv.callgraph,"",@"SHT_CUDA_CALLGRAPH"
	.align	4
	.sectionentsize	8
	.align		4
        /*0000*/ 	.word	0x00000000
	.align		4
        /*0004*/ 	.word	0xffffffff
	.align		4
        /*0008*/ 	.word	0x00000000
	.align		4
        /*000c*/ 	.word	0xfffffffe
	.align		4
        /*0010*/ 	.word	0x00000000
	.align		4
        /*0014*/ 	.word	0xfffffffd
	.align		4
        /*0018*/ 	.word	0x00000000
	.align		4
        /*001c*/ 	.word	0xfffffffc


//--------------------- .text.matmul_kernel       --------------------------
	.section	.text.matmul_kernel,"ax",@progbits
	.align	128
        .global         matmul_kernel
        .type           matmul_kernel,@function
        .size           matmul_kernel,(.L_x_3 - matmul_kernel)
        .other          matmul_kernel,@"STO_CUDA_ENTRY STV_DEFAULT"
matmul_kernel:
.text.matmul_kernel:
[----:B------:R-:W1:Y:S08]  /*0000*/  LDC R1, c[0x0][0x37c] ;  /* 0x0000df00ff017b82 */ /* 0x000e700000000800 */
[----:B------:R-:W2:Y:S01]  /*0010*/  LDC.64 R2, c[0x0][0x398] ;  /* 0x0000e600ff027b82 */ /* 0x000ea20000000a00 */
[----:B------:R-:W3:Y:S01]  /*0020*/  S2R R7, SR_CTAID.X ;  /* 0x0000000000077919 */ /* 0x000ee20000002500 */
[----:B-1----:R-:W-:Y:S01]  /*0030*/  VIADD R1, R1, 0xffff5f28 ;  /* 0xffff5f2801017836 */ /* 0x002fe20000000000 */
[----:B------:R-:W1:Y:S01]  /*0040*/  LDCU.64 UR30, c[0x0][0x388] ;  /* 0x00007100ff1e77ac */ /* 0x000e620008000a00 */
[----:B------:R-:W4:Y:S01]  /*0050*/  LDCU UR59, c[0x0][0x39c] ;  /* 0x00007380ff3b77ac */ /* 0x000f220008000800 */
[----:B------:R-:W1:Y:S01]  /*0060*/  LDCU UR62, c[0x0][0x3b0] ;  /* 0x00007600ff3e77ac */ /* 0x000e620008000800 */
[----:B------:R-:W1:Y:S01]  /*0070*/  LDCU UR63, c[0x0][0x3b0] ;  /* 0x00007600ff3f77ac */ /* 0x000e620008000800 */
[----:B------:R-:W1:Y:S01]  /*0080*/  LDCU UR64, c[0x0][0x3b0] ;  /* 0x00007600ff4077ac */ /* 0x000e620008000800 */
[----:B------:R-:W1:Y:S01]  /*0090*/  LDCU UR66, c[0x0][0x3b0] ;  /* 0x00007600ff4277ac */ /* 0x000e620008000800 */
[----:B--2---:R-:W-:Y:S01]  /*00a0*/  VIADD R0, R3, 0x1ff ;  /* 0x000001ff03007836 */ /* 0x004fe20000000000 */
[----:B------:R-:W-:Y:S01]  /*00b0*/  IABS R13, R2 ;  /* 0x00000002000d7213 */ /* 0x000fe20000000000 */
[----:B------:R2:W-:Y:S01]  /*00c0*/  STL [R1+0x6e68], R2 ;  /* 0x006e680201007387 */ /* 0x0005e20000100800 */
[----:B------:R-:W-:Y:S01]  /*00d0*/  IABS R225, R3 ;  /* 0x0000000300e17213 */ /* 0x000fe20000000000 */
[----:B------:R-:W1:Y:S01]  /*00e0*/  LDCU UR67, c[0x0][0x3b0] ;  /* 0x00007600ff4377ac */ /* 0x000e620008000800 */
[----:B------:R-:W-:Y:S01]  /*00f0*/  SHF.R.S32.HI R5, RZ, 0x1f, R0 ;  /* 0x0000001fff057819 */ /* 0x000fe20000011400 */
[----:B------:R-:W2:Y:S01]  /*0100*/  I2F.RP R3, R13 ;  /* 0x0000000d00037306 */ /* 0x000ea20000209400 */
[----:B------:R-:W1:Y:S02]  /*0110*/  LDCU UR68, c[0x0][0x3b0] ;  /* 0x00007600ff4477ac */ /* 0x000e640008000800 */
[----:B------:R-:W-:-:S02]  /*0120*/  LEA.HI R5, R5, R0, RZ, 0x9 ;  /* 0x0000000005057211 */ /* 0x000fc400078f48ff */
[----:B---3--:R-:W-:Y:S01]  /*0130*/  IABS R10, R7 ;  /* 0x00000007000a7213 */ /* 0x008fe20000000000 */
[----:B------:R-:W3:Y:S01]  /*0140*/  LDCU UR69, c[0x0][0x3b0] ;  /* 0x00007600ff4577ac */ /* 0x000ee20008000800 */
[----:B------:R-:W-:Y:S01]  /*0150*/  SHF.R.S32.HI R5, RZ, 0x9, R5 ;  /* 0x00000009ff057819 */ /* 0x000fe20000011405 */
[----:B------:R-:W1:Y:S04]  /*0160*/  LDCU UR70, c[0x0][0x3b0] ;  /* 0x00007600ff4677ac */ /* 0x000e680008000800 */
[----:B------:R-:W-:Y:S01]  /*0170*/  IMAD.SHL.U32 R6, R5, 0x8, RZ ;  /* 0x0000000805067824 */ /* 0x000fe200078e00ff */
[----:B------:R-:W1:Y:S01]  /*0180*/  LDCU UR71, c[0x0][0x3b0] ;  /* 0x00007600ff4777ac */ /* 0x000e620008000800 */
[----:B--2---:R-:W-:Y:S03]  /*0190*/  MUFU.RCP R3, R3 ;  /* 0x0000000300037308 */ /* 0x004fe60000001000 */
[-C--:B------:R-:W-:Y:S01]  /*01a0*/  IABS R9, R6.reuse ;  /* 0x0000000600097213 */ /* 0x080fe20000000000 */
[----:B------:R-:W2:Y:S01]  /*01b0*/  LDCU UR72, c[0x0][0x3b0] ;  /* 0x00007600ff4877ac */ /* 0x000ea20008000800 */
[----:B------:R-:W-:Y:S01]  /*01c0*/  IABS R12, R6 ;  /* 0x00000006000c7213 */ /* 0x000fe20000000000 */
[----:B------:R-:W1:Y:S02]  /*01d0*/  LDCU UR73, c[0x0][0x3b0] ;  /* 0x00007600ff4977ac */ /* 0x000e640008000800 */
[----:B------:R-:W2:Y:S01]  /*01e0*/  I2F.RP R0, R9 ;  /* 0x0000000900007306 */ /* 0x000ea20000209400 */
[----:B------:R-:W1:Y:S01]  /*01f0*/  LDCU UR74, c[0x0][0x3b0] ;  /* 0x00007600ff4a77ac */ /* 0x000e620008000800 */
[----:B------:R-:W1:Y:S01]  /*0200*/  LDCU UR61, c[0x0][0x3b0] ;  /* 0x00007600ff3d77ac */ /* 0x000e620008000800 */
[----:B------:R-:W1:Y:S05]  /*0210*/  LDCU UR60, c[0x0][0x3b0] ;  /* 0x00007600ff3c77ac */ /* 0x000e6a0008000800 */
[----:B--2---:R-:W2:Y:S01]  /*0220*/  MUFU.RCP R0, R0 ;  /* 0x0000000000007308 */ /* 0x004ea20000001000 */
[----:B------:R-:W1:Y:S01]  /*0230*/  LDCU UR58, c[0x0][0x3b0] ;  /* 0x00007600ff3a77ac */ /* 0x000e620008000800 */
[----:B------:R-:W1:Y:S01]  /*0240*/  LDCU UR4, c[0x0][0x3b0] ;  /* 0x00007600ff0477ac */ /* 0x000e620008000800 */
[----:B------:R-:W1:Y:S01]  /*0250*/  LDCU UR6, c[0x0][0x3b0] ;  /* 0x00007600ff0677ac */ /* 0x000e620008000800 */
[----:B------:R-:W1:Y:S01]  /*0260*/  LDCU UR7, c[0x0][0x3b0] ;  /* 0x00007600ff0777ac */ /* 0x000e620008000800 */
[----:B--2---:R-:W-:Y:S01]  /*0270*/  VIADD R4, R0, 0xffffffe ;  /* 0x0ffffffe00047836 */ /* 0x004fe20000000000 */
[----:B------:R-:W-:Y:S01]  /*0280*/  IADD3 R0, PT, PT, RZ, -R12, RZ ;  /* 0x8000000cff007210 */ /* 0x000fe20007ffe0ff */
[----:B------:R-:W2:Y:S02]  /*0290*/  LDCU UR8, c[0x0][0x3b0] ;  /* 0x00007600ff0877ac */ /* 0x000ea40008000800 */
[----:B------:R1:W3:Y:S01]  /*02a0*/  F2I.FTZ.U32.TRUNC.NTZ R5, R4 ;  /* 0x0000000400057305 */ /* 0x0002e2000021f000 */
[----:B------:R-:W2:Y:S01]  /*02b0*/  LDCU UR9, c[0x0][0x3b0] ;  /* 0x00007600ff0977ac */ /* 0x000ea20008000800 */
[----:B------:R-:W2:Y:S01]  /*02c0*/  LDCU UR10, c[0x0][0x3b0] ;  /* 0x00007600ff0a77ac */ /* 0x000ea20008000800 */
[----:B-1----:R-:W-:Y:S01]  /*02d0*/  IMAD.MOV.U32 R4, RZ, RZ, RZ ;  /* 0x000000ffff047224 */ /* 0x002fe200078e00ff */
[----:B------:R-:W1:Y:S01]  /*02e0*/  LDCU UR11, c[0x0][0x3b0] ;  /* 0x00007600ff0b77ac */ /* 0x000e620008000800 */
[----:B------:R-:W1:Y:S01]  /*02f0*/  LDCU UR12, c[0x0][0x3b0] ;  /* 0x00007600ff0c77ac */ /* 0x000e620008000800 */
[----:B---3--:R-:W-:Y:S01]  /*0300*/  IMAD.MOV R8, RZ, RZ, -R5 ;  /* 0x000000ffff087224 */ /* 0x008fe200078e0a05 */
[----:B------:R-:W3:Y:S03]  /*0310*/  LDCU UR13, c[0x0][0x3b0] ;  /* 0x00007600ff0d77ac */ /* 0x000ee60008000800 */
[----:B------:R-:W-:-:S02]  /*0320*/  IMAD R11, R8, R9, RZ ;  /* 0x00000009080b7224 */ /* 0x000fc400078e02ff */
[----:B------:R-:W-:Y:S01]  /*0330*/  IMAD.MOV.U32 R8, RZ, RZ, R10 ;  /* 0x000000ffff087224 */ /* 0x000fe200078e000a */
[----:B------:R-:W1:Y:S01]  /*0340*/  LDCU UR14, c[0x0][0x3b0] ;  /* 0x00007600ff0e77ac */ /* 0x000e620008000800 */
[----:B------:R-:W-:Y:S01]  /*0350*/  IMAD.HI.U32 R5, R5, R11, R4 ;  /* 0x0000000b05057227 */ /* 0x000fe200078e0004 */
[----:B------:R-:W1:Y:S05]  /*0360*/  LDCU UR15, c[0x0][0x3b0] ;  /* 0x00007600ff0f77ac */ /* 0x000e6a0008000800 */
[----:B------:R-:W-:Y:S01]  /*0370*/  IMAD.HI.U32 R5, R5, R8, RZ ;  /* 0x0000000805057227 */ /* 0x000fe200078e00ff */
[----:B------:R-:W1:Y:S03]  /*0380*/  LDCU UR16, c[0x0][0x3b0] ;  /* 0x00007600ff1077ac */ /* 0x000e660008000800 */
[----:B------:R-:W-:Y:S01]  /*0390*/  IMAD R0, R5, R0, R8 ;  /* 0x0000000005007224 */ /* 0x000fe200078e0208 */
[----:B------:R-:W1:Y:S04]  /*03a0*/  LDCU UR17, c[0x0][0x3b0] ;  /* 0x00007600ff1177ac */ /* 0x000e680008000800 */
[----:B------:R-:W-:Y:S01]  /*03b0*/  ISETP.GT.U32.AND P1, PT, R9, R0, PT ;  /* 0x000000000900720c */ /* 0x000fe20003f24070 */
[----:B------:R-:W1:Y:S01]  /*03c0*/  LDCU UR18, c[0x0][0x3b0] ;  /* 0x00007600ff1277ac */ /* 0x000e620008000800 */
[----:B------:R-:W1:Y:S01]  /*03d0*/  LDCU UR19, c[0x0][0x3b0] ;  /* 0x00007600ff1377ac */ /* 0x000e620008000800 */
[----:B------:R-:W1:Y:S10]  /*03e0*/  LDCU UR20, c[0x0][0x3b0] ;  /* 0x00007600ff1477ac */ /* 0x000e740008000800 */
[----:B------:R-:W-:Y:S01]  /*03f0*/  @!P1 IMAD.IADD R0, R0, 0x1, -R9 ;  /* 0x0000000100009824 */ /* 0x000fe200078e0a09 */
[----:B------:R-:W1:Y:S01]  /*0400*/  LDCU UR21, c[0x0][0x3b0] ;  /* 0x00007600ff1577ac */ /* 0x000e620008000800 */
[----:B------:R-:W-:Y:S01]  /*0410*/  @!P1 VIADD R5, R5, 0x1 ;  /* 0x0000000105059836 */ /* 0x000fe20000000000 */
[----:B------:R-:W-:-:S02]  /*0420*/  ISETP.NE.AND P1, PT, R6, RZ, PT ;  /* 0x000000ff0600720c */ /* 0x000fc40003f25270 */
[----:B------:R-:W-:Y:S01]  /*0430*/  ISETP.GE.U32.AND P0, PT, R0, R9, PT ;  /* 0x000000090000720c */ /* 0x000fe20003f06070 */
[----:B------:R-:W1:Y:S01]  /*0440*/  LDCU UR27, c[0x0][0x3b0] ;  /* 0x00007600ff1b77ac */ /* 0x000e620008000800 */
[-C--:B------:R-:W-:Y:S01]  /*0450*/  LOP3.LUT R0, R7, R6.reuse, RZ, 0x3c, !PT ;  /* 0x0000000607007212 */ /* 0x080fe200078e3cff */
[----:B------:R-:W1:Y:S03]  /*0460*/  LDCU UR41, c[0x0][0x3b0] ;  /* 0x00007600ff2977ac */ /* 0x000e660008000800 */
[----:B------:R-:W-:Y:S01]  /*0470*/  ISETP.GE.AND P2, PT, R0, RZ, PT ;  /* 0x000000ff0000720c */ /* 0x000fe20003f46270 */
[----:B------:R-:W-:Y:S01]  /*0480*/  VIADD R0, R2, 0xff ;  /* 0x000000ff02007836 */ /* 0x000fe20000000000 */
[----:B------:R-:W1:Y:S05]  /*0490*/  LDCU UR43, c[0x0][0x3b0] ;  /* 0x00007600ff2b77ac */ /* 0x000e6a0008000800 */
[----:B------:R-:W-:Y:S01]  /*04a0*/  @P0 VIADD R5, R5, 0x1 ;  /* 0x0000000105050836 */ /* 0x000fe20000000000 */
[----:B------:R-:W1:Y:S03]  /*04b0*/  LDCU UR28, c[0x0][0x3b0] ;  /* 0x00007600ff1c77ac */ /* 0x000e660008000800 */
[----:B------:R-:W-:Y:S01]  /*04c0*/  IMAD.MOV.U32 R4, RZ, RZ, R5 ;  /* 0x000000ffff047224 */ /* 0x000fe200078e0005 */
[----:B------:R-:W-:Y:S01]  /*04d0*/  SHF.R.S32.HI R5, RZ, 0x1f, R0 ;  /* 0x0000001fff057819 */ /* 0x000fe20000011400 */
[----:B------:R-:W1:Y:S02]  /*04e0*/  LDCU UR35, c[0x0][0x3b0] ;  /* 0x00007600ff2377ac */ /* 0x000e640008000800 */
[----:B------:R-:W-:Y:S01]  /*04f0*/  @!P2 IMAD.MOV R4, RZ, RZ, -R4 ;  /* 0x000000ffff04a224 */ /* 0x000fe200078e0a04 */
[----:B------:R-:W-:Y:S01]  /*0500*/  @!P1 LOP3.LUT R4, RZ, R6, RZ, 0x33, !PT ;  /* 0x00000006ff049212 */ /* 0x000fe200078e33ff */
[----:B------:R-:W1:Y:S01]  /*0510*/  LDCU UR40, c[0x0][0x3b0] ;  /* 0x00007600ff2877ac */ /* 0x000e620008000800 */
[----:B------:R-:W-:-:S03]  /*0520*/  LEA.HI R5, R5, R0, RZ, 0x8 ;  /* 0x0000000005057211 */ /* 0x000fc600078f40ff */
[----:B------:R-:W-:Y:S01]  /*0530*/  IMAD.SHL.U32 R10, R4, 0x8, RZ ;  /* 0x00000008040a7824 */ /* 0x000fe200078e00ff */
[----:B------:R-:W1:Y:S01]  /*0540*/  LDCU UR47, c[0x0][0x3b0] ;  /* 0x00007600ff2f77ac */ /* 0x000e620008000800 */
[----:B------:R-:W-:-:S03]  /*0550*/  IMAD.MOV R4, RZ, RZ, -R4 ;  /* 0x000000ffff047224 */ /* 0x000fc600078e0a04 */
[----:B------:R-:W-:Y:S01]  /*0560*/  LEA.HI.SX32 R5, R5, -R10, 0x18 ;  /* 0x8000000a05057211 */ /* 0x000fe200078fc2ff */
[----:B------:R-:W-:Y:S01]  /*0570*/  IMAD R12, R6, R4, R7 ;  /* 0x00000004060c7224 */ /* 0x000fe200078e0207 */
[----:B------:R-:W1:Y:S02]  /*0580*/  LDCU UR48, c[0x0][0x3b0] ;  /* 0x00007600ff3077ac */ /* 0x000e640008000800 */
[----:B------:R-:W-:Y:S02]  /*0590*/  VIMNMX R15, PT, PT, R5, 0x8, PT ;  /* 0x00000008050f7848 */ /* 0x000fe40003fe0100 */
[----:B------:R-:W-:Y:S01]  /*05a0*/  IABS R11, R12 ;  /* 0x0000000c000b7213 */ /* 0x000fe20000000000 */
[----:B------:R-:W1:Y:S01]  /*05b0*/  LDCU UR55, c[0x0][0x3b0] ;  /* 0x00007600ff3777ac */ /* 0x000e620008000800 */
[-C--:B------:R-:W-:Y:S02]  /*05c0*/  IABS R9, R15.reuse ;  /* 0x0000000f00097213 */ /* 0x080fe40000000000 */
[----:B------:R-:W-:Y:S01]  /*05d0*/  IABS R6, R15 ;  /* 0x0000000f00067213 */ /* 0x000fe20000000000 */
[----:B------:R-:W1:Y:S01]  /*05e0*/  LDCU UR77, c[0x0][0x3a0] ;  /* 0x00007400ff4d77ac */ /* 0x000e620008000800 */
        /* <DEDUP_REMOVED lines=9> */
[----:B--2---:R-:W-:Y:S01]  /*0680*/  IADD3 R5, PT, PT, R0, 0xffffffe, RZ ;  /* 0x0ffffffe00057810 */ /* 0x004fe20007ffe0ff */
[----:B------:R-:W-:Y:S01]  /*0690*/  IMAD.MOV R0, RZ, RZ, -R6 ;  /* 0x000000ffff007224 */ /* 0x000fe200078e0a06 */
[----:B------:R-:W2:Y:S01]  /*06a0*/  LDCU UR75, c[0x0][0x3b0] ;  /* 0x00007600ff4b77ac */ /* 0x000ea20008000800 */
[----:B------:R-:W1:Y:S01]  /*06b0*/  I2F.RP R6, R225 ;  /* 0x000000e100067306 */ /* 0x000e620000209400 */
[----:B------:R-:W2:Y:S01]  /*06c0*/  LDCU UR26, c[0x0][0x3b0] ;  /* 0x00007600ff1a77ac */ /* 0x000ea20008000800 */
[----:B------:R-:W2:Y:S06]  /*06d0*/  LDCU UR34, c[0x0][0x3b0] ;  /* 0x00007600ff2277ac */ /* 0x000eac0008000800 */
[----:B------:R-:W2:Y:S01]  /*06e0*/  F2I.FTZ.U32.TRUNC.NTZ R5, R5 ;  /* 0x0000000500057305 */ /* 0x000ea2000021f000 */
[----:B------:R-:W3:Y:S01]  /*06f0*/  LDCU UR42, c[0x0][0x3b0] ;  /* 0x00007600ff2a77ac */ /* 0x000ee20008000800 */
[----:B------:R-:W3:Y:S06]  /*0700*/  LDCU UR22, c[0x0][0x3b0] ;  /* 0x00007600ff1677ac */ /* 0x000eec0008000800 */
[----:B-1----:R-:W1:Y:S01]  /*0710*/  MUFU.RCP R6, R6 ;  /* 0x0000000600067308 */ /* 0x002e620000001000 */
[----:B------:R-:W1:Y:S01]  /*0720*/  LDCU UR24, c[0x0][0x3b0] ;  /* 0x00007600ff1877ac */ /* 0x000e620008000800 */
[--C-:B--2---:R-:W-:Y:S01]  /*0730*/  IMAD.MOV R8, RZ, RZ, -R5.reuse ;  /* 0x000000ffff087224 */ /* 0x104fe200078e0a05 */
[----:B------:R-:W2:Y:S03]  /*0740*/  LDCU UR25, c[0x0][0x3b0] ;  /* 0x00007600ff1977ac */ /* 0x000ea60008000800 */
[----:B------:R-:W-:Y:S01]  /*0750*/  IMAD.MOV.U32 R4, RZ, RZ, R8 ;  /* 0x000000ffff047224 */ /* 0x000fe200078e0008 */
[----:B------:R-:W2:Y:S01]  /*0760*/  LDCU UR29, c[0x0][0x3b0] ;  /* 0x00007600ff1d77ac */ /* 0x000ea20008000800 */
[----:B------:R-:W2:Y:S02]  /*0770*/  S2R R8, SR_TID.X ;  /* 0x0000000000087919 */ /* 0x000ea40000002100 */
[----:B------:R-:W-:Y:S01]  /*0780*/  IMAD R7, R4, R9, RZ ;  /* 0x0000000904077224 */ /* 0x000fe200078e02ff */
[----:B------:R-:W2:Y:S01]  /*0790*/  LDCU UR32, c[0x0][0x3b0] ;  /* 0x00007600ff2077ac */ /* 0x000ea20008000800 */
[----:B------:R-:W-:Y:S01]  /*07a0*/  IMAD.MOV.U32 R4, RZ, RZ, RZ ;  /* 0x000000ffff047224 */ /* 0x000fe200078e00ff */
[----:B------:R-:W2:Y:S03]  /*07b0*/  LDCU UR36, c[0x0][0x3b0] ;  /* 0x00007600ff2477ac */ /* 0x000ea60008000800 */
[----:B------:R-:W-:Y:S01]  /*07c0*/  IMAD.HI.U32 R4, R5, R7, R4 ;  /* 0x0000000705047227 */ /* 0x000fe200078e0004 */
[----:B------:R-:W-:Y:S01]  /*07d0*/  IADD3 R5, PT, PT, R3, 0xffffffe, RZ ;  /* 0x0ffffffe03057810 */ /* 0x000fe20007ffe0ff */
[----:B------:R-:W2:Y:S02]  /*07e0*/  LDCU UR37, c[0x0][0x3b0] ;  /* 0x00007600ff2577ac */ /* 0x000ea40008000800 */
[----:B-1----:R-:W-:-:S02]  /*07f0*/  VIADD R7, R6, 0xffffffe ;  /* 0x0ffffffe06077836 */ /* 0x002fc40000000000 */
[----:B------:R-:W-:Y:S01]  /*0800*/  IMAD.HI.U32 R4, R4, R11, RZ ;  /* 0x0000000b04047227 */ /* 0x000fe200078e00ff */
[----:B------:R-:W-:Y:S01]  /*0810*/  F2I.FTZ.U32.TRUNC.NTZ R5, R5 ;  /* 0x0000000500057305 */ /* 0x000fe2000021f000 */
[----:B------:R-:W1:Y:S02]  /*0820*/  LDCU UR38, c[0x0][0x3b0] ;  /* 0x00007600ff2677ac */ /* 0x000e640008000800 */
[----:B------:R-:W-:Y:S01]  /*0830*/  IMAD R0, R4, R0, R11 ;  /* 0x0000000004007224 */ /* 0x000fe200078e020b */
[----:B------:R-:W1:Y:S04]  /*0840*/  LDCU UR39, c[0x0][0x3b0] ;  /* 0x00007600ff2777ac */ /* 0x000e680008000800 */
[----:B------:R-:W-:Y:S01]  /*0850*/  ISETP.GT.U32.AND P1, PT, R9, R0, PT ;  /* 0x000000000900720c */ /* 0x000fe20003f24070 */
[----:B------:R-:W1:Y:S01]  /*0860*/  F2I.FTZ.U32.TRUNC.NTZ R7, R7 ;  /* 0x0000000700077305 */ /* 0x000e62000021f000 */
[----:B------:R-:W1:Y:S01]  /*0870*/  LDCU UR44, c[0x0][0x3b0] ;  /* 0x00007600ff2c77ac */ /* 0x000e620008000800 */
[----:B------:R-:W1:Y:S01]  /*0880*/  LDCU UR45, c[0x0][0x3b0] ;  /* 0x00007600ff2d77ac */ /* 0x000e620008000800 */
[----:B--2---:R-:W-:Y:S01]  /*0890*/  LOP3.LUT R17, R8, 0x3f, RZ, 0xc0, !PT ;  /* 0x0000003f08117812 */ /* 0x004fe200078ec0ff */
[----:B------:R-:W2:Y:S08]  /*08a0*/  LDCU UR46, c[0x0][0x3b0] ;  /* 0x00007600ff2e77ac */ /* 0x000eb00008000800 */
[----:B------:R-:W-:Y:S01]  /*08b0*/  @!P1 IMAD.IADD R0, R0, 0x1, -R9 ;  /* 0x0000000100009824 */ /* 0x000fe200078e0a09 */
[----:B------:R-:W2:Y:S01]  /*08c0*/  LDCU UR51, c[0x0][0x3b0] ;  /* 0x00007600ff3377ac */ /* 0x000ea20008000800 */
[----:B------:R-:W-:Y:S01]  /*08d0*/  @!P1 VIADD R4, R4, 0x1 ;  /* 0x0000000104049836 */ /* 0x000fe20000000000 */
[----:B------:R-:W-:-:S02]  /*08e0*/  ISETP.NE.AND P1, PT, R15, RZ, PT ;  /* 0x000000ff0f00720c */ /* 0x000fc40003f25270 */
[----:B------:R-:W-:Y:S01]  /*08f0*/  ISETP.GE.U32.AND P0, PT, R0, R9, PT ;  /* 0x000000090000720c */ /* 0x000fe20003f06070 */
[----:B------:R-:W2:Y:S01]  /*0900*/  LDCU UR52, c[0x0][0x3b0] ;  /* 0x00007600ff3477ac */ /* 0x000ea20008000800 */
[----:B------:R-:W-:Y:S02]  /*0910*/  LOP3.LUT R0, R12, R15, RZ, 0x3c, !PT ;  /* 0x0000000f0c007212 */ /* 0x000fe400078e3cff */
[----:B-1----:R-:W-:Y:S01]  /*0920*/  IADD3 R6, PT, PT, RZ, -R7, RZ ;  /* 0x80000007ff067210 */ /* 0x002fe20007ffe0ff */
[----:B------:R-:W1:Y:S01]  /*0930*/  LDCU UR53, c[0x0][0x3b0] ;  /* 0x00007600ff3577ac */ /* 0x000e620008000800 */
[----:B------:R-:W-:-:S03]  /*0940*/  ISETP.GE.AND P2, PT, R0, RZ, PT ;  /* 0x000000ff0000720c */ /* 0x000fc60003f46270 */
[----:B------:R-:W-:Y:S01]  /*0950*/  IMAD.MOV.U32 R8, RZ, RZ, R6 ;  /* 0x000000ffff087224 */ /* 0x000fe200078e0006 */
[----:B------:R-:W1:Y:S01]  /*0960*/  LDCU UR50, c[0x0][0x3b0] ;  /* 0x00007600ff3277ac */ /* 0x000e620008000800 */
[----:B------:R-:W-:Y:S02]  /*0970*/  IMAD.MOV.U32 R6, RZ, RZ, RZ ;  /* 0x000000ffff067224 */ /* 0x000fe400078e00ff */
[----:B------:R-:W-:Y:S01]  /*0980*/  @P0 VIADD R4, R4, 0x1 ;  /* 0x0000000104040836 */ /* 0x000fe20000000000 */
[----:B------:R-:W1:Y:S01]  /*0990*/  LDCU UR49, c[0x0][0x3b0] ;  /* 0x00007600ff3177ac */ /* 0x000e620008000800 */
[----:B------:R-:W-:Y:S02]  /*09a0*/  IMAD R149, R8, R225, RZ ;  /* 0x000000e108957224 */ /* 0x000fe400078e02ff */
[----:B------:R-:W-:Y:S01]  /*09b0*/  IMAD.MOV.U32 R9, RZ, RZ, R4 ;  /* 0x000000ffff097224 */ /* 0x000fe200078e0004 */
[----:B------:R-:W1:Y:S01]  /*09c0*/  LDCU UR5, c[0x0][0x3a4] ;  /* 0x00007480ff0577ac */ /* 0x000e620008000800 */
[----:B------:R-:W-:-:S02]  /*09d0*/  IMAD.MOV R4, RZ, RZ, -R5 ;  /* 0x000000ffff047224 */ /* 0x000fc400078e0a05 */
[----:B------:R-:W-:Y:S01]  /*09e0*/  @!P2 IMAD.MOV R9, RZ, RZ, -R9 ;  /* 0x000000ffff09a224 */ /* 0x000fe200078e0a09 */
[----:B------:R-:W-:Y:S01]  /*09f0*/  @!P1 LOP3.LUT R9, RZ, R15, RZ, 0x33, !PT ;  /* 0x0000000fff099212 */ /* 0x000fe200078e33ff */
[----:B------:R-:W-:Y:S02]  /*0a00*/  IMAD R3, R4, R13, RZ ;  /* 0x0000000d04037224 */ /* 0x000fe400078e02ff */
[----:B------:R-:W-:Y:S02]  /*0a10*/  IMAD.MOV.U32 R4, RZ, RZ, RZ ;  /* 0x000000ffff047224 */ /* 0x000fe400078e00ff */
[----:B------:R-:W-:Y:S02]  /*0a20*/  IMAD.MOV R0, RZ, RZ, -R9 ;  /* 0x000000ffff007224 */ /* 0x000fe400078e0a09 */
[----:B------:R-:W-:-:S04]  /*0a30*/  IMAD.HI.U32 R4, R5, R3, R4 ;  /* 0x0000000305047227 */ /* 0x000fc800078e0004 */
[----:B------:R-:W-:Y:S02]  /*0a40*/  IMAD R0, R15, R0, R12 ;  /* 0x000000000f007224 */ /* 0x000fe400078e020c */
[----:B------:R-:W-:Y:S02]  /*0a50*/  IMAD.SHL.U32 R14, R9, 0x200, RZ ;  /* 0x00000200090e7824 */ /* 0x000fe400078e00ff */
[----:B------:R-:W-:Y:S02]  /*0a60*/  IMAD.IADD R0, R10, 0x1, R0 ;  /* 0x000000010a007824 */ /* 0x000fe400078e0200 */
[----:B------:R-:W-:Y:S02]  /*0a70*/  VIADD R5, R14, 0x1 ;  /* 0x000000010e057836 */ /* 0x000fe40000000000 */
[-C--:B------:R-:W-:Y:S01]  /*0a80*/  IMAD.HI.U32 R26, R7, R149.reuse, R6 ;  /* 0x00000095071a7227 */ /* 0x080fe200078e0006 */
[----:B------:R-:W-:Y:S02]  /*0a90*/  PRMT R16, R17, 0x6540, R0 ;  /* 0x0000654011107816 */ /* 0x000fe40000000000 */
[----:B------:R-:W-:Y:S01]  /*0aa0*/  ISETP.GE.AND P1, PT, R5, RZ, PT ;  /* 0x000000ff0500720c */ /* 0x000fe20003f26270 */
[----:B------:R-:W-:Y:S01]  /*0ab0*/  IMAD.SHL.U32 R0, R0, 0x100, RZ ;  /* 0x0000010000007824 */ /* 0x000fe200078e00ff */
[----:B------:R-:W-:Y:S01]  /*0ac0*/  IABS R34, R16 ;  /* 0x0000001000227213 */ /* 0x000fe20000000000 */
[----:B------:R-:W-:Y:S01]  /*0ad0*/  STL [R1+0x2ee8], R16 ;  /* 0x002ee81001007387 */ /* 0x000fe20000100800 */
[----:B------:R-:W-:Y:S01]  /*0ae0*/  LOP3.LUT R8, R16, 0x80, RZ, 0xfc, !PT ;  /* 0x0000008010087812 */ /* 0x000fe200078efcff */
[----:B------:R-:W-:Y:S01]  /*0af0*/  IMAD.HI.U32 R149, R7, R149, R6 ;  /* 0x0000009507957227 */ /* 0x000fe200078e0006 */
[----:B------:R-:W-:Y:S01]  /*0b00*/  LOP3.LUT R2, R0, 0x40, R17, 0xfe, !PT ;  /* 0x0000004000027812 */ /* 0x000fe200078efe11 */
[----:B------:R-:W-:Y:S01]  /*0b10*/  STL [R1+0x2ee0], R14 ;  /* 0x002ee00e01007387 */ /* 0x000fe20000100800 */
[----:B------:R-:W-:Y:S01]  /*0b20*/  IABS R6, R5 ;  /* 0x0000000500067213 */ /* 0x000fe20000000000 */
[----:B------:R-:W-:Y:S01]  /*0b30*/  IMAD.HI.U32 R0, R4, R34, RZ ;  /* 0x0000002204007227 */ /* 0x000fe200078e00ff */
[----:B------:R-:W-:Y:S01]  /*0b40*/  IABS R166, R2 ;  /* 0x0000000200a67213 */ /* 0x000fe20000000000 */
[----:B------:R1:W-:Y:S01]  /*0b50*/  STL [R1+0x2eec], R2 ;  /* 0x002eec0201007387 */ /* 0x0003e20000100800 */
[----:B------:R-:W-:Y:S01]  /*0b60*/  IABS R42, R8 ;  /* 0x00000008002a7213 */ /* 0x000fe20000000000 */
[----:B------:R-:W-:-:S02]  /*0b70*/  IMAD.MOV R3, RZ, RZ, -R0 ;  /* 0x000000ffff037224 */ /* 0x000fc400078e0a00 */
[----:B------:R-:W-:Y:S01]  /*0b80*/  STL [R1+0x3660], R8 ;  /* 0x0036600801007387 */ /* 0x000fe20000100800 */
[----:B------:R-:W-:-:S04]  /*0b90*/  IMAD.HI.U32 R0, R4, R166, RZ ;  /* 0x000000a604007227 */ /* 0x000fc800078e00ff */
[C---:B------:R-:W-:Y:S01]  /*0ba0*/  IMAD R34, R13.reuse, R3, R34 ;  /* 0x000000030d227224 */ /* 0x040fe200078e0222 */
[----:B-1----:R-:W-:Y:S01]  /*0bb0*/  LOP3.LUT R2, R16, 0xc0, RZ, 0xfc, !PT ;  /* 0x000000c010027812 */ /* 0x002fe200078efcff */
[----:B------:R-:W-:Y:S01]  /*0bc0*/  IMAD.HI.U32 R3, R26, R6, RZ ;  /* 0x000000061a037227 */ /* 0x000fe200078e00ff */
[----:B------:R-:W-:Y:S02]  /*0bd0*/  IADD3 R5, PT, PT, -R0, RZ, RZ ;  /* 0x000000ff00057210 */ /* 0x000fe40007ffe1ff */
[----:B------:R-:W-:Y:S01]  /*0be0*/  ISETP.GT.U32.AND P0, PT, R13, R34, PT ;  /* 0x000000220d00720c */ /* 0x000fe20003f04070 */
[----:B------:R-:W-:Y:S01]  /*0bf0*/  STL [R1+0x3664], R2 ;  /* 0x0036640201007387 */ /* 0x000fe20000100800 */
[----:B------:R-:W-:Y:S01]  /*0c00*/  IMAD.HI.U32 R0, R4, R42, RZ ;  /* 0x0000002a04007227 */ /* 0x000fe200078e00ff */
[----:B------:R-:W-:-:S03]  /*0c10*/  IABS R117, R2 ;  /* 0x0000000200757213 */ /* 0x000fc60000000000 */
[C---:B------:R-:W-:Y:S02]  /*0c20*/  IMAD R166, R13.reuse, R5, R166 ;  /* 0x000000050da67224 */ /* 0x040fe400078e02a6 */
[----:B------:R-:W-:Y:S02]  /*0c30*/  IMAD.MOV R5, RZ, RZ, -R3 ;  /* 0x000000ffff057224 */ /* 0x000fe400078e0a03 */
[----:B------:R-:W-:Y:S01]  /*0c40*/  IMAD.MOV R3, RZ, RZ, -R0 ;  /* 0x000000ffff037224 */ /* 0x000fe200078e0a00 */
[C---:B------:R-:W-:Y:S01]  /*0c50*/  ISETP.GT.U32.AND P2, PT, R13.reuse, R166, PT ;  /* 0x000000a60d00720c */ /* 0x040fe20003f44070 */
[----:B------:R-:W-:Y:S02]  /*0c60*/  VIADD R7, R14, 0x2 ;  /* 0x000000020e077836 */ /* 0x000fe40000000000 */
[----:B------:R-:W-:Y:S02]  /*0c70*/  @!P0 IMAD.IADD R34, R34, 0x1, -R13 ;  /* 0x0000000122228824 */ /* 0x000fe400078e0a0d */
[----:B------:R-:W-:Y:S01]  /*0c80*/  IMAD R42, R13, R3, R42 ;  /* 0x000000030d2a7224 */ /* 0x000fe200078e022a */
[----:B------:R-:W-:Y:S01]  /*0c90*/  ISETP.GE.AND P5, PT, R7, RZ, PT ;  /* 0x000000ff0700720c */ /* 0x000fe20003fa6270 */
[----:B------:R-:W-:Y:S01]  /*0ca0*/  IMAD.HI.U32 R4, R4, R117, RZ ;  /* 0x0000007504047227 */ /* 0x000fe200078e00ff */
[----:B------:R-:W-:-:S02]  /*0cb0*/  ISETP.GT.U32.AND P0, PT, R13, R34, PT ;  /* 0x000000220d00720c */ /* 0x000fc40003f04070 */
[----:B------:R-:W-:Y:S01]  /*0cc0*/  ISETP.GT.U32.AND P3, PT, R13, R42, PT ;  /* 0x0000002a0d00720c */ /* 0x000fe20003f64070 */
[----:B------:R-:W-:Y:S01]  /*0cd0*/  IMAD.MOV R4, RZ, RZ, -R4 ;  /* 0x000000ffff047224 */ /* 0x000fe200078e0a04 */
[----:B------:R-:W-:Y:S01]  /*0ce0*/  IABS R7, R7 ;  /* 0x0000000700077213 */ /* 0x000fe20000000000 */
[----:B------:R-:W-:Y:S02]  /*0cf0*/  IMAD R0, R225, R5, R6 ;  /* 0x00000005e1007224 */ /* 0x000fe400078e0206 */
[----:B------:R-:W-:Y:S02]  /*0d00*/  VIADD R9, R14, 0x3 ;  /* 0x000000030e097836 */ /* 0x000fe40000000000 */
[----:B------:R-:W-:Y:S02]  /*0d10*/  IMAD.MOV.U32 R5, RZ, RZ, R7 ;  /* 0x000000ffff057224 */ /* 0x000fe400078e0007 */
[----:B------:R-:W-:Y:S01]  /*0d20*/  IMAD R117, R13, R4, R117 ;  /* 0x000000040d757224 */ /* 0x000fe200078e0275 */
[----:B------:R-:W-:Y:S01]  /*0d30*/  IABS R6, R9 ;  /* 0x0000000900067213 */ /* 0x000fe20000000000 */
[----:B------:R-:W-:-:S02]  /*0d40*/  @!P0 IMAD.IADD R34, R34, 0x1, -R13 ;  /* 0x0000000122228824 */ /* 0x000fc400078e0a0d */
[----:B------:R-:W-:Y:S01]  /*0d50*/  IMAD.HI.U32 R3, R26, R5, RZ ;  /* 0x000000051a037227 */ /* 0x000fe200078e00ff */
[----:B------:R-:W-:Y:S02]  /*0d60*/  ISETP.GT.U32.AND P4, PT, R13, R117, PT ;  /* 0x000000750d00720c */ /* 0x000fe40003f84070 */
[----:B------:R1:W-:Y:S01]  /*0d70*/  STL [R1+0x6e6c], R34 ;  /* 0x006e6c2201007387 */ /* 0x0003e20000100800 */
[----:B------:R-:W-:Y:S01]  /*0d80*/  @!P3 IMAD.IADD R42, R42, 0x1, -R13 ;  /* 0x000000012a2ab824 */ /* 0x000fe200078e0a0d */
[----:B------:R-:W-:Y:S01]  /*0d90*/  ISETP.GT.U32.AND P3, PT, R225, R0, PT ;  /* 0x00000000e100720c */ /* 0x000fe20003f64070 */
[----:B------:R-:W-:Y:S02]  /*0da0*/  IMAD.MOV R4, RZ, RZ, -R3 ;  /* 0x000000ffff047224 */ /* 0x000fe400078e0a03 */
[----:B------:R-:W-:-:S04]  /*0db0*/  IMAD.HI.U32 R3, R26, R6, RZ ;  /* 0x000000061a037227 */ /* 0x000fc800078e00ff */
[----:B------:R-:W-:Y:S01]  /*0dc0*/  VIADD R11, R14, 0x4 ;  /* 0x000000040e0b7836 */ /* 0x000fe20000000000 */
[----:B-1----:R-:W2:Y:S01]  /*0dd0*/  LDL R34, [R1+0x2ee0] ;  /* 0x002ee00001227983 */ /* 0x002ea20000100800 */
[----:B------:R-:W-:Y:S01]  /*0de0*/  ISETP.GT.U32.AND P6, PT, R13, R42, PT ;  /* 0x0000002a0d00720c */ /* 0x000fe20003fc4070 */
[----:B------:R-:W-:Y:S01]  /*0df0*/  IMAD.MOV R7, RZ, RZ, -R3 ;  /* 0x000000ffff077224 */ /* 0x000fe200078e0a03 */
[----:B------:R-:W-:Y:S01]  /*0e00*/  @!P4 IADD3 R117, PT, PT, R117, -R13, RZ ;  /* 0x8000000d7575c210 */ /* 0x000fe20007ffe0ff */
[C---:B------:R-:W-:Y:S01]  /*0e10*/  IMAD R4, R225.reuse, R4, R5 ;  /* 0x00000004e1047224 */ /* 0x040fe200078e0205 */
[----:B------:R-:W-:Y:S01]  /*0e20*/  IABS R8, R11 ;  /* 0x0000000b00087213 */ /* 0x000fe20000000000 */
[----:B------:R-:W-:Y:S01]  /*0e30*/  IMAD R6, R225, R7, R6 ;  /* 0x00000007e1067224 */ /* 0x000fe200078e0206 */
[----:B------:R-:W-:Y:S01]  /*0e40*/  ISETP.GT.U32.AND P4, PT, R13, R117, PT ;  /* 0x000000750d00720c */ /* 0x000fe20003f84070 */
[----:B------:R-:W-:Y:S01]  /*0e50*/  @!P3 IMAD.IADD R0, R0, 0x1, -R225 ;  /* 0x000000010000b824 */ /* 0x000fe200078e0ae1 */
[----:B------:R-:W-:Y:S01]  /*0e60*/  IADD3 R14, PT, PT, R14, 0x5, RZ ;  /* 0x000000050e0e7810 */ /* 0x000fe20007ffe0ff */
[----:B------:R-:W-:Y:S01]  /*0e70*/  IMAD.HI.U32 R3, R26, R8, RZ ;  /* 0x000000081a037227 */ /* 0x000fe200078e00ff */
[----:B------:R-:W-:-:S02]  /*0e80*/  ISETP.GT.U32.AND P3, PT, R225, R6, PT ;  /* 0x00000006e100720c */ /* 0x000fc40003f64070 */
[----:B------:R-:W-:Y:S01]  /*0e90*/  IABS R10, R14 ;  /* 0x0000000e000a7213 */ /* 0x000fe20000000000 */
[----:B------:R-:W-:Y:S01]  /*0ea0*/  @!P6 IMAD.IADD R42, R42, 0x1, -R13 ;  /* 0x000000012a2ae824 */ /* 0x000fe200078e0a0d */
[C---:B------:R-:W-:Y:S01]  /*0eb0*/  ISETP.GT.U32.AND P6, PT, R225.reuse, R0, PT ;  /* 0x00000000e100720c */ /* 0x040fe20003fc4070 */
[----:B------:R-:W-:Y:S02]  /*0ec0*/  IMAD.MOV R3, RZ, RZ, -R3 ;  /* 0x000000ffff037224 */ /* 0x000fe400078e0a03 */
[----:B------:R-:W-:Y:S02]  /*0ed0*/  @!P2 IMAD.IADD R166, R166, 0x1, -R13 ;  /* 0x00000001a6a6a824 */ /* 0x000fe400078e0a0d */
[----:B------:R-:W-:Y:S01]  /*0ee0*/  IMAD R8, R225, R3, R8 ;  /* 0x00000003e1087224 */ /* 0x000fe200078e0208 */
[----:B------:R-:W-:Y:S01]  /*0ef0*/  @!P4 IADD3 R117, PT, PT, R117, -R13, RZ ;  /* 0x8000000d7575c210 */ /* 0x000fe20007ffe0ff */
[----:B------:R-:W-:Y:S01]  /*0f00*/  IMAD.HI.U32 R5, R26, R10, RZ ;  /* 0x0000000a1a057227 */ /* 0x000fe200078e00ff */
[----:B------:R-:W-:-:S02]  /*0f10*/  ISETP.GT.U32.AND P0, PT, R225, R4, PT ;  /* 0x00000004e100720c */ /* 0x000fc40003f04070 */
[----:B------:R-:W-:Y:S01]  /*0f20*/  ISETP.GT.U32.AND P4, PT, R225, R8, PT ;  /* 0x00000008e100720c */ /* 0x000fe20003f84070 */
[----:B------:R-:W-:Y:S01]  /*0f30*/  @!P3 IMAD.IADD R6, R6, 0x1, -R225 ;  /* 0x000000010606b824 */ /* 0x000fe200078e0ae1 */
[----:B------:R-:W-:Y:S01]  /*0f40*/  ISETP.GT.U32.AND P2, PT, R13, R166, PT ;  /* 0x000000a60d00720c */ /* 0x000fe20003f44070 */
[----:B------:R-:W-:Y:S02]  /*0f50*/  IMAD.MOV R5, RZ, RZ, -R5 ;  /* 0x000000ffff057224 */ /* 0x000fe400078e0a05 */
[----:B------:R-:W-:Y:S01]  /*0f60*/  @!P6 IMAD.IADD R0, R0, 0x1, -R225 ;  /* 0x000000010000e824 */ /* 0x000fe200078e0ae1 */
[C---:B------:R-:W-:Y:S01]  /*0f70*/  ISETP.GT.U32.AND P6, PT, R225.reuse, R6, PT ;  /* 0x00000006e100720c */ /* 0x040fe20003fc4070 */
[----:B------:R-:W-:-:S05]  /*0f80*/  IMAD R10, R225, R5, R10 ;  /* 0x00000005e10a7224 */ /* 0x000fca00078e020a */
[----:B------:R-:W-:Y:S01]  /*0f90*/  ISETP.GT.U32.AND P3, PT, R225, R10, PT ;  /* 0x0000000ae100720c */ /* 0x000fe20003f64070 */
[--C-:B------:R-:W-:Y:S01]  /*0fa0*/  @!P4 IMAD.IADD R8, R8, 0x1, -R225.reuse ;  /* 0x000000010808c824 */ /* 0x100fe200078e0ae1 */
[----:B------:R-:W-:Y:S01]  /*0fb0*/  ISETP.GE.AND P4, PT, R14, RZ, PT ;  /* 0x000000ff0e00720c */ /* 0x000fe20003f86270 */
[----:B------:R-:W-:-:S04]  /*0fc0*/  @!P0 IMAD.IADD R4, R4, 0x1, -R225 ;  /* 0x0000000104048824 */ /* 0x000fc800078e0ae1 */
[----:B------:R-:W-:Y:S01]  /*0fd0*/  @!P6 IMAD.IADD R6, R6, 0x1, -R225 ;  /* 0x000000010606e824 */ /* 0x000fe200078e0ae1 */
[C---:B------:R-:W-:Y:S01]  /*0fe0*/  ISETP.GT.U32.AND P6, PT, R225.reuse, R8, PT ;  /* 0x00000008e100720c */ /* 0x040fe20003fc4070 */
[----:B------:R-:W-:Y:S01]  /*0ff0*/  @!P2 IMAD.IADD R166, R166, 0x1, -R13 ;  /* 0x00000001a6a6a824 */ /* 0x000fe200078e0a0d */
[----:B------:R-:W-:Y:S01]  /*1000*/  ISETP.GT.U32.AND P0, PT, R225, R4, PT ;  /* 0x00000004e100720c */ /* 0x000fe20003f04070 */
[----:B------:R-:W-:Y:S02]  /*1010*/  IMAD.MOV.U32 R2, RZ, RZ, R0 ;  /* 0x000000ffff027224 */ /* 0x000fe400078e0000 */
[----:B------:R-:W-:Y:S01]  /*1020*/  @!P3 IMAD.IADD R10, R10, 0x1, -R225 ;  /* 0x000000010a0ab824 */ /* 0x000fe200078e0ae1 */
[----:B------:R-:W-:Y:S01]  /*1030*/  ISETP.GE.AND P2, PT, R9, RZ, PT ;  /* 0x000000ff0900720c */ /* 0x000fe20003f46270 */
[----:B------:R-:W-:Y:S01]  /*1040*/  @!P1 IMAD.MOV R2, RZ, RZ, -R2 ;  /* 0x000000ffff029224 */ /* 0x000fe200078e0a02 */
[----:B------:R-:W-:Y:S02]  /*1050*/  STL [R1+0x6e70], R166 ;  /* 0x006e70a601007387 */ /* 0x000fe40000100800 */
[----:B------:R-:W-:-:S03]  /*1060*/  ISETP.GT.U32.AND P1, PT, R225, R10, PT ;  /* 0x0000000ae100720c */ /* 0x000fc60003f24070 */
[--C-:B------:R-:W-:Y:S01]  /*1070*/  @!P6 IMAD.IADD R8, R8, 0x1, -R225.reuse ;  /* 0x000000010808e824 */ /* 0x100fe200078e0ae1 */
[----:B------:R-:W-:Y:S04]  /*1080*/  STL [R1+0x6e74], R42 ;  /* 0x006e742a01007387 */ /* 0x000fe80000100800 */
[----:B------:R-:W-:Y:S01]  /*1090*/  STL [R1+0x6e78], R117 ;  /* 0x006e787501007387 */ /* 0x000fe20000100800 */
[----:B------:R-:W-:-:S03]  /*10a0*/  @!P0 IMAD.IADD R4, R4, 0x1, -R225 ;  /* 0x0000000104048824 */ /* 0x000fc600078e0ae1 */
[----:B------:R1:W-:Y:S01]  /*10b0*/  STL [R1+0x200], R2 ;  /* 0x0002000201007387 */ /* 0x0003e20000100800 */
[----:B------:R-:W-:Y:S01]  /*10c0*/  IMAD.MOV.U32 R43, RZ, RZ, R4 ;  /* 0x000000ffff2b7224 */ /* 0x000fe200078e0004 */
[----:B------:R-:W-:Y:S01]  /*10d0*/  ISETP.GE.AND P0, PT, R11, RZ, PT ;  /* 0x000000ff0b00720c */ /* 0x000fe20003f06270 */
[----:B------:R-:W-:Y:S02]  /*10e0*/  @!P1 IMAD.IADD R10, R10, 0x1, -R225 ;  /* 0x000000010a0a9824 */ /* 0x000fe400078e0ae1 */
[----:B-1----:R-:W-:-:S05]  /*10f0*/  IMAD.MOV.U32 R2, RZ, RZ, R6 ;  /* 0x000000ffff027224 */ /* 0x002fca00078e0006 */
[----:B------:R-:W-:-:S05]  /*1100*/  @!P2 IADD3 R2, PT, PT, -R2, RZ, RZ ;  /* 0x000000ff0202a210 */ /* 0x000fca0007ffe1ff */
[----:B------:R1:W-:Y:S01]  /*1110*/  STL [R1+0x1fc], R2 ;  /* 0x0001fc0201007387 */ /* 0x0003e20000100800 */
[----:B------:R-:W-:Y:S02]  /*1120*/  IMAD.MOV.U32 R40, RZ, RZ, R8 ;  /* 0x000000ffff287224 */ /* 0x000fe400078e0008 */
[----:B-1----:R-:W-:-:S04]  /*1130*/  IMAD.MOV.U32 R2, RZ, RZ, R10 ;  /* 0x000000ffff027224 */ /* 0x002fc800078e000a */
[----:B------:R-:W-:Y:S02]  /*1140*/  @!P4 IMAD.MOV R2, RZ, RZ, -R2 ;  /* 0x000000ffff02c224 */ /* 0x000fe400078e0a02 */
[----:B------:R-:W-:Y:S02]  /*1150*/  @!P5 IMAD.MOV R43, RZ, RZ, -R43 ;  /* 0x000000ffff2bd224 */ /* 0x000fe400078e0a2b */
[----:B------:R-:W-:Y:S01]  /*1160*/  @!P0 IMAD.MOV R40, RZ, RZ, -R40 ;  /* 0x000000ffff288224 */ /* 0x000fe200078e0a28 */
[----:B------:R1:W-:Y:S01]  /*1170*/  STL [R1+0x1f8], R2 ;  /* 0x0001f80201007387 */ /* 0x0003e20000100800 */
[C---:B--2---:R-:W-:Y:S02]  /*1180*/  VIADD R15, R34.reuse, 0x6 ;  /* 0x00000006220f7836 */ /* 0x044fe40000000000 */
[----:B------:R-:W-:-:S03]  /*1190*/  VIADD R16, R34, 0x7 ;  /* 0x0000000722107836 */ /* 0x000fc60000000000 */
[----:B------:R-:W-:Y:S02]  /*11a0*/  IABS R12, R15 ;  /* 0x0000000f000c7213 */ /* 0x000fe40000000000 */
[----:B------:R-:W-:-:S03]  /*11b0*/  IABS R7, R16 ;  /* 0x0000001000077213 */ /* 0x000fc60000000000 */
[----:B------:R-:W-:-:S04]  /*11c0*/  IMAD.HI.U32 R3, R26, R12, RZ ;  /* 0x0000000c1a037227 */ /* 0x000fc800078e00ff */
[----:B------:R-:W-:Y:S02]  /*11d0*/  IMAD.MOV R5, RZ, RZ, -R3 ;  /* 0x000000ffff057224 */ /* 0x000fe400078e0a03 */
[----:B------:R-:W-:-:S04]  /*11e0*/  IMAD.HI.U32 R3, R26, R7, RZ ;  /* 0x000000071a037227 */ /* 0x000fc800078e00ff */
[----:B------:R-:W-:Y:S01]  /*11f0*/  IMAD R12, R225, R5, R12 ;  /* 0x00000005e10c7224 */ /* 0x000fe200078e020c */
[----:B------:R-:W-:Y:S01]  /*1200*/  IADD3 R14, PT, PT, -R3, RZ, RZ ;  /* 0x000000ff030e7210 */ /* 0x000fe20007ffe1ff */
[----:B------:R-:W-:-:S03]  /*1210*/  VIADD R13, R34, 0x8 ;  /* 0x00000008220d7836 */ /* 0x000fc60000000000 */
[C---:B------:R-:W-:Y:S01]  /*1220*/  ISETP.GT.U32.AND P3, PT, R225.reuse, R12, PT ;  /* 0x0000000ce100720c */ /* 0x040fe20003f64070 */
[----:B------:R-:W-:Y:S01]  /*1230*/  IMAD R0, R225, R14, R7 ;  /* 0x0000000ee1007224 */ /* 0x000fe200078e0207 */
[----:B------:R-:W-:-:S04]  /*1240*/  IABS R9, R13 ;  /* 0x0000000d00097213 */ /* 0x000fc80000000000 */
[----:B------:R-:W-:Y:S01]  /*1250*/  ISETP.GT.U32.AND P6, PT, R225, R0, PT ;  /* 0x00000000e100720c */ /* 0x000fe20003fc4070 */
[----:B------:R-:W-:Y:S02]  /*1260*/  IMAD.MOV.U32 R5, RZ, RZ, R9 ;  /* 0x000000ffff057224 */ /* 0x000fe400078e0009 */
[----:B------:R-:W-:Y:S02]  /*1270*/  VIADD R7, R34, 0x9 ;  /* 0x0000000922077836 */ /* 0x000fe40000000000 */
[----:B------:R-:W-:-:S04]  /*1280*/  IMAD.HI.U32 R3, R26, R5, RZ ;  /* 0x000000051a037227 */ /* 0x000fc800078e00ff */
[----:B------:R-:W-:Y:S01]  /*1290*/  @!P3 IMAD.IADD R12, R12, 0x1, -R225 ;  /* 0x000000010c0cb824 */ /* 0x000fe200078e0ae1 */
[----:B------:R-:W-:Y:S01]  /*12a0*/  IABS R6, R7 ;  /* 0x0000000700067213 */ /* 0x000fe20000000000 */
[----:B------:R-:W-:Y:S02]  /*12b0*/  IMAD.MOV R4, RZ, RZ, -R3 ;  /* 0x000000ffff047224 */ /* 0x000fe400078e0a03 */
[----:B------:R-:W-:Y:S01]  /*12c0*/  @!P6 IMAD.IADD R0, R0, 0x1, -R225 ;  /* 0x000000010000e824 */ /* 0x000fe200078e0ae1 */
[C---:B------:R-:W-:Y:S01]  /*12d0*/  ISETP.GT.U32.AND P6, PT, R225.reuse, R12, PT ;  /* 0x0000000ce100720c */ /* 0x040fe20003fc4070 */
[----:B------:R-:W-:Y:S02]  /*12e0*/  IMAD R4, R225, R4, R5 ;  /* 0x00000004e1047224 */ /* 0x000fe400078e0205 */
[----:B------:R-:W-:-:S03]  /*12f0*/  IMAD.HI.U32 R3, R26, R6, RZ ;  /* 0x000000061a037227 */ /* 0x000fc600078e00ff */
[----:B------:R-:W-:Y:S01]  /*1300*/  ISETP.GT.U32.AND P4, PT, R225, R4, PT ;  /* 0x00000004e100720c */ /* 0x000fe20003f84070 */
[----:B------:R-:W-:Y:S01]  /*1310*/  IMAD.MOV R3, RZ, RZ, -R3 ;  /* 0x000000ffff037224 */ /* 0x000fe200078e0a03 */
[----:B------:R-:W-:Y:S01]  /*1320*/  ISETP.GE.AND P5, PT, R15, RZ, PT ;  /* 0x000000ff0f00720c */ /* 0x000fe20003fa6270 */
[C---:B------:R-:W-:Y:S01]  /*1330*/  VIADD R11, R34.reuse, 0xb ;  /* 0x0000000b220b7836 */ /* 0x040fe20000000000 */
[----:B------:R-:W-:Y:S01]  /*1340*/  ISETP.GE.AND P3, PT, R7, RZ, PT ;  /* 0x000000ff0700720c */ /* 0x000fe20003f66270 */
[C---:B------:R-:W-:Y:S01]  /*1350*/  IMAD R6, R225.reuse, R3, R6 ;  /* 0x00000003e1067224 */ /* 0x040fe200078e0206 */
[----:B------:R-:W-:Y:S01]  /*1360*/  ISETP.GT.U32.AND P0, PT, R225, R0, PT ;  /* 0x00000000e100720c */ /* 0x000fe20003f04070 */
[----:B------:R-:W-:Y:S01]  /*1370*/  VIADD R7, R34, 0xa ;  /* 0x0000000a22077836 */ /* 0x000fe20000000000 */
[----:B------:R-:W-:Y:S02]  /*1380*/  @!P6 IADD3 R12, PT, PT, R12, -R225, RZ ;  /* 0x800000e10c0ce210 */ /* 0x000fe40007ffe0ff */
[----:B------:R-:W-:-:S02]  /*1390*/  IABS R5, R11 ;  /* 0x0000000b00057213 */ /* 0x000fc40000000000 */
[C---:B------:R-:W-:Y:S01]  /*13a0*/  ISETP.GT.U32.AND P6, PT, R225.reuse, R6, PT ;  /* 0x00000006e100720c */ /* 0x040fe20003fc4070 */
[----:B-1----:R-:W-:Y:S01]  /*13b0*/  IMAD.MOV.U32 R2, RZ, RZ, R12 ;  /* 0x000000ffff027224 */ /* 0x002fe200078e000c */
[----:B------:R-:W-:Y:S01]  /*13c0*/  IABS R8, R7 ;  /* 0x0000000700087213 */ /* 0x000fe20000000000 */
[----:B------:R-:W-:Y:S01]  /*13d0*/  @!P4 IMAD.IADD R4, R4, 0x1, -R225 ;  /* 0x000000010404c824 */ /* 0x000fe200078e0ae1 */
[----:B------:R-:W-:Y:S01]  /*13e0*/  ISETP.GE.AND P2, PT, R16, RZ, PT ;  /* 0x000000ff1000720c */ /* 0x000fe20003f46270 */
[----:B------:R-:W-:Y:S01]  /*13f0*/  IMAD.MOV.U32 R10, RZ, RZ, R5 ;  /* 0x000000ffff0a7224 */ /* 0x000fe200078e0005 */
[----:B------:R-:W-:Y:S01]  /*1400*/  @!P5 IADD3 R2, PT, PT, -R2, RZ, RZ ;  /* 0x000000ff0202d210 */ /* 0x000fe20007ffe1ff */
[----:B------:R-:W-:Y:S01]  /*1410*/  IMAD.HI.U32 R3, R26, R8, RZ ;  /* 0x000000081a037227 */ /* 0x000fe200078e00ff */
[----:B------:R-:W-:Y:S02]  /*1420*/  ISETP.GT.U32.AND P5, PT, R225, R4, PT ;  /* 0x00000004e100720c */ /* 0x000fe40003fa4070 */
[----:B------:R-:W-:Y:S01]  /*1430*/  ISETP.GE.AND P1, PT, R13, RZ, PT ;  /* 0x000000ff0d00720c */ /* 0x000fe20003f26270 */
[----:B------:R-:W-:Y:S01]  /*1440*/  @!P0 IMAD.IADD R0, R0, 0x1, -R225 ;  /* 0x0000000100008824 */ /* 0x000fe200078e0ae1 */
[----:B------:R-:W-:Y:S01]  /*1450*/  ISETP.GE.AND P0, PT, R7, RZ, PT ;  /* 0x000000ff0700720c */ /* 0x000fe20003f06270 */
[----:B------:R-:W-:Y:S01]  /*1460*/  IMAD.HI.U32 R5, R26, R10, RZ ;  /* 0x0000000a1a057227 */ /* 0x000fe200078e00ff */
[----:B------:R-:W-:-:S03]  /*1470*/  IADD3 R13, PT, PT, R34, 0xc, RZ ;  /* 0x0000000c220d7810 */ /* 0x000fc60007ffe0ff */
[----:B------:R-:W-:Y:S01]  /*1480*/  IMAD.MOV R7, RZ, RZ, -R3 ;  /* 0x000000ffff077224 */ /* 0x000fe200078e0a03 */
[----:B------:R-:W-:Y:S01]  /*1490*/  IABS R9, R13 ;  /* 0x0000000d00097213 */ /* 0x000fe20000000000 */
[----:B------:R-:W-:Y:S02]  /*14a0*/  IMAD.MOV R5, RZ, RZ, -R5 ;  /* 0x000000ffff057224 */ /* 0x000fe400078e0a05 */
[----:B------:R-:W-:Y:S02]  /*14b0*/  @!P6 IMAD.IADD R6, R6, 0x1, -R225 ;  /* 0x000000010606e824 */ /* 0x000fe400078e0ae1 */
[C---:B------:R-:W-:Y:S02]  /*14c0*/  IMAD R8, R225.reuse, R7, R8 ;  /* 0x00000007e1087224 */ /* 0x040fe400078e0208 */
[C---:B------:R-:W-:Y:S01]  /*14d0*/  IMAD R10, R225.reuse, R5, R10 ;  /* 0x00000005e10a7224 */ /* 0x040fe200078e020a */
[C---:B------:R-:W-:Y:S01]  /*14e0*/  ISETP.GT.U32.AND P6, PT, R225.reuse, R6, PT ;  /* 0x00000006e100720c */ /* 0x040fe20003fc4070 */
[----:B------:R-:W-:Y:S01]  /*14f0*/  @!P2 IMAD.MOV R0, RZ, RZ, -R0 ;  /* 0x000000ffff00a224 */ /* 0x000fe200078e0a00 */
[----:B------:R-:W-:Y:S01]  /*1500*/  ISETP.GT.U32.AND P2, PT, R225, R8, PT ;  /* 0x00000008e100720c */ /* 0x000fe20003f44070 */
[----:B------:R-:W-:-:S04]  /*1510*/  IMAD.HI.U32 R3, R26, R9, RZ ;  /* 0x000000091a037227 */ /* 0x000fc800078e00ff */
[----:B------:R-:W-:Y:S01]  /*1520*/  @!P5 IMAD.IADD R4, R4, 0x1, -R225 ;  /* 0x000000010404d824 */ /* 0x000fe200078e0ae1 */
[----:B------:R-:W-:Y:S01]  /*1530*/  ISETP.GT.U32.AND P5, PT, R225, R10, PT ;  /* 0x0000000ae100720c */ /* 0x000fe20003fa4070 */
[----:B------:R-:W-:Y:S01]  /*1540*/  IMAD.MOV R12, RZ, RZ, -R3 ;  /* 0x000000ffff0c7224 */ /* 0x000fe200078e0a03 */
[----:B------:R-:W-:Y:S01]  /*1550*/  ISETP.GE.AND P4, PT, R11, RZ, PT ;  /* 0x000000ff0b00720c */ /* 0x000fe20003f86270 */
[----:B------:R-:W-:Y:S02]  /*1560*/  VIADD R11, R34, 0xd ;  /* 0x0000000d220b7836 */ /* 0x000fe40000000000 */
[C---:B------:R-:W-:Y:S02]  /*1570*/  IMAD R12, R225.reuse, R12, R9 ;  /* 0x0000000ce10c7224 */ /* 0x040fe400078e0209 */
[----:B------:R-:W-:Y:S01]  /*1580*/  @!P6 IMAD.IADD R6, R6, 0x1, -R225 ;  /* 0x000000010606e824 */ /* 0x000fe200078e0ae1 */
[----:B------:R-:W-:Y:S02]  /*1590*/  IABS R5, R11 ;  /* 0x0000000b00057213 */ /* 0x000fe40000000000 */
[----:B------:R-:W-:-:S02]  /*15a0*/  ISETP.GT.U32.AND P6, PT, R225, R12, PT ;  /* 0x0000000ce100720c */ /* 0x000fc40003fc4070 */
[----:B------:R-:W-:Y:S01]  /*15b0*/  @!P2 IADD3 R8, PT, PT, R8, -R225, RZ ;  /* 0x800000e10808a210 */ /* 0x000fe20007ffe0ff */
[----:B------:R-:W-:Y:S01]  /*15c0*/  STL [R1+0x210], R2 ;  /* 0x0002100201007387 */ /* 0x000fe20000100800 */
[----:B------:R-:W-:Y:S02]  /*15d0*/  @!P5 IMAD.IADD R10, R10, 0x1, -R225 ;  /* 0x000000010a0ad824 */ /* 0x000fe400078e0ae1 */
[----:B------:R-:W-:Y:S01]  /*15e0*/  ISETP.GT.U32.AND P5, PT, R225, R8, PT ;  /* 0x00000008e100720c */ /* 0x000fe20003fa4070 */
[----:B------:R1:W-:Y:S01]  /*15f0*/  STL [R1+0x218], R0 ;  /* 0x0002180001007387 */ /* 0x0003e20000100800 */
[----:B------:R-:W-:Y:S02]  /*1600*/  VIADD R15, R34, 0xe ;  /* 0x0000000e220f7836 */ /* 0x000fe40000000000 */
[----:B-1----:R-:W-:-:S03]  /*1610*/  IMAD.HI.U32 R0, R26, R5, RZ ;  /* 0x000000051a007227 */ /* 0x002fc600078e00ff */
[----:B------:R-:W-:Y:S01]  /*1620*/  IABS R7, R15 ;  /* 0x0000000f00077213 */ /* 0x000fe20000000000 */
[----:B------:R-:W-:Y:S02]  /*1630*/  IMAD.MOV R0, RZ, RZ, -R0 ;  /* 0x000000ffff007224 */ /* 0x000fe400078e0a00 */
[----:B------:R-:W-:Y:S01]  /*1640*/  @!P6 IMAD.IADD R12, R12, 0x1, -R225 ;  /* 0x000000010c0ce824 */ /* 0x000fe200078e0ae1 */
[C---:B------:R-:W-:Y:S01]  /*1650*/  ISETP.GT.U32.AND P6, PT, R225.reuse, R10, PT ;  /* 0x0000000ae100720c */ /* 0x040fe20003fc4070 */
[----:B------:R-:W-:Y:S02]  /*1660*/  IMAD R0, R225, R0, R5 ;  /* 0x00000000e1007224 */ /* 0x000fe400078e0205 */
[----:B------:R-:W-:-:S04]  /*1670*/  IMAD.HI.U32 R3, R26, R7, RZ ;  /* 0x000000071a037227 */ /* 0x000fc800078e00ff */
[----:B------:R-:W-:Y:S01]  /*1680*/  @!P5 IMAD.IADD R8, R8, 0x1, -R225 ;  /* 0x000000010808d824 */ /* 0x000fe200078e0ae1 */
[C---:B------:R-:W-:Y:S01]  /*1690*/  ISETP.GT.U32.AND P5, PT, R225.reuse, R0, PT ;  /* 0x00000000e100720c */ /* 0x040fe20003fa4070 */
[C---:B------:R-:W-:Y:S02]  /*16a0*/  VIADD R17, R34.reuse, 0x10 ;  /* 0x0000001022117836 */ /* 0x040fe40000000000 */
[----:B------:R-:W-:Y:S02]  /*16b0*/  IMAD.MOV.U32 R42, RZ, RZ, R4 ;  /* 0x000000ffff2a7224 */ /* 0x000fe400078e0004 */
[----:B------:R-:W-:Y:S01]  /*16c0*/  IMAD.MOV R4, RZ, RZ, -R3 ;  /* 0x000000ffff047224 */ /* 0x000fe200078e0a03 */
[----:B------:R-:W-:Y:S01]  /*16d0*/  IABS R14, R17 ;  /* 0x00000011000e7213 */ /* 0x000fe20000000000 */
[----:B------:R-:W-:Y:S02]  /*16e0*/  VIADD R16, R34, 0xf ;  /* 0x0000000f22107836 */ /* 0x000fe40000000000 */
[----:B------:R-:W-:-:S02]  /*16f0*/  IMAD R4, R225, R4, R7 ;  /* 0x00000004e1047224 */ /* 0x000fc400078e0207 */
[----:B------:R-:W-:Y:S01]  /*1700*/  IMAD.MOV.U32 R2, RZ, RZ, R6 ;  /* 0x000000ffff027224 */ /* 0x000fe200078e0006 */
[----:B------:R-:W-:Y:S01]  /*1710*/  IABS R9, R16 ;  /* 0x0000001000097213 */ /* 0x000fe20000000000 */
[--C-:B------:R-:W-:Y:S01]  /*1720*/  @!P6 IMAD.IADD R10, R10, 0x1, -R225.reuse ;  /* 0x000000010a0ae824 */ /* 0x100fe200078e0ae1 */
[----:B------:R-:W-:Y:S01]  /*1730*/  ISETP.GT.U32.AND P6, PT, R225, R4, PT ;  /* 0x00000004e100720c */ /* 0x000fe20003fc4070 */
[----:B------:R-:W-:Y:S01]  /*1740*/  IMAD.HI.U32 R5, R26, R14, RZ ;  /* 0x0000000e1a057227 */ /* 0x000fe200078e00ff */
[----:B------:R-:W-:Y:S02]  /*1750*/  @!P3 IADD3 R2, PT, PT, -R2, RZ, RZ ;  /* 0x000000ff0202b210 */ /* 0x000fe40007ffe1ff */
[----:B------:R-:W-:Y:S01]  /*1760*/  ISETP.GE.AND P3, PT, R11, RZ, PT ;  /* 0x000000ff0b00720c */ /* 0x000fe20003f66270 */
[----:B------:R-:W-:Y:S02]  /*1770*/  @!P5 IMAD.IADD R0, R0, 0x1, -R225 ;  /* 0x000000010000d824 */ /* 0x000fe400078e0ae1 */
[----:B------:R-:W-:-:S02]  /*1780*/  IMAD.MOV.U32 R39, RZ, RZ, R8 ;  /* 0x000000ffff277224 */ /* 0x000fc400078e0008 */
[----:B------:R-:W-:Y:S02]  /*1790*/  IMAD.MOV R5, RZ, RZ, -R5 ;  /* 0x000000ffff057224 */ /* 0x000fe400078e0a05 */
[----:B------:R-:W-:-:S04]  /*17a0*/  IMAD.HI.U32 R3, R26, R9, RZ ;  /* 0x000000091a037227 */ /* 0x000fc800078e00ff */
[----:B------:R-:W-:Y:S02]  /*17b0*/  VIADD R11, R34, 0x11 ;  /* 0x00000011220b7836 */ /* 0x000fe40000000000 */
[----:B------:R-:W-:Y:S01]  /*17c0*/  @!P0 IMAD.MOV R39, RZ, RZ, -R39 ;  /* 0x000000ffff278224 */ /* 0x000fe200078e0a27 */
[C---:B------:R-:W-:Y:S01]  /*17d0*/  ISETP.GT.U32.AND P0, PT, R225.reuse, R0, PT ;  /* 0x00000000e100720c */ /* 0x040fe20003f04070 */
[----:B------:R-:W-:Y:S02]  /*17e0*/  IMAD.MOV.U32 R53, RZ, RZ, R10 ;  /* 0x000000ffff357224 */ /* 0x000fe400078e000a */
[----:B------:R-:W-:Y:S02]  /*17f0*/  IMAD R14, R225, R5, R14 ;  /* 0x00000005e10e7224 */ /* 0x000fe400078e020e */
[----:B------:R-:W-:Y:S01]  /*1800*/  IMAD.MOV R6, RZ, RZ, -R3 ;  /* 0x000000ffff067224 */ /* 0x000fe200078e0a03 */
[----:B------:R-:W-:Y:S01]  /*1810*/  IABS R3, R11 ;  /* 0x0000000b00037213 */ /* 0x000fe20000000000 */
[----:B------:R-:W-:Y:S01]  /*1820*/  @!P6 IMAD.IADD R4, R4, 0x1, -R225 ;  /* 0x000000010404e824 */ /* 0x000fe200078e0ae1 */
[----:B------:R-:W-:-:S02]  /*1830*/  @!P4 IADD3 R53, PT, PT, -R53, RZ, RZ ;  /* 0x000000ff3535c210 */ /* 0x000fc40007ffe1ff */
[C---:B------:R-:W-:Y:S02]  /*1840*/  ISETP.GT.U32.AND P4, PT, R225.reuse, R14, PT ;  /* 0x0000000ee100720c */ /* 0x040fe40003f84070 */
[----:B------:R-:W-:Y:S01]  /*1850*/  MOV R5, R3 ;  /* 0x0000000300057202 */ /* 0x000fe20000000f00 */
[----:B------:R-:W-:Y:S01]  /*1860*/  @!P1 IMAD.MOV R42, RZ, RZ, -R42 ;  /* 0x000000ffff2a9224 */ /* 0x000fe200078e0a2a */
[C---:B------:R-:W-:Y:S01]  /*1870*/  ISETP.GT.U32.AND P6, PT, R225.reuse, R4, PT ;  /* 0x00000004e100720c */ /* 0x040fe20003fc4070 */
[----:B------:R-:W-:Y:S02]  /*1880*/  IMAD R6, R225, R6, R9 ;  /* 0x00000006e1067224 */ /* 0x000fe400078e0209 */
[----:B------:R-:W-:Y:S01]  /*1890*/  IMAD.HI.U32 R3, R26, R5, RZ ;  /* 0x000000051a037227 */ /* 0x000fe200078e00ff */
[----:B------:R-:W-:Y:S03]  /*18a0*/  STL [R1+0x6f48], R42 ;  /* 0x006f482a01007387 */ /* 0x000fe60000100800 */
[----:B------:R-:W-:-:S02]  /*18b0*/  @!P0 IMAD.IADD R0, R0, 0x1, -R225 ;  /* 0x0000000100008824 */ /* 0x000fc400078e0ae1 */
[----:B------:R-:W-:Y:S01]  /*18c0*/  VIADD R9, R34, 0x12 ;  /* 0x0000001222097836 */ /* 0x000fe20000000000 */
[----:B------:R1:W-:Y:S01]  /*18d0*/  STL [R1+0x1f0], R2 ;  /* 0x0001f00201007387 */ /* 0x0003e20000100800 */
[----:B------:R-:W-:Y:S01]  /*18e0*/  IMAD.MOV R8, RZ, RZ, -R3 ;  /* 0x000000ffff087224 */ /* 0x000fe200078e0a03 */
[C---:B------:R-:W-:Y:S01]  /*18f0*/  ISETP.GT.U32.AND P5, PT, R225.reuse, R6, PT ;  /* 0x00000006e100720c */ /* 0x040fe20003fa4070 */
[----:B------:R-:W-:Y:S01]  /*1900*/  @!P4 IMAD.IADD R14, R14, 0x1, -R225 ;  /* 0x000000010e0ec824 */ /* 0x000fe200078e0ae1 */
[C---:B------:R-:W-:Y:S01]  /*1910*/  ISETP.GT.U32.AND P1, PT, R225.reuse, R12, PT ;  /* 0x0000000ce100720c */ /* 0x040fe20003f24070 */
[C---:B------:R-:W-:Y:S01]  /*1920*/  IMAD R8, R225.reuse, R8, R5 ;  /* 0x00000008e1087224 */ /* 0x040fe200078e0205 */
[----:B------:R-:W-:Y:S01]  /*1930*/  IABS R7, R9 ;  /* 0x0000000900077213 */ /* 0x000fe20000000000 */
[----:B-1----:R-:W-:Y:S02]  /*1940*/  IMAD.MOV.U32 R2, RZ, RZ, R0 ;  /* 0x000000ffff027224 */ /* 0x002fe400078e0000 */
[----:B------:R-:W-:Y:S01]  /*1950*/  @!P6 IMAD.IADD R4, R4, 0x1, -R225 ;  /* 0x000000010404e824 */ /* 0x000fe200078e0ae1 */
[----:B------:R-:W-:-:S02]  /*1960*/  ISETP.GT.U32.AND P6, PT, R225, R8, PT ;  /* 0x00000008e100720c */ /* 0x000fc40003fc4070 */
[----:B------:R-:W-:Y:S01]  /*1970*/  @!P3 IADD3 R2, PT, PT, -R2, RZ, RZ ;  /* 0x000000ff0202b210 */ /* 0x000fe20007ffe1ff */
[----:B------:R-:W-:Y:S01]  /*1980*/  IMAD.HI.U32 R3, R26, R7, RZ ;  /* 0x000000071a037227 */ /* 0x000fe200078e00ff */
[----:B------:R-:W-:Y:S02]  /*1990*/  ISETP.GT.U32.AND P3, PT, R225, R14, PT ;  /* 0x0000000ee100720c */ /* 0x000fe40003f64070 */
[----:B------:R-:W-:Y:S01]  /*19a0*/  ISETP.GE.AND P2, PT, R13, RZ, PT ;  /* 0x000000ff0d00720c */ /* 0x000fe20003f46270 */
[----:B------:R-:W-:Y:S02]  /*19b0*/  IMAD.MOV R0, RZ, RZ, -R3 ;  /* 0x000000ffff007224 */ /* 0x000fe400078e0a03 */
[--C-:B------:R-:W-:Y:S02]  /*19c0*/  @!P5 IMAD.IADD R6, R6, 0x1, -R225.reuse ;  /* 0x000000010606d824 */ /* 0x100fe400078e0ae1 */
[----:B------:R-:W-:Y:S01]  /*19d0*/  @!P1 IMAD.IADD R12, R12, 0x1, -R225 ;  /* 0x000000010c0c9824 */ /* 0x000fe200078e0ae1 */
[----:B------:R-:W-:Y:S01]  /*19e0*/  ISETP.GE.AND P1, PT, R15, RZ, PT ;  /* 0x000000ff0f00720c */ /* 0x000fe20003f26270 */
[C---:B------:R-:W-:Y:S01]  /*19f0*/  IMAD R0, R225.reuse, R0, R7 ;  /* 0x00000000e1007224 */ /* 0x040fe200078e0207 */
[----:B------:R-:W-:Y:S01]  /*1a00*/  ISETP.GT.U32.AND P5, PT, R225, R6, PT ;  /* 0x00000006e100720c */ /* 0x000fe20003fa4070 */
[----:B------:R-:W-:-:S02]  /*1a10*/  @!P6 IMAD.IADD R8, R8, 0x1, -R225 ;  /* 0x000000010808e824 */ /* 0x000fc400078e0ae1 */
[--C-:B------:R-:W-:Y:S01]  /*1a20*/  @!P3 IMAD.IADD R14, R14, 0x1, -R225.reuse ;  /* 0x000000010e0eb824 */ /* 0x100fe200078e0ae1 */
[C---:B------:R-:W-:Y:S01]  /*1a30*/  ISETP.GT.U32.AND P3, PT, R225.reuse, R0, PT ;  /* 0x00000000e100720c */ /* 0x040fe20003f64070 */
[----:B------:R-:W-:Y:S01]  /*1a40*/  IMAD.MOV.U32 R60, RZ, RZ, R12 ;  /* 0x000000ffff3c7224 */ /* 0x000fe200078e000c */
[----:B------:R1:W-:Y:S01]  /*1a50*/  STL [R1+0x21c], R2 ;  /* 0x00021c0201007387 */ /* 0x0003e20000100800 */
[----:B------:R-:W-:Y:S02]  /*1a60*/  ISETP.GT.U32.AND P6, PT, R225, R8, PT ;  /* 0x00000008e100720c */ /* 0x000fe40003fc4070 */
[----:B------:R-:W-:Y:S01]  /*1a70*/  @!P2 IMAD.MOV R60, RZ, RZ, -R60 ;  /* 0x000000ffff3ca224 */ /* 0x000fe200078e0a3c */
[----:B------:R-:W-:Y:S01]  /*1a80*/  ISETP.GE.AND P2, PT, R16, RZ, PT ;  /* 0x000000ff1000720c */ /* 0x000fe20003f46270 */
[----:B------:R-:W-:Y:S02]  /*1a90*/  VIADD R3, R34, 0x13 ;  /* 0x0000001322037836 */ /* 0x000fe40000000000 */
[----:B-1----:R-:W-:Y:S01]  /*1aa0*/  IMAD.MOV.U32 R2, RZ, RZ, R4 ;  /* 0x000000ffff027224 */ /* 0x002fe200078e0004 */
[----:B------:R-:W-:Y:S01]  /*1ab0*/  ISETP.GE.AND P0, PT, R17, RZ, PT ;  /* 0x000000ff1100720c */ /* 0x000fe20003f06270 */
[----:B------:R-:W-:-:S03]  /*1ac0*/  @!P5 IMAD.IADD R6, R6, 0x1, -R225 ;  /* 0x000000010606d824 */ /* 0x000fc600078e0ae1 */
[----:B------:R-:W-:Y:S01]  /*1ad0*/  @!P1 IADD3 R2, PT, PT, -R2, RZ, RZ ;  /* 0x000000ff02029210 */ /* 0x000fe20007ffe1ff */
[----:B------:R-:W-:Y:S01]  /*1ae0*/  VIADD R7, R34, 0x15 ;  /* 0x0000001522077836 */ /* 0x000fe20000000000 */
[----:B------:R-:W-:Y:S02]  /*1af0*/  IABS R4, R3 ;  /* 0x0000000300047213 */ /* 0x000fe40000000000 */
[----:B------:R-:W-:Y:S01]  /*1b00*/  ISETP.GE.AND P5, PT, R9, RZ, PT ;  /* 0x000000ff0900720c */ /* 0x000fe20003fa6270 */
[----:B------:R1:W-:Y:S01]  /*1b10*/  STL [R1+0x214], R2 ;  /* 0x0002140201007387 */ /* 0x0003e20000100800 */
[----:B------:R-:W-:Y:S01]  /*1b20*/  @!P3 IADD3 R0, PT, PT, R0, -R225, RZ ;  /* 0x800000e10000b210 */ /* 0x000fe20007ffe0ff */
[C---:B------:R-:W-:Y:S01]  /*1b30*/  VIADD R9, R34.reuse, 0x16 ;  /* 0x0000001622097836 */ /* 0x040fe20000000000 */
[----:B------:R-:W-:Y:S01]  /*1b40*/  ISETP.GE.AND P4, PT, R11, RZ, PT ;  /* 0x000000ff0b00720c */ /* 0x000fe20003f86270 */
[----:B------:R-:W-:Y:S01]  /*1b50*/  VIADD R5, R34, 0x14 ;  /* 0x0000001422057836 */ /* 0x000fe20000000000 */
[----:B------:R-:W-:Y:S01]  /*1b60*/  ISETP.GE.AND P1, PT, R3, RZ, PT ;  /* 0x000000ff0300720c */ /* 0x000fe20003f26270 */
[----:B------:R-:W-:Y:S01]  /*1b70*/  IMAD.HI.U32 R3, R26, R4, RZ ;  /* 0x000000041a037227 */ /* 0x000fe200078e00ff */
[----:B------:R-:W-:-:S03]  /*1b80*/  ISETP.GT.U32.AND P3, PT, R225, R0, PT ;  /* 0x00000000e100720c */ /* 0x000fc60003f64070 */
[----:B-1----:R-:W-:Y:S01]  /*1b90*/  IMAD.MOV.U32 R2, RZ, RZ, R6 ;  /* 0x000000ffff027224 */ /* 0x002fe200078e0006 */
[----:B------:R-:W-:Y:S01]  /*1ba0*/  IABS R6, R7 ;  /* 0x0000000700067213 */ /* 0x000fe20000000000 */
[----:B------:R-:W-:Y:S01]  /*1bb0*/  @!P6 IMAD.IADD R8, R8, 0x1, -R225 ;  /* 0x000000010808e824 */ /* 0x000fe200078e0ae1 */
[----:B------:R-:W-:Y:S01]  /*1bc0*/  ISETP.GE.AND P6, PT, R9, RZ, PT ;  /* 0x000000ff0900720c */ /* 0x000fe20003fc6270 */
[----:B------:R-:W-:Y:S01]  /*1bd0*/  @!P2 IMAD.MOV R2, RZ, RZ, -R2 ;  /* 0x000000ffff02a224 */ /* 0x000fe200078e0a02 */
[----:B------:R-:W-:Y:S01]  /*1be0*/  IABS R10, R9 ;  /* 0x00000009000a7213 */ /* 0x000fe20000000000 */
[----:B------:R-:W-:Y:S01]  /*1bf0*/  IMAD.MOV.U32 R166, RZ, RZ, R14 ;  /* 0x000000ffffa67224 */ /* 0x000fe200078e000e */
[----:B------:R-:W-:Y:S01]  /*1c00*/  ISETP.GE.AND P2, PT, R5, RZ, PT ;  /* 0x000000ff0500720c */ /* 0x000fe20003f46270 */
[----:B------:R-:W-:Y:S01]  /*1c10*/  IMAD.MOV.U32 R9, RZ, RZ, R6 ;  /* 0x000000ffff097224 */ /* 0x000fe200078e0006 */
[----:B------:R-:W-:Y:S01]  /*1c20*/  IABS R5, R5 ;  /* 0x0000000500057213 */ /* 0x000fe20000000000 */
[----:B------:R-:W-:Y:S01]  /*1c30*/  IMAD.MOV R6, RZ, RZ, -R3 ;  /* 0x000000ffff067224 */ /* 0x000fe200078e0a03 */
[----:B------:R1:W-:Y:S01]  /*1c40*/  STL [R1+0x20c], R2 ;  /* 0x00020c0201007387 */ /* 0x0003e20000100800 */
[----:B------:R-:W-:Y:S01]  /*1c50*/  @!P0 IMAD.MOV R166, RZ, RZ, -R166 ;  /* 0x000000ffffa68224 */ /* 0x000fe200078e0aa6 */
[----:B------:R-:W-:Y:S01]  /*1c60*/  ISETP.GE.AND P0, PT, R7, RZ, PT ;  /* 0x000000ff0700720c */ /* 0x000fe20003f06270 */
[----:B------:R-:W-:-:S02]  /*1c70*/  IMAD R4, R225, R6, R4 ;  /* 0x00000006e1047224 */ /* 0x000fc400078e0204 */
[----:B------:R-:W-:Y:S02]  /*1c80*/  IMAD.MOV.U32 R7, RZ, RZ, R5 ;  /* 0x000000ffff077224 */ /* 0x000fe400078e0005 */
[----:B------:R-:W-:-:S04]  /*1c90*/  IMAD.HI.U32 R5, R26, R9, RZ ;  /* 0x000000091a057227 */ /* 0x000fc800078e00ff */
[----:B-1----:R-:W-:Y:S01]  /*1ca0*/  IMAD.MOV.U32 R2, RZ, RZ, R8 ;  /* 0x000000ffff027224 */ /* 0x002fe200078e0008 */
[----:B------:R-:W-:Y:S01]  /*1cb0*/  @!P3 IADD3 R0, PT, PT, R0, -R225, RZ ;  /* 0x800000e10000b210 */ /* 0x000fe20007ffe0ff */
[----:B------:R-:W-:Y:S02]  /*1cc0*/  IMAD.MOV R8, RZ, RZ, -R5 ;  /* 0x000000ffff087224 */ /* 0x000fe400078e0a05 */
[----:B------:R-:W-:Y:S01]  /*1cd0*/  @!P4 IMAD.MOV R2, RZ, RZ, -R2 ;  /* 0x000000ffff02c224 */ /* 0x000fe200078e0a02 */
[C---:B------:R-:W-:Y:S01]  /*1ce0*/  ISETP.GT.U32.AND P4, PT, R225.reuse, R4, PT ;  /* 0x00000004e100720c */ /* 0x040fe20003f84070 */
[----:B------:R-:W-:Y:S02]  /*1cf0*/  IMAD R8, R225, R8, R9 ;  /* 0x00000008e1087224 */ /* 0x000fe400078e0209 */
[----:B------:R-:W-:Y:S02]  /*1d00*/  IMAD.MOV.U32 R61, RZ, RZ, R0 ;  /* 0x000000ffff3d7224 */ /* 0x000fe400078e0000 */
[----:B------:R-:W-:-:S04]  /*1d10*/  IMAD.HI.U32 R3, R26, R7, RZ ;  /* 0x000000071a037227 */ /* 0x000fc800078e00ff */
[----:B------:R-:W-:Y:S01]  /*1d20*/  @!P5 IMAD.MOV R61, RZ, RZ, -R61 ;  /* 0x000000ffff3dd224 */ /* 0x000fe200078e0a3d */
[C---:B------:R-:W-:Y:S01]  /*1d30*/  ISETP.GT.U32.AND P5, PT, R225.reuse, R8, PT ;  /* 0x00000008e100720c */ /* 0x040fe20003fa4070 */
[----:B------:R-:W-:Y:S02]  /*1d40*/  IMAD.MOV R6, RZ, RZ, -R3 ;  /* 0x000000ffff067224 */ /* 0x000fe400078e0a03 */
[----:B------:R-:W-:Y:S02]  /*1d50*/  @!P4 IMAD.IADD R4, R4, 0x1, -R225 ;  /* 0x000000010404c824 */ /* 0x000fe400078e0ae1 */
[C---:B------:R-:W-:Y:S02]  /*1d60*/  IMAD R6, R225.reuse, R6, R7 ;  /* 0x00000006e1067224 */ /* 0x040fe400078e0207 */
[----:B------:R-:W-:Y:S01]  /*1d70*/  IMAD.HI.U32 R3, R26, R10, RZ ;  /* 0x0000000a1a037227 */ /* 0x000fe200078e00ff */
[C---:B------:R-:W-:Y:S02]  /*1d80*/  ISETP.GT.U32.AND P4, PT, R225.reuse, R4, PT ;  /* 0x00000004e100720c */ /* 0x040fe40003f84070 */
[----:B------:R-:W-:Y:S01]  /*1d90*/  ISETP.GT.U32.AND P3, PT, R225, R6, PT ;  /* 0x00000006e100720c */ /* 0x000fe20003f64070 */
[----:B------:R-:W-:-:S02]  /*1da0*/  VIADD R13, R34, 0x18 ;  /* 0x00000018220d7836 */ /* 0x000fc40000000000 */
[----:B------:R-:W-:Y:S02]  /*1db0*/  IMAD.MOV R3, RZ, RZ, -R3 ;  /* 0x000000ffff037224 */ /* 0x000fe400078e0a03 */
[----:B------:R-:W-:Y:S01]  /*1dc0*/  @!P5 IMAD.IADD R8, R8, 0x1, -R225 ;  /* 0x000000010808d824 */ /* 0x000fe200078e0ae1 */
[----:B------:R-:W-:Y:S01]  /*1dd0*/  IABS R12, R13 ;  /* 0x0000000d000c7213 */ /* 0x000fe20000000000 */
[C---:B------:R-:W-:Y:S02]  /*1de0*/  IMAD R0, R225.reuse, R3, R10 ;  /* 0x00000003e1007224 */ /* 0x040fe400078e020a */
[----:B------:R-:W-:Y:S01]  /*1df0*/  VIADD R11, R34, 0x17 ;  /* 0x00000017220b7836 */ /* 0x000fe20000000000 */
[----:B------:R-:W-:Y:S01]  /*1e00*/  ISETP.GT.U32.AND P5, PT, R225, R8, PT ;  /* 0x00000008e100720c */ /* 0x000fe20003fa4070 */
[----:B------:R-:W-:Y:S02]  /*1e10*/  IMAD.HI.U32 R5, R26, R12, RZ ;  /* 0x0000000c1a057227 */ /* 0x000fe400078e00ff */
[----:B------:R-:W-:-:S02]  /*1e20*/  @!P3 IADD3 R6, PT, PT, R6, -R225, RZ ;  /* 0x800000e10606b210 */ /* 0x000fc40007ffe0ff */
[----:B------:R-:W-:Y:S01]  /*1e30*/  @!P4 IMAD.IADD R4, R4, 0x1, -R225 ;  /* 0x000000010404c824 */ /* 0x000fe200078e0ae1 */
[C---:B------:R-:W-:Y:S01]  /*1e40*/  ISETP.GT.U32.AND P4, PT, R225.reuse, R0, PT ;  /* 0x00000000e100720c */ /* 0x040fe20003f84070 */
[----:B------:R-:W-:Y:S01]  /*1e50*/  IMAD.MOV R5, RZ, RZ, -R5 ;  /* 0x000000ffff057224 */ /* 0x000fe200078e0a05 */
[----:B------:R-:W-:Y:S02]  /*1e60*/  IABS R10, R11 ;  /* 0x0000000b000a7213 */ /* 0x000fe40000000000 */
[C---:B------:R-:W-:Y:S01]  /*1e70*/  ISETP.GT.U32.AND P3, PT, R225.reuse, R6, PT ;  /* 0x00000006e100720c */ /* 0x040fe20003f64070 */
[C---:B------:R-:W-:Y:S02]  /*1e80*/  IMAD R12, R225.reuse, R5, R12 ;  /* 0x00000005e10c7224 */ /* 0x040fe400078e020c */
[----:B------:R-:W-:Y:S01]  /*1e90*/  IMAD.HI.U32 R3, R26, R10, RZ ;  /* 0x0000000a1a037227 */ /* 0x000fe200078e00ff */
[----:B------:R-:W-:Y:S02]  /*1ea0*/  @!P5 IADD3 R8, PT, PT, R8, -R225, RZ ;  /* 0x800000e10808d210 */ /* 0x000fe40007ffe0ff */
[----:B------:R-:W-:Y:S01]  /*1eb0*/  ISETP.GT.U32.AND P5, PT, R225, R12, PT ;  /* 0x0000000ce100720c */ /* 0x000fe20003fa4070 */
[----:B------:R-:W-:-:S02]  /*1ec0*/  VIADD R16, R34, 0x1a ;  /* 0x0000001a22107836 */ /* 0x000fc40000000000 */
[----:B------:R-:W-:Y:S02]  /*1ed0*/  IMAD.MOV R3, RZ, RZ, -R3 ;  /* 0x000000ffff037224 */ /* 0x000fe400078e0a03 */
[----:B------:R-:W-:Y:S01]  /*1ee0*/  VIADD R15, R34, 0x19 ;  /* 0x00000019220f7836 */ /* 0x000fe20000000000 */
[----:B------:R-:W-:Y:S01]  /*1ef0*/  IABS R9, R16 ;  /* 0x0000001000097213 */ /* 0x000fe20000000000 */
[----:B------:R-:W-:Y:S02]  /*1f00*/  IMAD.MOV.U32 R62, RZ, RZ, R4 ;  /* 0x000000ffff3e7224 */ /* 0x000fe400078e0004 */
[--C-:B------:R-:W-:Y:S02]  /*1f10*/  @!P4 IMAD.IADD R0, R0, 0x1, -R225.reuse ;  /* 0x000000010000c824 */ /* 0x100fe400078e0ae1 */
[----:B------:R-:W-:Y:S02]  /*1f20*/  IMAD R10, R225, R3, R10 ;  /* 0x00000003e10a7224 */ /* 0x000fe400078e020a */
[----:B------:R-:W-:Y:S01]  /*1f30*/  VIADD R17, R34, 0x1b ;  /* 0x0000001b22117836 */ /* 0x000fe20000000000 */
[----:B------:R-:W-:Y:S01]  /*1f40*/  IABS R7, R15 ;  /* 0x0000000f00077213 */ /* 0x000fe20000000000 */
[----:B------:R-:W-:Y:S01]  /*1f50*/  @!P1 IMAD.MOV R62, RZ, RZ, -R62 ;  /* 0x000000ffff3e9224 */ /* 0x000fe200078e0a3e */
[----:B------:R-:W-:Y:S01]  /*1f60*/  ISETP.GE.AND P4, PT, R11, RZ, PT ;  /* 0x000000ff0b00720c */ /* 0x000fe20003f86270 */
[----:B------:R-:W-:Y:S01]  /*1f70*/  @!P3 IMAD.IADD R6, R6, 0x1, -R225 ;  /* 0x000000010606b824 */ /* 0x000fe200078e0ae1 */
[C---:B------:R-:W-:Y:S01]  /*1f80*/  ISETP.GT.U32.AND P1, PT, R225.reuse, R0, PT ;  /* 0x00000000e100720c */ /* 0x040fe20003f24070 */
[----:B------:R-:W-:Y:S01]  /*1f90*/  IMAD.HI.U32 R5, R26, R9, RZ ;  /* 0x000000091a057227 */ /* 0x000fe200078e00ff */
[----:B------:R-:W-:-:S02]  /*1fa0*/  ISETP.GT.U32.AND P3, PT, R225, R10, PT ;  /* 0x0000000ae100720c */ /* 0x000fc40003f64070 */
[----:B------:R-:W-:Y:S01]  /*1fb0*/  IABS R11, R17 ;  /* 0x00000011000b7213 */ /* 0x000fe20000000000 */
[----:B------:R-:W-:Y:S01]  /*1fc0*/  IMAD.HI.U32 R3, R26, R7, RZ ;  /* 0x000000071a037227 */ /* 0x000fe200078e00ff */
[----:B------:R-:W-:-:S03]  /*1fd0*/  @!P5 IADD3 R12, PT, PT, R12, -R225, RZ ;  /* 0x800000e10c0cd210 */ /* 0x000fc60007ffe0ff */
[----:B------:R-:W-:Y:S02]  /*1fe0*/  IMAD.MOV R14, RZ, RZ, -R5 ;  /* 0x000000ffff0e7224 */ /* 0x000fe400078e0a05 */
[----:B------:R-:W-:Y:S01]  /*1ff0*/  IMAD.MOV.U32 R5, RZ, RZ, R11 ;  /* 0x000000ffff057224 */ /* 0x000fe200078e000b */
[----:B------:R-:W-:Y:S01]  /*2000*/  ISETP.GT.U32.AND P5, PT, R225, R12, PT ;  /* 0x0000000ce100720c */ /* 0x000fe20003fa4070 */
[----:B------:R-:W-:Y:S02]  /*2010*/  IMAD.MOV R4, RZ, RZ, -R3 ;  /* 0x000000ffff047224 */ /* 0x000fe400078e0a03 */
[----:B------:R-:W-:Y:S01]  /*2020*/  IMAD.HI.U32 R3, R26, R5, RZ ;  /* 0x000000051a037227 */ /* 0x000fe200078e00ff */
[----:B------:R-:W-:Y:S03]  /*2030*/  STL [R1+0x6f4c], R166 ;  /* 0x006f4ca601007387 */ /* 0x000fe60000100800 */
[----:B------:R-:W-:-:S02]  /*2040*/  @!P1 IMAD.IADD R0, R0, 0x1, -R225 ;  /* 0x0000000100009824 */ /* 0x000fc400078e0ae1 */
[----:B------:R-:W-:Y:S02]  /*2050*/  IMAD.MOV.U32 R18, RZ, RZ, R8 ;  /* 0x000000ffff127224 */ /* 0x000fe400078e0008 */
[----:B------:R-:W-:Y:S02]  /*2060*/  @!P3 IMAD.IADD R10, R10, 0x1, -R225 ;  /* 0x000000010a0ab824 */ /* 0x000fe400078e0ae1 */
[----:B------:R-:W-:Y:S02]  /*2070*/  IMAD.MOV.U32 R54, RZ, RZ, R6 ;  /* 0x000000ffff367224 */ /* 0x000fe400078e0006 */
[----:B------:R-:W-:Y:S01]  /*2080*/  IMAD.MOV R8, RZ, RZ, -R3 ;  /* 0x000000ffff087224 */ /* 0x000fe200078e0a03 */
[----:B------:R1:W-:Y:S01]  /*2090*/  STL [R1+0x1e8], R2 ;  /* 0x0001e80201007387 */ /* 0x0003e20000100800 */
[C---:B------:R-:W-:Y:S02]  /*20a0*/  IMAD R4, R225.reuse, R4, R7 ;  /* 0x00000004e1047224 */ /* 0x040fe400078e0207 */
[----:B------:R-:W-:Y:S01]  /*20b0*/  @!P2 IMAD.MOV R54, RZ, RZ, -R54 ;  /* 0x000000ffff36a224 */ /* 0x000fe200078e0a36 */
[C---:B------:R-:W-:Y:S01]  /*20c0*/  ISETP.GT.U32.AND P2, PT, R225.reuse, R10, PT ;  /* 0x0000000ae100720c */ /* 0x040fe20003f44070 */
[C---:B------:R-:W-:Y:S01]  /*20d0*/  IMAD R6, R225.reuse, R14, R9 ;  /* 0x0000000ee1067224 */ /* 0x040fe200078e0209 */
[----:B------:R-:W-:Y:S01]  /*20e0*/  ISETP.GT.U32.AND P1, PT, R225, R4, PT ;  /* 0x00000004e100720c */ /* 0x000fe20003f24070 */
[----:B-1----:R-:W-:-:S02]  /*20f0*/  IMAD.MOV.U32 R2, RZ, RZ, R0 ;  /* 0x000000ffff027224 */ /* 0x002fc400078e0000 */
[C---:B------:R-:W-:Y:S02]  /*2100*/  IMAD R0, R225.reuse, R8, R5 ;  /* 0x00000008e1007224 */ /* 0x040fe400078e0205 */
[----:B------:R-:W-:Y:S01]  /*2110*/  @!P5 IMAD.IADD R12, R12, 0x1, -R225 ;  /* 0x000000010c0cd824 */ /* 0x000fe200078e0ae1 */
[----:B------:R-:W-:Y:S02]  /*2120*/  @!P6 IADD3 R2, PT, PT, -R2, RZ, RZ ;  /* 0x000000ff0202e210 */ /* 0x000fe40007ffe1ff */
[C---:B------:R-:W-:Y:S02]  /*2130*/  ISETP.GT.U32.AND P5, PT, R225.reuse, R0, PT ;  /* 0x00000000e100720c */ /* 0x040fe40003fa4070 */
[----:B------:R-:W-:Y:S01]  /*2140*/  ISETP.GT.U32.AND P6, PT, R225, R6, PT ;  /* 0x00000006e100720c */ /* 0x000fe20003fc4070 */
[C---:B------:R-:W-:Y:S02]  /*2150*/  VIADD R7, R34.reuse, 0x1c ;  /* 0x0000001c22077836 */ /* 0x040fe40000000000 */
[----:B------:R-:W-:-:S02]  /*2160*/  VIADD R9, R34, 0x1d ;  /* 0x0000001d22097836 */ /* 0x000fc40000000000 */
[----:B------:R-:W-:Y:S01]  /*2170*/  @!P0 IMAD.MOV R18, RZ, RZ, -R18 ;  /* 0x000000ffff128224 */ /* 0x000fe200078e0a12 */
[----:B------:R-:W-:Y:S01]  /*2180*/  IABS R8, R7 ;  /* 0x0000000700087213 */ /* 0x000fe20000000000 */
[--C-:B------:R-:W-:Y:S01]  /*2190*/  @!P2 IMAD.IADD R10, R10, 0x1, -R225.reuse ;  /* 0x000000010a0aa824 */ /* 0x100fe200078e0ae1 */
[----:B------:R-:W-:Y:S01]  /*21a0*/  IABS R5, R9 ;  /* 0x0000000900057213 */ /* 0x000fe20000000000 */
[--C-:B------:R-:W-:Y:S01]  /*21b0*/  @!P1 IMAD.IADD R4, R4, 0x1, -R225.reuse ;  /* 0x0000000104049824 */ /* 0x100fe200078e0ae1 */
[----:B------:R-:W-:Y:S01]  /*21c0*/  STL [R1+0x208], R18 ;  /* 0x0002081201007387 */ /* 0x000fe20000100800 */
[----:B------:R-:W-:-:S03]  /*21d0*/  @!P5 IMAD.IADD R0, R0, 0x1, -R225 ;  /* 0x000000010000d824 */ /* 0x000fc600078e0ae1 */
[----:B------:R1:W-:Y:S01]  /*21e0*/  STL [R1+0x1e4], R2 ;  /* 0x0001e40201007387 */ /* 0x0003e20000100800 */
[----:B------:R-:W-:-:S04]  /*21f0*/  IMAD.HI.U32 R3, R26, R8, RZ ;  /* 0x000000081a037227 */ /* 0x000fc800078e00ff */
[----:B------:R-:W-:Y:S01]  /*2200*/  @!P6 IMAD.IADD R6, R6, 0x1, -R225 ;  /* 0x000000010606e824 */ /* 0x000fe200078e0ae1 */
[C---:B------:R-:W-:Y:S01]  /*2210*/  ISETP.GT.U32.AND P6, PT, R225.reuse, R4, PT ;  /* 0x00000004e100720c */ /* 0x040fe20003fc4070 */
[----:B-1----:R-:W-:Y:S01]  /*2220*/  IMAD.MOV.U32 R2, RZ, RZ, R10 ;  /* 0x000000ffff027224 */ /* 0x002fe200078e000a */
[----:B------:R-:W-:Y:S01]  /*2230*/  MOV R10, R5 ;  /* 0x00000005000a7202 */ /* 0x000fe20000000f00 */
[----:B------:R-:W-:Y:S02]  /*2240*/  IMAD.MOV R5, RZ, RZ, -R3 ;  /* 0x000000ffff057224 */ /* 0x000fe400078e0a03 */
[----:B------:R-:W-:Y:S01]  /*2250*/  @!P4 IMAD.MOV R2, RZ, RZ, -R2 ;  /* 0x000000ffff02c224 */ /* 0x000fe200078e0a02 */
[----:B------:R-:W-:Y:S01]  /*2260*/  ISETP.GT.U32.AND P4, PT, R225, R0, PT ;  /* 0x00000000e100720c */ /* 0x000fe20003f84070 */
[----:B------:R-:W-:-:S04]  /*2270*/  IMAD.HI.U32 R3, R26, R10, RZ ;  /* 0x0000000a1a037227 */ /* 0x000fc800078e00ff */
[----:B------:R-:W-:Y:S02]  /*2280*/  IMAD.MOV R3, RZ, RZ, -R3 ;  /* 0x000000ffff037224 */ /* 0x000fe400078e0a03 */
[C---:B------:R-:W-:Y:S02]  /*2290*/  IMAD R8, R225.reuse, R5, R8 ;  /* 0x00000005e1087224 */ /* 0x040fe400078e0208 */
[----:B------:R-:W-:Y:S02]  /*22a0*/  VIADD R11, R34, 0x1e ;  /* 0x0000001e220b7836 */ /* 0x000fe40000000000 */
[C---:B------:R-:W-:Y:S02]  /*22b0*/  IMAD R10, R225.reuse, R3, R10 ;  /* 0x00000003e10a7224 */ /* 0x040fe400078e020a */
[----:B------:R-:W-:Y:S01]  /*22c0*/  @!P6 IMAD.IADD R4, R4, 0x1, -R225 ;  /* 0x000000010404e824 */ /* 0x000fe200078e0ae1 */
[----:B------:R-:W-:Y:S02]  /*22d0*/  ISETP.GT.U32.AND P6, PT, R225, R8, PT ;  /* 0x00000008e100720c */ /* 0x000fe40003fc4070 */
[----:B------:R-:W-:Y:S01]  /*22e0*/  ISETP.GE.AND P3, PT, R13, RZ, PT ;  /* 0x000000ff0d00720c */ /* 0x000fe20003f66270 */
[----:B------:R-:W-:Y:S01]  /*22f0*/  VIADD R13, R34, 0x1f ;  /* 0x0000001f220d7836 */ /* 0x000fe20000000000 */
[----:B------:R-:W-:-:S02]  /*2300*/  @!P4 IADD3 R0, PT, PT, R0, -R225, RZ ;  /* 0x800000e10000c210 */ /* 0x000fc40007ffe0ff */
[----:B------:R-:W-:Y:S02]  /*2310*/  IABS R14, R11 ;  /* 0x0000000b000e7213 */ /* 0x000fe40000000000 */
[----:B------:R-:W-:Y:S02]  /*2320*/  ISETP.GT.U32.AND P4, PT, R225, R10, PT ;  /* 0x0000000ae100720c */ /* 0x000fe40003f84070 */
[----:B------:R-:W-:Y:S01]  /*2330*/  ISETP.GE.AND P0, PT, R15, RZ, PT ;  /* 0x000000ff0f00720c */ /* 0x000fe20003f06270 */
[----:B------:R-:W-:Y:S01]  /*2340*/  IMAD.HI.U32 R3, R26, R14, RZ ;  /* 0x0000000e1a037227 */ /* 0x000fe200078e00ff */
[----:B------:R-:W-:Y:S02]  /*2350*/  ISETP.GE.AND P2, PT, R16, RZ, PT ;  /* 0x000000ff1000720c */ /* 0x000fe40003f46270 */
[----:B------:R-:W-:Y:S02]  /*2360*/  IABS R16, R13 ;  /* 0x0000000d00107213 */ /* 0x000fe40000000000 */
[----:B------:R-:W-:Y:S01]  /*2370*/  ISETP.GT.U32.AND P5, PT, R225, R6, PT ;  /* 0x00000006e100720c */ /* 0x000fe20003fa4070 */
[----:B------:R-:W-:-:S02]  /*2380*/  VIADD R15, R34, 0x20 ;  /* 0x00000020220f7836 */ /* 0x000fc40000000000 */
[----:B------:R-:W-:Y:S01]  /*2390*/  IMAD.MOV R3, RZ, RZ, -R3 ;  /* 0x000000ffff037224 */ /* 0x000fe200078e0a03 */
[----:B------:R1:W-:Y:S01]  /*23a0*/  STL [R1+0x1e0], R2 ;  /* 0x0001e00201007387 */ /* 0x0003e20000100800 */
[----:B------:R-:W-:-:S04]  /*23b0*/  IMAD.HI.U32 R5, R26, R16, RZ ;  /* 0x000000101a057227 */ /* 0x000fc800078e00ff */
[--C-:B------:R-:W-:Y:S02]  /*23c0*/  @!P6 IMAD.IADD R8, R8, 0x1, -R225.reuse ;  /* 0x000000010808e824 */ /* 0x100fe400078e0ae1 */
[C---:B------:R-:W-:Y:S01]  /*23d0*/  IMAD R14, R225.reuse, R3, R14 ;  /* 0x00000003e10e7224 */ /* 0x040fe200078e020e */
[----:B------:R-:W-:Y:S01]  /*23e0*/  IABS R3, R15 ;  /* 0x0000000f00037213 */ /* 0x000fe20000000000 */
[----:B------:R-:W-:Y:S01]  /*23f0*/  @!P4 IMAD.IADD R10, R10, 0x1, -R225 ;  /* 0x000000010a0ac824 */ /* 0x000fe200078e0ae1 */
[----:B-1----:R-:W-:Y:S01]  /*2400*/  MOV R2, R4 ;  /* 0x0000000400027202 */ /* 0x002fe20000000f00 */
[----:B------:R-:W-:Y:S02]  /*2410*/  IMAD.MOV R5, RZ, RZ, -R5 ;  /* 0x000000ffff057224 */ /* 0x000fe400078e0a05 */
[----:B------:R-:W-:Y:S01]  /*2420*/  @!P3 IMAD.MOV R12, RZ, RZ, -R12 ;  /* 0x000000ffff0cb224 */ /* 0x000fe200078e0a0c */
[----:B------:R-:W-:Y:S01]  /*2430*/  ISETP.GT.U32.AND P3, PT, R225, R8, PT ;  /* 0x00000008e100720c */ /* 0x000fe20003f64070 */
[----:B------:R-:W-:Y:S01]  /*2440*/  @!P0 IMAD.MOV R2, RZ, RZ, -R2 ;  /* 0x000000ffff028224 */ /* 0x000fe200078e0a02 */
[----:B------:R-:W-:Y:S01]  /*2450*/  ISETP.GE.AND P6, PT, R9, RZ, PT ;  /* 0x000000ff0900720c */ /* 0x000fe20003fc6270 */
[----:B------:R-:W-:Y:S01]  /*2460*/  VIADD R9, R34, 0x21 ;  /* 0x0000002122097836 */ /* 0x000fe20000000000 */
[C---:B------:R-:W-:Y:S01]  /*2470*/  ISETP.GT.U32.AND P4, PT, R225.reuse, R10, PT ;  /* 0x0000000ae100720c */ /* 0x040fe20003f84070 */
[----:B------:R-:W-:-:S02]  /*2480*/  IMAD R16, R225, R5, R16 ;  /* 0x00000005e1107224 */ /* 0x000fc400078e0210 */
[----:B------:R-:W-:Y:S02]  /*2490*/  @!P5 IMAD.IADD R6, R6, 0x1, -R225 ;  /* 0x000000010606d824 */ /* 0x000fe400078e0ae1 */
[----:B------:R-:W-:Y:S01]  /*24a0*/  IMAD.MOV.U32 R5, RZ, RZ, R3 ;  /* 0x000000ffff057224 */ /* 0x000fe200078e0003 */
[----:B------:R-:W-:Y:S01]  /*24b0*/  STL [R1+0x1dc], R12 ;  /* 0x0001dc0c01007387 */ /* 0x000fe20000100800 */
[----:B------:R-:W-:Y:S02]  /*24c0*/  ISETP.GE.AND P5, PT, R7, RZ, PT ;  /* 0x000000ff0700720c */ /* 0x000fe40003fa6270 */
[----:B------:R-:W-:Y:S01]  /*24d0*/  IABS R7, R9 ;  /* 0x0000000900077213 */ /* 0x000fe20000000000 */
[----:B------:R1:W-:Y:S01]  /*24e0*/  STL [R1+0x1d8], R2 ;  /* 0x0001d80201007387 */ /* 0x0003e20000100800 */
[----:B------:R-:W-:-:S04]  /*24f0*/  IMAD.HI.U32 R3, R26, R5, RZ ;  /* 0x000000051a037227 */ /* 0x000fc800078e00ff */
[----:B------:R-:W-:Y:S02]  /*2500*/  IMAD.MOV.U32 R59, RZ, RZ, R0 ;  /* 0x000000ffff3b7224 */ /* 0x000fe400078e0000 */
[----:B-1----:R-:W-:Y:S01]  /*2510*/  IMAD.MOV.U32 R2, RZ, RZ, R6 ;  /* 0x000000ffff027224 */ /* 0x002fe200078e0006 */
[----:B------:R-:W-:Y:S01]  /*2520*/  IADD3 R4, PT, PT, -R3, RZ, RZ ;  /* 0x000000ff03047210 */ /* 0x000fe20007ffe1ff */
[----:B------:R-:W-:-:S04]  /*2530*/  IMAD.HI.U32 R0, R26, R7, RZ ;  /* 0x000000071a007227 */ /* 0x000fc800078e00ff */
[----:B------:R-:W-:Y:S01]  /*2540*/  @!P2 IMAD.MOV R2, RZ, RZ, -R2 ;  /* 0x000000ffff02a224 */ /* 0x000fe200078e0a02 */
[C---:B------:R-:W-:Y:S01]  /*2550*/  ISETP.GT.U32.AND P2, PT, R225.reuse, R16, PT ;  /* 0x00000010e100720c */ /* 0x040fe20003f44070 */
[--C-:B------:R-:W-:Y:S02]  /*2560*/  @!P3 IMAD.IADD R8, R8, 0x1, -R225.reuse ;  /* 0x000000010808b824 */ /* 0x100fe400078e0ae1 */
[----:B------:R-:W-:Y:S02]  /*2570*/  @!P4 IMAD.IADD R10, R10, 0x1, -R225 ;  /* 0x000000010a0ac824 */ /* 0x000fe400078e0ae1 */
[----:B------:R-:W-:Y:S02]  /*2580*/  IMAD.MOV R6, RZ, RZ, -R0 ;  /* 0x000000ffff067224 */ /* 0x000fe400078e0a00 */
[C---:B------:R-:W-:Y:S02]  /*2590*/  IMAD R0, R225.reuse, R4, R5 ;  /* 0x00000004e1007224 */ /* 0x040fe400078e0205 */
[----:B------:R-:W-:Y:S01]  /*25a0*/  IMAD.MOV.U32 R152, RZ, RZ, R8 ;  /* 0x000000ffff987224 */ /* 0x000fe200078e0008 */
[C---:B------:R-:W-:Y:S01]  /*25b0*/  ISETP.GT.U32.AND P0, PT, R225.reuse, R14, PT ;  /* 0x0000000ee100720c */ /* 0x040fe20003f04070 */
[----:B------:R1:W-:Y:S01]  /*25c0*/  STL [R1+0x1d4], R2 ;  /* 0x0001d40201007387 */ /* 0x0003e20000100800 */
[----:B------:R-:W-:-:S02]  /*25d0*/  IMAD R4, R225, R6, R7 ;  /* 0x00000006e1047224 */ /* 0x000fc400078e0207 */
[----:B------:R-:W-:Y:S01]  /*25e0*/  @!P5 IMAD.MOV R152, RZ, RZ, -R152 ;  /* 0x000000ffff98d224 */ /* 0x000fe200078e0a98 */
[----:B------:R-:W-:Y:S01]  /*25f0*/  ISETP.GT.U32.AND P5, PT, R225, R0, PT ;  /* 0x00000000e100720c */ /* 0x000fe20003fa4070 */
[----:B------:R-:W-:Y:S01]  /*2600*/  @!P2 IMAD.IADD R16, R16, 0x1, -R225 ;  /* 0x000000011010a824 */ /* 0x000fe200078e0ae1 */
[----:B-1----:R-:W-:-:S05]  /*2610*/  MOV R2, R10 ;  /* 0x0000000a00027202 */ /* 0x002fca0000000f00 */
[----:B------:R-:W-:Y:S01]  /*2620*/  @!P6 IMAD.MOV R2, RZ, RZ, -R2 ;  /* 0x000000ffff02e224 */ /* 0x000fe200078e0a02 */
[C---:B------:R-:W-:Y:S01]  /*2630*/  ISETP.GT.U32.AND P6, PT, R225.reuse, R4, PT ;  /* 0x00000004e100720c */ /* 0x040fe20003fc4070 */
[----:B------:R-:W-:Y:S01]  /*2640*/  VIADD R5, R34, 0x22 ;  /* 0x0000002222057836 */ /* 0x000fe20000000000 */
[C---:B------:R-:W-:Y:S01]  /*2650*/  ISETP.GT.U32.AND P2, PT, R225.reuse, R16, PT ;  /* 0x00000010e100720c */ /* 0x040fe20003f44070 */
[--C-:B------:R-:W-:Y:S02]  /*2660*/  @!P0 IMAD.IADD R14, R14, 0x1, -R225.reuse ;  /* 0x000000010e0e8824 */ /* 0x100fe400078e0ae1 */
[----:B------:R-:W-:Y:S01]  /*2670*/  VIADD R7, R34, 0x23 ;  /* 0x0000002322077836 */ /* 0x000fe20000000000 */
[----:B------:R-:W-:Y:S01]  /*2680*/  IABS R6, R5 ;  /* 0x0000000500067213 */ /* 0x000fe20000000000 */
[----:B------:R-:W-:Y:S01]  /*2690*/  @!P5 IMAD.IADD R0, R0, 0x1, -R225 ;  /* 0x000000010000d824 */ /* 0x000fe200078e0ae1 */
[C---:B------:R-:W-:Y:S02]  /*26a0*/  ISETP.GT.U32.AND P0, PT, R225.reuse, R14, PT ;  /* 0x0000000ee100720c */ /* 0x040fe40003f04070 */
[----:B------:R-:W-:Y:S01]  /*26b0*/  IABS R8, R7 ;  /* 0x0000000700087213 */ /* 0x000fe20000000000 */
[----:B------:R-:W-:Y:S01]  /*26c0*/  IMAD.HI.U32 R3, R26, R6, RZ ;  /* 0x000000061a037227 */ /* 0x000fe200078e00ff */
[----:B------:R-:W-:-:S03]  /*26d0*/  ISETP.GT.U32.AND P5, PT, R225, R0, PT ;  /* 0x00000000e100720c */ /* 0x000fc60003fa4070 */
[--C-:B------:R-:W-:Y:S01]  /*26e0*/  @!P6 IMAD.IADD R4, R4, 0x1, -R225.reuse ;  /* 0x000000010404e824 */ /* 0x100fe200078e0ae1 */
[----:B------:R-:W-:Y:S01]  /*26f0*/  ISETP.GE.AND P1, PT, R17, RZ, PT ;  /* 0x000000ff1100720c */ /* 0x000fe20003f26270 */
[----:B------:R-:W-:Y:S01]  /*2700*/  @!P2 IMAD.IADD R16, R16, 0x1, -R225 ;  /* 0x000000011010a824 */ /* 0x000fe200078e0ae1 */
[----:B------:R-:W-:Y:S01]  /*2710*/  ISETP.GE.AND P2, PT, R5, RZ, PT ;  /* 0x000000ff0500720c */ /* 0x000fe20003f46270 */
[----:B------:R-:W-:Y:S01]  /*2720*/  IMAD.HI.U32 R5, R26, R8, RZ ;  /* 0x000000081a057227 */ /* 0x000fe200078e00ff */
[----:B------:R-:W-:-:S03]  /*2730*/  ISETP.GT.U32.AND P6, PT, R225, R4, PT ;  /* 0x00000004e100720c */ /* 0x000fc60003fc4070 */
[----:B------:R-:W-:Y:S02]  /*2740*/  IMAD.MOV R3, RZ, RZ, -R3 ;  /* 0x000000ffff037224 */ /* 0x000fe400078e0a03 */
[----:B------:R-:W-:Y:S02]  /*2750*/  IMAD.MOV R5, RZ, RZ, -R5 ;  /* 0x000000ffff057224 */ /* 0x000fe400078e0a05 */
[----:B------:R-:W-:Y:S02]  /*2760*/  IMAD R6, R225, R3, R6 ;  /* 0x00000003e1067224 */ /* 0x000fe400078e0206 */
[----:B------:R-:W-:Y:S01]  /*2770*/  @!P0 IMAD.IADD R14, R14, 0x1, -R225 ;  /* 0x000000010e0e8824 */ /* 0x000fe200078e0ae1 */
[----:B------:R-:W-:Y:S01]  /*2780*/  ISETP.GE.AND P0, PT, R9, RZ, PT ;  /* 0x000000ff0900720c */ /* 0x000fe20003f06270 */
[----:B------:R-:W-:Y:S02]  /*2790*/  VIADD R9, R34, 0x24 ;  /* 0x0000002422097836 */ /* 0x000fe40000000000 */
[----:B------:R-:W-:-:S02]  /*27a0*/  IMAD R8, R225, R5, R8 ;  /* 0x00000005e1087224 */ /* 0x000fc400078e0208 */
[----:B------:R-:W-:Y:S01]  /*27b0*/  @!P5 IMAD.IADD R0, R0, 0x1, -R225 ;  /* 0x000000010000d824 */ /* 0x000fe200078e0ae1 */
[----:B------:R-:W-:Y:S01]  /*27c0*/  ISETP.GT.U32.AND P5, PT, R225, R6, PT ;  /* 0x00000006e100720c */ /* 0x000fe20003fa4070 */
[----:B------:R-:W-:Y:S01]  /*27d0*/  @!P1 IMAD.MOV R59, RZ, RZ, -R59 ;  /* 0x000000ffff3b9224 */ /* 0x000fe200078e0a3b */
[----:B------:R-:W-:Y:S01]  /*27e0*/  ISETP.GE.AND P1, PT, R11, RZ, PT ;  /* 0x000000ff0b00720c */ /* 0x000fe20003f26270 */
[----:B------:R-:W-:Y:S01]  /*27f0*/  @!P6 IMAD.IADD R4, R4, 0x1, -R225 ;  /* 0x000000010404e824 */ /* 0x000fe200078e0ae1 */
[----:B------:R-:W-:Y:S02]  /*2800*/  IABS R10, R9 ;  /* 0x00000009000a7213 */ /* 0x000fe40000000000 */
[----:B------:R-:W-:Y:S01]  /*2810*/  ISETP.GT.U32.AND P6, PT, R225, R8, PT ;  /* 0x00000008e100720c */ /* 0x000fe20003fc4070 */
[----:B------:R1:W-:Y:S01]  /*2820*/  STL [R1+0x224], R2 ;  /* 0x0002240201007387 */ /* 0x0003e20000100800 */
[----:B------:R-:W-:Y:S02]  /*2830*/  VIADD R11, R34, 0x25 ;  /* 0x00000025220b7836 */ /* 0x000fe40000000000 */
[----:B------:R-:W-:Y:S01]  /*2840*/  IMAD.HI.U32 R3, R26, R10, RZ ;  /* 0x0000000a1a037227 */ /* 0x000fe200078e00ff */
[----:B------:R-:W-:-:S02]  /*2850*/  ISETP.GE.AND P3, PT, R13, RZ, PT ;  /* 0x000000ff0d00720c */ /* 0x000fc40003f66270 */
[----:B------:R-:W-:Y:S01]  /*2860*/  IABS R12, R11 ;  /* 0x0000000b000c7213 */ /* 0x000fe20000000000 */
[--C-:B------:R-:W-:Y:S01]  /*2870*/  @!P5 IMAD.IADD R6, R6, 0x1, -R225.reuse ;  /* 0x000000010606d824 */ /* 0x100fe200078e0ae1 */
[----:B-1----:R-:W-:Y:S02]  /*2880*/  MOV R2, R14 ;  /* 0x0000000e00027202 */ /* 0x002fe40000000f00 */
[----:B------:R-:W-:Y:S02]  /*2890*/  IADD3 R3, PT, PT, -R3, RZ, RZ ;  /* 0x000000ff03037210 */ /* 0x000fe40007ffe1ff */
[----:B------:R-:W-:Y:S02]  /*28a0*/  @!P6 IMAD.IADD R8, R8, 0x1, -R225 ;  /* 0x000000010808e824 */ /* 0x000fe400078e0ae1 */
[----:B------:R-:W-:Y:S01]  /*28b0*/  @!P1 IMAD.MOV R2, RZ, RZ, -R2 ;  /* 0x000000ffff029224 */ /* 0x000fe200078e0a02 */
[C---:B------:R-:W-:Y:S01]  /*28c0*/  ISETP.GT.U32.AND P6, PT, R225.reuse, R6, PT ;  /* 0x00000006e100720c */ /* 0x040fe20003fc4070 */
[----:B------:R-:W-:-:S02]  /*28d0*/  IMAD R10, R225, R3, R10 ;  /* 0x00000003e10a7224 */ /* 0x000fc400078e020a */
[----:B------:R-:W-:Y:S01]  /*28e0*/  IMAD.HI.U32 R3, R26, R12, RZ ;  /* 0x0000000c1a037227 */ /* 0x000fe200078e00ff */
[----:B------:R1:W-:Y:S01]  /*28f0*/  STL [R1+0x220], R2 ;  /* 0x0002200201007387 */ /* 0x0003e20000100800 */
[----:B------:R-:W-:Y:S02]  /*2900*/  ISETP.GE.AND P4, PT, R15, RZ, PT ;  /* 0x000000ff0f00720c */ /* 0x000fe40003f86270 */
[----:B------:R-:W-:Y:S02]  /*2910*/  VIADD R15, R34, 0x27 ;  /* 0x00000027220f7836 */ /* 0x000fe40000000000 */
[----:B------:R-:W-:Y:S02]  /*2920*/  IMAD.MOV R3, RZ, RZ, -R3 ;  /* 0x000000ffff037224 */ /* 0x000fe400078e0a03 */
[----:B-1----:R-:W-:Y:S01]  /*2930*/  IMAD.MOV.U32 R2, RZ, RZ, R16 ;  /* 0x000000ffff027224 */ /* 0x002fe200078e0010 */
[----:B------:R-:W-:Y:S01]  /*2940*/  ISETP.GE.AND P1, PT, R7, RZ, PT ;  /* 0x000000ff0700720c */ /* 0x000fe20003f26270 */
[----:B------:R-:W-:Y:S01]  /*2950*/  IMAD R12, R225, R3, R12 ;  /* 0x00000003e10c7224 */ /* 0x000fe200078e020c */
[----:B------:R-:W-:-:S02]  /*2960*/  IABS R7, R15 ;  /* 0x0000000f00077213 */ /* 0x000fc40000000000 */
[----:B------:R-:W-:Y:S01]  /*2970*/  @!P3 IADD3 R2, PT, PT, -R2, RZ, RZ ;  /* 0x000000ff0202b210 */ /* 0x000fe20007ffe1ff */
[----:B------:R-:W-:Y:S01]  /*2980*/  @!P6 IMAD.IADD R6, R6, 0x1, -R225 ;  /* 0x000000010606e824 */ /* 0x000fe200078e0ae1 */
[----:B------:R-:W-:-:S03]  /*2990*/  ISETP.GT.U32.AND P6, PT, R225, R12, PT ;  /* 0x0000000ce100720c */ /* 0x000fc60003fc4070 */
[----:B------:R1:W-:Y:S01]  /*29a0*/  STL [R1+0x1d0], R2 ;  /* 0x0001d00201007387 */ /* 0x0003e20000100800 */
[----:B------:R-:W-:Y:S02]  /*29b0*/  VIADD R13, R34, 0x26 ;  /* 0x00000026220d7836 */ /* 0x000fe40000000000 */
[----:B-1----:R-:W-:Y:S02]  /*29c0*/  IMAD.MOV.U32 R2, RZ, RZ, R0 ;  /* 0x000000ffff027224 */ /* 0x002fe400078e0000 */
[----:B------:R-:W-:-:S04]  /*29d0*/  IMAD.HI.U32 R0, R26, R7, RZ ;  /* 0x000000071a007227 */ /* 0x000fc800078e00ff */
[----:B------:R-:W-:Y:S01]  /*29e0*/  @!P4 IMAD.MOV R2, RZ, RZ, -R2 ;  /* 0x000000ffff02c224 */ /* 0x000fe200078e0a02 */
[----:B------:R-:W-:Y:S01]  /*29f0*/  ISETP.GT.U32.AND P4, PT, R225, R8, PT ;  /* 0x00000008e100720c */ /* 0x000fe20003f84070 */
[----:B------:R-:W-:Y:S01]  /*2a00*/  IMAD.MOV R0, RZ, RZ, -R0 ;  /* 0x000000ffff007224 */ /* 0x000fe200078e0a00 */
[----:B------:R-:W-:-:S03]  /*2a10*/  IABS R14, R13 ;  /* 0x0000000d000e7213 */ /* 0x000fc60000000000 */
[C---:B------:R-:W-:Y:S02]  /*2a20*/  IMAD R0, R225.reuse, R0, R7 ;  /* 0x00000000e1007224 */ /* 0x040fe400078e0207 */
[----:B------:R-:W-:Y:S02]  /*2a30*/  @!P6 IMAD.IADD R12, R12, 0x1, -R225 ;  /* 0x000000010c0ce824 */ /* 0x000fe400078e0ae1 */
[----:B------:R-:W-:Y:S01]  /*2a40*/  VIADD R17, R34, 0x28 ;  /* 0x0000002822117836 */ /* 0x000fe20000000000 */
[----:B------:R-:W-:Y:S01]  /*2a50*/  ISETP.GT.U32.AND P6, PT, R225, R0, PT ;  /* 0x00000000e100720c */ /* 0x000fe20003fc4070 */
[----:B------:R-:W-:-:S03]  /*2a60*/  IMAD.HI.U32 R5, R26, R14, RZ ;  /* 0x0000000e1a057227 */ /* 0x000fc600078e00ff */
[----:B------:R-:W-:Y:S01]  /*2a70*/  IABS R3, R17 ;  /* 0x0000001100037213 */ /* 0x000fe20000000000 */
[----:B------:R-:W-:Y:S02]  /*2a80*/  IMAD.MOV R5, RZ, RZ, -R5 ;  /* 0x000000ffff057224 */ /* 0x000fe400078e0a05 */
[----:B------:R-:W-:Y:S01]  /*2a90*/  @!P4 IMAD.IADD R8, R8, 0x1, -R225 ;  /* 0x000000010808c824 */ /* 0x000fe200078e0ae1 */
[----:B------:R-:W-:Y:S01]  /*2aa0*/  ISETP.GE.AND P3, PT, R9, RZ, PT ;  /* 0x000000ff0900720c */ /* 0x000fe20003f66270 */
[C---:B------:R-:W-:Y:S02]  /*2ab0*/  IMAD R14, R225.reuse, R5, R14 ;  /* 0x00000005e10e7224 */ /* 0x040fe400078e020e */
[----:B------:R-:W-:Y:S02]  /*2ac0*/  VIADD R9, R34, 0x29 ;  /* 0x0000002922097836 */ /* 0x000fe40000000000 */
[----:B------:R-:W-:Y:S02]  /*2ad0*/  IMAD.MOV.U32 R127, RZ, RZ, R8 ;  /* 0x000000ffff7f7224 */ /* 0x000fe400078e0008 */
[----:B------:R-:W-:Y:S01]  /*2ae0*/  IMAD.MOV.U32 R5, RZ, RZ, R3 ;  /* 0x000000ffff057224 */ /* 0x000fe200078e0003 */
[C---:B------:R-:W-:Y:S01]  /*2af0*/  ISETP.GT.U32.AND P5, PT, R225.reuse, R10, PT ;  /* 0x0000000ae100720c */ /* 0x040fe20003fa4070 */
[----:B------:R-:W-:Y:S01]  /*2b00*/  IMAD.MOV.U32 R126, RZ, RZ, R6 ;  /* 0x000000ffff7e7224 */ /* 0x000fe200078e0006 */
[----:B------:R-:W-:Y:S01]  /*2b10*/  IABS R6, R9 ;  /* 0x0000000900067213 */ /* 0x000fe20000000000 */
[----:B------:R-:W-:Y:S01]  /*2b20*/  @!P1 IMAD.MOV R127, RZ, RZ, -R127 ;  /* 0x000000ffff7f9224 */ /* 0x000fe200078e0a7f */
[----:B------:R-:W-:Y:S01]  /*2b30*/  ISETP.GT.U32.AND P1, PT, R225, R12, PT ;  /* 0x0000000ce100720c */ /* 0x000fe20003f24070 */
[----:B------:R-:W-:-:S02]  /*2b40*/  @!P6 IMAD.IADD R0, R0, 0x1, -R225 ;  /* 0x000000010000e824 */ /* 0x000fc400078e0ae1 */
[----:B------:R-:W-:Y:S01]  /*2b50*/  IMAD.HI.U32 R3, R26, R5, RZ ;  /* 0x000000051a037227 */ /* 0x000fe200078e00ff */
[----:B------:R1:W-:Y:S03]  /*2b60*/  STL [R1+0x1cc], R2 ;  /* 0x0001cc0201007387 */ /* 0x0003e60000100800 */
[----:B------:R-:W-:Y:S01]  /*2b70*/  @!P2 IMAD.MOV R126, RZ, RZ, -R126 ;  /* 0x000000ffff7ea224 */ /* 0x000fe200078e0a7e */
[C---:B------:R-:W-:Y:S02]  /*2b80*/  ISETP.GT.U32.AND P2, PT, R225.reuse, R14, PT ;  /* 0x0000000ee100720c */ /* 0x040fe40003f44070 */
[----:B------:R-:W-:Y:S01]  /*2b90*/  ISETP.GT.U32.AND P6, PT, R225, R0, PT ;  /* 0x00000000e100720c */ /* 0x000fe20003fc4070 */
[----:B-1----:R-:W-:Y:S02]  /*2ba0*/  IMAD.MOV.U32 R2, RZ, RZ, R4 ;  /* 0x000000ffff027224 */ /* 0x002fe400078e0004 */
[----:B------:R-:W-:-:S02]  /*2bb0*/  IMAD.MOV R4, RZ, RZ, -R3 ;  /* 0x000000ffff047224 */ /* 0x000fc400078e0a03 */
[----:B------:R-:W-:-:S04]  /*2bc0*/  IMAD.HI.U32 R3, R26, R6, RZ ;  /* 0x000000061a037227 */ /* 0x000fc800078e00ff */
[C---:B------:R-:W-:Y:S02]  /*2bd0*/  IMAD R4, R225.reuse, R4, R5 ;  /* 0x00000004e1047224 */ /* 0x040fe400078e0205 */
[----:B------:R-:W-:Y:S02]  /*2be0*/  IMAD.MOV R3, RZ, RZ, -R3 ;  /* 0x000000ffff037224 */ /* 0x000fe400078e0a03 */
[--C-:B------:R-:W-:Y:S01]  /*2bf0*/  @!P5 IMAD.IADD R10, R10, 0x1, -R225.reuse ;  /* 0x000000010a0ad824 */ /* 0x100fe200078e0ae1 */
[----:B------:R-:W-:Y:S01]  /*2c00*/  @!P1 IADD3 R12, PT, PT, R12, -R225, RZ ;  /* 0x800000e10c0c9210 */ /* 0x000fe20007ffe0ff */
[C---:B------:R-:W-:Y:S01]  /*2c10*/  IMAD R6, R225.reuse, R3, R6 ;  /* 0x00000003e1067224 */ /* 0x040fe200078e0206 */
[C---:B------:R-:W-:Y:S01]  /*2c20*/  ISETP.GT.U32.AND P1, PT, R225.reuse, R4, PT ;  /* 0x00000004e100720c */ /* 0x040fe20003f24070 */
[--C-:B------:R-:W-:Y:S01]  /*2c30*/  @!P2 IMAD.IADD R14, R14, 0x1, -R225.reuse ;  /* 0x000000010e0ea824 */ /* 0x100fe200078e0ae1 */
[----:B------:R-:W-:Y:S01]  /*2c40*/  ISETP.GT.U32.AND P5, PT, R225, R10, PT ;  /* 0x0000000ae100720c */ /* 0x000fe20003fa4070 */
[----:B------:R-:W-:Y:S01]  /*2c50*/  @!P6 IMAD.IADD R0, R0, 0x1, -R225 ;  /* 0x000000010000e824 */ /* 0x000fe200078e0ae1 */
[----:B------:R-:W-:-:S02]  /*2c60*/  @!P0 IADD3 R2, PT, PT, -R2, RZ, RZ ;  /* 0x000000ff02028210 */ /* 0x000fc40007ffe1ff */
[----:B------:R-:W-:Y:S02]  /*2c70*/  ISETP.GE.AND P0, PT, R11, RZ, PT ;  /* 0x000000ff0b00720c */ /* 0x000fe40003f06270 */
[C---:B------:R-:W-:Y:S02]  /*2c80*/  ISETP.GT.U32.AND P6, PT, R225.reuse, R6, PT ;  /* 0x00000006e100720c */ /* 0x040fe40003fc4070 */
[C---:B------:R-:W-:Y:S02]  /*2c90*/  IADD3 R11, PT, PT, R34.reuse, 0x2a, RZ ;  /* 0x0000002a220b7810 */ /* 0x040fe40007ffe0ff */
[----:B------:R-:W-:Y:S02]  /*2ca0*/  ISETP.GT.U32.AND P2, PT, R225, R14, PT ;  /* 0x0000000ee100720c */ /* 0x000fe40003f44070 */
[----:B------:R-:W-:Y:S01]  /*2cb0*/  ISETP.GE.AND P4, PT, R13, RZ, PT ;  /* 0x000000ff0d00720c */ /* 0x000fe20003f86270 */
[----:B------:R-:W-:Y:S01]  /*2cc0*/  VIADD R13, R34, 0x2b ;  /* 0x0000002b220d7836 */ /* 0x000fe20000000000 */
[----:B------:R-:W-:Y:S01]  /*2cd0*/  IABS R8, R11 ;  /* 0x0000000b00087213 */ /* 0x000fe20000000000 */
[----:B------:R-:W-:Y:S01]  /*2ce0*/  @!P1 IMAD.IADD R4, R4, 0x1, -R225 ;  /* 0x0000000104049824 */ /* 0x000fe200078e0ae1 */
[----:B------:R1:W-:Y:S02]  /*2cf0*/  STL [R1+0x1c8], R2 ;  /* 0x0001c80201007387 */ /* 0x0003e40000100800 */
[----:B------:R-:W-:Y:S01]  /*2d00*/  IABS R16, R13 ;  /* 0x0000000d00107213 */ /* 0x000fe20000000000 */
[----:B------:R-:W-:-:S04]  /*2d10*/  IMAD.HI.U32 R3, R26, R8, RZ ;  /* 0x000000081a037227 */ /* 0x000fc800078e00ff */
[--C-:B------:R-:W-:Y:S01]  /*2d20*/  @!P5 IMAD.IADD R10, R10, 0x1, -R225.reuse ;  /* 0x000000010a0ad824 */ /* 0x100fe200078e0ae1 */
[----:B------:R-:W-:Y:S01]  /*2d30*/  ISETP.GE.AND P5, PT, R15, RZ, PT ;  /* 0x000000ff0f00720c */ /* 0x000fe20003fa6270 */
[----:B-1----:R-:W-:Y:S02]  /*2d40*/  IMAD.MOV.U32 R2, RZ, RZ, R12 ;  /* 0x000000ffff027224 */ /* 0x002fe400078e000c */
[----:B------:R-:W-:Y:S01]  /*2d50*/  @!P6 IMAD.IADD R6, R6, 0x1, -R225 ;  /* 0x000000010606e824 */ /* 0x000fe200078e0ae1 */
[----:B------:R-:W-:Y:S01]  /*2d60*/  ISETP.GT.U32.AND P6, PT, R225, R4, PT ;  /* 0x00000004e100720c */ /* 0x000fe20003fc4070 */
[----:B------:R-:W-:-:S04]  /*2d70*/  IMAD.HI.U32 R5, R26, R16, RZ ;  /* 0x000000101a057227 */ /* 0x000fc800078e00ff */
[----:B------:R-:W-:Y:S02]  /*2d80*/  IMAD.MOV R3, RZ, RZ, -R3 ;  /* 0x000000ffff037224 */ /* 0x000fe400078e0a03 */
[----:B------:R-:W-:Y:S02]  /*2d90*/  @!P2 IMAD.IADD R14, R14, 0x1, -R225 ;  /* 0x000000010e0ea824 */ /* 0x000fe400078e0ae1 */
[----:B------:R-:W-:Y:S02]  /*2da0*/  @!P0 IMAD.MOV R2, RZ, RZ, -R2 ;  /* 0x000000ffff028224 */ /* 0x000fe400078e0a02 */
[----:B------:R-:W-:Y:S02]  /*2db0*/  VIADD R15, R34, 0x2c ;  /* 0x0000002c220f7836 */ /* 0x000fe40000000000 */
[----:B------:R-:W-:Y:S02]  /*2dc0*/  IMAD.MOV R5, RZ, RZ, -R5 ;  /* 0x000000ffff057224 */ /* 0x000fe400078e0a05 */
[----:B------:R-:W-:-:S02]  /*2dd0*/  IMAD R8, R225, R3, R8 ;  /* 0x00000003e1087224 */ /* 0x000fc400078e0208 */
[----:B------:R-:W-:Y:S01]  /*2de0*/  IMAD.MOV.U32 R50, RZ, RZ, R10 ;  /* 0x000000ffff327224 */ /* 0x000fe200078e000a */
[----:B------:R1:W-:Y:S01]  /*2df0*/  STL [R1+0x1c4], R2 ;  /* 0x0001c40201007387 */ /* 0x0003e20000100800 */
[----:B------:R-:W-:Y:S01]  /*2e00*/  IMAD.MOV.U32 R3, RZ, RZ, R14 ;  /* 0x000000ffff037224 */ /* 0x000fe200078e000e */
[----:B------:R-:W-:Y:S01]  /*2e10*/  IABS R18, R15 ;  /* 0x0000000f00127213 */ /* 0x000fe20000000000 */
[----:B------:R-:W-:Y:S01]  /*2e20*/  IMAD R16, R225, R5, R16 ;  /* 0x00000005e1107224 */ /* 0x000fe200078e0210 */
[----:B------:R-:W-:Y:S01]  /*2e30*/  ISETP.GE.AND P2, PT, R17, RZ, PT ;  /* 0x000000ff1100720c */ /* 0x000fe20003f46270 */
[----:B------:R-:W-:Y:S01]  /*2e40*/  @!P3 IMAD.MOV R50, RZ, RZ, -R50 ;  /* 0x000000ffff32b224 */ /* 0x000fe200078e0a32 */
[----:B------:R-:W-:Y:S01]  /*2e50*/  ISETP.GE.AND P1, PT, R9, RZ, PT ;  /* 0x000000ff0900720c */ /* 0x000fe20003f26270 */
[----:B------:R-:W-:Y:S01]  /*2e60*/  VIADD R9, R34, 0x2d ;  /* 0x0000002d22097836 */ /* 0x000fe20000000000 */
[C---:B------:R-:W-:Y:S01]  /*2e70*/  ISETP.GT.U32.AND P3, PT, R225.reuse, R8, PT ;  /* 0x00000008e100720c */ /* 0x040fe20003f64070 */
[----:B-1----:R-:W-:Y:S01]  /*2e80*/  IMAD.MOV.U32 R2, RZ, RZ, R0 ;  /* 0x000000ffff027224 */ /* 0x002fe200078e0000 */
[----:B------:R-:W-:-:S02]  /*2e90*/  ISETP.GT.U32.AND P0, PT, R225, R6, PT ;  /* 0x00000006e100720c */ /* 0x000fc40003f04070 */
[----:B------:R-:W-:Y:S01]  /*2ea0*/  @!P4 IADD3 R3, PT, PT, -R3, RZ, RZ ;  /* 0x000000ff0303c210 */ /* 0x000fe20007ffe1ff */
[----:B------:R-:W-:Y:S01]  /*2eb0*/  @!P5 IMAD.MOV R2, RZ, RZ, -R2 ;  /* 0x000000ffff02d224 */ /* 0x000fe200078e0a02 */
[----:B------:R-:W-:Y:S01]  /*2ec0*/  ISETP.GT.U32.AND P4, PT, R225, R16, PT ;  /* 0x00000010e100720c */ /* 0x000fe20003f84070 */
[----:B------:R-:W-:Y:S01]  /*2ed0*/  IMAD.HI.U32 R7, R26, R18, RZ ;  /* 0x000000121a077227 */ /* 0x000fe200078e00ff */
[----:B------:R-:W-:Y:S01]  /*2ee0*/  IABS R5, R9 ;  /* 0x0000000900057213 */ /* 0x000fe20000000000 */
[----:B------:R-:W-:Y:S02]  /*2ef0*/  STL [R1+0x22c], R3 ;  /* 0x00022c0301007387 */ /* 0x000fe40000100800 */
[----:B------:R-:W-:Y:S02]  /*2f00*/  @!P6 IMAD.IADD R4, R4, 0x1, -R225 ;  /* 0x000000010404e824 */ /* 0x000fe400078e0ae1 */
[----:B------:R-:W-:Y:S01]  /*2f10*/  IMAD.MOV R7, RZ, RZ, -R7 ;  /* 0x000000ffff077224 */ /* 0x000fe200078e0a07 */
[----:B------:R1:W-:Y:S01]  /*2f20*/  STL [R1+0x228], R2 ;  /* 0x0002280201007387 */ /* 0x0003e20000100800 */
[----:B------:R-:W-:-:S04]  /*2f30*/  IMAD.HI.U32 R0, R26, R5, RZ ;  /* 0x000000051a007227 */ /* 0x000fc800078e00ff */
[C---:B------:R-:W-:Y:S02]  /*2f40*/  IMAD R18, R225.reuse, R7, R18 ;  /* 0x00000007e1127224 */ /* 0x040fe400078e0212 */
[----:B-1----:R-:W-:Y:S02]  /*2f50*/  IMAD.MOV.U32 R2, RZ, RZ, R4 ;  /* 0x000000ffff027224 */ /* 0x002fe400078e0004 */
[--C-:B------:R-:W-:Y:S02]  /*2f60*/  @!P3 IMAD.IADD R8, R8, 0x1, -R225.reuse ;  /* 0x000000010808b824 */ /* 0x100fe400078e0ae1 */
[----:B------:R-:W-:Y:S02]  /*2f70*/  @!P2 IMAD.MOV R2, RZ, RZ, -R2 ;  /* 0x000000ffff02a224 */ /* 0x000fe400078e0a02 */
[----:B------:R-:W-:Y:S02]  /*2f80*/  IMAD.MOV R0, RZ, RZ, -R0 ;  /* 0x000000ffff007224 */ /* 0x000fe400078e0a00 */
[--C-:B------:R-:W-:Y:S01]  /*2f90*/  @!P0 IMAD.IADD R6, R6, 0x1, -R225.reuse ;  /* 0x0000000106068824 */ /* 0x100fe200078e0ae1 */
[C---:B------:R-:W-:Y:S01]  /*2fa0*/  ISETP.GT.U32.AND P6, PT, R225.reuse, R18, PT ;  /* 0x00000012e100720c */ /* 0x040fe20003fc4070 */
[----:B------:R-:W-:Y:S01]  /*2fb0*/  @!P4 IMAD.IADD R16, R16, 0x1, -R225 ;  /* 0x000000011010c824 */ /* 0x000fe200078e0ae1 */
[----:B------:R1:W-:Y:S01]  /*2fc0*/  STL [R1+0x1c0], R2 ;  /* 0x0001c00201007387 */ /* 0x0003e20000100800 */
[C---:B------:R-:W-:Y:S01]  /*2fd0*/  IMAD R0, R225.reuse, R0, R5 ;  /* 0x00000000e1007224 */ /* 0x040fe200078e0205 */
[----:B------:R-:W-:-:S02]  /*2fe0*/  ISETP.GT.U32.AND P4, PT, R225, R8, PT ;  /* 0x00000008e100720c */ /* 0x000fc40003f84070 */
[----:B------:R-:W-:Y:S01]  /*2ff0*/  IADD3 R17, PT, PT, R34, 0x2e, RZ ;  /* 0x0000002e22117810 */ /* 0x000fe20007ffe0ff */
[----:B-1----:R-:W-:-:S04]  /*3000*/  IMAD.MOV.U32 R2, RZ, RZ, R6 ;  /* 0x000000ffff027224 */ /* 0x002fc800078e0006 */
[----:B------:R-:W-:Y:S01]  /*3010*/  @!P1 IMAD.MOV R2, RZ, RZ, -R2 ;  /* 0x000000ffff029224 */ /* 0x000fe200078e0a02 */
[----:B------:R-:W-:Y:S02]  /*3020*/  ISETP.GT.U32.AND P1, PT, R225, R0, PT ;  /* 0x00000000e100720c */ /* 0x000fe40003f24070 */
[----:B------:R-:W-:Y:S02]  /*3030*/  IABS R7, R17 ;  /* 0x0000001100077213 */ /* 0x000fe40000000000 */
[----:B------:R-:W-:Y:S01]  /*3040*/  ISETP.GE.AND P5, PT, R11, RZ, PT ;  /* 0x000000ff0b00720c */ /* 0x000fe20003fa6270 */
[--C-:B------:R-:W-:Y:S01]  /*3050*/  @!P6 IMAD.IADD R18, R18, 0x1, -R225.reuse ;  /* 0x000000011212e824 */ /* 0x100fe200078e0ae1 */
[----:B------:R-:W-:Y:S01]  /*3060*/  ISETP.GT.U32.AND P6, PT, R225, R16, PT ;  /* 0x00000010e100720c */ /* 0x000fe20003fc4070 */
[----:B------:R-:W-:Y:S02]  /*3070*/  VIADD R10, R34, 0x2f ;  /* 0x0000002f220a7836 */ /* 0x000fe40000000000 */
[----:B------:R-:W-:-:S02]  /*3080*/  @!P4 IMAD.IADD R8, R8, 0x1, -R225 ;  /* 0x000000010808c824 */ /* 0x000fc400078e0ae1 */
[----:B------:R-:W-:Y:S01]  /*3090*/  IMAD.HI.U32 R3, R26, R7, RZ ;  /* 0x000000071a037227 */ /* 0x000fe200078e00ff */
[----:B------:R1:W-:Y:S01]  /*30a0*/  STL [R1+0x1bc], R2 ;  /* 0x0001bc0201007387 */ /* 0x0003e20000100800 */
[----:B------:R-:W-:Y:S02]  /*30b0*/  IABS R6, R10 ;  /* 0x0000000a00067213 */ /* 0x000fe40000000000 */
[----:B------:R-:W-:Y:S01]  /*30c0*/  @!P1 IMAD.IADD R0, R0, 0x1, -R225 ;  /* 0x0000000100009824 */ /* 0x000fe200078e0ae1 */
[----:B------:R-:W-:Y:S02]  /*30d0*/  IADD3 R4, PT, PT, -R3, RZ, RZ ;  /* 0x000000ff03047210 */ /* 0x000fe40007ffe1ff */
[----:B------:R-:W-:Y:S01]  /*30e0*/  ISETP.GE.AND P0, PT, R13, RZ, PT ;  /* 0x000000ff0d00720c */ /* 0x000fe20003f06270 */
[----:B-1----:R-:W-:Y:S01]  /*30f0*/  IMAD.MOV.U32 R2, RZ, RZ, R8 ;  /* 0x000000ffff027224 */ /* 0x002fe200078e0008 */
[----:B------:R-:W-:Y:S01]  /*3100*/  ISETP.GE.AND P4, PT, R9, RZ, PT ;  /* 0x000000ff0900720c */ /* 0x000fe20003f86270 */
[----:B------:R-:W-:-:S02]  /*3110*/  VIADD R9, R34, 0x31 ;  /* 0x0000003122097836 */ /* 0x000fc40000000000 */
[----:B------:R-:W-:Y:S01]  /*3120*/  IMAD.HI.U32 R3, R26, R6, RZ ;  /* 0x000000061a037227 */ /* 0x000fe200078e00ff */
[----:B------:R-:W-:Y:S02]  /*3130*/  @!P5 IADD3 R2, PT, PT, -R2, RZ, RZ ;  /* 0x000000ff0202d210 */ /* 0x000fe40007ffe1ff */
[C---:B------:R-:W-:Y:S01]  /*3140*/  ISETP.GT.U32.AND P5, PT, R225.reuse, R0, PT ;  /* 0x00000000e100720c */ /* 0x040fe20003fa4070 */
[C---:B------:R-:W-:Y:S01]  /*3150*/  IMAD R4, R225.reuse, R4, R7 ;  /* 0x00000004e1047224 */ /* 0x040fe200078e0207 */
[----:B------:R-:W-:Y:S01]  /*3160*/  @!P6 IADD3 R16, PT, PT, R16, -R225, RZ ;  /* 0x800000e11010e210 */ /* 0x000fe20007ffe0ff */
[----:B------:R-:W-:Y:S01]  /*3170*/  IMAD.MOV R3, RZ, RZ, -R3 ;  /* 0x000000ffff037224 */ /* 0x000fe200078e0a03 */
[----:B------:R-:W-:Y:S02]  /*3180*/  ISETP.GE.AND P1, PT, R10, RZ, PT ;  /* 0x000000ff0a00720c */ /* 0x000fe40003f26270 */
[----:B------:R-:W-:Y:S01]  /*3190*/  IABS R10, R9 ;  /* 0x00000009000a7213 */ /* 0x000fe20000000000 */
[----:B------:R1:W-:Y:S01]  /*31a0*/  STL [R1+0x88], R2 ;  /* 0x0000880201007387 */ /* 0x0003e20000100800 */
[C---:B------:R-:W-:Y:S01]  /*31b0*/  ISETP.GT.U32.AND P6, PT, R225.reuse, R4, PT ;  /* 0x00000004e100720c */ /* 0x040fe20003fc4070 */
[----:B------:R-:W-:-:S02]  /*31c0*/  IMAD R6, R225, R3, R6 ;  /* 0x00000003e1067224 */ /* 0x000fc400078e0206 */
[----:B------:R-:W-:Y:S02]  /*31d0*/  VIADD R11, R34, 0x30 ;  /* 0x00000030220b7836 */ /* 0x000fe40000000000 */
[----:B------:R-:W-:-:S04]  /*31e0*/  IMAD.HI.U32 R3, R26, R10, RZ ;  /* 0x0000000a1a037227 */ /* 0x000fc800078e00ff */
[----:B-1----:R-:W-:Y:S01]  /*31f0*/  IMAD.MOV.U32 R2, RZ, RZ, R16 ;  /* 0x000000ffff027224 */ /* 0x002fe200078e0010 */
[----:B------:R-:W-:Y:S01]  /*3200*/  IABS R7, R11 ;  /* 0x0000000b00077213 */ /* 0x000fe20000000000 */
[----:B------:R-:W-:Y:S02]  /*3210*/  IMAD.MOV R3, RZ, RZ, -R3 ;  /* 0x000000ffff037224 */ /* 0x000fe400078e0a03 */
[----:B------:R-:W-:Y:S01]  /*3220*/  @!P0 IMAD.MOV R2, RZ, RZ, -R2 ;  /* 0x000000ffff028224 */ /* 0x000fe200078e0a02 */
[C---:B------:R-:W-:Y:S01]  /*3230*/  ISETP.GT.U32.AND P0, PT, R225.reuse, R6, PT ;  /* 0x00000006e100720c */ /* 0x040fe20003f04070 */
[----:B------:R-:W-:Y:S02]  /*3240*/  @!P5 IMAD.IADD R0, R0, 0x1, -R225 ;  /* 0x000000010000d824 */ /* 0x000fe400078e0ae1 */
[----:B------:R-:W-:Y:S02]  /*3250*/  IMAD R10, R225, R3, R10 ;  /* 0x00000003e10a7224 */ /* 0x000fe400078e020a */
[----:B------:R-:W-:-:S02]  /*3260*/  IMAD.MOV.U32 R14, RZ, RZ, R0 ;  /* 0x000000ffff0e7224 */ /* 0x000fc400078e0000 */
[----:B------:R-:W-:Y:S01]  /*3270*/  IMAD.HI.U32 R5, R26, R7, RZ ;  /* 0x000000071a057227 */ /* 0x000fe200078e00ff */
[----:B------:R-:W-:-:S03]  /*3280*/  ISETP.GT.U32.AND P2, PT, R225, R18, PT ;  /* 0x00000012e100720c */ /* 0x000fc60003f44070 */
[----:B------:R-:W-:Y:S02]  /*3290*/  @!P6 IMAD.IADD R4, R4, 0x1, -R225 ;  /* 0x000000010404e824 */ /* 0x000fe400078e0ae1 */
[----:B------:R-:W-:Y:S01]  /*32a0*/  @!P4 IMAD.MOV R14, RZ, RZ, -R14 ;  /* 0x000000ffff0ec224 */ /* 0x000fe200078e0a0e */
[C---:B------:R-:W-:Y:S01]  /*32b0*/  ISETP.GT.U32.AND P4, PT, R225.reuse, R10, PT ;  /* 0x0000000ae100720c */ /* 0x040fe20003f84070 */
[----:B------:R-:W-:Y:S01]  /*32c0*/  IMAD.MOV R8, RZ, RZ, -R5 ;  /* 0x000000ffff087224 */ /* 0x000fe200078e0a05 */
[C---:B------:R-:W-:Y:S01]  /*32d0*/  ISETP.GT.U32.AND P6, PT, R225.reuse, R4, PT ;  /* 0x00000004e100720c */ /* 0x040fe20003fc4070 */
[----:B------:R-:W-:Y:S02]  /*32e0*/  @!P0 IMAD.IADD R6, R6, 0x1, -R225 ;  /* 0x0000000106068824 */ /* 0x000fe400078e0ae1 */
[----:B------:R-:W-:Y:S01]  /*32f0*/  IMAD R8, R225, R8, R7 ;  /* 0x00000008e1087224 */ /* 0x000fe200078e0207 */
[----:B------:R-:W-:Y:S01]  /*3300*/  ISETP.GE.AND P3, PT, R15, RZ, PT ;  /* 0x000000ff0f00720c */ /* 0x000fe20003f66270 */
[----:B------:R-:W-:Y:S01]  /*3310*/  VIADD R12, R34, 0x33 ;  /* 0x00000033220c7836 */ /* 0x000fe20000000000 */
[----:B------:R-:W-:-:S02]  /*3320*/  ISETP.GT.U32.AND P0, PT, R225, R6, PT ;  /* 0x00000006e100720c */ /* 0x000fc40003f04070 */
[----:B------:R-:W-:Y:S01]  /*3330*/  ISETP.GT.U32.AND P5, PT, R225, R8, PT ;  /* 0x00000008e100720c */ /* 0x000fe20003fa4070 */
[--C-:B------:R-:W-:Y:S02]  /*3340*/  @!P2 IMAD.IADD R18, R18, 0x1, -R225.reuse ;  /* 0x000000011212a824 */ /* 0x100fe400078e0ae1 */
[----:B------:R-:W-:Y:S01]  /*3350*/  VIADD R13, R34, 0x34 ;  /* 0x00000034220d7836 */ /* 0x000fe20000000000 */
[----:B------:R-:W-:Y:S01]  /*3360*/  IABS R7, R12 ;  /* 0x0000000c00077213 */ /* 0x000fe20000000000 */
[--C-:B------:R-:W-:Y:S01]  /*3370*/  @!P4 IMAD.IADD R10, R10, 0x1, -R225.reuse ;  /* 0x000000010a0ac824 */ /* 0x100fe200078e0ae1 */
[----:B------:R-:W-:Y:S01]  /*3380*/  ISETP.GE.AND P2, PT, R17, RZ, PT ;  /* 0x000000ff1100720c */ /* 0x000fe20003f46270 */
[----:B------:R-:W-:Y:S01]  /*3390*/  @!P6 IMAD.IADD R4, R4, 0x1, -R225 ;  /* 0x000000010404e824 */ /* 0x000fe200078e0ae1 */
[----:B------:R-:W-:Y:S01]  /*33a0*/  ISETP.GE.AND P6, PT, R9, RZ, PT ;  /* 0x000000ff0900720c */ /* 0x000fe20003fc6270 */
[----:B------:R-:W-:Y:S01]  /*33b0*/  IMAD.MOV.U32 R33, RZ, RZ, R18 ;  /* 0x000000ffff217224 */ /* 0x000fe200078e0012 */
[----:B------:R-:W-:Y:S01]  /*33c0*/  IABS R9, R13 ;  /* 0x0000000d00097213 */ /* 0x000fe20000000000 */
[----:B------:R-:W-:Y:S01]  /*33d0*/  IMAD.HI.U32 R3, R26, R7, RZ ;  /* 0x000000071a037227 */ /* 0x000fe200078e00ff */
[----:B------:R-:W-:Y:S01]  /*33e0*/  ISETP.GT.U32.AND P4, PT, R225, R10, PT ;  /* 0x0000000ae100720c */ /* 0x000fe20003f84070 */
[----:B------:R1:W-:Y:S02]  /*33f0*/  STL [R1+0x84], R2 ;  /* 0x0000840201007387 */ /* 0x0003e40000100800 */
[----:B------:R-:W-:Y:S01]  /*3400*/  @!P3 IMAD.MOV R33, RZ, RZ, -R33 ;  /* 0x000000ffff21b224 */ /* 0x000fe200078e0a21 */
[----:B------:R-:W-:Y:S01]  /*3410*/  ISETP.GE.AND P3, PT, R11, RZ, PT ;  /* 0x000000ff0b00720c */ /* 0x000fe20003f66270 */
[--C-:B------:R-:W-:Y:S01]  /*3420*/  @!P0 IMAD.IADD R6, R6, 0x1, -R225.reuse ;  /* 0x0000000106068824 */ /* 0x100fe200078e0ae1 */
[----:B------:R-:W-:Y:S01]  /*3430*/  IADD3 R11, PT, PT, R34, 0x32, RZ ;  /* 0x00000032220b7810 */ /* 0x000fe20007ffe0ff */
[----:B------:R-:W-:Y:S01]  /*3440*/  @!P5 IMAD.IADD R8, R8, 0x1, -R225 ;  /* 0x000000010808d824 */ /* 0x000fe200078e0ae1 */
[----:B------:R-:W-:Y:S01]  /*3450*/  ISETP.GE.AND P0, PT, R12, RZ, PT ;  /* 0x000000ff0c00720c */ /* 0x000fe20003f06270 */
[----:B------:R-:W-:-:S02]  /*3460*/  IMAD.MOV R12, RZ, RZ, -R3 ;  /* 0x000000ffff0c7224 */ /* 0x000fc400078e0a03 */
[----:B-1----:R-:W-:Y:S02]  /*3470*/  IMAD.MOV.U32 R2, RZ, RZ, R4 ;  /* 0x000000ffff027224 */ /* 0x002fe400078e0004 */
[----:B------:R-:W-:Y:S01]  /*3480*/  IMAD.HI.U32 R4, R26, R9, RZ ;  /* 0x000000091a047227 */ /* 0x000fe200078e00ff */
[----:B------:R1:W-:Y:S01]  /*3490*/  STL [R1+0x1b8], R14 ;  /* 0x0001b80e01007387 */ /* 0x0003e20000100800 */
[----:B------:R-:W-:Y:S02]  /*34a0*/  IABS R5, R11 ;  /* 0x0000000b00057213 */ /* 0x000fe40000000000 */
[C---:B------:R-:W-:Y:S02]  /*34b0*/  ISETP.GT.U32.AND P5, PT, R225.reuse, R8, PT ;  /* 0x00000008e100720c */ /* 0x040fe40003fa4070 */
[----:B------:R-:W-:Y:S01]  /*34c0*/  @!P2 IADD3 R2, PT, PT, -R2, RZ, RZ ;  /* 0x000000ff0202a210 */ /* 0x000fe20007ffe1ff */
[----:B-1----:R-:W-:Y:S02]  /*34d0*/  IMAD.MOV R14, RZ, RZ, -R4 ;  /* 0x000000ffff0e7224 */ /* 0x002fe400078e0a04 */
[----:B------:R-:W-:-:S02]  /*34e0*/  IMAD R4, R225, R12, R7 ;  /* 0x0000000ce1047224 */ /* 0x000fc400078e0207 */
[----:B------:R-:W-:Y:S01]  /*34f0*/  IMAD.HI.U32 R0, R26, R5, RZ ;  /* 0x000000051a007227 */ /* 0x000fe200078e00ff */
[----:B------:R1:W-:Y:S03]  /*3500*/  STL [R1+0x1b4], R2 ;  /* 0x0001b40201007387 */ /* 0x0003e60000100800 */
[----:B------:R-:W-:Y:S01]  /*3510*/  @!P4 IMAD.IADD R10, R10, 0x1, -R225 ;  /* 0x000000010a0ac824 */ /* 0x000fe200078e0ae1 */
[C---:B------:R-:W-:Y:S01]  /*3520*/  ISETP.GT.U32.AND P4, PT, R225.reuse, R4, PT ;  /* 0x00000004e100720c */ /* 0x040fe20003f84070 */
[----:B------:R-:W-:Y:S02]  /*3530*/  IMAD.MOV R0, RZ, RZ, -R0 ;  /* 0x000000ffff007224 */ /* 0x000fe400078e0a00 */
[----:B-1----:R-:W-:Y:S02]  /*3540*/  IMAD.MOV.U32 R2, RZ, RZ, R6 ;  /* 0x000000ffff027224 */ /* 0x002fe400078e0006 */
[----:B------:R-:W-:-:S02]  /*3550*/  IMAD R0, R225, R0, R5 ;  /* 0x00000000e1007224 */ /* 0x000fc400078e0205 */
[----:B------:R-:W-:Y:S01]  /*3560*/  @!P1 IMAD.MOV R2, RZ, RZ, -R2 ;  /* 0x000000ffff029224 */ /* 0x000fe200078e0a02 */
[----:B------:R-:W-:Y:S01]  /*3570*/  IADD3 R3, PT, PT, R34, 0x35, RZ ;  /* 0x0000003522037810 */ /* 0x000fe20007ffe0ff */
[----:B------:R-:W-:Y:S02]  /*3580*/  @!P5 IMAD.IADD R8, R8, 0x1, -R225 ;  /* 0x000000010808d824 */ /* 0x000fe400078e0ae1 */
[C---:B------:R-:W-:Y:S01]  /*3590*/  VIADD R15, R34.reuse, 0x36 ;  /* 0x00000036220f7836 */ /* 0x040fe20000000000 */
[C---:B------:R-:W-:Y:S01]  /*35a0*/  ISETP.GT.U32.AND P1, PT, R225.reuse, R0, PT ;  /* 0x00000000e100720c */ /* 0x040fe20003f24070 */
[----:B------:R-:W-:Y:S01]  /*35b0*/  VIADD R17, R34, 0x37 ;  /* 0x0000003722117836 */ /* 0x000fe20000000000 */
[----:B------:R1:W-:Y:S01]  /*35c0*/  STL [R1+0x1b0], R2 ;  /* 0x0001b00201007387 */ /* 0x0003e20000100800 */
[----:B------:R-:W-:Y:S01]  /*35d0*/  IMAD.MOV.U32 R42, RZ, RZ, R8 ;  /* 0x000000ffff2a7224 */ /* 0x000fe200078e0008 */
[----:B------:R-:W-:Y:S01]  /*35e0*/  IABS R8, R3 ;  /* 0x0000000300087213 */ /* 0x000fe20000000000 */
[----:B------:R-:W-:Y:S01]  /*35f0*/  IMAD R12, R225, R14, R9 ;  /* 0x0000000ee10c7224 */ /* 0x000fe200078e0209 */
[----:B------:R-:W-:Y:S01]  /*3600*/  IABS R9, R15 ;  /* 0x0000000f00097213 */ /* 0x000fe20000000000 */
[----:B------:R-:W-:Y:S01]  /*3610*/  @!P4 IMAD.IADD R4, R4, 0x1, -R225 ;  /* 0x000000010404c824 */ /* 0x000fe200078e0ae1 */
[----:B------:R-:W-:Y:S01]  /*3620*/  ISETP.GE.AND P2, PT, R11, RZ, PT ;  /* 0x000000ff0b00720c */ /* 0x000fe20003f46270 */
[----:B------:R-:W-:-:S02]  /*3630*/  @!P3 IMAD.MOV R42, RZ, RZ, -R42 ;  /* 0x000000ffff2ab224 */ /* 0x000fc400078e0a2a */
[----:B-1----:R-:W-:Y:S01]  /*3640*/  IMAD.MOV.U32 R2, RZ, RZ, R10 ;  /* 0x000000ffff027224 */ /* 0x002fe200078e000a */
[----:B------:R-:W-:Y:S02]  /*3650*/  IABS R11, R17 ;  /* 0x00000011000b7213 */ /* 0x000fe40000000000 */
[----:B------:R-:W-:Y:S01]  /*3660*/  ISETP.GE.AND P3, PT, R3, RZ, PT ;  /* 0x000000ff0300720c */ /* 0x000fe20003f66270 */
[----:B------:R-:W-:Y:S01]  /*3670*/  @!P6 IMAD.MOV R2, RZ, RZ, -R2 ;  /* 0x000000ffff02e224 */ /* 0x000fe200078e0a02 */
[C---:B------:R-:W-:Y:S01]  /*3680*/  ISETP.GT.U32.AND P4, PT, R225.reuse, R4, PT ;  /* 0x00000004e100720c */ /* 0x040fe20003f84070 */
[----:B------:R-:W-:Y:S01]  /*3690*/  IMAD.HI.U32 R3, R26, R8, RZ ;  /* 0x000000081a037227 */ /* 0x000fe200078e00ff */
[----:B------:R-:W-:-:S03]  /*36a0*/  ISETP.GT.U32.AND P6, PT, R225, R12, PT ;  /* 0x0000000ce100720c */ /* 0x000fc60003fc4070 */
[----:B------:R-:W-:-:S04]  /*36b0*/  IMAD.HI.U32 R5, R26, R9, RZ ;  /* 0x000000091a057227 */ /* 0x000fc800078e00ff */
[----:B------:R-:W-:Y:S01]  /*36c0*/  IMAD.HI.U32 R6, R26, R11, RZ ;  /* 0x0000000b1a067227 */ /* 0x000fe200078e00ff */
[----:B------:R-:W-:-:S03]  /*36d0*/  @!P1 IADD3 R0, PT, PT, R0, -R225, RZ ;  /* 0x800000e100009210 */ /* 0x000fc60007ffe0ff */
[----:B------:R-:W-:Y:S02]  /*36e0*/  IMAD.MOV R3, RZ, RZ, -R3 ;  /* 0x000000ffff037224 */ /* 0x000fe400078e0a03 */
[----:B------:R-:W-:Y:S02]  /*36f0*/  IMAD.MOV R14, RZ, RZ, -R5 ;  /* 0x000000ffff0e7224 */ /* 0x000fe400078e0a05 */
[----:B------:R-:W-:Y:S02]  /*3700*/  IMAD.MOV R10, RZ, RZ, -R6 ;  /* 0x000000ffff0a7224 */ /* 0x000fe400078e0a06 */
[C---:B------:R-:W-:Y:S02]  /*3710*/  IMAD R6, R225.reuse, R3, R8 ;  /* 0x00000003e1067224 */ /* 0x040fe400078e0208 */
[C---:B------:R-:W-:Y:S01]  /*3720*/  IMAD R8, R225.reuse, R14, R9 ;  /* 0x0000000ee1087224 */ /* 0x040fe200078e0209 */
[----:B------:R-:W-:Y:S01]  /*3730*/  ISETP.GT.U32.AND P1, PT, R225, R0, PT ;  /* 0x00000000e100720c */ /* 0x000fe20003f24070 */
[----:B------:R-:W-:-:S02]  /*3740*/  VIADD R19, R34, 0x38 ;  /* 0x0000003822137836 */ /* 0x000fc40000000000 */
[--C-:B------:R-:W-:Y:S01]  /*3750*/  @!P4 IMAD.IADD R4, R4, 0x1, -R225.reuse ;  /* 0x000000010404c824 */ /* 0x100fe200078e0ae1 */
[C---:B------:R-:W-:Y:S01]  /*3760*/  ISETP.GT.U32.AND P4, PT, R225.reuse, R6, PT ;  /* 0x00000006e100720c */ /* 0x040fe20003f84070 */
[----:B------:R-:W-:Y:S01]  /*3770*/  @!P6 IMAD.IADD R12, R12, 0x1, -R225 ;  /* 0x000000010c0ce824 */ /* 0x000fe200078e0ae1 */
[----:B------:R-:W-:Y:S02]  /*3780*/  ISETP.GT.U32.AND P6, PT, R225, R8, PT ;  /* 0x00000008e100720c */ /* 0x000fe40003fc4070 */
[----:B------:R-:W-:Y:S02]  /*3790*/  ISETP.GE.AND P5, PT, R13, RZ, PT ;  /* 0x000000ff0d00720c */ /* 0x000fe40003fa6270 */
[----:B------:R-:W-:Y:S01]  /*37a0*/  IABS R13, R19 ;  /* 0x00000013000d7213 */ /* 0x000fe20000000000 */
[----:B------:R-:W-:Y:S02]  /*37b0*/  IMAD R10, R225, R10, R11 ;  /* 0x0000000ae10a7224 */ /* 0x000fe400078e020b */
[----:B------:R-:W-:Y:S01]  /*37c0*/  VIADD R11, R34, 0x3a ;  /* 0x0000003a220b7836 */ /* 0x000fe20000000000 */
[----:B------:R-:W-:Y:S01]  /*37d0*/  @!P1 IADD3 R0, PT, PT, R0, -R225, RZ ;  /* 0x800000e100009210 */ /* 0x000fe20007ffe0ff */
[----:B------:R-:W-:-:S04]  /*37e0*/  IMAD.HI.U32 R7, R26, R13, RZ ;  /* 0x0000000d1a077227 */ /* 0x000fc800078e00ff */
[----:B------:R-:W-:Y:S01]  /*37f0*/  VIADD R9, R34, 0x39 ;  /* 0x0000003922097836 */ /* 0x000fe20000000000 */
[----:B------:R-:W-:Y:S01]  /*3800*/  MOV R142, R0 ;  /* 0x00000000008e7202 */ /* 0x000fe20000000f00 */
[----:B------:R-:W-:Y:S01]  /*3810*/  IMAD.MOV R16, RZ, RZ, -R7 ;  /* 0x000000ffff107224 */ /* 0x000fe200078e0a07 */
[----:B------:R-:W-:Y:S01]  /*3820*/  IABS R7, R11 ;  /* 0x0000000b00077213 */ /* 0x000fe20000000000 */
[--C-:B------:R-:W-:Y:S01]  /*3830*/  @!P4 IMAD.IADD R6, R6, 0x1, -R225.reuse ;  /* 0x000000010606c824 */ /* 0x100fe200078e0ae1 */
[----:B------:R-:W-:Y:S01]  /*3840*/  ISETP.GT.U32.AND P4, PT, R225, R12, PT ;  /* 0x0000000ce100720c */ /* 0x000fe20003f84070 */
[----:B------:R-:W-:Y:S01]  /*3850*/  @!P6 IMAD.IADD R8, R8, 0x1, -R225 ;  /* 0x000000010808e824 */ /* 0x000fe200078e0ae1 */
[----:B------:R-:W-:Y:S01]  /*3860*/  IABS R5, R9 ;  /* 0x0000000900057213 */ /* 0x000fe20000000000 */
[----:B------:R-:W-:-:S03]  /*3870*/  IMAD.HI.U32 R3, R26, R7, RZ ;  /* 0x000000071a037227 */ /* 0x000fc600078e00ff */
[C---:B------:R-:W-:Y:S01]  /*3880*/  ISETP.GT.U32.AND P6, PT, R225.reuse, R8, PT ;  /* 0x00000008e100720c */ /* 0x040fe20003fc4070 */
[----:B------:R-:W-:Y:S01]  /*3890*/  @!P2 IMAD.MOV R142, RZ, RZ, -R142 ;  /* 0x000000ffff8ea224 */ /* 0x000fe200078e0a8e */
[----:B------:R-:W-:Y:S01]  /*38a0*/  ISETP.GT.U32.AND P2, PT, R225, R6, PT ;  /* 0x00000006e100720c */ /* 0x000fe20003f44070 */
[----:B------:R-:W-:-:S04]  /*38b0*/  IMAD.HI.U32 R0, R26, R5, RZ ;  /* 0x000000051a007227 */ /* 0x000fc800078e00ff */
[----:B------:R-:W-:Y:S02]  /*38c0*/  IMAD.MOV.U32 R46, RZ, RZ, R4 ;  /* 0x000000ffff2e7224 */ /* 0x000fe400078e0004 */
[C---:B------:R-:W-:Y:S02]  /*38d0*/  IMAD R14, R225.reuse, R16, R13 ;  /* 0x00000010e10e7224 */ /* 0x040fe400078e020d */
[----:B------:R-:W-:Y:S02]  /*38e0*/  IMAD.MOV R4, RZ, RZ, -R3 ;  /* 0x000000ffff047224 */ /* 0x000fe400078e0a03 */
[----:B------:R-:W-:Y:S02]  /*38f0*/  IMAD.MOV R0, RZ, RZ, -R0 ;  /* 0x000000ffff007224 */ /* 0x000fe400078e0a00 */
[----:B------:R-:W-:Y:S01]  /*3900*/  @!P4 IMAD.IADD R12, R12, 0x1, -R225 ;  /* 0x000000010c0cc824 */ /* 0x000fe200078e0ae1 */
[C---:B------:R-:W-:Y:S01]  /*3910*/  ISETP.GT.U32.AND P4, PT, R225.reuse, R14, PT ;  /* 0x0000000ee100720c */ /* 0x040fe20003f84070 */
[----:B------:R-:W-:-:S02]  /*3920*/  IMAD R4, R225, R4, R7 ;  /* 0x00000004e1047224 */ /* 0x000fc400078e0207 */
[----:B------:R-:W-:Y:S01]  /*3930*/  @!P0 IMAD.MOV R46, RZ, RZ, -R46 ;  /* 0x000000ffff2e8224 */ /* 0x000fe200078e0a2e */
[C---:B------:R-:W-:Y:S01]  /*3940*/  ISETP.GT.U32.AND P0, PT, R225.reuse, R10, PT ;  /* 0x0000000ae100720c */ /* 0x040fe20003f04070 */
[C---:B------:R-:W-:Y:S02]  /*3950*/  IMAD R0, R225.reuse, R0, R5 ;  /* 0x00000000e1007224 */ /* 0x040fe400078e0205 */
[--C-:B------:R-:W-:Y:S01]  /*3960*/  @!P6 IMAD.IADD R8, R8, 0x1, -R225.reuse ;  /* 0x000000010808e824 */ /* 0x100fe200078e0ae1 */
[C---:B------:R-:W-:Y:S02]  /*3970*/  ISETP.GT.U32.AND P6, PT, R225.reuse, R4, PT ;  /* 0x00000004e100720c */ /* 0x040fe40003fc4070 */
[----:B------:R-:W-:Y:S02]  /*3980*/  @!P2 IADD3 R6, PT, PT, R6, -R225, RZ ;  /* 0x800000e10606a210 */ /* 0x000fe40007ffe0ff */
[----:B------:R-:W-:Y:S01]  /*3990*/  ISETP.GT.U32.AND P2, PT, R225, R0, PT ;  /* 0x00000000e100720c */ /* 0x000fe20003f44070 */
[----:B------:R-:W-:Y:S01]  /*39a0*/  @!P4 IMAD.IADD R14, R14, 0x1, -R225 ;  /* 0x000000010e0ec824 */ /* 0x000fe200078e0ae1 */
[----:B------:R-:W-:Y:S01]  /*39b0*/  ISETP.GE.AND P1, PT, R15, RZ, PT ;  /* 0x000000ff0f00720c */ /* 0x000fe20003f26270 */
[----:B------:R-:W-:Y:S01]  /*39c0*/  STL [R1+0x6f50], R42 ;  /* 0x006f502a01007387 */ /* 0x000fe20000100800 */
[----:B------:R-:W-:-:S02]  /*39d0*/  VIADD R15, R34, 0x3c ;  /* 0x0000003c220f7836 */ /* 0x000fc40000000000 */
[--C-:B------:R-:W-:Y:S01]  /*39e0*/  @!P0 IMAD.IADD R10, R10, 0x1, -R225.reuse ;  /* 0x000000010a0a8824 */ /* 0x100fe200078e0ae1 */
[----:B------:R1:W-:Y:S02]  /*39f0*/  STL [R1+0x1a8], R2 ;  /* 0x0001a80201007387 */ /* 0x0003e40000100800 */
[----:B------:R-:W-:Y:S01]  /*3a00*/  @!P6 IMAD.IADD R4, R4, 0x1, -R225 ;  /* 0x000000010404e824 */ /* 0x000fe200078e0ae1 */
[C---:B------:R-:W-:Y:S01]  /*3a10*/  ISETP.GT.U32.AND P6, PT, R225.reuse, R14, PT ;  /* 0x0000000ee100720c */ /* 0x040fe20003fc4070 */
[----:B------:R-:W-:Y:S02]  /*3a20*/  VIADD R13, R34, 0x3b ;  /* 0x0000003b220d7836 */ /* 0x000fe40000000000 */
[----:B------:R-:W-:Y:S02]  /*3a30*/  @!P2 IADD3 R0, PT, PT, R0, -R225, RZ ;  /* 0x800000e10000a210 */ /* 0x000fe40007ffe0ff */
[----:B------:R-:W-:Y:S01]  /*3a40*/  ISETP.GT.U32.AND P2, PT, R225, R10, PT ;  /* 0x0000000ae100720c */ /* 0x000fe20003f44070 */
[----:B-1----:R-:W-:Y:S01]  /*3a50*/  IMAD.MOV.U32 R2, RZ, RZ, R6 ;  /* 0x000000ffff027224 */ /* 0x002fe200078e0006 */
[----:B------:R-:W-:Y:S01]  /*3a60*/  IABS R18, R15 ;  /* 0x0000000f00127213 */ /* 0x000fe20000000000 */
[----:B------:R-:W-:-:S02]  /*3a70*/  IMAD.MOV.U32 R55, RZ, RZ, R12 ;  /* 0x000000ffff377224 */ /* 0x000fc400078e000c */
[----:B------:R-:W-:Y:S01]  /*3a80*/  @!P3 IMAD.MOV R2, RZ, RZ, -R2 ;  /* 0x000000ffff02b224 */ /* 0x000fe200078e0a02 */
[----:B------:R-:W-:Y:S01]  /*3a90*/  IABS R16, R13 ;  /* 0x0000000d00107213 */ /* 0x000fe20000000000 */
[----:B------:R-:W-:Y:S01]  /*3aa0*/  IMAD.HI.U32 R5, R26, R18, RZ ;  /* 0x000000121a057227 */ /* 0x000fe200078e00ff */
[----:B------:R-:W-:Y:S02]  /*3ab0*/  ISETP.GE.AND P4, PT, R19, RZ, PT ;  /* 0x000000ff1300720c */ /* 0x000fe40003f86270 */
[----:B------:R1:W-:Y:S01]  /*3ac0*/  STL [R1+0x1a4], R2 ;  /* 0x0001a40201007387 */ /* 0x0003e20000100800 */
[----:B------:R-:W-:Y:S01]  /*3ad0*/  @!P5 IMAD.MOV R55, RZ, RZ, -R55 ;  /* 0x000000ffff37d224 */ /* 0x000fe200078e0a37 */
[----:B------:R-:W-:Y:S01]  /*3ae0*/  ISETP.GE.AND P0, PT, R17, RZ, PT ;  /* 0x000000ff1100720c */ /* 0x000fe20003f06270 */
[----:B------:R-:W-:Y:S01]  /*3af0*/  IMAD.MOV R5, RZ, RZ, -R5 ;  /* 0x000000ffff057224 */ /* 0x000fe200078e0a05 */
[----:B------:R-:W-:Y:S01]  /*3b00*/  ISETP.GT.U32.AND P5, PT, R225, R0, PT ;  /* 0x00000000e100720c */ /* 0x000fe20003fa4070 */
[----:B------:R-:W-:-:S02]  /*3b10*/  VIADD R17, R34, 0x3d ;  /* 0x0000003d22117836 */ /* 0x000fc40000000000 */
[----:B------:R-:W-:-:S04]  /*3b20*/  IMAD.HI.U32 R3, R26, R16, RZ ;  /* 0x000000101a037227 */ /* 0x000fc800078e00ff */
[----:B-1----:R-:W-:Y:S02]  /*3b30*/  IMAD.MOV.U32 R2, RZ, RZ, R8 ;  /* 0x000000ffff027224 */ /* 0x002fe400078e0008 */
[----:B------:R-:W-:Y:S01]  /*3b40*/  @!P6 IMAD.IADD R14, R14, 0x1, -R225 ;  /* 0x000000010e0ee824 */ /* 0x000fe200078e0ae1 */
[----:B------:R-:W-:Y:S01]  /*3b50*/  @!P2 IADD3 R10, PT, PT, R10, -R225, RZ ;  /* 0x800000e10a0aa210 */ /* 0x000fe20007ffe0ff */
[----:B------:R-:W-:Y:S01]  /*3b60*/  @!P1 IMAD.MOV R2, RZ, RZ, -R2 ;  /* 0x000000ffff029224 */ /* 0x000fe200078e0a02 */
[----:B------:R-:W-:Y:S01]  /*3b70*/  IABS R6, R17 ;  /* 0x0000001100067213 */ /* 0x000fe20000000000 */
[C---:B------:R-:W-:Y:S01]  /*3b80*/  IMAD R18, R225.reuse, R5, R18 ;  /* 0x00000005e1127224 */ /* 0x040fe200078e0212 */
[----:B------:R-:W-:Y:S01]  /*3b90*/  ISETP.GT.U32.AND P3, PT, R225, R4, PT ;  /* 0x00000004e100720c */ /* 0x000fe20003f64070 */
[----:B------:R-:W-:Y:S01]  /*3ba0*/  VIADD R19, R34, 0x3e ;  /* 0x0000003e22137836 */ /* 0x000fe20000000000 */
[----:B------:R-:W-:Y:S01]  /*3bb0*/  MOV R166, R14 ;  /* 0x0000000e00a67202 */ /* 0x000fe20000000f00 */
[----:B------:R-:W-:Y:S01]  /*3bc0*/  IMAD.MOV R3, RZ, RZ, -R3 ;  /* 0x000000ffff037224 */ /* 0x000fe200078e0a03 */
[----:B------:R1:W-:Y:S01]  /*3bd0*/  STL [R1+0x1a0], R2 ;  /* 0x0001a00201007387 */ /* 0x0003e20000100800 */
[----:B------:R-:W-:-:S02]  /*3be0*/  ISETP.GE.AND P2, PT, R9, RZ, PT ;  /* 0x000000ff0900720c */ /* 0x000fc40003f46270 */
[C---:B------:R-:W-:Y:S01]  /*3bf0*/  IMAD R16, R225.reuse, R3, R16 ;  /* 0x00000003e1107224 */ /* 0x040fe200078e0210 */
[----:B------:R-:W-:Y:S01]  /*3c00*/  IABS R7, R19 ;  /* 0x0000001300077213 */ /* 0x000fe20000000000 */
[----:B------:R-:W-:Y:S01]  /*3c10*/  IMAD.HI.U32 R3, R26, R6, RZ ;  /* 0x000000061a037227 */ /* 0x000fe200078e00ff */
[----:B------:R-:W-:-:S03]  /*3c20*/  ISETP.GT.U32.AND P6, PT, R225, R18, PT ;  /* 0x00000012e100720c */ /* 0x000fc60003fc4070 */
[----:B-1----:R-:W-:Y:S02]  /*3c30*/  IMAD.MOV.U32 R2, RZ, RZ, R10 ;  /* 0x000000ffff027224 */ /* 0x002fe400078e000a */
[----:B------:R-:W-:Y:S02]  /*3c40*/  @!P4 IMAD.MOV R166, RZ, RZ, -R166 ;  /* 0x000000ffffa6c224 */ /* 0x000fe400078e0aa6 */
[----:B------:R-:W-:Y:S01]  /*3c50*/  @!P5 IMAD.IADD R0, R0, 0x1, -R225 ;  /* 0x000000010000d824 */ /* 0x000fe200078e0ae1 */
[----:B------:R-:W-:Y:S01]  /*3c60*/  ISETP.GE.AND P5, PT, R11, RZ, PT ;  /* 0x000000ff0b00720c */ /* 0x000fe20003fa6270 */
[----:B------:R-:W-:Y:S01]  /*3c70*/  @!P0 IMAD.MOV R2, RZ, RZ, -R2 ;  /* 0x000000ffff028224 */ /* 0x000fe200078e0a02 */
[----:B------:R-:W-:Y:S01]  /*3c80*/  ISETP.GT.U32.AND P1, PT, R225, R16, PT ;  /* 0x00000010e100720c */ /* 0x000fe20003f24070 */
[----:B------:R-:W-:Y:S01]  /*3c90*/  IMAD.HI.U32 R5, R26, R7, RZ ;  /* 0x000000071a057227 */ /* 0x000fe200078e00ff */
[----:B------:R-:W-:Y:S03]  /*3ca0*/  STL [R1+0x6f54], R166 ;  /* 0x006f54a601007387 */ /* 0x000fe60000100800 */
[----:B------:R-:W-:Y:S01]  /*3cb0*/  IMAD.MOV R3, RZ, RZ, -R3 ;  /* 0x000000ffff037224 */ /* 0x000fe200078e0a03 */
[----:B------:R1:W-:Y:S01]  /*3cc0*/  STL [R1+0x19c], R2 ;  /* 0x00019c0201007387 */ /* 0x0003e20000100800 */
[----:B------:R-:W-:-:S02]  /*3cd0*/  @!P3 IMAD.IADD R4, R4, 0x1, -R225 ;  /* 0x000000010404b824 */ /* 0x000fc400078e0ae1 */
[----:B------:R-:W-:Y:S02]  /*3ce0*/  IMAD.MOV R8, RZ, RZ, -R5 ;  /* 0x000000ffff087224 */ /* 0x000fe400078e0a05 */
[C---:B------:R-:W-:Y:S02]  /*3cf0*/  IMAD R6, R225.reuse, R3, R6 ;  /* 0x00000003e1067224 */ /* 0x040fe400078e0206 */
[----:B-1----:R-:W-:Y:S02]  /*3d00*/  IMAD.MOV.U32 R2, RZ, RZ, R0 ;  /* 0x000000ffff027224 */ /* 0x002fe400078e0000 */
[----:B------:R-:W-:Y:S02]  /*3d10*/  @!P6 IMAD.IADD R18, R18, 0x1, -R225 ;  /* 0x000000011212e824 */ /* 0x000fe400078e0ae1 */
[----:B------:R-:W-:Y:S02]  /*3d20*/  IMAD R0, R225, R8, R7 ;  /* 0x00000008e1007224 */ /* 0x000fe400078e0207 */
[----:B------:R-:W-:-:S02]  /*3d30*/  IMAD.MOV.U32 R57, RZ, RZ, R4 ;  /* 0x000000ffff397224 */ /* 0x000fc400078e0004 */
[----:B------:R-:W-:Y:S01]  /*3d40*/  @!P2 IMAD.MOV R2, RZ, RZ, -R2 ;  /* 0x000000ffff02a224 */ /* 0x000fe200078e0a02 */
[C---:B------:R-:W-:Y:S01]  /*3d50*/  ISETP.GT.U32.AND P2, PT, R225.reuse, R6, PT ;  /* 0x00000006e100720c */ /* 0x040fe20003f44070 */
[----:B------:R-:W-:Y:S01]  /*3d60*/  @!P5 IMAD.MOV R57, RZ, RZ, -R57 ;  /* 0x000000ffff39d224 */ /* 0x000fe200078e0a39 */
[C---:B------:R-:W-:Y:S01]  /*3d70*/  ISETP.GT.U32.AND P4, PT, R225.reuse, R18, PT ;  /* 0x00000012e100720c */ /* 0x040fe20003f84070 */
[----:B------:R-:W-:Y:S01]  /*3d80*/  @!P1 IMAD.IADD R16, R16, 0x1, -R225 ;  /* 0x0000000110109824 */ /* 0x000fe200078e0ae1 */
[----:B------:R-:W-:Y:S01]  /*3d90*/  ISETP.GT.U32.AND P5, PT, R225, R0, PT ;  /* 0x00000000e100720c */ /* 0x000fe20003fa4070 */
[----:B------:R-:W-:-:S03]  /*3da0*/  VIADD R3, R34, 0x3f ;  /* 0x0000003f22037836 */ /* 0x000fc60000000000 */
[----:B------:R-:W-:Y:S02]  /*3db0*/  ISETP.GT.U32.AND P0, PT, R225, R16, PT ;  /* 0x00000010e100720c */ /* 0x000fe40003f04070 */
[----:B------:R-:W-:Y:S02]  /*3dc0*/  IADD3 R4, PT, PT, R34, 0x40, RZ ;  /* 0x0000004022047810 */ /* 0x000fe40007ffe0ff */
[----:B------:R-:W-:Y:S01]  /*3dd0*/  IABS R5, R3 ;  /* 0x0000000300057213 */ /* 0x000fe20000000000 */
[--C-:B------:R-:W-:Y:S01]  /*3de0*/  @!P2 IMAD.IADD R6, R6, 0x1, -R225.reuse ;  /* 0x000000010606a824 */ /* 0x100fe200078e0ae1 */
[----:B------:R-:W-:Y:S01]  /*3df0*/  IABS R7, R4 ;  /* 0x0000000400077213 */ /* 0x000fe20000000000 */
[--C-:B------:R-:W-:Y:S01]  /*3e00*/  @!P4 IMAD.IADD R18, R18, 0x1, -R225.reuse ;  /* 0x000000011212c824 */ /* 0x100fe200078e0ae1 */
[----:B------:R-:W-:Y:S01]  /*3e10*/  ISETP.GE.AND P3, PT, R13, RZ, PT ;  /* 0x000000ff0d00720c */ /* 0x000fe20003f66270 */
[----:B------:R-:W-:Y:S01]  /*3e20*/  @!P5 IMAD.IADD R0, R0, 0x1, -R225 ;  /* 0x000000010000d824 */ /* 0x000fe200078e0ae1 */
[----:B------:R-:W-:Y:S01]  /*3e30*/  ISETP.GE.AND P4, PT, R3, RZ, PT ;  /* 0x000000ff0300720c */ /* 0x000fe20003f86270 */
[----:B------:R-:W-:Y:S01]  /*3e40*/  IMAD.HI.U32 R3, R26, R5, RZ ;  /* 0x000000051a037227 */ /* 0x000fe200078e00ff */
[----:B------:R-:W-:-:S02]  /*3e50*/  ISETP.GT.U32.AND P5, PT, R225, R6, PT ;  /* 0x00000006e100720c */ /* 0x000fc40003fa4070 */
[----:B------:R-:W-:Y:S01]  /*3e60*/  ISETP.GE.AND P2, PT, R4, RZ, PT ;  /* 0x000000ff0400720c */ /* 0x000fe20003f46270 */
[----:B------:R-:W-:-:S04]  /*3e70*/  IMAD.HI.U32 R4, R26, R7, RZ ;  /* 0x000000071a047227 */ /* 0x000fc800078e00ff */
[----:B------:R-:W-:Y:S02]  /*3e80*/  @!P0 IMAD.IADD R16, R16, 0x1, -R225 ;  /* 0x0000000110108824 */ /* 0x000fe400078e0ae1 */
[----:B------:R-:W-:Y:S01]  /*3e90*/  IMAD.MOV R8, RZ, RZ, -R3 ;  /* 0x000000ffff087224 */ /* 0x000fe200078e0a03 */
[----:B------:R-:W-:Y:S01]  /*3ea0*/  ISETP.GE.AND P1, PT, R15, RZ, PT ;  /* 0x000000ff0f00720c */ /* 0x000fe20003f26270 */
[----:B------:R-:W-:Y:S02]  /*3eb0*/  IMAD.MOV R10, RZ, RZ, -R4 ;  /* 0x000000ffff0a7224 */ /* 0x000fe400078e0a04 */
[----:B------:R-:W-:Y:S02]  /*3ec0*/  IMAD.MOV.U32 R58, RZ, RZ, R16 ;  /* 0x000000ffff3a7224 */ /* 0x000fe400078e0010 */
[----:B------:R-:W-:Y:S01]  /*3ed0*/  IMAD R4, R225, R8, R5 ;  /* 0x00000008e1047224 */ /* 0x000fe200078e0205 */
[----:B------:R-:W-:Y:S01]  /*3ee0*/  ISETP.GE.AND P6, PT, R17, RZ, PT ;  /* 0x000000ff1100720c */ /* 0x000fe20003fc6270 */
[----:B------:R-:W-:Y:S01]  /*3ef0*/  @!P3 IMAD.MOV R58, RZ, RZ, -R58 ;  /* 0x000000ffff3ab224 */ /* 0x000fe200078e0a3a */
[C---:B------:R-:W-:Y:S01]  /*3f00*/  ISETP.GT.U32.AND P3, PT, R225.reuse, R0, PT ;  /* 0x00000000e100720c */ /* 0x040fe20003f64070 */
[----:B------:R-:W-:Y:S01]  /*3f10*/  @!P5 IMAD.IADD R6, R6, 0x1, -R225 ;  /* 0x000000010606d824 */ /* 0x000fe200078e0ae1 */
[C---:B------:R-:W-:Y:S01]  /*3f20*/  ISETP.GT.U32.AND P5, PT, R225.reuse, R4, PT ;  /* 0x00000004e100720c */ /* 0x040fe20003fa4070 */
[----:B------:R-:W-:Y:S01]  /*3f30*/  VIADD R9, R34, 0x41 ;  /* 0x0000004122097836 */ /* 0x000fe20000000000 */
[----:B------:R-:W-:Y:S01]  /*3f40*/  MOV R52, R18 ;  /* 0x0000001200347202 */ /* 0x000fe20000000f00 */
[----:B------:R-:W-:-:S02]  /*3f50*/  IMAD R8, R225, R10, R7 ;  /* 0x0000000ae1087224 */ /* 0x000fc400078e0207 */
[----:B------:R-:W-:Y:S02]  /*3f60*/  IMAD.MOV.U32 R11, RZ, RZ, R6 ;  /* 0x000000ffff0b7224 */ /* 0x000fe400078e0006 */
[----:B------:R-:W-:Y:S01]  /*3f70*/  @!P1 IMAD.MOV R52, RZ, RZ, -R52 ;  /* 0x000000ffff349224 */ /* 0x000fe200078e0a34 */
[----:B------:R-:W-:Y:S01]  /*3f80*/  ISETP.GE.AND P1, PT, R9, RZ, PT ;  /* 0x000000ff0900720c */ /* 0x000fe20003f26270 */
[----:B------:R-:W-:Y:S01]  /*3f90*/  @!P6 IMAD.MOV R11, RZ, RZ, -R11 ;  /* 0x000000ffff0be224 */ /* 0x000fe200078e0a0b */
[----:B------:R-:W-:Y:S02]  /*3fa0*/  ISETP.GE.AND P0, PT, R19, RZ, PT ;  /* 0x000000ff1300720c */ /* 0x000fe40003f06270 */
[----:B------:R-:W-:Y:S02]  /*3fb0*/  IABS R9, R9 ;  /* 0x0000000900097213 */ /* 0x000fe40000000000 */
[----:B------:R-:W-:Y:S01]  /*3fc0*/  ISETP.GT.U32.AND P6, PT, R225, R8, PT ;  /* 0x00000008e100720c */ /* 0x000fe20003fc4070 */
[----:B------:R-:W-:Y:S01]  /*3fd0*/  VIADD R3, R34, 0x42 ;  /* 0x0000004222037836 */ /* 0x000fe20000000000 */
[----:B------:R-:W-:Y:S01]  /*3fe0*/  @!P3 IADD3 R0, PT, PT, R0, -R225, RZ ;  /* 0x800000e10000b210 */ /* 0x000fe20007ffe0ff */
[----:B------:R-:W-:-:S02]  /*3ff0*/  @!P5 IMAD.IADD R4, R4, 0x1, -R225 ;  /* 0x000000010404d824 */ /* 0x000fc400078e0ae1 */
[----:B------:R-:W-:Y:S01]  /*4000*/  IMAD.MOV.U32 R5, RZ, RZ, R9 ;  /* 0x000000ffff057224 */ /* 0x000fe200078e0009 */
[----:B------:R1:W-:Y:S01]  /*4010*/  STL [R1+0x194], R2 ;  /* 0x0001940201007387 */ /* 0x0003e20000100800 */
[----:B------:R-:W-:Y:S01]  /*4020*/  ISETP.GE.AND P3, PT, R3, RZ, PT ;  /* 0x000000ff0300720c */ /* 0x000fe20003f66270 */
[----:B------:R-:W-:Y:S01]  /*4030*/  VIADD R9, R34, 0x43 ;  /* 0x0000004322097836 */ /* 0x000fe20000000000 */
[----:B------:R-:W-:Y:S01]  /*4040*/  IABS R7, R3 ;  /* 0x0000000300077213 */ /* 0x000fe20000000000 */
[----:B------:R-:W-:Y:S01]  /*4050*/  IMAD.HI.U32 R3, R26, R5, RZ ;  /* 0x000000051a037227 */ /* 0x000fe200078e00ff */
[----:B------:R-:W-:-:S03]  /*4060*/  ISETP.GT.U32.AND P5, PT, R225, R4, PT ;  /* 0x00000004e100720c */ /* 0x000fc60003fa4070 */
[----:B-1----:R-:W-:Y:S02]  /*4070*/  IMAD.MOV.U32 R2, RZ, RZ, R0 ;  /* 0x000000ffff027224 */ /* 0x002fe400078e0000 */
[----:B------:R-:W-:Y:S02]  /*4080*/  VIADD R13, R34, 0x44 ;  /* 0x00000044220d7836 */ /* 0x000fe40000000000 */
[----:B------:R-:W-:Y:S01]  /*4090*/  IMAD.MOV R6, RZ, RZ, -R3 ;  /* 0x000000ffff067224 */ /* 0x000fe200078e0a03 */
[----:B------:R-:W-:Y:S01]  /*40a0*/  @!P0 IADD3 R2, PT, PT, -R2, RZ, RZ ;  /* 0x000000ff02028210 */ /* 0x000fe20007ffe1ff */
[----:B------:R-:W-:Y:S01]  /*40b0*/  @!P6 IMAD.IADD R8, R8, 0x1, -R225 ;  /* 0x000000010808e824 */ /* 0x000fe200078e0ae1 */
[----:B------:R-:W-:Y:S01]  /*40c0*/  ISETP.GE.AND P0, PT, R9, RZ, PT ;  /* 0x000000ff0900720c */ /* 0x000fe20003f06270 */
[----:B------:R-:W-:Y:S01]  /*40d0*/  IMAD.HI.U32 R3, R26, R7, RZ ;  /* 0x000000071a037227 */ /* 0x000fe200078e00ff */
[----:B------:R-:W-:Y:S01]  /*40e0*/  IABS R9, R9 ;  /* 0x0000000900097213 */ /* 0x000fe20000000000 */
[----:B------:R1:W-:Y:S02]  /*40f0*/  STL [R1+0x190], R11 ;  /* 0x0001900b01007387 */ /* 0x0003e40000100800 */
[C---:B------:R-:W-:Y:S01]  /*4100*/  IMAD R0, R225.reuse, R6, R5 ;  /* 0x00000006e1007224 */ /* 0x040fe200078e0205 */
[----:B------:R-:W-:Y:S01]  /*4110*/  ISETP.GT.U32.AND P6, PT, R225, R8, PT ;  /* 0x00000008e100720c */ /* 0x000fe20003fc4070 */
[----:B------:R-:W-:-:S02]  /*4120*/  IMAD.MOV R6, RZ, RZ, -R3 ;  /* 0x000000ffff067224 */ /* 0x000fc400078e0a03 */
[----:B------:R-:W-:Y:S01]  /*4130*/  IMAD.HI.U32 R3, R26, R9, RZ ;  /* 0x000000091a037227 */ /* 0x000fe200078e00ff */
[----:B-1----:R-:W-:-:S03]  /*4140*/  IABS R11, R13 ;  /* 0x0000000d000b7213 */ /* 0x002fc60000000000 */
[----:B------:R-:W-:Y:S01]  /*4150*/  @!P5 IMAD.IADD R4, R4, 0x1, -R225 ;  /* 0x000000010404d824 */ /* 0x000fe200078e0ae1 */
[----:B------:R-:W-:Y:S01]  /*4160*/  ISETP.GT.U32.AND P5, PT, R225, R0, PT ;  /* 0x00000000e100720c */ /* 0x000fe20003fa4070 */
[----:B------:R-:W-:Y:S02]  /*4170*/  IMAD.MOV R10, RZ, RZ, -R3 ;  /* 0x000000ffff0a7224 */ /* 0x000fe400078e0a03 */
[----:B------:R-:W-:Y:S01]  /*4180*/  IMAD.HI.U32 R5, R26, R11, RZ ;  /* 0x0000000b1a057227 */ /* 0x000fe200078e00ff */
[----:B------:R1:W-:Y:S03]  /*4190*/  STL [R1+0x18c], R2 ;  /* 0x00018c0201007387 */ /* 0x0003e60000100800 */
[----:B------:R-:W-:Y:S02]  /*41a0*/  IMAD.MOV R12, RZ, RZ, -R5 ;  /* 0x000000ffff0c7224 */ /* 0x000fe400078e0a05 */
[----:B------:R-:W-:-:S02]  /*41b0*/  @!P6 IMAD.IADD R8, R8, 0x1, -R225 ;  /* 0x000000010808e824 */ /* 0x000fc400078e0ae1 */
[----:B-1----:R-:W-:Y:S02]  /*41c0*/  IMAD.MOV.U32 R2, RZ, RZ, R4 ;  /* 0x000000ffff027224 */ /* 0x002fe400078e0004 */
[C---:B------:R-:W-:Y:S02]  /*41d0*/  IMAD R4, R225.reuse, R10, R9 ;  /* 0x0000000ae1047224 */ /* 0x040fe400078e0209 */
[----:B------:R-:W-:-:S03]  /*41e0*/  IMAD R10, R225, R12, R11 ;  /* 0x0000000ce10a7224 */ /* 0x000fc600078e020b */
[C---:B------:R-:W-:Y:S01]  /*41f0*/  ISETP.GT.U32.AND P6, PT, R225.reuse, R4, PT ;  /* 0x00000004e100720c */ /* 0x040fe20003fc4070 */
[C---:B------:R-:W-:Y:S02]  /*4200*/  IMAD R6, R225.reuse, R6, R7 ;  /* 0x00000006e1067224 */ /* 0x040fe400078e0207 */
[----:B------:R-:W-:Y:S01]  /*4210*/  @!P5 IMAD.IADD R0, R0, 0x1, -R225 ;  /* 0x000000010000d824 */ /* 0x000fe200078e0ae1 */
[C---:B------:R-:W-:Y:S01]  /*4220*/  ISETP.GT.U32.AND P5, PT, R225.reuse, R10, PT ;  /* 0x0000000ae100720c */ /* 0x040fe20003fa4070 */
[----:B------:R-:W-:Y:S01]  /*4230*/  VIADD R15, R34, 0x45 ;  /* 0x00000045220f7836 */ /* 0x000fe20000000000 */
[----:B------:R-:W-:Y:S01]  /*4240*/  @!P4 IADD3 R2, PT, PT, -R2, RZ, RZ ;  /* 0x000000ff0202c210 */ /* 0x000fe20007ffe1ff */
[----:B------:R-:W-:Y:S01]  /*4250*/  VIADD R9, R34, 0x46 ;  /* 0x0000004622097836 */ /* 0x000fe20000000000 */
[----:B------:R-:W-:Y:S02]  /*4260*/  ISETP.GT.U32.AND P4, PT, R225, R6, PT ;  /* 0x00000006e100720c */ /* 0x000fe40003f84070 */
[----:B------:R-:W-:-:S02]  /*4270*/  IABS R7, R15 ;  /* 0x0000000f00077213 */ /* 0x000fc40000000000 */
[----:B------:R-:W-:Y:S02]  /*4280*/  IABS R5, R9 ;  /* 0x0000000900057213 */ /* 0x000fe40000000000 */
[----:B------:R-:W-:Y:S01]  /*4290*/  @!P6 IADD3 R4, PT, PT, R4, -R225, RZ ;  /* 0x800000e10404e210 */ /* 0x000fe20007ffe0ff */
[----:B------:R-:W-:-:S04]  /*42a0*/  IMAD.HI.U32 R3, R26, R7, RZ ;  /* 0x000000071a037227 */ /* 0x000fc800078e00ff */
[----:B------:R-:W-:Y:S01]  /*42b0*/  @!P5 IMAD.IADD R10, R10, 0x1, -R225 ;  /* 0x000000010a0ad824 */ /* 0x000fe200078e0ae1 */
[----:B------:R-:W-:Y:S01]  /*42c0*/  ISETP.GT.U32.AND P5, PT, R225, R4, PT ;  /* 0x00000004e100720c */ /* 0x000fe20003fa4070 */
[----:B------:R-:W-:Y:S02]  /*42d0*/  IMAD.MOV R12, RZ, RZ, -R3 ;  /* 0x000000ffff0c7224 */ /* 0x000fe400078e0a03 */
[----:B------:R-:W-:-:S04]  /*42e0*/  IMAD.HI.U32 R3, R26, R5, RZ ;  /* 0x000000051a037227 */ /* 0x000fc800078e00ff */
[----:B------:R-:W-:Y:S02]  /*42f0*/  @!P4 IMAD.IADD R6, R6, 0x1, -R225 ;  /* 0x000000010606c824 */ /* 0x000fe400078e0ae1 */
[----:B------:R-:W-:Y:S02]  /*4300*/  IMAD.MOV.U32 R42, RZ, RZ, R8 ;  /* 0x000000ffff2a7224 */ /* 0x000fe400078e0008 */
[----:B------:R-:W-:Y:S01]  /*4310*/  IMAD.MOV R8, RZ, RZ, -R3 ;  /* 0x000000ffff087224 */ /* 0x000fe200078e0a03 */
[----:B------:R-:W-:-:S03]  /*4320*/  ISETP.GT.U32.AND P6, PT, R225, R6, PT ;  /* 0x00000006e100720c */ /* 0x000fc60003fc4070 */
[C---:B------:R-:W-:Y:S01]  /*4330*/  IMAD R8, R225.reuse, R8, R5 ;  /* 0x00000008e1087224 */ /* 0x040fe200078e0205 */
[----:B------:R-:W-:Y:S02]  /*4340*/  @!P5 IADD3 R4, PT, PT, R4, -R225, RZ ;  /* 0x800000e10404d210 */ /* 0x000fe40007ffe0ff */
[C---:B------:R-:W-:Y:S02]  /*4350*/  ISETP.GT.U32.AND P4, PT, R225.reuse, R0, PT ;  /* 0x00000000e100720c */ /* 0x040fe40003f84070 */
[----:B------:R-:W-:-:S05]  /*4360*/  ISETP.GT.U32.AND P5, PT, R225, R8, PT ;  /* 0x00000008e100720c */ /* 0x000fca0003fa4070 */
[----:B------:R-:W-:Y:S01]  /*4370*/  @!P6 IMAD.IADD R6, R6, 0x1, -R225 ;  /* 0x000000010606e824 */ /* 0x000fe200078e0ae1 */
[----:B------:R-:W-:Y:S01]  /*4380*/  ISETP.GE.AND P6, PT, R13, RZ, PT ;  /* 0x000000ff0d00720c */ /* 0x000fe20003fc6270 */
[----:B------:R-:W-:Y:S02]  /*4390*/  VIADD R13, R34, 0x49 ;  /* 0x00000049220d7836 */ /* 0x000fe40000000000 */
[C---:B------:R-:W-:Y:S02]  /*43a0*/  IMAD R12, R225.reuse, R12, R7 ;  /* 0x0000000ce10c7224 */ /* 0x040fe400078e0207 */
[--C-:B------:R-:W-:Y:S01]  /*43b0*/  @!P4 IMAD.IADD R0, R0, 0x1, -R225.reuse ;  /* 0x000000010000c824 */ /* 0x100fe200078e0ae1 */
[----:B------:R-:W-:Y:S01]  /*43c0*/  IABS R7, R13 ;  /* 0x0000000d00077213 */ /* 0x000fe20000000000 */
[----:B------:R-:W-:Y:S01]  /*43d0*/  @!P5 IMAD.IADD R8, R8, 0x1, -R225 ;  /* 0x000000010808d824 */ /* 0x000fe200078e0ae1 */
[----:B------:R1:W-:Y:S01]  /*43e0*/  STL [R1+0x188], R2 ;  /* 0x0001880201007387 */ /* 0x0003e20000100800 */
[----:B------:R-:W-:Y:S01]  /*43f0*/  VIADD R17, R34, 0x48 ;  /* 0x0000004822117836 */ /* 0x000fe20000000000 */
[C---:B------:R-:W-:Y:S01]  /*4400*/  ISETP.GT.U32.AND P4, PT, R225.reuse, R12, PT ;  /* 0x0000000ce100720c */ /* 0x040fe20003f84070 */
[----:B------:R-:W-:Y:S01]  /*4410*/  @!P2 IMAD.MOV R42, RZ, RZ, -R42 ;  /* 0x000000ffff2aa224 */ /* 0x000fe200078e0a2a */
[----:B------:R-:W-:-:S02]  /*4420*/  ISETP.GT.U32.AND P2, PT, R225, R10, PT ;  /* 0x0000000ae100720c */ /* 0x000fc40003f44070 */
[----:B------:R-:W-:Y:S01]  /*4430*/  ISETP.GT.U32.AND P5, PT, R225, R8, PT ;  /* 0x00000008e100720c */ /* 0x000fe20003fa4070 */
[----:B-1----:R-:W-:Y:S02]  /*4440*/  IMAD.MOV.U32 R2, RZ, RZ, R0 ;  /* 0x000000ffff027224 */ /* 0x002fe400078e0000 */
[----:B------:R-:W-:Y:S01]  /*4450*/  IMAD.HI.U32 R0, R26, R7, RZ ;  /* 0x000000071a007227 */ /* 0x000fe200078e00ff */
[----:B------:R-:W-:-:S03]  /*4460*/  IABS R16, R17 ;  /* 0x0000001100107213 */ /* 0x000fc60000000000 */
[----:B------:R-:W-:Y:S02]  /*4470*/  VIADD R11, R34, 0x47 ;  /* 0x00000047220b7836 */ /* 0x000fe40000000000 */
[----:B------:R-:W-:Y:S02]  /*4480*/  IMAD.MOV R0, RZ, RZ, -R0 ;  /* 0x000000ffff007224 */ /* 0x000fe400078e0a00 */
[----:B------:R-:W-:Y:S01]  /*4490*/  IMAD.HI.U32 R5, R26, R16, RZ ;  /* 0x000000101a057227 */ /* 0x000fe200078e00ff */
[----:B------:R-:W-:-:S03]  /*44a0*/  IABS R14, R11 ;  /* 0x0000000b000e7213 */ /* 0x000fc60000000000 */
[C---:B------:R-:W-:Y:S02]  /*44b0*/  IMAD R0, R225.reuse, R0, R7 ;  /* 0x00000000e1007224 */ /* 0x040fe400078e0207 */
[----:B------:R-:W-:Y:S02]  /*44c0*/  @!P1 IMAD.MOV R2, RZ, RZ, -R2 ;  /* 0x000000ffff029224 */ /* 0x000fe400078e0a02 */
[--C-:B------:R-:W-:Y:S02]  /*44d0*/  @!P4 IMAD.IADD R12, R12, 0x1, -R225.reuse ;  /* 0x000000010c0cc824 */ /* 0x100fe400078e0ae1 */
[----:B------:R-:W-:Y:S02]  /*44e0*/  @!P2 IMAD.IADD R10, R10, 0x1, -R225 ;  /* 0x000000010a0aa824 */ /* 0x000fe400078e0ae1 */
[----:B------:R-:W-:Y:S02]  /*44f0*/  IMAD.MOV R5, RZ, RZ, -R5 ;  /* 0x000000ffff057224 */ /* 0x000fe400078e0a05 */
[----:B------:R-:W-:Y:S01]  /*4500*/  @!P5 IMAD.IADD R8, R8, 0x1, -R225 ;  /* 0x000000010808d824 */ /* 0x000fe200078e0ae1 */
[----:B------:R-:W-:Y:S01]  /*4510*/  ISETP.GT.U32.AND P5, PT, R225, R0, PT ;  /* 0x00000000e100720c */ /* 0x000fe20003fa4070 */
[----:B------:R-:W-:Y:S01]  /*4520*/  IMAD.HI.U32 R3, R26, R14, RZ ;  /* 0x0000000e1a037227 */ /* 0x000fe200078e00ff */
[----:B------:R-:W-:Y:S01]  /*4530*/  STL [R1+0x6f58], R42 ;  /* 0x006f582a01007387 */ /* 0x000fe20000100800 */
[----:B------:R-:W-:-:S02]  /*4540*/  ISETP.GE.AND P4, PT, R9, RZ, PT ;  /* 0x000000ff0900720c */ /* 0x000fc40003f86270 */
[C---:B------:R-:W-:Y:S01]  /*4550*/  IMAD R16, R225.reuse, R5, R16 ;  /* 0x00000005e1107224 */ /* 0x040fe200078e0210 */
[----:B------:R1:W-:Y:S01]  /*4560*/  STL [R1+0x180], R2 ;  /* 0x0001800201007387 */ /* 0x0003e20000100800 */
[----:B------:R-:W-:Y:S01]  /*4570*/  VIADD R9, R34, 0x4a ;  /* 0x0000004a22097836 */ /* 0x000fe20000000000 */
[C---:B------:R-:W-:Y:S01]  /*4580*/  ISETP.GT.U32.AND P1, PT, R225.reuse, R12, PT ;  /* 0x0000000ce100720c */ /* 0x040fe20003f24070 */
[----:B------:R-:W-:Y:S02]  /*4590*/  IMAD.MOV.U32 R78, RZ, RZ, R10 ;  /* 0x000000ffff4e7224 */ /* 0x000fe400078e000a */
[----:B------:R-:W-:Y:S01]  /*45a0*/  IMAD.MOV R3, RZ, RZ, -R3 ;  /* 0x000000ffff037224 */ /* 0x000fe200078e0a03 */
[----:B------:R-:W-:Y:S01]  /*45b0*/  MOV R18, R6 ;  /* 0x0000000600127202 */ /* 0x000fe20000000f00 */
[----:B-1----:R-:W-:Y:S01]  /*45c0*/  IMAD.MOV.U32 R2, RZ, RZ, R4 ;  /* 0x000000ffff027224 */ /* 0x002fe200078e0004 */
[----:B------:R-:W-:Y:S01]  /*45d0*/  IABS R4, R9 ;  /* 0x0000000900047213 */ /* 0x000fe20000000000 */
[----:B------:R-:W-:Y:S01]  /*45e0*/  @!P6 IMAD.MOV R78, RZ, RZ, -R78 ;  /* 0x000000ffff4ee224 */ /* 0x000fe200078e0a4e */
[----:B------:R-:W-:Y:S01]  /*45f0*/  ISETP.GT.U32.AND P6, PT, R225, R16, PT ;  /* 0x00000010e100720c */ /* 0x000fe20003fc4070 */
[----:B------:R-:W-:Y:S01]  /*4600*/  @!P0 IMAD.MOV R2, RZ, RZ, -R2 ;  /* 0x000000ffff028224 */ /* 0x000fe200078e0a02 */
[----:B------:R-:W-:Y:S01]  /*4610*/  ISETP.GE.AND P0, PT, R11, RZ, PT ;  /* 0x000000ff0b00720c */ /* 0x000fe20003f06270 */
[----:B------:R-:W-:-:S02]  /*4620*/  IMAD R14, R225, R3, R14 ;  /* 0x00000003e10e7224 */ /* 0x000fc400078e020e */
[----:B------:R-:W-:Y:S01]  /*4630*/  VIADD R11, R34, 0x4b ;  /* 0x0000004b220b7836 */ /* 0x000fe20000000000 */
[----:B------:R-:W-:Y:S01]  /*4640*/  ISETP.GE.AND P2, PT, R15, RZ, PT ;  /* 0x000000ff0f00720c */ /* 0x000fe20003f46270 */
[----:B------:R-:W-:Y:S01]  /*4650*/  @!P3 IMAD.MOV R18, RZ, RZ, -R18 ;  /* 0x000000ffff12b224 */ /* 0x000fe200078e0a12 */
[----:B------:R-:W-:Y:S01]  /*4660*/  ISETP.GT.U32.AND P3, PT, R225, R14, PT ;  /* 0x0000000ee100720c */ /* 0x000fe20003f64070 */
[----:B------:R-:W-:Y:S01]  /*4670*/  IMAD.HI.U32 R3, R26, R4, RZ ;  /* 0x000000041a037227 */ /* 0x000fe200078e00ff */
[----:B------:R-:W-:-:S03]  /*4680*/  IABS R6, R11 ;  /* 0x0000000b00067213 */ /* 0x000fc60000000000 */
[--C-:B------:R-:W-:Y:S01]  /*4690*/  @!P5 IMAD.IADD R0, R0, 0x1, -R225.reuse ;  /* 0x000000010000d824 */ /* 0x100fe200078e0ae1 */
[----:B------:R-:W-:Y:S01]  /*46a0*/  @!P1 IADD3 R12, PT, PT, R12, -R225, RZ ;  /* 0x800000e10c0c9210 */ /* 0x000fe20007ffe0ff */
[----:B------:R-:W-:Y:S01]  /*46b0*/  STL [R1+0x17c], R18 ;  /* 0x00017c1201007387 */ /* 0x000fe20000100800 */
[----:B------:R-:W-:Y:S01]  /*46c0*/  IADD3 R5, PT, PT, -R3, RZ, RZ ;  /* 0x000000ff03057210 */ /* 0x000fe20007ffe1ff */
[----:B------:R-:W-:Y:S01]  /*46d0*/  IMAD.HI.U32 R3, R26, R6, RZ ;  /* 0x000000061a037227 */ /* 0x000fe200078e00ff */
[----:B------:R-:W-:Y:S01]  /*46e0*/  ISETP.GT.U32.AND P5, PT, R225, R0, PT ;  /* 0x00000000e100720c */ /* 0x000fe20003fa4070 */
[----:B------:R1:W-:Y:S02]  /*46f0*/  STL [R1+0x178], R2 ;  /* 0x0001780201007387 */ /* 0x0003e40000100800 */
[----:B------:R-:W-:Y:S02]  /*4700*/  @!P6 IMAD.IADD R16, R16, 0x1, -R225 ;  /* 0x000000011010e824 */ /* 0x000fe400078e0ae1 */
[----:B------:R-:W-:-:S02]  /*4710*/  IMAD.MOV R3, RZ, RZ, -R3 ;  /* 0x000000ffff037224 */ /* 0x000fc400078e0a03 */
[----:B-1----:R-:W-:Y:S02]  /*4720*/  IMAD.MOV.U32 R2, RZ, RZ, R12 ;  /* 0x000000ffff027224 */ /* 0x002fe400078e000c */
[--C-:B------:R-:W-:Y:S02]  /*4730*/  @!P3 IMAD.IADD R14, R14, 0x1, -R225.reuse ;  /* 0x000000010e0eb824 */ /* 0x100fe400078e0ae1 */
[----:B------:R-:W-:Y:S01]  /*4740*/  @!P2 IMAD.MOV R2, RZ, RZ, -R2 ;  /* 0x000000ffff02a224 */ /* 0x000fe200078e0a02 */
[C---:B------:R-:W-:Y:S01]  /*4750*/  ISETP.GT.U32.AND P2, PT, R225.reuse, R16, PT ;  /* 0x00000010e100720c */ /* 0x040fe20003f44070 */
[----:B------:R-:W-:Y:S01]  /*4760*/  IMAD R6, R225, R3, R6 ;  /* 0x00000003e1067224 */ /* 0x000fe200078e0206 */
[----:B------:R-:W-:Y:S01]  /*4770*/  ISETP.GE.AND P3, PT, R13, RZ, PT ;  /* 0x000000ff0d00720c */ /* 0x000fe20003f66270 */
[----:B------:R-:W-:Y:S01]  /*4780*/  VIADD R13, R34, 0x4c ;  /* 0x0000004c220d7836 */ /* 0x000fe20000000000 */
[C---:B------:R-:W-:Y:S01]  /*4790*/  ISETP.GT.U32.AND P6, PT, R225.reuse, R14, PT ;  /* 0x0000000ee100720c */ /* 0x040fe20003fc4070 */
[----:B------:R-:W-:Y:S01]  /*47a0*/  @!P5 IMAD.IADD R0, R0, 0x1, -R225 ;  /* 0x000000010000d824 */ /* 0x000fe200078e0ae1 */
[----:B------:R-:W-:-:S02]  /*47b0*/  ISETP.GT.U32.AND P5, PT, R225, R6, PT ;  /* 0x00000006e100720c */ /* 0x000fc40003fa4070 */
[----:B------:R-:W-:Y:S01]  /*47c0*/  IABS R10, R13 ;  /* 0x0000000d000a7213 */ /* 0x000fe20000000000 */
[----:B------:R-:W-:-:S04]  /*47d0*/  IMAD R4, R225, R5, R4 ;  /* 0x00000005e1047224 */ /* 0x000fc800078e0204 */
[----:B------:R-:W-:Y:S01]  /*47e0*/  @!P2 IMAD.IADD R16, R16, 0x1, -R225 ;  /* 0x000000011010a824 */ /* 0x000fe200078e0ae1 */
[----:B------:R-:W-:Y:S01]  /*47f0*/  ISETP.GE.AND P2, PT, R9, RZ, PT ;  /* 0x000000ff0900720c */ /* 0x000fe20003f46270 */
[----:B------:R-:W-:-:S04]  /*4800*/  IMAD.HI.U32 R3, R26, R10, RZ ;  /* 0x0000000a1a037227 */ /* 0x000fc800078e00ff */
[----:B------:R-:W-:Y:S01]  /*4810*/  VIADD R9, R34, 0x4e ;  /* 0x0000004e22097836 */ /* 0x000fe20000000000 */
[----:B------:R-:W-:Y:S01]  /*4820*/  IADD3 R3, PT, PT, -R3, RZ, RZ ;  /* 0x000000ff03037210 */ /* 0x000fe20007ffe1ff */
[--C-:B------:R-:W-:Y:S01]  /*4830*/  @!P6 IMAD.IADD R14, R14, 0x1, -R225.reuse ;  /* 0x000000010e0ee824 */ /* 0x100fe200078e0ae1 */
[C---:B------:R-:W-:Y:S01]  /*4840*/  ISETP.GT.U32.AND P6, PT, R225.reuse, R4, PT ;  /* 0x00000004e100720c */ /* 0x040fe20003fc4070 */
[----:B------:R-:W-:Y:S01]  /*4850*/  @!P5 IMAD.IADD R6, R6, 0x1, -R225 ;  /* 0x000000010606d824 */ /* 0x000fe200078e0ae1 */
[----:B------:R-:W-:Y:S01]  /*4860*/  IABS R7, R9 ;  /* 0x0000000900077213 */ /* 0x000fe20000000000 */
[----:B------:R-:W-:Y:S01]  /*4870*/  VIADD R15, R34, 0x4d ;  /* 0x0000004d220f7836 */ /* 0x000fe20000000000 */
[----:B------:R1:W-:Y:S01]  /*4880*/  STL [R1+0x174], R2 ;  /* 0x0001740201007387 */ /* 0x0003e20000100800 */
[----:B------:R-:W-:Y:S01]  /*4890*/  @!P4 IMAD.MOV R8, RZ, RZ, -R8 ;  /* 0x000000ffff08c224 */ /* 0x000fe200078e0a08 */
[C---:B------:R-:W-:Y:S01]  /*48a0*/  ISETP.GT.U32.AND P5, PT, R225.reuse, R6, PT ;  /* 0x00000006e100720c */ /* 0x040fe20003fa4070 */
[----:B------:R-:W-:Y:S01]  /*48b0*/  IMAD R10, R225, R3, R10 ;  /* 0x00000003e10a7224 */ /* 0x000fe200078e020a */
[----:B------:R-:W-:Y:S01]  /*48c0*/  IABS R12, R15 ;  /* 0x0000000f000c7213 */ /* 0x000fe20000000000 */
[----:B------:R-:W-:-:S04]  /*48d0*/  IMAD.HI.U32 R3, R26, R7, RZ ;  /* 0x000000071a037227 */ /* 0x000fc800078e00ff */
[----:B-1----:R-:W-:Y:S01]  /*48e0*/  IMAD.MOV.U32 R2, RZ, RZ, R14 ;  /* 0x000000ffff027224 */ /* 0x002fe200078e000e */
[----:B------:R1:W-:Y:S03]  /*48f0*/  STL [R1+0x170], R8 ;  /* 0x0001700801007387 */ /* 0x0003e60000100800 */
[----:B------:R-:W-:Y:S02]  /*4900*/  @!P0 IMAD.MOV R2, RZ, RZ, -R2 ;  /* 0x000000ffff028224 */ /* 0x000fe400078e0a02 */
[----:B------:R-:W-:Y:S01]  /*4910*/  IMAD.HI.U32 R5, R26, R12, RZ ;  /* 0x0000000c1a057227 */ /* 0x000fe200078e00ff */
[----:B------:R-:W-:Y:S02]  /*4920*/  ISETP.GE.AND P1, PT, R17, RZ, PT ;  /* 0x000000ff1100720c */ /* 0x000fe40003f26270 */
[----:B------:R2:W-:Y:S01]  /*4930*/  STL [R1+0x16c], R2 ;  /* 0x00016c0201007387 */ /* 0x0005e20000100800 */
[----:B-1----:R-:W-:-:S02]  /*4940*/  IMAD.MOV R8, RZ, RZ, -R3 ;  /* 0x000000ffff087224 */ /* 0x002fc400078e0a03 */
[----:B------:R-:W-:Y:S02]  /*4950*/  @!P6 IMAD.IADD R4, R4, 0x1, -R225 ;  /* 0x000000010404e824 */ /* 0x000fe400078e0ae1 */
[----:B------:R-:W-:Y:S02]  /*4960*/  IMAD.MOV R5, RZ, RZ, -R5 ;  /* 0x000000ffff057224 */ /* 0x000fe400078e0a05 */
[----:B--2---:R-:W-:Y:S02]  /*4970*/  IMAD.MOV.U32 R2, RZ, RZ, R0 ;  /* 0x000000ffff027224 */ /* 0x004fe400078e0000 */
[C---:B------:R-:W-:Y:S01]  /*4980*/  IMAD R0, R225.reuse, R8, R7 ;  /* 0x00000008e1007224 */ /* 0x040fe200078e0207 */
[C---:B------:R-:W-:Y:S01]  /*4990*/  ISETP.GT.U32.AND P4, PT, R225.reuse, R4, PT ;  /* 0x00000004e100720c */ /* 0x040fe20003f84070 */
[----:B------:R-:W-:Y:S02]  /*49a0*/  @!P5 IMAD.IADD R6, R6, 0x1, -R225 ;  /* 0x000000010606d824 */ /* 0x000fe400078e0ae1 */
[C---:B------:R-:W-:Y:S01]  /*49b0*/  IMAD R12, R225.reuse, R5, R12 ;  /* 0x00000005e10c7224 */ /* 0x040fe200078e020c */
[----:B------:R-:W-:-:S02]  /*49c0*/  ISETP.GT.U32.AND P5, PT, R225, R0, PT ;  /* 0x00000000e100720c */ /* 0x000fc40003fa4070 */
[----:B------:R-:W-:Y:S02]  /*49d0*/  MOV R14, R16 ;  /* 0x00000010000e7202 */ /* 0x000fe40000000f00 */
[----:B------:R-:W-:Y:S01]  /*49e0*/  ISETP.GT.U32.AND P0, PT, R225, R10, PT ;  /* 0x0000000ae100720c */ /* 0x000fe20003f04070 */
[----:B------:R-:W-:Y:S01]  /*49f0*/  @!P3 IMAD.MOV R2, RZ, RZ, -R2 ;  /* 0x000000ffff02b224 */ /* 0x000fe200078e0a02 */
[----:B------:R-:W-:Y:S01]  /*4a00*/  ISETP.GE.AND P6, PT, R11, RZ, PT ;  /* 0x000000ff0b00720c */ /* 0x000fe20003fc6270 */
[C---:B------:R-:W-:Y:S01]  /*4a10*/  VIADD R11, R34.reuse, 0x4f ;  /* 0x0000004f220b7836 */ /* 0x040fe20000000000 */
[----:B------:R-:W-:Y:S01]  /*4a20*/  ISETP.GT.U32.AND P3, PT, R225, R12, PT ;  /* 0x0000000ce100720c */ /* 0x000fe20003f64070 */
[----:B------:R-:W-:Y:S01]  /*4a30*/  @!P1 IMAD.MOV R14, RZ, RZ, -R14 ;  /* 0x000000ffff0e9224 */ /* 0x000fe200078e0a0e */
[----:B------:R-:W-:Y:S01]  /*4a40*/  ISETP.GE.AND P1, PT, R13, RZ, PT ;  /* 0x000000ff0d00720c */ /* 0x000fe20003f26270 */
[----:B------:R-:W-:Y:S01]  /*4a50*/  VIADD R13, R34, 0x50 ;  /* 0x00000050220d7836 */ /* 0x000fe20000000000 */
[----:B------:R-:W-:Y:S01]  /*4a60*/  IABS R5, R11 ;  /* 0x0000000b00057213 */ /* 0x000fe20000000000 */
[----:B------:R-:W-:-:S02]  /*4a70*/  @!P4 IMAD.IADD R4, R4, 0x1, -R225 ;  /* 0x000000010404c824 */ /* 0x000fc400078e0ae1 */
[----:B------:R-:W-:Y:S01]  /*4a80*/  @!P5 IMAD.IADD R0, R0, 0x1, -R225 ;  /* 0x000000010000d824 */ /* 0x000fe200078e0ae1 */
[----:B------:R-:W-:Y:S01]  /*4a90*/  IABS R7, R13 ;  /* 0x0000000d00077213 */ /* 0x000fe20000000000 */
[----:B------:R-:W-:Y:S01]  /*4aa0*/  IMAD.HI.U32 R3, R26, R5, RZ ;  /* 0x000000051a037227 */ /* 0x000fe200078e00ff */
[----:B------:R-:W-:Y:S02]  /*4ab0*/  @!P0 IADD3 R10, PT, PT, R10, -R225, RZ ;  /* 0x800000e10a0a8210 */ /* 0x000fe40007ffe0ff */
[C---:B------:R-:W-:Y:S01]  /*4ac0*/  ISETP.GT.U32.AND P5, PT, R225.reuse, R0, PT ;  /* 0x00000000e100720c */ /* 0x040fe20003fa4070 */
[----:B------:R-:W-:Y:S02]  /*4ad0*/  IMAD.MOV.U32 R100, RZ, RZ, R4 ;  /* 0x000000ffff647224 */ /* 0x000fe400078e0004 */
[----:B------:R-:W-:Y:S02]  /*4ae0*/  IMAD.MOV R4, RZ, RZ, -R3 ;  /* 0x000000ffff047224 */ /* 0x000fe400078e0a03 */
[----:B------:R-:W-:Y:S01]  /*4af0*/  @!P3 IMAD.IADD R12, R12, 0x1, -R225 ;  /* 0x000000010c0cb824 */ /* 0x000fe200078e0ae1 */
[----:B------:R-:W-:Y:S01]  /*4b00*/  ISETP.GT.U32.AND P3, PT, R225, R10, PT ;  /* 0x0000000ae100720c */ /* 0x000fe20003f64070 */
[----:B------:R-:W-:-:S04]  /*4b10*/  IMAD.HI.U32 R3, R26, R7, RZ ;  /* 0x000000071a037227 */ /* 0x000fc800078e00ff */
[----:B------:R-:W-:Y:S02]  /*4b20*/  IMAD.MOV.U32 R51, RZ, RZ, R6 ;  /* 0x000000ffff337224 */ /* 0x000fe400078e0006 */
[----:B------:R-:W-:Y:S01]  /*4b30*/  IMAD.MOV R6, RZ, RZ, -R3 ;  /* 0x000000ffff067224 */ /* 0x000fe200078e0a03 */
[----:B------:R-:W-:Y:S01]  /*4b40*/  ISETP.GE.AND P0, PT, R9, RZ, PT ;  /* 0x000000ff0900720c */ /* 0x000fe20003f06270 */
[----:B------:R-:W-:Y:S02]  /*4b50*/  VIADD R9, R34, 0x51 ;  /* 0x0000005122097836 */ /* 0x000fe40000000000 */
[C---:B------:R-:W-:Y:S02]  /*4b60*/  IMAD R6, R225.reuse, R6, R7 ;  /* 0x00000006e1067224 */ /* 0x040fe400078e0207 */
[C---:B------:R-:W-:Y:S02]  /*4b70*/  IMAD R4, R225.reuse, R4, R5 ;  /* 0x00000004e1047224 */ /* 0x040fe400078e0205 */
[----:B------:R-:W-:Y:S01]  /*4b80*/  @!P2 IMAD.MOV R100, RZ, RZ, -R100 ;  /* 0x000000ffff64a224 */ /* 0x000fe200078e0a64 */
[C---:B------:R-:W-:Y:S01]  /*4b90*/  ISETP.GT.U32.AND P2, PT, R225.reuse, R12, PT ;  /* 0x0000000ce100720c */ /* 0x040fe20003f44070 */
[--C-:B------:R-:W-:Y:S01]  /*4ba0*/  @!P5 IMAD.IADD R0, R0, 0x1, -R225.reuse ;  /* 0x000000010000d824 */ /* 0x100fe200078e0ae1 */
[----:B------:R-:W-:Y:S01]  /*4bb0*/  ISETP.GT.U32.AND P5, PT, R225, R6, PT ;  /* 0x00000006e100720c */ /* 0x000fe20003fa4070 */
[----:B------:R-:W-:Y:S01]  /*4bc0*/  @!P3 IMAD.IADD R10, R10, 0x1, -R225 ;  /* 0x000000010a0ab824 */ /* 0x000fe200078e0ae1 */
[----:B------:R-:W-:-:S02]  /*4bd0*/  IABS R8, R9 ;  /* 0x0000000900087213 */ /* 0x000fc40000000000 */
[----:B------:R-:W-:Y:S02]  /*4be0*/  ISETP.GT.U32.AND P3, PT, R225, R4, PT ;  /* 0x00000004e100720c */ /* 0x000fe40003f64070 */
[----:B------:R-:W-:Y:S01]  /*4bf0*/  ISETP.GE.AND P4, PT, R15, RZ, PT ;  /* 0x000000ff0f00720c */ /* 0x000fe20003f86270 */
[----:B------:R-:W-:Y:S01]  /*4c00*/  IMAD.HI.U32 R3, R26, R8, RZ ;  /* 0x000000081a037227 */ /* 0x000fe200078e00ff */
[----:B------:R-:W-:Y:S02]  /*4c10*/  @!P6 IADD3 R51, PT, PT, -R51, RZ, RZ ;  /* 0x000000ff3333e210 */ /* 0x000fe40007ffe1ff */
[----:B------:R-:W-:Y:S01]  /*4c20*/  ISETP.GE.AND P6, PT, R11, RZ, PT ;  /* 0x000000ff0b00720c */ /* 0x000fe20003fc6270 */
[----:B------:R-:W-:Y:S01]  /*4c30*/  VIADD R11, R34, 0x52 ;  /* 0x00000052220b7836 */ /* 0x000fe20000000000 */
[----:B------:R-:W-:Y:S01]  /*4c40*/  IADD3 R3, PT, PT, -R3, RZ, RZ ;  /* 0x000000ff03037210 */ /* 0x000fe20007ffe1ff */
[--C-:B------:R-:W-:Y:S01]  /*4c50*/  @!P2 IMAD.IADD R12, R12, 0x1, -R225.reuse ;  /* 0x000000010c0ca824 */ /* 0x100fe200078e0ae1 */
[----:B------:R-:W-:Y:S01]  /*4c60*/  ISETP.GE.AND P2, PT, R13, RZ, PT ;  /* 0x000000ff0d00720c */ /* 0x000fe20003f46270 */
[----:B------:R-:W-:Y:S01]  /*4c70*/  @!P5 IMAD.IADD R6, R6, 0x1, -R225 ;  /* 0x000000010606d824 */ /* 0x000fe200078e0ae1 */
[----:B------:R-:W-:Y:S01]  /*4c80*/  IABS R7, R11 ;  /* 0x0000000b00077213 */ /* 0x000fe20000000000 */
[----:B------:R-:W-:Y:S01]  /*4c90*/  VIADD R13, R34, 0x53 ;  /* 0x00000053220d7836 */ /* 0x000fe20000000000 */
[----:B------:R1:W-:Y:S01]  /*4ca0*/  STL [R1+0x168], R14 ;  /* 0x0001680e01007387 */ /* 0x0003e20000100800 */
[----:B------:R-:W-:-:S02]  /*4cb0*/  IMAD.MOV.U32 R47, RZ, RZ, R10 ;  /* 0x000000ffff2f7224 */ /* 0x000fc400078e000a */
[----:B------:R-:W-:Y:S02]  /*4cc0*/  @!P3 IMAD.IADD R4, R4, 0x1, -R225 ;  /* 0x000000010404b824 */ /* 0x000fe400078e0ae1 */
[C---:B------:R-:W-:Y:S01]  /*4cd0*/  IMAD R8, R225.reuse, R3, R8 ;  /* 0x00000003e1087224 */ /* 0x040fe200078e0208 */
[C---:B------:R-:W-:Y:S01]  /*4ce0*/  ISETP.GT.U32.AND P5, PT, R225.reuse, R6, PT ;  /* 0x00000006e100720c */ /* 0x040fe20003fa4070 */
[----:B------:R-:W-:Y:S02]  /*4cf0*/  @!P1 IMAD.MOV R47, RZ, RZ, -R47 ;  /* 0x000000ffff2f9224 */ /* 0x000fe400078e0a2f */
[----:B-1----:R-:W-:Y:S01]  /*4d00*/  IMAD.MOV.U32 R14, RZ, RZ, R12 ;  /* 0x000000ffff0e7224 */ /* 0x002fe200078e000c */
[----:B------:R-:W-:Y:S01]  /*4d10*/  IABS R5, R13 ;  /* 0x0000000d00057213 */ /* 0x000fe20000000000 */
[----:B------:R-:W-:Y:S01]  /*4d20*/  IMAD.HI.U32 R3, R26, R7, RZ ;  /* 0x000000071a037227 */ /* 0x000fe200078e00ff */
[C---:B------:R-:W-:Y:S01]  /*4d30*/  ISETP.GT.U32.AND P1, PT, R225.reuse, R4, PT ;  /* 0x00000004e100720c */ /* 0x040fe20003f24070 */
[----:B------:R1:W-:Y:S02]  /*4d40*/  STL [R1+0x164], R2 ;  /* 0x0001640201007387 */ /* 0x0003e40000100800 */
[----:B------:R-:W-:Y:S01]  /*4d50*/  @!P4 IMAD.MOV R14, RZ, RZ, -R14 ;  /* 0x000000ffff0ec224 */ /* 0x000fe200078e0a0e */
[----:B------:R-:W-:Y:S01]  /*4d60*/  ISETP.GT.U32.AND P4, PT, R225, R8, PT ;  /* 0x00000008e100720c */ /* 0x000fe20003f84070 */
[----:B------:R-:W-:-:S02]  /*4d70*/  IMAD.MOV.U32 R10, RZ, RZ, R5 ;  /* 0x000000ffff0a7224 */ /* 0x000fc400078e0005 */
[----:B-1----:R-:W-:Y:S02]  /*4d80*/  IMAD.MOV.U32 R2, RZ, RZ, R0 ;  /* 0x000000ffff027224 */ /* 0x002fe400078e0000 */
[----:B------:R-:W-:Y:S02]  /*4d90*/  IMAD.MOV R0, RZ, RZ, -R3 ;  /* 0x000000ffff007224 */ /* 0x000fe400078e0a03 */
[----:B------:R-:W-:-:S04]  /*4da0*/  IMAD.HI.U32 R5, R26, R10, RZ ;  /* 0x0000000a1a057227 */ /* 0x000fc800078e00ff */
[C---:B------:R-:W-:Y:S02]  /*4db0*/  IMAD R0, R225.reuse, R0, R7 ;  /* 0x00000000e1007224 */ /* 0x040fe400078e0207 */
[----:B------:R-:W-:Y:S02]  /*4dc0*/  @!P5 IMAD.IADD R6, R6, 0x1, -R225 ;  /* 0x000000010606d824 */ /* 0x000fe400078e0ae1 */
[----:B------:R-:W-:Y:S01]  /*4dd0*/  IMAD.MOV R5, RZ, RZ, -R5 ;  /* 0x000000ffff057224 */ /* 0x000fe200078e0a05 */
[C---:B------:R-:W-:Y:S01]  /*4de0*/  ISETP.GT.U32.AND P5, PT, R225.reuse, R0, PT ;  /* 0x00000000e100720c */ /* 0x040fe20003fa4070 */
[--C-:B------:R-:W-:Y:S01]  /*4df0*/  @!P1 IMAD.IADD R4, R4, 0x1, -R225.reuse ;  /* 0x0000000104049824 */ /* 0x100fe200078e0ae1 */
[----:B------:R1:W-:Y:S01]  /*4e00*/  STL [R1+0x160], R14 ;  /* 0x0001600e01007387 */ /* 0x0003e20000100800 */
[----:B------:R-:W-:Y:S02]  /*4e10*/  @!P4 IMAD.IADD R8, R8, 0x1, -R225 ;  /* 0x000000010808c824 */ /* 0x000fe400078e0ae1 */
[----:B------:R-:W-:Y:S01]  /*4e20*/  IMAD R10, R225, R5, R10 ;  /* 0x00000005e10a7224 */ /* 0x000fe200078e020a */
[----:B------:R-:W-:-:S02]  /*4e30*/  @!P0 IADD3 R2, PT, PT, -R2, RZ, RZ ;  /* 0x000000ff02028210 */ /* 0x000fc40007ffe1ff */
[----:B------:R-:W-:Y:S01]  /*4e40*/  ISETP.GT.U32.AND P4, PT, R225, R8, PT ;  /* 0x00000008e100720c */ /* 0x000fe20003f84070 */
[----:B-1----:R-:W-:-:S04]  /*4e50*/  IMAD.MOV.U32 R14, RZ, RZ, R4 ;  /* 0x000000ffff0e7224 */ /* 0x002fc800078e0004 */
[----:B------:R-:W-:Y:S01]  /*4e60*/  @!P6 IMAD.MOV R14, RZ, RZ, -R14 ;  /* 0x000000ffff0ee224 */ /* 0x000fe200078e0a0e */
[----:B------:R-:W-:Y:S01]  /*4e70*/  ISETP.GT.U32.AND P6, PT, R225, R10, PT ;  /* 0x0000000ae100720c */ /* 0x000fe20003fc4070 */
[----:B------:R-:W-:Y:S01]  /*4e80*/  @!P5 IMAD.IADD R0, R0, 0x1, -R225 ;  /* 0x000000010000d824 */ /* 0x000fe200078e0ae1 */
[----:B------:R-:W-:Y:S01]  /*4e90*/  ISETP.GE.AND P0, PT, R11, RZ, PT ;  /* 0x000000ff0b00720c */ /* 0x000fe20003f06270 */
[C---:B------:R-:W-:Y:S01]  /*4ea0*/  VIADD R11, R34.reuse, 0x54 ;  /* 0x00000054220b7836 */ /* 0x040fe20000000000 */
[----:B------:R1:W-:Y:S01]  /*4eb0*/  STL [R1+0x15c], R2 ;  /* 0x00015c0201007387 */ /* 0x0003e20000100800 */
[----:B------:R-:W-:Y:S01]  /*4ec0*/  VIADD R12, R34, 0x55 ;  /* 0x00000055220c7836 */ /* 0x000fe20000000000 */
[----:B------:R-:W-:Y:S02]  /*4ed0*/  ISETP.GE.AND P3, PT, R9, RZ, PT ;  /* 0x000000ff0900720c */ /* 0x000fe40003f66270 */
[----:B------:R-:W-:Y:S02]  /*4ee0*/  IABS R7, R11 ;  /* 0x0000000b00077213 */ /* 0x000fe40000000000 */
[----:B------:R-:W-:Y:S01]  /*4ef0*/  ISETP.GT.U32.AND P5, PT, R225, R0, PT ;  /* 0x00000000e100720c */ /* 0x000fe20003fa4070 */
[----:B-1----:R-:W-:Y:S01]  /*4f00*/  IMAD.MOV.U32 R2, RZ, RZ, R6 ;  /* 0x000000ffff027224 */ /* 0x002fe200078e0006 */
[----:B------:R-:W-:-:S02]  /*4f10*/  IABS R5, R12 ;  /* 0x0000000c00057213 */ /* 0x000fc40000000000 */
[----:B------:R-:W-:Y:S01]  /*4f20*/  @!P4 IADD3 R8, PT, PT, R8, -R225, RZ ;  /* 0x800000e10808c210 */ /* 0x000fe20007ffe0ff */
[----:B------:R-:W-:Y:S01]  /*4f30*/  @!P2 IMAD.MOV R2, RZ, RZ, -R2 ;  /* 0x000000ffff02a224 */ /* 0x000fe200078e0a02 */
[----:B------:R-:W-:Y:S01]  /*4f40*/  STL [R1+0x158], R14 ;  /* 0x0001580e01007387 */ /* 0x000fe20000100800 */
[----:B------:R-:W-:Y:S02]  /*4f50*/  @!P6 IMAD.IADD R10, R10, 0x1, -R225 ;  /* 0x000000010a0ae824 */ /* 0x000fe400078e0ae1 */
[C---:B------:R-:W-:Y:S01]  /*4f60*/  IMAD.HI.U32 R3, R26.reuse, R7, RZ ;  /* 0x000000071a037227 */ /* 0x040fe200078e00ff */
[----:B------:R1:W-:Y:S03]  /*4f70*/  STL [R1+0x154], R2 ;  /* 0x0001540201007387 */ /* 0x0003e60000100800 */
[----:B------:R-:W-:Y:S01]  /*4f80*/  IMAD.MOV.U32 R6, RZ, RZ, R5 ;  /* 0x000000ffff067224 */ /* 0x000fe200078e0005 */
[----:B------:R-:W-:Y:S01]  /*4f90*/  ISETP.GT.U32.AND P6, PT, R225, R10, PT ;  /* 0x0000000ae100720c */ /* 0x000fe20003fc4070 */
[----:B------:R-:W-:Y:S01]  /*4fa0*/  IMAD.MOV R4, RZ, RZ, -R3 ;  /* 0x000000ffff047224 */ /* 0x000fe200078e0a03 */
[----:B------:R-:W-:Y:S01]  /*4fb0*/  ISETP.GE.AND P1, PT, R13, RZ, PT ;  /* 0x000000ff0d00720c */ /* 0x000fe20003f26270 */
[----:B------:R-:W-:-:S04]  /*4fc0*/  IMAD.HI.U32 R3, R26, R6, RZ ;  /* 0x000000061a037227 */ /* 0x000fc800078e00ff */
[----:B-1----:R-:W-:Y:S01]  /*4fd0*/  IMAD.MOV.U32 R2, RZ, RZ, R8 ;  /* 0x000000ffff027224 */ /* 0x002fe200078e0008 */
[----:B------:R-:W-:Y:S01]  /*4fe0*/  IADD3 R13, PT, PT, R34, 0x56, RZ ;  /* 0x00000056220d7810 */ /* 0x000fe20007ffe0ff */
[C---:B------:R-:W-:Y:S02]  /*4ff0*/  IMAD R4, R225.reuse, R4, R7 ;  /* 0x00000004e1047224 */ /* 0x040fe400078e0207 */
[----:B------:R-:W-:Y:S02]  /*5000*/  @!P3 IMAD.MOV R2, RZ, RZ, -R2 ;  /* 0x000000ffff02b224 */ /* 0x000fe400078e0a02 */
[----:B------:R-:W-:Y:S01]  /*5010*/  @!P5 IMAD.IADD R0, R0, 0x1, -R225 ;  /* 0x000000010000d824 */ /* 0x000fe200078e0ae1 */
[----:B------:R-:W-:Y:S01]  /*5020*/  IABS R9, R13 ;  /* 0x0000000d00097213 */ /* 0x000fe20000000000 */
[----:B------:R-:W-:Y:S01]  /*5030*/  IMAD.MOV R3, RZ, RZ, -R3 ;  /* 0x000000ffff037224 */ /* 0x000fe200078e0a03 */
[----:B------:R1:W-:Y:S01]  /*5040*/  STL [R1+0x150], R2 ;  /* 0x0001500201007387 */ /* 0x0003e20000100800 */
[----:B------:R-:W-:-:S02]  /*5050*/  ISETP.GT.U32.AND P5, PT, R225, R4, PT ;  /* 0x00000004e100720c */ /* 0x000fc40003fa4070 */
[----:B------:R-:W-:Y:S02]  /*5060*/  IMAD R6, R225, R3, R6 ;  /* 0x00000003e1067224 */ /* 0x000fe400078e0206 */
[----:B------:R-:W-:-:S04]  /*5070*/  IMAD.HI.U32 R5, R26, R9, RZ ;  /* 0x000000091a057227 */ /* 0x000fc800078e00ff */
[----:B-1----:R-:W-:Y:S02]  /*5080*/  IMAD.MOV.U32 R2, RZ, RZ, R0 ;  /* 0x000000ffff027224 */ /* 0x002fe400078e0000 */
[----:B------:R-:W-:Y:S02]  /*5090*/  @!P6 IMAD.IADD R10, R10, 0x1, -R225 ;  /* 0x000000010a0ae824 */ /* 0x000fe400078e0ae1 */
[----:B------:R-:W-:Y:S01]  /*50a0*/  @!P0 IMAD.MOV R2, RZ, RZ, -R2 ;  /* 0x000000ffff028224 */ /* 0x000fe200078e0a02 */
[----:B------:R-:W-:Y:S01]  /*50b0*/  ISETP.GT.U32.AND P0, PT, R225, R6, PT ;  /* 0x00000006e100720c */ /* 0x000fe20003f04070 */
[----:B------:R-:W-:-:S03]  /*50c0*/  IMAD.MOV R8, RZ, RZ, -R5 ;  /* 0x000000ffff087224 */ /* 0x000fc600078e0a05 */
[----:B------:R1:W-:Y:S01]  /*50d0*/  STL [R1+0x54], R2 ;  /* 0x0000540201007387 */ /* 0x0003e20000100800 */
[----:B------:R-:W-:Y:S02]  /*50e0*/  IMAD R8, R225, R8, R9 ;  /* 0x00000008e1087224 */ /* 0x000fe400078e0209 */
[----:B------:R-:W-:Y:S01]  /*50f0*/  @!P5 IMAD.IADD R4, R4, 0x1, -R225 ;  /* 0x000000010404d824 */ /* 0x000fe200078e0ae1 */
[----:B-1----:R-:W-:-:S05]  /*5100*/  MOV R2, R10 ;  /* 0x0000000a00027202 */ /* 0x002fca0000000f00 */
[----:B------:R-:W-:Y:S02]  /*5110*/  @!P0 IMAD.IADD R6, R6, 0x1, -R225 ;  /* 0x0000000106068824 */ /* 0x000fe400078e0ae1 */
[----:B------:R-:W-:Y:S01]  /*5120*/  @!P1 IMAD.MOV R2, RZ, RZ, -R2 ;  /* 0x000000ffff029224 */ /* 0x000fe200078e0a02 */
[C---:B------:R-:W-:Y:S02]  /*5130*/  ISETP.GT.U32.AND P1, PT, R225.reuse, R8, PT ;  /* 0x00000008e100720c */ /* 0x040fe40003f24070 */
[----:B------:R-:W-:Y:S01]  /*5140*/  ISETP.GE.AND P4, PT, R12, RZ, PT ;  /* 0x000000ff0c00720c */ /* 0x000fe20003f86270 */
[C---:B------:R-:W-:Y:S01]  /*5150*/  VIADD R12, R34.reuse, 0x58 ;  /* 0x00000058220c7836 */ /* 0x040fe20000000000 */
[----:B------:R-:W-:Y:S02]  /*5160*/  IADD3 R0, PT, PT, R34, 0x57, RZ ;  /* 0x0000005722007810 */ /* 0x000fe40007ffe0ff */
[----:B------:R-:W-:Y:S02]  /*5170*/  ISETP.GT.U32.AND P5, PT, R225, R4, PT ;  /* 0x00000004e100720c */ /* 0x000fe40003fa4070 */
[----:B------:R-:W-:-:S02]  /*5180*/  IABS R5, R0 ;  /* 0x0000000000057213 */ /* 0x000fc40000000000 */
[----:B------:R-:W-:Y:S02]  /*5190*/  ISETP.GT.U32.AND P0, PT, R225, R6, PT ;  /* 0x00000006e100720c */ /* 0x000fe40003f04070 */
[----:B------:R-:W-:Y:S02]  /*51a0*/  IABS R7, R12 ;  /* 0x0000000c00077213 */ /* 0x000fe40000000000 */
[----:B------:R-:W-:Y:S01]  /*51b0*/  ISETP.GE.AND P6, PT, R0, RZ, PT ;  /* 0x000000ff0000720c */ /* 0x000fe20003fc6270 */
[----:B------:R-:W-:Y:S01]  /*51c0*/  IMAD.HI.U32 R0, R26, R5, RZ ;  /* 0x000000051a007227 */ /* 0x000fe200078e00ff */
[----:B------:R-:W-:-:S03]  /*51d0*/  ISETP.GE.AND P2, PT, R11, RZ, PT ;  /* 0x000000ff0b00720c */ /* 0x000fc60003f46270 */
[----:B------:R-:W-:Y:S02]  /*51e0*/  @!P1 IMAD.IADD R8, R8, 0x1, -R225 ;  /* 0x0000000108089824 */ /* 0x000fe400078e0ae1 */
[----:B------:R-:W-:Y:S01]  /*51f0*/  IMAD.HI.U32 R3, R26, R7, RZ ;  /* 0x000000071a037227 */ /* 0x000fe200078e00ff */
[----:B------:R-:W-:-:S03]  /*5200*/  ISETP.GE.AND P3, PT, R13, RZ, PT ;  /* 0x000000ff0d00720c */ /* 0x000fc60003f66270 */
[----:B------:R-:W-:Y:S02]  /*5210*/  IMAD.MOV R0, RZ, RZ, -R0 ;  /* 0x000000ffff007224 */ /* 0x000fe400078e0a00 */
[----:B------:R-:W-:Y:S01]  /*5220*/  @!P5 IMAD.IADD R4, R4, 0x1, -R225 ;  /* 0x000000010404d824 */ /* 0x000fe200078e0ae1 */
[C---:B------:R-:W-:Y:S01]  /*5230*/  ISETP.GT.U32.AND P1, PT, R225.reuse, R8, PT ;  /* 0x00000008e100720c */ /* 0x040fe20003f24070 */
[C---:B------:R-:W-:Y:S02]  /*5240*/  VIADD R15, R34.reuse, 0x5a ;  /* 0x0000005a220f7836 */ /* 0x040fe40000000000 */
[----:B------:R-:W-:Y:S02]  /*5250*/  VIADD R13, R34, 0x59 ;  /* 0x00000059220d7836 */ /* 0x000fe40000000000 */
[----:B------:R-:W-:Y:S01]  /*5260*/  IMAD.MOV R10, RZ, RZ, -R3 ;  /* 0x000000ffff0a7224 */ /* 0x000fe200078e0a03 */
[----:B------:R-:W-:Y:S01]  /*5270*/  MOV R16, R4 ;  /* 0x0000000400107202 */ /* 0x000fe20000000f00 */
[C---:B------:R-:W-:Y:S01]  /*5280*/  IMAD R0, R225.reuse, R0, R5 ;  /* 0x00000000e1007224 */ /* 0x040fe200078e0205 */
[----:B------:R-:W-:Y:S01]  /*5290*/  IABS R11, R15 ;  /* 0x0000000f000b7213 */ /* 0x000fe20000000000 */
[----:B------:R-:W-:Y:S01]  /*52a0*/  @!P0 IMAD.IADD R6, R6, 0x1, -R225 ;  /* 0x0000000106068824 */ /* 0x000fe200078e0ae1 */
[----:B------:R-:W-:Y:S01]  /*52b0*/  IABS R9, R13 ;  /* 0x0000000d00097213 */ /* 0x000fe20000000000 */
[C---:B------:R-:W-:Y:S01]  /*52c0*/  IMAD R10, R225.reuse, R10, R7 ;  /* 0x0000000ae10a7224 */ /* 0x040fe200078e0207 */
[----:B------:R1:W-:Y:S01]  /*52d0*/  STL [R1+0x50], R2 ;  /* 0x0000500201007387 */ /* 0x0003e20000100800 */
[----:B------:R-:W-:Y:S01]  /*52e0*/  ISETP.GT.U32.AND P0, PT, R225, R0, PT ;  /* 0x00000000e100720c */ /* 0x000fe20003f04070 */
[----:B------:R-:W-:-:S02]  /*52f0*/  @!P2 IMAD.MOV R16, RZ, RZ, -R16 ;  /* 0x000000ffff10a224 */ /* 0x000fc400078e0a10 */
[----:B------:R-:W-:Y:S01]  /*5300*/  IMAD.HI.U32 R5, R26, R11, RZ ;  /* 0x0000000b1a057227 */ /* 0x000fe200078e00ff */
[----:B------:R-:W-:-:S03]  /*5310*/  ISETP.GT.U32.AND P2, PT, R225, R10, PT ;  /* 0x0000000ae100720c */ /* 0x000fc60003f44070 */
[----:B-1----:R-:W-:Y:S02]  /*5320*/  IMAD.MOV.U32 R2, RZ, RZ, R6 ;  /* 0x000000ffff027224 */ /* 0x002fe400078e0006 */
[----:B------:R-:W-:Y:S01]  /*5330*/  IMAD.HI.U32 R3, R26, R9, RZ ;  /* 0x000000091a037227 */ /* 0x000fe200078e00ff */
[----:B------:R-:W-:-:S03]  /*5340*/  ISETP.GE.AND P5, PT, R12, RZ, PT ;  /* 0x000000ff0c00720c */ /* 0x000fc60003fa6270 */
[----:B------:R-:W-:Y:S02]  /*5350*/  @!P4 IMAD.MOV R2, RZ, RZ, -R2 ;  /* 0x000000ffff02c224 */ /* 0x000fe400078e0a02 */
[----:B------:R-:W-:Y:S02]  /*5360*/  IMAD.MOV R14, RZ, RZ, -R5 ;  /* 0x000000ffff0e7224 */ /* 0x000fe400078e0a05 */
[----:B------:R-:W-:Y:S01]  /*5370*/  @!P1 IMAD.IADD R8, R8, 0x1, -R225 ;  /* 0x0000000108089824 */ /* 0x000fe200078e0ae1 */
[----:B------:R-:W-:Y:S01]  /*5380*/  STL [R1+0x4c], R16 ;  /* 0x00004c1001007387 */ /* 0x000fe20000100800 */
[----:B------:R-:W-:Y:S02]  /*5390*/  IMAD.MOV R12, RZ, RZ, -R3 ;  /* 0x000000ffff0c7224 */ /* 0x000fe400078e0a03 */
[C---:B------:R-:W-:Y:S01]  /*53a0*/  IMAD R6, R225.reuse, R14, R11 ;  /* 0x0000000ee1067224 */ /* 0x040fe200078e020b */
[----:B------:R1:W-:Y:S01]  /*53b0*/  STL [R1+0x14c], R2 ;  /* 0x00014c0201007387 */ /* 0x0003e20000100800 */
[----:B------:R-:W-:-:S02]  /*53c0*/  IMAD R4, R225, R12, R9 ;  /* 0x0000000ce1047224 */ /* 0x000fc400078e0209 */
[----:B------:R-:W-:Y:S02]  /*53d0*/  VIADD R12, R34, 0x5b ;  /* 0x0000005b220c7836 */ /* 0x000fe40000000000 */
[--C-:B------:R-:W-:Y:S02]  /*53e0*/  @!P0 IMAD.IADD R0, R0, 0x1, -R225.reuse ;  /* 0x0000000100008824 */ /* 0x100fe400078e0ae1 */
[----:B-1----:R-:W-:Y:S02]  /*53f0*/  IMAD.MOV.U32 R2, RZ, RZ, R8 ;  /* 0x000000ffff027224 */ /* 0x002fe400078e0008 */
[----:B------:R-:W-:Y:S02]  /*5400*/  @!P2 IMAD.IADD R10, R10, 0x1, -R225 ;  /* 0x000000010a0aa824 */ /* 0x000fe400078e0ae1 */
[----:B------:R-:W-:Y:S01]  /*5410*/  @!P3 IMAD.MOV R2, RZ, RZ, -R2 ;  /* 0x000000ffff02b224 */ /* 0x000fe200078e0a02 */
[----:B------:R-:W-:Y:S02]  /*5420*/  ISETP.GT.U32.AND P3, PT, R225, R6, PT ;  /* 0x00000006e100720c */ /* 0x000fe40003f64070 */
[----:B------:R-:W-:-:S02]  /*5430*/  IABS R5, R12 ;  /* 0x0000000c00057213 */ /* 0x000fc40000000000 */
[C---:B------:R-:W-:Y:S02]  /*5440*/  ISETP.GT.U32.AND P0, PT, R225.reuse, R0, PT ;  /* 0x00000000e100720c */ /* 0x040fe40003f04070 */
[----:B------:R-:W-:Y:S01]  /*5450*/  ISETP.GT.U32.AND P2, PT, R225, R10, PT ;  /* 0x0000000ae100720c */ /* 0x000fe20003f44070 */
[----:B------:R-:W-:Y:S01]  /*5460*/  IMAD.HI.U32 R3, R26, R5, RZ ;  /* 0x000000051a037227 */ /* 0x000fe200078e00ff */
[----:B------:R-:W-:Y:S02]  /*5470*/  ISETP.GE.AND P4, PT, R13, RZ, PT ;  /* 0x000000ff0d00720c */ /* 0x000fe40003f86270 */
[C---:B------:R-:W-:Y:S01]  /*5480*/  IADD3 R13, PT, PT, R34.reuse, 0x5d, RZ ;  /* 0x0000005d220d7810 */ /* 0x040fe20007ffe0ff */
[----:B------:R-:W-:Y:S01]  /*5490*/  VIADD R11, R34, 0x5c ;  /* 0x0000005c220b7836 */ /* 0x000fe20000000000 */
[C---:B------:R-:W-:Y:S01]  /*54a0*/  ISETP.GT.U32.AND P1, PT, R225.reuse, R4, PT ;  /* 0x00000004e100720c */ /* 0x040fe20003f24070 */
[----:B------:R-:W-:Y:S01]  /*54b0*/  IMAD.MOV R8, RZ, RZ, -R3 ;  /* 0x000000ffff087224 */ /* 0x000fe200078e0a03 */
[----:B------:R-:W-:Y:S01]  /*54c0*/  IABS R9, R13 ;  /* 0x0000000d00097213 */ /* 0x000fe20000000000 */
[----:B------:R-:W-:Y:S01]  /*54d0*/  @!P3 IMAD.IADD R6, R6, 0x1, -R225 ;  /* 0x000000010606b824 */ /* 0x000fe200078e0ae1 */
[----:B------:R-:W-:Y:S01]  /*54e0*/  IABS R7, R11 ;  /* 0x0000000b00077213 */ /* 0x000fe20000000000 */
[C---:B------:R-:W-:Y:S01]  /*54f0*/  IMAD R8, R225.reuse, R8, R5 ;  /* 0x00000008e1087224 */ /* 0x040fe200078e0205 */
[----:B------:R-:W-:Y:S01]  /*5500*/  MOV R5, R9 ;  /* 0x0000000900057202 */ /* 0x000fe20000000f00 */
[--C-:B------:R-:W-:Y:S01]  /*5510*/  @!P0 IMAD.IADD R0, R0, 0x1, -R225.reuse ;  /* 0x0000000100008824 */ /* 0x100fe200078e0ae1 */
[----:B------:R-:W-:Y:S01]  /*5520*/  ISETP.GT.U32.AND P3, PT, R225, R6, PT ;  /* 0x00000006e100720c */ /* 0x000fe20003f64070 */
[----:B------:R-:W-:Y:S01]  /*5530*/  @!P2 IMAD.IADD R10, R10, 0x1, -R225 ;  /* 0x000000010a0aa824 */ /* 0x000fe200078e0ae1 */
[----:B------:R1:W-:Y:S01]  /*5540*/  STL [R1+0x148], R2 ;  /* 0x0001480201007387 */ /* 0x0003e20000100800 */
[----:B------:R-:W-:-:S04]  /*5550*/  IMAD.HI.U32 R3, R26, R7, RZ ;  /* 0x000000071a037227 */ /* 0x000fc800078e00ff */
[----:B------:R-:W-:Y:S02]  /*5560*/  @!P1 IMAD.IADD R4, R4, 0x1, -R225 ;  /* 0x0000000104049824 */ /* 0x000fe400078e0ae1 */
[----:B------:R-:W-:Y:S02]  /*5570*/  IMAD.MOV.U32 R117, RZ, RZ, R10 ;  /* 0x000000ffff757224 */ /* 0x000fe400078e000a */
[----:B-1----:R-:W-:Y:S02]  /*5580*/  IMAD.MOV.U32 R2, RZ, RZ, R0 ;  /* 0x000000ffff027224 */ /* 0x002fe400078e0000 */
[----:B------:R-:W-:Y:S01]  /*5590*/  IMAD.HI.U32 R0, R26, R5, RZ ;  /* 0x000000051a007227 */ /* 0x000fe200078e00ff */
[----:B------:R-:W-:-:S03]  /*55a0*/  ISETP.GT.U32.AND P1, PT, R225, R4, PT ;  /* 0x00000004e100720c */ /* 0x000fc60003f24070 */
[----:B------:R-:W-:Y:S02]  /*55b0*/  IMAD.MOV R10, RZ, RZ, -R3 ;  /* 0x000000ffff0a7224 */ /* 0x000fe400078e0a03 */
[----:B------:R-:W-:Y:S01]  /*55c0*/  @!P6 IMAD.MOV R2, RZ, RZ, -R2 ;  /* 0x000000ffff02e224 */ /* 0x000fe200078e0a02 */
[----:B------:R-:W-:Y:S02]  /*55d0*/  ISETP.GE.AND P6, PT, R12, RZ, PT ;  /* 0x000000ff0c00720c */ /* 0x000fe40003fc6270 */
[----:B------:R-:W-:Y:S01]  /*55e0*/  IADD3 R12, PT, PT, -R0, RZ, RZ ;  /* 0x000000ff000c7210 */ /* 0x000fe20007ffe1ff */
[C---:B------:R-:W-:Y:S02]  /*55f0*/  IMAD R0, R225.reuse, R10, R7 ;  /* 0x0000000ae1007224 */ /* 0x040fe400078e0207 */
[--C-:B------:R-:W-:Y:S01]  /*5600*/  @!P3 IMAD.IADD R6, R6, 0x1, -R225.reuse ;  /* 0x000000010606b824 */ /* 0x100fe200078e0ae1 */
[C---:B------:R-:W-:Y:S02]  /*5610*/  ISETP.GT.U32.AND P2, PT, R225.reuse, R8, PT ;  /* 0x00000008e100720c */ /* 0x040fe40003f44070 */
[----:B------:R-:W-:Y:S01]  /*5620*/  ISETP.GT.U32.AND P3, PT, R225, R0, PT ;  /* 0x00000000e100720c */ /* 0x000fe20003f64070 */
[----:B------:R-:W-:Y:S01]  /*5630*/  @!P1 IMAD.IADD R4, R4, 0x1, -R225 ;  /* 0x0000000104049824 */ /* 0x000fe200078e0ae1 */
[----:B------:R-:W-:Y:S01]  /*5640*/  ISETP.GE.AND P0, PT, R15, RZ, PT ;  /* 0x000000ff0f00720c */ /* 0x000fe20003f06270 */
[----:B------:R-:W-:-:S02]  /*5650*/  @!P5 IMAD.MOV R117, RZ, RZ, -R117 ;  /* 0x000000ffff75d224 */ /* 0x000fc400078e0a75 */
[C---:B------:R-:W-:Y:S02]  /*5660*/  VIADD R3, R34.reuse, 0x5e ;  /* 0x0000005e22037836 */ /* 0x040fe40000000000 */
[----:B------:R-:W-:Y:S02]  /*5670*/  IMAD.MOV.U32 R9, RZ, RZ, R4 ;  /* 0x000000ffff097224 */ /* 0x000fe400078e0004 */
[----:B------:R-:W-:Y:S01]  /*5680*/  VIADD R4, R34, 0x5f ;  /* 0x0000005f22047836 */ /* 0x000fe20000000000 */
[----:B------:R-:W-:Y:S01]  /*5690*/  STL [R1+0x6f5c], R117 ;  /* 0x006f5c7501007387 */ /* 0x000fe20000100800 */
[----:B------:R-:W-:Y:S01]  /*56a0*/  IMAD R10, R225, R12, R5 ;  /* 0x0000000ce10a7224 */ /* 0x000fe200078e0205 */
[----:B------:R-:W-:Y:S01]  /*56b0*/  IABS R5, R3 ;  /* 0x0000000300057213 */ /* 0x000fe20000000000 */
[--C-:B------:R-:W-:Y:S01]  /*56c0*/  @!P3 IMAD.IADD R0, R0, 0x1, -R225.reuse ;  /* 0x000000010000b824 */ /* 0x100fe200078e0ae1 */
[----:B------:R1:W-:Y:S01]  /*56d0*/  STL [R1+0x144], R2 ;  /* 0x0001440201007387 */ /* 0x0003e20000100800 */
[----:B------:R-:W-:Y:S01]  /*56e0*/  @!P2 IMAD.IADD R8, R8, 0x1, -R225 ;  /* 0x000000010808a824 */ /* 0x000fe200078e0ae1 */
[----:B------:R-:W-:-:S02]  /*56f0*/  @!P4 IADD3 R9, PT, PT, -R9, RZ, RZ ;  /* 0x000000ff0909c210 */ /* 0x000fc40007ffe1ff */
[----:B------:R-:W-:Y:S02]  /*5700*/  IABS R7, R4 ;  /* 0x0000000400077213 */ /* 0x000fe40000000000 */
[----:B------:R-:W-:Y:S01]  /*5710*/  ISETP.GE.AND P4, PT, R3, RZ, PT ;  /* 0x000000ff0300720c */ /* 0x000fe20003f86270 */
[----:B------:R-:W-:Y:S01]  /*5720*/  IMAD.HI.U32 R3, R26, R5, RZ ;  /* 0x000000051a037227 */ /* 0x000fe200078e00ff */
[----:B------:R-:W-:-:S03]  /*5730*/  ISETP.GT.U32.AND P3, PT, R225, R0, PT ;  /* 0x00000000e100720c */ /* 0x000fc60003f64070 */
[----:B-1----:R-:W-:Y:S01]  /*5740*/  IMAD.MOV.U32 R2, RZ, RZ, R6 ;  /* 0x000000ffff027224 */ /* 0x002fe200078e0006 */
[----:B------:R-:W-:-:S03]  /*5750*/  ISETP.GT.U32.AND P2, PT, R225, R8, PT ;  /* 0x00000008e100720c */ /* 0x000fc60003f44070 */
[----:B------:R-:W-:Y:S01]  /*5760*/  @!P0 IMAD.MOV R2, RZ, RZ, -R2 ;  /* 0x000000ffff028224 */ /* 0x000fe200078e0a02 */
[----:B------:R-:W-:Y:S01]  /*5770*/  ISETP.GE.AND P0, PT, R4, RZ, PT ;  /* 0x000000ff0400720c */ /* 0x000fe20003f06270 */
[----:B------:R-:W-:-:S04]  /*5780*/  IMAD.HI.U32 R4, R26, R7, RZ ;  /* 0x000000071a047227 */ /* 0x000fc800078e00ff */
[----:B------:R-:W-:Y:S02]  /*5790*/  IMAD.MOV R6, RZ, RZ, -R3 ;  /* 0x000000ffff067224 */ /* 0x000fe400078e0a03 */
[----:B------:R-:W-:Y:S02]  /*57a0*/  IMAD.MOV R12, RZ, RZ, -R4 ;  /* 0x000000ffff0c7224 */ /* 0x000fe400078e0a04 */
[----:B------:R-:W-:Y:S02]  /*57b0*/  IMAD R4, R225, R6, R5 ;  /* 0x00000006e1047224 */ /* 0x000fe400078e0205 */
[--C-:B------:R-:W-:Y:S01]  /*57c0*/  @!P3 IMAD.IADD R0, R0, 0x1, -R225.reuse ;  /* 0x000000010000b824 */ /* 0x100fe200078e0ae1 */
[----:B------:R-:W-:Y:S01]  /*57d0*/  ISETP.GE.AND P1, PT, R13, RZ, PT ;  /* 0x000000ff0d00720c */ /* 0x000fe20003f26270 */
[----:B------:R-:W-:Y:S01]  /*57e0*/  @!P2 IMAD.IADD R8, R8, 0x1, -R225 ;  /* 0x000000010808a824 */ /* 0x000fe200078e0ae1 */
[----:B------:R-:W-:Y:S01]  /*57f0*/  ISETP.GT.U32.AND P3, PT, R225, R4, PT ;  /* 0x00000004e100720c */ /* 0x000fe20003f64070 */
[----:B------:R-:W-:-:S02]  /*5800*/  VIADD R13, R34, 0x60 ;  /* 0x00000060220d7836 */ /* 0x000fc40000000000 */
[----:B------:R-:W-:Y:S01]  /*5810*/  VIADD R14, R34, 0x61 ;  /* 0x00000061220e7836 */ /* 0x000fe20000000000 */
[C---:B------:R-:W-:Y:S01]  /*5820*/  ISETP.GT.U32.AND P2, PT, R225.reuse, R10, PT ;  /* 0x0000000ae100720c */ /* 0x040fe20003f44070 */
[----:B------:R-:W-:Y:S02]  /*5830*/  IMAD R6, R225, R12, R7 ;  /* 0x0000000ce1067224 */ /* 0x000fe400078e0207 */
[----:B------:R-:W-:Y:S01]  /*5840*/  IMAD.MOV.U32 R15, RZ, RZ, R8 ;  /* 0x000000ffff0f7224 */ /* 0x000fe200078e0008 */
[----:B------:R1:W-:Y:S01]  /*5850*/  STL [R1+0x13c], R9 ;  /* 0x00013c0901007387 */ /* 0x0003e20000100800 */
[----:B------:R-:W-:Y:S02]  /*5860*/  ISETP.GE.AND P5, PT, R11, RZ, PT ;  /* 0x000000ff0b00720c */ /* 0x000fe40003fa6270 */
[----:B------:R-:W-:Y:S01]  /*5870*/  IABS R11, R14 ;  /* 0x0000000e000b7213 */ /* 0x000fe20000000000 */
[----:B------:R-:W-:Y:S01]  /*5880*/  @!P6 IMAD.MOV R15, RZ, RZ, -R15 ;  /* 0x000000ffff0fe224 */ /* 0x000fe200078e0a0f */
[----:B------:R-:W-:-:S02]  /*5890*/  ISETP.GT.U32.AND P6, PT, R225, R6, PT ;  /* 0x00000006e100720c */ /* 0x000fc40003fc4070 */
[----:B-1----:R-:W-:Y:S01]  /*58a0*/  IABS R9, R13 ;  /* 0x0000000d00097213 */ /* 0x002fe20000000000 */
[----:B------:R-:W-:Y:S02]  /*58b0*/  @!P3 IMAD.IADD R4, R4, 0x1, -R225 ;  /* 0x000000010404b824 */ /* 0x000fe400078e0ae1 */
[----:B------:R-:W-:-:S04]  /*58c0*/  IMAD.HI.U32 R5, R26, R11, RZ ;  /* 0x0000000b1a057227 */ /* 0x000fc800078e00ff */
[----:B------:R-:W-:Y:S01]  /*58d0*/  IMAD.HI.U32 R3, R26, R9, RZ ;  /* 0x000000091a037227 */ /* 0x000fe200078e00ff */
[C---:B------:R-:W-:Y:S01]  /*58e0*/  ISETP.GT.U32.AND P3, PT, R225.reuse, R4, PT ;  /* 0x00000004e100720c */ /* 0x040fe20003f64070 */
[----:B------:R1:W-:Y:S02]  /*58f0*/  STL [R1+0x48], R2 ;  /* 0x0000480201007387 */ /* 0x0003e40000100800 */
[----:B------:R-:W-:Y:S01]  /*5900*/  IMAD.MOV R8, RZ, RZ, -R3 ;  /* 0x000000ffff087224 */ /* 0x000fe200078e0a03 */
[----:B------:R-:W-:Y:S01]  /*5910*/  @!P2 IADD3 R10, PT, PT, R10, -R225, RZ ;  /* 0x800000e10a0aa210 */ /* 0x000fe20007ffe0ff */
[----:B------:R-:W-:Y:S02]  /*5920*/  IMAD.MOV R12, RZ, RZ, -R5 ;  /* 0x000000ffff0c7224 */ /* 0x000fe400078e0a05 */
[----:B------:R-:W-:Y:S01]  /*5930*/  @!P6 IMAD.IADD R6, R6, 0x1, -R225 ;  /* 0x000000010606e824 */ /* 0x000fe200078e0ae1 */
[----:B------:R-:W-:Y:S01]  /*5940*/  ISETP.GT.U32.AND P2, PT, R225, R10, PT ;  /* 0x0000000ae100720c */ /* 0x000fe20003f44070 */
[----:B-1----:R-:W-:-:S02]  /*5950*/  IMAD.MOV.U32 R2, RZ, RZ, R0 ;  /* 0x000000ffff027224 */ /* 0x002fc400078e0000 */
[C---:B------:R-:W-:Y:S02]  /*5960*/  IMAD R0, R225.reuse, R8, R9 ;  /* 0x00000008e1007224 */ /* 0x040fe400078e0209 */
[C---:B------:R-:W-:Y:S02]  /*5970*/  IMAD R8, R225.reuse, R12, R11 ;  /* 0x0000000ce1087224 */ /* 0x040fe400078e020b */
[----:B------:R-:W-:Y:S01]  /*5980*/  VIADD R11, R34, 0x62 ;  /* 0x00000062220b7836 */ /* 0x000fe20000000000 */
[----:B------:R-:W-:Y:S01]  /*5990*/  ISETP.GT.U32.AND P6, PT, R225, R6, PT ;  /* 0x00000006e100720c */ /* 0x000fe20003fc4070 */
[----:B------:R-:W-:-:S03]  /*59a0*/  @!P5 IMAD.MOV R2, RZ, RZ, -R2 ;  /* 0x000000ffff02d224 */ /* 0x000fc600078e0a02 */
[----:B------:R-:W-:Y:S02]  /*59b0*/  IABS R12, R11 ;  /* 0x0000000b000c7213 */ /* 0x000fe40000000000 */
[-C--:B------:R-:W-:Y:S02]  /*59c0*/  @!P3 IADD3 R4, PT, PT, R4, -R225.reuse, RZ ;  /* 0x800000e10404b210 */ /* 0x080fe40007ffe0ff */
[----:B------:R-:W-:Y:S01]  /*59d0*/  ISETP.GE.AND P5, PT, R13, RZ, PT ;  /* 0x000000ff0d00720c */ /* 0x000fe20003fa6270 */
[----:B------:R-:W-:Y:S01]  /*59e0*/  VIADD R13, R34, 0x63 ;  /* 0x00000063220d7836 */ /* 0x000fe20000000000 */
[C---:B------:R-:W-:Y:S01]  /*59f0*/  ISETP.GT.U32.AND P3, PT, R225.reuse, R0, PT ;  /* 0x00000000e100720c */ /* 0x040fe20003f64070 */
[----:B------:R-:W-:Y:S01]  /*5a00*/  IMAD.HI.U32 R3, R26, R12, RZ ;  /* 0x0000000c1a037227 */ /* 0x000fe200078e00ff */
[----:B------:R-:W-:Y:S02]  /*5a10*/  @!P2 IADD3 R10, PT, PT, R10, -R225, RZ ;  /* 0x800000e10a0aa210 */ /* 0x000fe40007ffe0ff */
[----:B------:R-:W-:Y:S01]  /*5a20*/  ISETP.GE.AND P2, PT, R14, RZ, PT ;  /* 0x000000ff0e00720c */ /* 0x000fe20003f46270 */
[----:B------:R-:W-:Y:S01]  /*5a30*/  IMAD.MOV R7, RZ, RZ, -R3 ;  /* 0x000000ffff077224 */ /* 0x000fe200078e0a03 */
[----:B------:R-:W-:Y:S01]  /*5a40*/  IABS R14, R13 ;  /* 0x0000000d000e7213 */ /* 0x000fe20000000000 */
[----:B------:R-:W-:Y:S01]  /*5a50*/  @!P6 IMAD.IADD R6, R6, 0x1, -R225 ;  /* 0x000000010606e824 */ /* 0x000fe200078e0ae1 */
[C---:B------:R-:W-:Y:S01]  /*5a60*/  ISETP.GT.U32.AND P6, PT, R225.reuse, R8, PT ;  /* 0x00000008e100720c */ /* 0x040fe20003fc4070 */
[----:B------:R-:W-:-:S02]  /*5a70*/  IMAD R12, R225, R7, R12 ;  /* 0x00000007e10c7224 */ /* 0x000fc400078e020c */
[----:B------:R-:W-:Y:S01]  /*5a80*/  IMAD.HI.U32 R3, R26, R14, RZ ;  /* 0x0000000e1a037227 */ /* 0x000fe200078e00ff */
[----:B------:R1:W-:Y:S03]  /*5a90*/  STL [R1+0x44], R15 ;  /* 0x0000440f01007387 */ /* 0x0003e60000100800 */
[----:B------:R-:W-:Y:S01]  /*5aa0*/  @!P3 IMAD.IADD R0, R0, 0x1, -R225 ;  /* 0x000000010000b824 */ /* 0x000fe200078e0ae1 */
[----:B------:R2:W-:Y:S01]  /*5ab0*/  STL [R1+0x40], R2 ;  /* 0x0000400201007387 */ /* 0x0005e20000100800 */
[----:B------:R-:W-:Y:S01]  /*5ac0*/  ISETP.GT.U32.AND P3, PT, R225, R12, PT ;  /* 0x0000000ce100720c */ /* 0x000fe20003f64070 */
[----:B------:R-:W-:Y:S02]  /*5ad0*/  IMAD.MOV R9, RZ, RZ, -R3 ;  /* 0x000000ffff097224 */ /* 0x000fe400078e0a03 */
[C---:B------:R-:W-:Y:S02]  /*5ae0*/  VIADD R17, R34.reuse, 0x65 ;  /* 0x0000006522117836 */ /* 0x040fe40000000000 */
[----:B-1----:R-:W-:-:S02]  /*5af0*/  VIADD R15, R34, 0x64 ;  /* 0x00000064220f7836 */ /* 0x002fc40000000000 */
[----:B--2---:R-:W-:Y:S02]  /*5b00*/  IMAD.MOV.U32 R2, RZ, RZ, R10 ;  /* 0x000000ffff027224 */ /* 0x004fe400078e000a */
[C---:B------:R-:W-:Y:S02]  /*5b10*/  IMAD R14, R225.reuse, R9, R14 ;  /* 0x00000009e10e7224 */ /* 0x040fe400078e020e */
[----:B------:R-:W-:Y:S01]  /*5b20*/  @!P1 IMAD.MOV R2, RZ, RZ, -R2 ;  /* 0x000000ffff029224 */ /* 0x000fe200078e0a02 */
[----:B------:R-:W-:Y:S02]  /*5b30*/  IABS R16, R15 ;  /* 0x0000000f00107213 */ /* 0x000fe40000000000 */
[----:B------:R-:W-:Y:S02]  /*5b40*/  @!P6 IADD3 R8, PT, PT, R8, -R225, RZ ;  /* 0x800000e10808e210 */ /* 0x000fe40007ffe0ff */
[----:B------:R-:W-:Y:S01]  /*5b50*/  IABS R18, R17 ;  /* 0x0000001100127213 */ /* 0x000fe20000000000 */
[----:B------:R1:W-:Y:S01]  /*5b60*/  STL [R1+0x138], R2 ;  /* 0x0001380201007387 */ /* 0x0003e20000100800 */
[C---:B------:R-:W-:Y:S01]  /*5b70*/  ISETP.GT.U32.AND P6, PT, R225.reuse, R14, PT ;  /* 0x0000000ee100720c */ /* 0x040fe20003fc4070 */
[----:B------:R-:W-:Y:S01]  /*5b80*/  @!P3 IMAD.IADD R12, R12, 0x1, -R225 ;  /* 0x000000010c0cb824 */ /* 0x000fe200078e0ae1 */
[----:B------:R-:W-:Y:S01]  /*5b90*/  ISETP.GT.U32.AND P3, PT, R225, R0, PT ;  /* 0x00000000e100720c */ /* 0x000fe20003f64070 */
[----:B------:R-:W-:-:S04]  /*5ba0*/  IMAD.HI.U32 R5, R26, R16, RZ ;  /* 0x000000101a057227 */ /* 0x000fc800078e00ff */
[----:B-1----:R-:W-:Y:S02]  /*5bb0*/  IMAD.MOV.U32 R2, RZ, RZ, R4 ;  /* 0x000000ffff027224 */ /* 0x002fe400078e0004 */
[----:B------:R-:W-:Y:S02]  /*5bc0*/  VIADD R19, R34, 0x66 ;  /* 0x0000006622137836 */ /* 0x000fe40000000000 */
[----:B------:R-:W-:Y:S01]  /*5bd0*/  IMAD.HI.U32 R7, R26, R18, RZ ;  /* 0x000000121a077227 */ /* 0x000fe200078e00ff */
[----:B------:R-:W-:-:S03]  /*5be0*/  @!P4 IADD3 R2, PT, PT, -R2, RZ, RZ ;  /* 0x000000ff0202c210 */ /* 0x000fc60007ffe1ff */
[----:B------:R-:W-:Y:S01]  /*5bf0*/  IMAD.MOV R5, RZ, RZ, -R5 ;  /* 0x000000ffff057224 */ /* 0x000fe200078e0a05 */
[----:B------:R-:W-:Y:S01]  /*5c00*/  IABS R20, R19 ;  /* 0x0000001300147213 */ /* 0x000fe20000000000 */
[----:B------:R-:W-:Y:S01]  /*5c10*/  IMAD.MOV R7, RZ, RZ, -R7 ;  /* 0x000000ffff077224 */ /* 0x000fe200078e0a07 */
[----:B------:R1:W-:Y:S01]  /*5c20*/  STL [R1+0x134], R2 ;  /* 0x0001340201007387 */ /* 0x0003e20000100800 */
[C---:B------:R-:W-:Y:S01]  /*5c30*/  IMAD R16, R225.reuse, R5, R16 ;  /* 0x00000005e1107224 */ /* 0x040fe200078e0210 */
[C---:B------:R-:W-:Y:S01]  /*5c40*/  ISETP.GT.U32.AND P1, PT, R225.reuse, R8, PT ;  /* 0x00000008e100720c */ /* 0x040fe20003f24070 */
[C---:B------:R-:W-:Y:S02]  /*5c50*/  IMAD R18, R225.reuse, R7, R18 ;  /* 0x00000007e1127224 */ /* 0x040fe400078e0212 */
[----:B------:R-:W-:Y:S01]  /*5c60*/  @!P6 IMAD.IADD R14, R14, 0x1, -R225 ;  /* 0x000000010e0ee824 */ /* 0x000fe200078e0ae1 */
[----:B------:R-:W-:Y:S01]  /*5c70*/  ISETP.GT.U32.AND P6, PT, R225, R12, PT ;  /* 0x0000000ce100720c */ /* 0x000fe20003fc4070 */
[----:B------:R-:W-:-:S04]  /*5c80*/  IMAD.HI.U32 R3, R26, R20, RZ ;  /* 0x000000141a037227 */ /* 0x000fc800078e00ff */
[----:B-1----:R-:W-:Y:S02]  /*5c90*/  IMAD.MOV.U32 R2, RZ, RZ, R6 ;  /* 0x000000ffff027224 */ /* 0x002fe400078e0006 */
[----:B------:R-:W-:Y:S02]  /*5ca0*/  @!P3 IMAD.IADD R0, R0, 0x1, -R225 ;  /* 0x000000010000b824 */ /* 0x000fe400078e0ae1 */
[----:B------:R-:W-:Y:S01]  /*5cb0*/  @!P0 IMAD.MOV R2, RZ, RZ, -R2 ;  /* 0x000000ffff028224 */ /* 0x000fe200078e0a02 */
[C---:B------:R-:W-:Y:S01]  /*5cc0*/  ISETP.GT.U32.AND P0, PT, R225.reuse, R16, PT ;  /* 0x00000010e100720c */ /* 0x040fe20003f04070 */
[----:B------:R-:W-:Y:S01]  /*5cd0*/  IMAD.MOV R3, RZ, RZ, -R3 ;  /* 0x000000ffff037224 */ /* 0x000fe200078e0a03 */
[C---:B------:R-:W-:Y:S01]  /*5ce0*/  ISETP.GT.U32.AND P3, PT, R225.reuse, R18, PT ;  /* 0x00000012e100720c */ /* 0x040fe20003f64070 */
[----:B------:R-:W-:Y:S01]  /*5cf0*/  VIADD R21, R34, 0x68 ;  /* 0x0000006822157836 */ /* 0x000fe20000000000 */
[C---:B------:R-:W-:Y:S01]  /*5d00*/  ISETP.GT.U32.AND P4, PT, R225.reuse, R14, PT ;  /* 0x0000000ee100720c */ /* 0x040fe20003f84070 */
[----:B------:R-:W-:-:S02]  /*5d10*/  IMAD R20, R225, R3, R20 ;  /* 0x00000003e1147224 */ /* 0x000fc400078e0214 */
[----:B------:R-:W-:Y:S02]  /*5d20*/  VIADD R9, R34, 0x67 ;  /* 0x0000006722097836 */ /* 0x000fe40000000000 */
[--C-:B------:R-:W-:Y:S02]  /*5d30*/  @!P1 IMAD.IADD R8, R8, 0x1, -R225.reuse ;  /* 0x0000000108089824 */ /* 0x100fe400078e0ae1 */
[--C-:B------:R-:W-:Y:S01]  /*5d40*/  @!P6 IMAD.IADD R12, R12, 0x1, -R225.reuse ;  /* 0x000000010c0ce824 */ /* 0x100fe200078e0ae1 */
[----:B------:R-:W-:Y:S01]  /*5d50*/  ISETP.GT.U32.AND P6, PT, R225, R20, PT ;  /* 0x00000014e100720c */ /* 0x000fe20003fc4070 */
[----:B------:R1:W-:Y:S01]  /*5d60*/  STL [R1+0x130], R2 ;  /* 0x0001300201007387 */ /* 0x0003e20000100800 */
[----:B------:R-:W-:Y:S01]  /*5d70*/  IABS R7, R21 ;  /* 0x0000001500077213 */ /* 0x000fe20000000000 */
[----:B------:R-:W-:Y:S01]  /*5d80*/  @!P0 IMAD.IADD R16, R16, 0x1, -R225 ;  /* 0x0000000110108824 */ /* 0x000fe200078e0ae1 */
[----:B------:R-:W-:Y:S01]  /*5d90*/  IABS R5, R9 ;  /* 0x0000000900057213 */ /* 0x000fe20000000000 */
[----:B------:R-:W-:-:S02]  /*5da0*/  IMAD.MOV.U32 R166, RZ, RZ, R0 ;  /* 0x000000ffffa67224 */ /* 0x000fc400078e0000 */
[----:B------:R-:W-:Y:S02]  /*5db0*/  @!P3 IMAD.IADD R18, R18, 0x1, -R225 ;  /* 0x000000011212b824 */ /* 0x000fe400078e0ae1 */
[----:B-1----:R-:W-:Y:S01]  /*5dc0*/  IMAD.MOV.U32 R2, RZ, RZ, R8 ;  /* 0x000000ffff027224 */ /* 0x002fe200078e0008 */
[----:B------:R-:W-:Y:S01]  /*5dd0*/  ISETP.GE.AND P1, PT, R11, RZ, PT ;  /* 0x000000ff0b00720c */ /* 0x000fe20003f26270 */
[----:B------:R-:W-:-:S03]  /*5de0*/  IMAD.HI.U32 R4, R26, R7, RZ ;  /* 0x000000071a047227 */ /* 0x000fc600078e00ff */
[----:B------:R-:W-:Y:S01]  /*5df0*/  @!P2 IADD3 R2, PT, PT, -R2, RZ, RZ ;  /* 0x000000ff0202a210 */ /* 0x000fe20007ffe1ff */
[----:B------:R-:W-:Y:S01]  /*5e00*/  @!P5 IMAD.MOV R166, RZ, RZ, -R166 ;  /* 0x000000ffffa6d224 */ /* 0x000fe200078e0aa6 */
[C---:B------:R-:W-:Y:S01]  /*5e10*/  ISETP.GT.U32.AND P5, PT, R225.reuse, R16, PT ;  /* 0x00000010e100720c */ /* 0x040fe20003fa4070 */
[----:B------:R-:W-:Y:S01]  /*5e20*/  IMAD.HI.U32 R3, R26, R5, RZ ;  /* 0x000000051a037227 */ /* 0x000fe200078e00ff */
[----:B------:R-:W-:-:S03]  /*5e30*/  ISETP.GT.U32.AND P2, PT, R225, R18, PT ;  /* 0x00000012e100720c */ /* 0x000fc60003f44070 */
[----:B------:R-:W-:Y:S01]  /*5e40*/  @!P4 IMAD.IADD R14, R14, 0x1, -R225 ;  /* 0x000000010e0ec824 */ /* 0x000fe200078e0ae1 */
[----:B------:R-:W-:Y:S01]  /*5e50*/  ISETP.GE.AND P4, PT, R13, RZ, PT ;  /* 0x000000ff0d00720c */ /* 0x000fe20003f86270 */
[----:B------:R-:W-:Y:S01]  /*5e60*/  IMAD.MOV R6, RZ, RZ, -R3 ;  /* 0x000000ffff067224 */ /* 0x000fe200078e0a03 */
[----:B------:R-:W-:Y:S01]  /*5e70*/  IADD3 R10, PT, PT, -R4, RZ, RZ ;  /* 0x000000ff040a7210 */ /* 0x000fe20007ffe1ff */
[----:B------:R-:W-:Y:S01]  /*5e80*/  @!P6 IMAD.IADD R20, R20, 0x1, -R225 ;  /* 0x000000011414e824 */ /* 0x000fe200078e0ae1 */
[----:B------:R-:W-:Y:S01]  /*5e90*/  STL [R1+0x6f60], R166 ;  /* 0x006f60a601007387 */ /* 0x000fe20000100800 */
[----:B------:R-:W-:Y:S01]  /*5ea0*/  IMAD R4, R225, R6, R5 ;  /* 0x00000006e1047224 */ /* 0x000fe200078e0205 */
[----:B------:R-:W-:Y:S02]  /*5eb0*/  ISETP.GE.AND P0, PT, R15, RZ, PT ;  /* 0x000000ff0f00720c */ /* 0x000fe40003f06270 */
[----:B------:R1:W-:Y:S01]  /*5ec0*/  STL [R1+0x128], R2 ;  /* 0x0001280201007387 */ /* 0x0003e20000100800 */
[----:B------:R-:W-:Y:S01]  /*5ed0*/  IMAD R6, R225, R10, R7 ;  /* 0x0000000ae1067224 */ /* 0x000fe200078e0207 */
[----:B------:R-:W-:Y:S01]  /*5ee0*/  ISETP.GE.AND P3, PT, R17, RZ, PT ;  /* 0x000000ff1100720c */ /* 0x000fe20003f66270 */
[----:B------:R-:W-:Y:S01]  /*5ef0*/  VIADD R3, R34, 0x69 ;  /* 0x0000006922037836 */ /* 0x000fe20000000000 */
[----:B------:R-:W-:Y:S01]  /*5f00*/  ISETP.GT.U32.AND P6, PT, R225, R20, PT ;  /* 0x00000014e100720c */ /* 0x000fe20003fc4070 */
[----:B------:R-:W-:-:S02]  /*5f10*/  IMAD.MOV.U32 R0, RZ, RZ, R14 ;  /* 0x000000ffff007224 */ /* 0x000fc400078e000e */
[----:B-1----:R-:W-:Y:S02]  /*5f20*/  IMAD.MOV.U32 R2, RZ, RZ, R12 ;  /* 0x000000ffff027224 */ /* 0x002fe400078e000c */
[--C-:B------:R-:W-:Y:S02]  /*5f30*/  @!P5 IMAD.IADD R16, R16, 0x1, -R225.reuse ;  /* 0x000000011010d824 */ /* 0x100fe400078e0ae1 */
[----:B------:R-:W-:Y:S01]  /*5f40*/  @!P1 IMAD.MOV R2, RZ, RZ, -R2 ;  /* 0x000000ffff029224 */ /* 0x000fe200078e0a02 */
[C---:B------:R-:W-:Y:S01]  /*5f50*/  ISETP.GT.U32.AND P5, PT, R225.reuse, R6, PT ;  /* 0x00000006e100720c */ /* 0x040fe20003fa4070 */
[----:B------:R-:W-:Y:S01]  /*5f60*/  @!P2 IMAD.IADD R18, R18, 0x1, -R225 ;  /* 0x000000011212a824 */ /* 0x000fe200078e0ae1 */
[----:B------:R-:W-:Y:S01]  /*5f70*/  ISETP.GT.U32.AND P1, PT, R225, R4, PT ;  /* 0x00000004e100720c */ /* 0x000fe20003f24070 */
[----:B------:R-:W-:Y:S01]  /*5f80*/  @!P4 IMAD.MOV R0, RZ, RZ, -R0 ;  /* 0x000000ffff00c224 */ /* 0x000fe200078e0a00 */
[----:B------:R-:W-:Y:S01]  /*5f90*/  IABS R5, R3 ;  /* 0x0000000300057213 */ /* 0x000fe20000000000 */
[----:B------:R1:W-:Y:S01]  /*5fa0*/  STL [R1+0x3c], R2 ;  /* 0x00003c0201007387 */ /* 0x0003e20000100800 */
[----:B------:R-:W-:Y:S01]  /*5fb0*/  IMAD.MOV.U32 R10, RZ, RZ, R16 ;  /* 0x000000ffff0a7224 */ /* 0x000fe200078e0010 */
[----:B------:R-:W-:-:S02]  /*5fc0*/  ISETP.GE.AND P4, PT, R19, RZ, PT ;  /* 0x000000ff1300720c */ /* 0x000fc40003f86270 */
[----:B------:R2:W-:Y:S01]  /*5fd0*/  STL [R1+0x38], R0 ;  /* 0x0000380001007387 */ /* 0x0005e20000100800 */
[----:B------:R-:W-:Y:S02]  /*5fe0*/  @!P0 IMAD.MOV R10, RZ, RZ, -R10 ;  /* 0x000000ffff0a8224 */ /* 0x000fe400078e0a0a */
[----:B-1----:R-:W-:Y:S01]  /*5ff0*/  IMAD.MOV.U32 R2, RZ, RZ, R18 ;  /* 0x000000ffff027224 */ /* 0x002fe200078e0012 */
[----:B------:R-:W-:Y:S01]  /*6000*/  @!P6 IADD3 R20, PT, PT, R20, -R225, RZ ;  /* 0x800000e11414e210 */ /* 0x000fe20007ffe0ff */
[----:B------:R-:W-:Y:S02]  /*6010*/  VIADD R7, R34, 0x6a ;  /* 0x0000006a22077836 */ /* 0x000fe40000000000 */
[----:B--2---:R-:W-:Y:S01]  /*6020*/  IMAD.HI.U32 R0, R26, R5, RZ ;  /* 0x000000051a007227 */ /* 0x004fe200078e00ff */
[----:B------:R-:W-:Y:S01]  /*6030*/  @!P3 IADD3 R2, PT, PT, -R2, RZ, RZ ;  /* 0x000000ff0202b210 */ /* 0x000fe20007ffe1ff */
[----:B------:R-:W-:Y:S02]  /*6040*/  STL [R1+0x34], R10 ;  /* 0x0000340a01007387 */ /* 0x000fe40000100800 */
[----:B------:R-:W-:Y:S01]  /*6050*/  IMAD.MOV R0, RZ, RZ, -R0 ;  /* 0x000000ffff007224 */ /* 0x000fe200078e0a00 */
[----:B------:R-:W-:Y:S01]  /*6060*/  IABS R8, R7 ;  /* 0x0000000700087213 */ /* 0x000fe20000000000 */
[--C-:B------:R-:W-:Y:S01]  /*6070*/  @!P5 IMAD.IADD R6, R6, 0x1, -R225.reuse ;  /* 0x000000010606d824 */ /* 0x100fe200078e0ae1 */
[----:B------:R1:W-:Y:S01]  /*6080*/  STL [R1+0x124], R2 ;  /* 0x0001240201007387 */ /* 0x0003e20000100800 */
[----:B------:R-:W-:-:S02]  /*6090*/  @!P1 IMAD.IADD R4, R4, 0x1, -R225 ;  /* 0x0000000104049824 */ /* 0x000fc400078e0ae1 */
[----:B------:R-:W-:Y:S01]  /*60a0*/  IMAD R0, R225, R0, R5 ;  /* 0x00000000e1007224 */ /* 0x000fe200078e0205 */
[----:B------:R-:W-:Y:S01]  /*60b0*/  ISETP.GE.AND P1, PT, R3, RZ, PT ;  /* 0x000000ff0300720c */ /* 0x000fe20003f26270 */
[----:B------:R-:W-:Y:S01]  /*60c0*/  IMAD.HI.U32 R3, R26, R8, RZ ;  /* 0x000000081a037227 */ /* 0x000fe200078e00ff */
[----:B------:R-:W-:-:S03]  /*60d0*/  ISETP.GT.U32.AND P5, PT, R225, R6, PT ;  /* 0x00000006e100720c */ /* 0x000fc60003fa4070 */
[----:B-1----:R-:W-:Y:S01]  /*60e0*/  IMAD.MOV.U32 R2, RZ, RZ, R20 ;  /* 0x000000ffff027224 */ /* 0x002fe200078e0014 */
[----:B------:R-:W-:-:S03]  /*60f0*/  ISETP.GT.U32.AND P0, PT, R225, R4, PT ;  /* 0x00000004e100720c */ /* 0x000fc60003f04070 */
[----:B------:R-:W-:Y:S01]  /*6100*/  @!P4 IMAD.MOV R2, RZ, RZ, -R2 ;  /* 0x000000ffff02c224 */ /* 0x000fe200078e0a02 */
[----:B------:R-:W-:Y:S01]  /*6110*/  ISETP.GT.U32.AND P4, PT, R225, R0, PT ;  /* 0x00000000e100720c */ /* 0x000fe20003f84070 */
[----:B------:R-:W-:Y:S01]  /*6120*/  IMAD.MOV R3, RZ, RZ, -R3 ;  /* 0x000000ffff037224 */ /* 0x000fe200078e0a03 */
[----:B------:R-:W-:-:S03]  /*6130*/  ISETP.GE.AND P2, PT, R9, RZ, PT ;  /* 0x000000ff0900720c */ /* 0x000fc60003f46270 */
[C---:B------:R-:W-:Y:S02]  /*6140*/  IMAD R8, R225.reuse, R3, R8 ;  /* 0x00000003e1087224 */ /* 0x040fe400078e0208 */
[----:B------:R-:W-:Y:S02]  /*6150*/  VIADD R3, R34, 0x6b ;  /* 0x0000006b22037836 */ /* 0x000fe40000000000 */
[--C-:B------:R-:W-:Y:S01]  /*6160*/  @!P5 IMAD.IADD R6, R6, 0x1, -R225.reuse ;  /* 0x000000010606d824 */ /* 0x100fe200078e0ae1 */
[----:B------:R-:W-:Y:S01]  /*6170*/  ISETP.GT.U32.AND P5, PT, R225, R8, PT ;  /* 0x00000008e100720c */ /* 0x000fe20003fa4070 */
[----:B------:R-:W-:Y:S01]  /*6180*/  VIADD R5, R34, 0x6c ;  /* 0x0000006c22057836 */ /* 0x000fe20000000000 */
[----:B------:R-:W-:Y:S01]  /*6190*/  ISETP.GE.AND P3, PT, R7, RZ, PT ;  /* 0x000000ff0700720c */ /* 0x000fe20003f66270 */
[--C-:B------:R-:W-:Y:S01]  /*61a0*/  @!P0 IMAD.IADD R4, R4, 0x1, -R225.reuse ;  /* 0x0000000104048824 */ /* 0x100fe200078e0ae1 */
[----:B------:R-:W-:Y:S01]  /*61b0*/  IABS R7, R3 ;  /* 0x0000000300077213 */ /* 0x000fe20000000000 */
[----:B------:R-:W-:Y:S01]  /*61c0*/  @!P4 IMAD.IADD R0, R0, 0x1, -R225 ;  /* 0x000000010000c824 */ /* 0x000fe200078e0ae1 */
[----:B------:R-:W-:Y:S01]  /*61d0*/  ISETP.GE.AND P6, PT, R21, RZ, PT ;  /* 0x000000ff1500720c */ /* 0x000fe20003fc6270 */
[----:B------:R-:W-:Y:S01]  /*61e0*/  VIADD R12, R34, 0x6d ;  /* 0x0000006d220c7836 */ /* 0x000fe20000000000 */
[----:B------:R1:W-:Y:S01]  /*61f0*/  STL [R1+0x120], R2 ;  /* 0x0001200201007387 */ /* 0x0003e20000100800 */
[----:B------:R-:W-:-:S02]  /*6200*/  IABS R9, R5 ;  /* 0x0000000500097213 */ /* 0x000fc40000000000 */
[----:B------:R-:W-:Y:S01]  /*6210*/  ISETP.GE.AND P0, PT, R3, RZ, PT ;  /* 0x000000ff0300720c */ /* 0x000fe20003f06270 */
[C---:B------:R-:W-:Y:S01]  /*6220*/  IMAD.HI.U32 R3, R26.reuse, R7, RZ ;  /* 0x000000071a037227 */ /* 0x040fe200078e00ff */
[----:B------:R-:W-:Y:S02]  /*6230*/  ISETP.GT.U32.AND P4, PT, R225, R0, PT ;  /* 0x00000000e100720c */ /* 0x000fe40003f84070 */
[----:B------:R-:W-:Y:S02]  /*6240*/  IABS R11, R12 ;  /* 0x0000000c000b7213 */ /* 0x000fe40000000000 */
[----:B-1----:R-:W-:Y:S01]  /*6250*/  MOV R2, R4 ;  /* 0x0000000400027202 */ /* 0x002fe20000000f00 */
[----:B------:R-:W-:-:S04]  /*6260*/  IMAD.HI.U32 R4, R26, R9, RZ ;  /* 0x000000091a047227 */ /* 0x000fc800078e00ff */
[----:B------:R-:W-:Y:S02]  /*6270*/  IMAD.MOV.U32 R42, RZ, RZ, R6 ;  /* 0x000000ffff2a7224 */ /* 0x000fe400078e0006 */
[----:B------:R-:W-:Y:S01]  /*6280*/  @!P2 IMAD.MOV R2, RZ, RZ, -R2 ;  /* 0x000000ffff02a224 */ /* 0x000fe200078e0a02 */
[----:B------:R-:W-:Y:S01]  /*6290*/  ISETP.GE.AND P2, PT, R5, RZ, PT ;  /* 0x000000ff0500720c */ /* 0x000fe20003f46270 */
[----:B------:R-:W-:Y:S02]  /*62a0*/  IMAD.MOV R6, RZ, RZ, -R3 ;  /* 0x000000ffff067224 */ /* 0x000fe400078e0a03 */
[----:B------:R-:W-:-:S04]  /*62b0*/  IMAD.HI.U32 R5, R26, R11, RZ ;  /* 0x0000000b1a057227 */ /* 0x000fc800078e00ff */
[----:B------:R-:W-:Y:S02]  /*62c0*/  @!P5 IMAD.IADD R8, R8, 0x1, -R225 ;  /* 0x000000010808d824 */ /* 0x000fe400078e0ae1 */
[----:B------:R-:W-:Y:S02]  /*62d0*/  IMAD.MOV R10, RZ, RZ, -R4 ;  /* 0x000000ffff0a7224 */ /* 0x000fe400078e0a04 */
[C---:B------:R-:W-:Y:S02]  /*62e0*/  IMAD R4, R225.reuse, R6, R7 ;  /* 0x00000006e1047224 */ /* 0x040fe400078e0207 */
[----:B------:R-:W-:Y:S01]  /*62f0*/  @!P6 IMAD.MOV R42, RZ, RZ, -R42 ;  /* 0x000000ffff2ae224 */ /* 0x000fe200078e0a2a */
[----:B------:R-:W-:Y:S01]  /*6300*/  ISETP.GE.AND P6, PT, R12, RZ, PT ;  /* 0x000000ff0c00720c */ /* 0x000fe20003fc6270 */
[----:B------:R-:W-:Y:S01]  /*6310*/  @!P4 IMAD.IADD R0, R0, 0x1, -R225 ;  /* 0x000000010000c824 */ /* 0x000fe200078e0ae1 */
[----:B------:R-:W-:Y:S02]  /*6320*/  ISETP.GT.U32.AND P5, PT, R225, R8, PT ;  /* 0x00000008e100720c */ /* 0x000fe40003fa4070 */
[----:B------:R-:W-:-:S02]  /*6330*/  IADD3 R12, PT, PT, -R5, RZ, RZ ;  /* 0x000000ff050c7210 */ /* 0x000fc40007ffe1ff */
[C---:B------:R-:W-:Y:S01]  /*6340*/  ISETP.GT.U32.AND P4, PT, R225.reuse, R4, PT ;  /* 0x00000004e100720c */ /* 0x040fe20003f84070 */
[----:B------:R1:W-:Y:S01]  /*6350*/  STL [R1+0x11c], R2 ;  /* 0x00011c0201007387 */ /* 0x0003e20000100800 */
[C---:B------:R-:W-:Y:S02]  /*6360*/  IMAD R6, R225.reuse, R10, R9 ;  /* 0x0000000ae1067224 */ /* 0x040fe400078e0209 */
[----:B------:R-:W-:Y:S02]  /*6370*/  IMAD R10, R225, R12, R11 ;  /* 0x0000000ce10a7224 */ /* 0x000fe400078e020b */
[----:B------:R-:W-:Y:S02]  /*6380*/  VIADD R5, R34, 0x6e ;  /* 0x0000006e22057836 */ /* 0x000fe40000000000 */
[----:B-1----:R-:W-:-:S04]  /*6390*/  IMAD.MOV.U32 R2, RZ, RZ, R0 ;  /* 0x000000ffff027224 */ /* 0x002fc800078e0000 */
[----:B------:R-:W-:Y:S01]  /*63a0*/  @!P1 IMAD.MOV R2, RZ, RZ, -R2 ;  /* 0x000000ffff029224 */ /* 0x000fe200078e0a02 */
[C---:B------:R-:W-:Y:S01]  /*63b0*/  ISETP.GT.U32.AND P1, PT, R225.reuse, R10, PT ;  /* 0x0000000ae100720c */ /* 0x040fe20003f24070 */
[----:B------:R-:W-:Y:S01]  /*63c0*/  @!P5 IMAD.IADD R8, R8, 0x1, -R225 ;  /* 0x000000010808d824 */ /* 0x000fe200078e0ae1 */
[----:B------:R-:W-:Y:S02]  /*63d0*/  ISETP.GT.U32.AND P5, PT, R225, R6, PT ;  /* 0x00000006e100720c */ /* 0x000fe40003fa4070 */
[----:B------:R-:W-:Y:S02]  /*63e0*/  IABS R3, R5 ;  /* 0x0000000500037213 */ /* 0x000fe40000000000 */
[----:B------:R-:W-:-:S03]  /*63f0*/  @!P4 IADD3 R4, PT, PT, R4, -R225, RZ ;  /* 0x800000e10404c210 */ /* 0x000fc60007ffe0ff */
[----:B------:R-:W-:Y:S01]  /*6400*/  IMAD.HI.U32 R0, R26, R3, RZ ;  /* 0x000000031a007227 */ /* 0x000fe200078e00ff */
[C---:B------:R-:W-:Y:S01]  /*6410*/  ISETP.GT.U32.AND P4, PT, R225.reuse, R4, PT ;  /* 0x00000004e100720c */ /* 0x040fe20003f84070 */
[----:B------:R-:W-:Y:S02]  /*6420*/  STL [R1+0x6f64], R42 ;  /* 0x006f642a01007387 */ /* 0x000fe40000100800 */
[--C-:B------:R-:W-:Y:S02]  /*6430*/  @!P1 IMAD.IADD R10, R10, 0x1, -R225.reuse ;  /* 0x000000010a0a9824 */ /* 0x100fe400078e0ae1 */
[----:B------:R-:W-:Y:S01]  /*6440*/  VIADD R15, R34, 0x70 ;  /* 0x00000070220f7836 */ /* 0x000fe20000000000 */
[----:B------:R1:W-:Y:S01]  /*6450*/  STL [R1+0x10c], R2 ;  /* 0x00010c0201007387 */ /* 0x0003e20000100800 */
[----:B------:R-:W-:Y:S01]  /*6460*/  IMAD.MOV R0, RZ, RZ, -R0 ;  /* 0x000000ffff007224 */ /* 0x000fe200078e0a00 */
[----:B------:R-:W-:Y:S01]  /*6470*/  ISETP.GT.U32.AND P1, PT, R225, R10, PT ;  /* 0x0000000ae100720c */ /* 0x000fe20003f24070 */
[----:B------:R-:W-:Y:S01]  /*6480*/  @!P5 IMAD.IADD R6, R6, 0x1, -R225 ;  /* 0x000000010606d824 */ /* 0x000fe200078e0ae1 */
[----:B------:R-:W-:Y:S01]  /*6490*/  IABS R12, R15 ;  /* 0x0000000f000c7213 */ /* 0x000fe20000000000 */
[----:B------:R-:W-:-:S02]  /*64a0*/  VIADD R13, R34, 0x6f ;  /* 0x0000006f220d7836 */ /* 0x000fc40000000000 */
[----:B------:R-:W-:Y:S02]  /*64b0*/  VIADD R16, R34, 0x71 ;  /* 0x0000007122107836 */ /* 0x000fe40000000000 */
[----:B-1----:R-:W-:Y:S02]  /*64c0*/  IMAD.MOV.U32 R2, RZ, RZ, R8 ;  /* 0x000000ffff027224 */ /* 0x002fe400078e0008 */
[C---:B------:R-:W-:Y:S02]  /*64d0*/  IMAD R0, R225.reuse, R0, R3 ;  /* 0x00000000e1007224 */ /* 0x040fe400078e0203 */
[----:B------:R-:W-:Y:S01]  /*64e0*/  @!P3 IMAD.MOV R2, RZ, RZ, -R2 ;  /* 0x000000ffff02b224 */ /* 0x000fe200078e0a02 */
[----:B------:R-:W-:Y:S01]  /*64f0*/  ISETP.GT.U32.AND P5, PT, R225, R6, PT ;  /* 0x00000006e100720c */ /* 0x000fe20003fa4070 */
[----:B------:R-:W-:Y:S01]  /*6500*/  @!P4 IMAD.IADD R4, R4, 0x1, -R225 ;  /* 0x000000010404c824 */ /* 0x000fe200078e0ae1 */
[----:B------:R-:W-:Y:S02]  /*6510*/  IABS R9, R13 ;  /* 0x0000000d00097213 */ /* 0x000fe40000000000 */
[----:B------:R-:W-:-:S02]  /*6520*/  IABS R11, R16 ;  /* 0x00000010000b7213 */ /* 0x000fc40000000000 */
[----:B------:R-:W-:Y:S01]  /*6530*/  ISETP.GE.AND P3, PT, R5, RZ, PT ;  /* 0x000000ff0500720c */ /* 0x000fe20003f66270 */
[C---:B------:R-:W-:Y:S01]  /*6540*/  IMAD.HI.U32 R5, R26.reuse, R12, RZ ;  /* 0x0000000c1a057227 */ /* 0x040fe200078e00ff */
[----:B------:R-:W-:Y:S01]  /*6550*/  ISETP.GT.U32.AND P4, PT, R225, R0, PT ;  /* 0x00000000e100720c */ /* 0x000fe20003f84070 */
[----:B------:R1:W-:Y:S02]  /*6560*/  STL [R1+0x108], R2 ;  /* 0x0001080201007387 */ /* 0x0003e40000100800 */
[----:B------:R-:W-:Y:S01]  /*6570*/  IMAD.HI.U32 R3, R26, R9, RZ ;  /* 0x000000091a037227 */ /* 0x000fe200078e00ff */
[----:B------:R-:W-:-:S03]  /*6580*/  @!P1 IADD3 R10, PT, PT, R10, -R225, RZ ;  /* 0x800000e10a0a9210 */ /* 0x000fc60007ffe0ff */
[----:B------:R-:W-:-:S04]  /*6590*/  IMAD.HI.U32 R7, R26, R11, RZ ;  /* 0x0000000b1a077227 */ /* 0x000fc800078e00ff */
[----:B-1----:R-:W-:Y:S02]  /*65a0*/  IMAD.MOV.U32 R2, RZ, RZ, R4 ;  /* 0x000000ffff027224 */ /* 0x002fe400078e0004 */
[----:B------:R-:W-:Y:S02]  /*65b0*/  IMAD.MOV R5, RZ, RZ, -R5 ;  /* 0x000000ffff057224 */ /* 0x000fe400078e0a05 */
[----:B------:R-:W-:Y:S01]  /*65c0*/  @!P0 IMAD.MOV R2, RZ, RZ, -R2 ;  /* 0x000000ffff028224 */ /* 0x000fe200078e0a02 */
[----:B------:R-:W-:Y:S01]  /*65d0*/  IADD3 R8, PT, PT, -R3, RZ, RZ ;  /* 0x000000ff03087210 */ /* 0x000fe20007ffe1ff */
[----:B------:R-:W-:Y:S02]  /*65e0*/  IMAD.MOV R14, RZ, RZ, -R7 ;  /* 0x000000ffff0e7224 */ /* 0x000fe400078e0a07 */
[----:B------:R-:W-:Y:S01]  /*65f0*/  IMAD R12, R225, R5, R12 ;  /* 0x00000005e10c7224 */ /* 0x000fe200078e020c */
[----:B------:R1:W-:Y:S01]  /*6600*/  STL [R1+0x30], R2 ;  /* 0x0000300201007387 */ /* 0x0003e20000100800 */
[----:B------:R-:W-:-:S02]  /*6610*/  @!P5 IMAD.IADD R6, R6, 0x1, -R225 ;  /* 0x000000010606d824 */ /* 0x000fc400078e0ae1 */
[----:B------:R-:W-:Y:S01]  /*6620*/  @!P4 IMAD.IADD R0, R0, 0x1, -R225 ;  /* 0x000000010000c824 */ /* 0x000fe200078e0ae1 */
[C---:B------:R-:W-:Y:S01]  /*6630*/  ISETP.GT.U32.AND P1, PT, R225.reuse, R12, PT ;  /* 0x0000000ce100720c */ /* 0x040fe20003f24070 */
[C---:B------:R-:W-:Y:S02]  /*6640*/  IMAD R4, R225.reuse, R14, R11 ;  /* 0x0000000ee1047224 */ /* 0x040fe400078e020b */
[C---:B------:R-:W-:Y:S02]  /*6650*/  IMAD R8, R225.reuse, R8, R9 ;  /* 0x00000008e1087224 */ /* 0x040fe400078e0209 */
[----:B-1----:R-:W-:Y:S02]  /*6660*/  IMAD.MOV.U32 R2, RZ, RZ, R10 ;  /* 0x000000ffff027224 */ /* 0x002fe400078e000a */
[----:B------:R-:W-:Y:S02]  /*6670*/  VIADD R9, R34, 0x72 ;  /* 0x0000007222097836 */ /* 0x000fe40000000000 */
[----:B------:R-:W-:Y:S01]  /*6680*/  IMAD.MOV.U32 R3, RZ, RZ, R6 ;  /* 0x000000ffff037224 */ /* 0x000fe200078e0006 */
[C---:B------:R-:W-:Y:S01]  /*6690*/  ISETP.GT.U32.AND P4, PT, R225.reuse, R0, PT ;  /* 0x00000000e100720c */ /* 0x040fe20003f84070 */
[----:B------:R-:W-:Y:S01]  /*66a0*/  @!P6 IMAD.MOV R2, RZ, RZ, -R2 ;  /* 0x000000ffff02e224 */ /* 0x000fe200078e0a02 */
[----:B------:R-:W-:Y:S01]  /*66b0*/  ISETP.GT.U32.AND P6, PT, R225, R4, PT ;  /* 0x00000004e100720c */ /* 0x000fe20003fc4070 */
[----:B------:R-:W-:Y:S01]  /*66c0*/  @!P2 IMAD.MOV R3, RZ, RZ, -R3 ;  /* 0x000000ffff03a224 */ /* 0x000fe200078e0a03 */
[----:B------:R-:W-:-:S02]  /*66d0*/  IABS R5, R9 ;  /* 0x0000000900057213 */ /* 0x000fc40000000000 */
[----:B------:R-:W-:Y:S02]  /*66e0*/  ISETP.GT.U32.AND P0, PT, R225, R8, PT ;  /* 0x00000008e100720c */ /* 0x000fe40003f04070 */
[----:B------:R-:W-:Y:S01]  /*66f0*/  ISETP.GE.AND P5, PT, R13, RZ, PT ;  /* 0x000000ff0d00720c */ /* 0x000fe20003fa6270 */
[----:B------:R-:W-:Y:S01]  /*6700*/  VIADD R13, R34, 0x73 ;  /* 0x00000073220d7836 */ /* 0x000fe20000000000 */
[----:B------:R1:W-:Y:S01]  /*6710*/  STL [R1+0x2c], R3 ;  /* 0x00002c0301007387 */ /* 0x0003e20000100800 */
[----:B------:R-:W-:-:S03]  /*6720*/  @!P1 IMAD.IADD R12, R12, 0x1, -R225 ;  /* 0x000000010c0c9824 */ /* 0x000fc600078e0ae1 */
[----:B------:R-:W-:Y:S01]  /*6730*/  IABS R7, R13 ;  /* 0x0000000d00077213 */ /* 0x000fe20000000000 */
[--C-:B------:R-:W-:Y:S02]  /*6740*/  @!P4 IMAD.IADD R0, R0, 0x1, -R225.reuse ;  /* 0x000000010000c824 */ /* 0x100fe400078e0ae1 */
[----:B-1----:R-:W-:Y:S01]  /*6750*/  IMAD.HI.U32 R3, R26, R5, RZ ;  /* 0x000000051a037227 */ /* 0x002fe200078e00ff */
[----:B------:R1:W-:Y:S03]  /*6760*/  STL [R1+0x104], R2 ;  /* 0x0001040201007387 */ /* 0x0003e60000100800 */
[----:B------:R-:W-:Y:S01]  /*6770*/  @!P6 IMAD.IADD R4, R4, 0x1, -R225 ;  /* 0x000000010404e824 */ /* 0x000fe200078e0ae1 */
[----:B------:R-:W-:Y:S01]  /*6780*/  IADD3 R6, PT, PT, -R3, RZ, RZ ;  /* 0x000000ff03067210 */ /* 0x000fe20007ffe1ff */
[----:B------:R-:W-:Y:S01]  /*6790*/  IMAD.HI.U32 R3, R26, R7, RZ ;  /* 0x000000071a037227 */ /* 0x000fe200078e00ff */
[----:B------:R-:W-:-:S03]  /*67a0*/  ISETP.GT.U32.AND P6, PT, R225, R12, PT ;  /* 0x0000000ce100720c */ /* 0x000fc60003fc4070 */
[----:B------:R-:W-:Y:S02]  /*67b0*/  @!P0 IMAD.IADD R8, R8, 0x1, -R225 ;  /* 0x0000000108088824 */ /* 0x000fe400078e0ae1 */
[----:B-1----:R-:W-:Y:S02]  /*67c0*/  IMAD.MOV.U32 R2, RZ, RZ, R0 ;  /* 0x000000ffff027224 */ /* 0x002fe400078e0000 */
[C---:B------:R-:W-:Y:S02]  /*67d0*/  IMAD R0, R225.reuse, R6, R5 ;  /* 0x00000006e1007224 */ /* 0x040fe400078e0205 */
[----:B------:R-:W-:Y:S01]  /*67e0*/  IMAD.MOV R6, RZ, RZ, -R3 ;  /* 0x000000ffff067224 */ /* 0x000fe200078e0a03 */
[----:B------:R-:W-:-:S03]  /*67f0*/  ISETP.GT.U32.AND P1, PT, R225, R8, PT ;  /* 0x00000008e100720c */ /* 0x000fc60003f24070 */
[C---:B------:R-:W-:Y:S02]  /*6800*/  IMAD R6, R225.reuse, R6, R7 ;  /* 0x00000006e1067224 */ /* 0x040fe400078e0207 */
[--C-:B------:R-:W-:Y:S02]  /*6810*/  @!P6 IMAD.IADD R12, R12, 0x1, -R225.reuse ;  /* 0x000000010c0ce824 */ /* 0x100fe400078e0ae1 */
[C---:B------:R-:W-:Y:S01]  /*6820*/  VIADD R14, R34.reuse, 0x74 ;  /* 0x00000074220e7836 */ /* 0x040fe20000000000 */
[----:B------:R-:W-:Y:S01]  /*6830*/  ISETP.GT.U32.AND P6, PT, R225, R6, PT ;  /* 0x00000006e100720c */ /* 0x000fe20003fc4070 */
[----:B------:R-:W-:Y:S01]  /*6840*/  @!P3 IMAD.MOV R2, RZ, RZ, -R2 ;  /* 0x000000ffff02b224 */ /* 0x000fe200078e0a02 */
[----:B------:R-:W-:Y:S01]  /*6850*/  ISETP.GE.AND P2, PT, R15, RZ, PT ;  /* 0x000000ff0f00720c */ /* 0x000fe20003f46270 */
[----:B------:R-:W-:Y:S01]  /*6860*/  VIADD R15, R34, 0x75 ;  /* 0x00000075220f7836 */ /* 0x000fe20000000000 */
[----:B------:R-:W-:Y:S01]  /*6870*/  ISETP.GE.AND P0, PT, R9, RZ, PT ;  /* 0x000000ff0900720c */ /* 0x000fe20003f06270 */
[----:B------:R-:W-:Y:S01]  /*6880*/  @!P1 IMAD.IADD R8, R8, 0x1, -R225 ;  /* 0x0000000108089824 */ /* 0x000fe200078e0ae1 */
[----:B------:R-:W-:-:S02]  /*6890*/  ISETP.GT.U32.AND P3, PT, R225, R4, PT ;  /* 0x00000004e100720c */ /* 0x000fc40003f64070 */
[----:B------:R-:W-:Y:S02]  /*68a0*/  IABS R9, R14 ;  /* 0x0000000e00097213 */ /* 0x000fe40000000000 */
[----:B------:R-:W-:Y:S02]  /*68b0*/  ISETP.GT.U32.AND P1, PT, R225, R0, PT ;  /* 0x00000000e100720c */ /* 0x000fe40003f24070 */
[----:B------:R-:W-:Y:S01]  /*68c0*/  ISETP.GE.AND P4, PT, R16, RZ, PT ;  /* 0x000000ff1000720c */ /* 0x000fe20003f86270 */
[----:B------:R-:W-:Y:S01]  /*68d0*/  IMAD.HI.U32 R3, R26, R9, RZ ;  /* 0x000000091a037227 */ /* 0x000fe200078e00ff */
[----:B------:R-:W-:Y:S02]  /*68e0*/  IADD3 R16, PT, PT, R34, 0x76, RZ ;  /* 0x0000007622107810 */ /* 0x000fe40007ffe0ff */
[----:B------:R-:W-:Y:S01]  /*68f0*/  IABS R10, R15 ;  /* 0x0000000f000a7213 */ /* 0x000fe20000000000 */
[----:B------:R1:W-:Y:S01]  /*6900*/  STL [R1+0x100], R2 ;  /* 0x0001000201007387 */ /* 0x0003e20000100800 */
[----:B------:R-:W-:-:S02]  /*6910*/  IABS R11, R16 ;  /* 0x00000010000b7213 */ /* 0x000fc40000000000 */
[----:B------:R-:W-:Y:S01]  /*6920*/  @!P6 IADD3 R6, PT, PT, R6, -R225, RZ ;  /* 0x800000e10606e210 */ /* 0x000fe20007ffe0ff */
[----:B------:R-:W-:-:S04]  /*6930*/  IMAD.HI.U32 R5, R26, R10, RZ ;  /* 0x0000000a1a057227 */ /* 0x000fc800078e00ff */
[----:B-1----:R-:W-:Y:S02]  /*6940*/  IMAD.MOV.U32 R2, RZ, RZ, R8 ;  /* 0x000000ffff027224 */ /* 0x002fe400078e0008 */
[----:B------:R-:W-:Y:S01]  /*6950*/  IMAD.MOV R8, RZ, RZ, -R3 ;  /* 0x000000ffff087224 */ /* 0x000fe200078e0a03 */
[----:B------:R-:W-:Y:S01]  /*6960*/  ISETP.GT.U32.AND P6, PT, R225, R6, PT ;  /* 0x00000006e100720c */ /* 0x000fe20003fc4070 */
[----:B------:R-:W-:Y:S02]  /*6970*/  @!P5 IMAD.MOV R2, RZ, RZ, -R2 ;  /* 0x000000ffff02d224 */ /* 0x000fe400078e0a02 */
[----:B------:R-:W-:Y:S02]  /*6980*/  @!P3 IMAD.IADD R4, R4, 0x1, -R225 ;  /* 0x000000010404b824 */ /* 0x000fe400078e0ae1 */
[----:B------:R-:W-:Y:S01]  /*6990*/  IMAD.HI.U32 R7, R26, R11, RZ ;  /* 0x0000000b1a077227 */ /* 0x000fe200078e00ff */
[----:B------:R1:W-:Y:S03]  /*69a0*/  STL [R1+0xfc], R2 ;  /* 0x0000fc0201007387 */ /* 0x0003e60000100800 */
[----:B------:R-:W-:-:S02]  /*69b0*/  IMAD.MOV R5, RZ, RZ, -R5 ;  /* 0x000000ffff057224 */ /* 0x000fc400078e0a05 */
[C---:B------:R-:W-:Y:S02]  /*69c0*/  IMAD R8, R225.reuse, R8, R9 ;  /* 0x00000008e1087224 */ /* 0x040fe400078e0209 */
[----:B------:R-:W-:Y:S02]  /*69d0*/  IMAD.MOV.U32 R117, RZ, RZ, R12 ;  /* 0x000000ffff757224 */ /* 0x000fe400078e000c */
[----:B------:R-:W-:Y:S01]  /*69e0*/  @!P1 IMAD.IADD R0, R0, 0x1, -R225 ;  /* 0x0000000100009824 */ /* 0x000fe200078e0ae1 */
[----:B------:R-:W-:Y:S01]  /*69f0*/  ISETP.GE.AND P1, PT, R14, RZ, PT ;  /* 0x000000ff0e00720c */ /* 0x000fe20003f26270 */
[----:B------:R-:W-:Y:S02]  /*6a00*/  IMAD.MOV R14, RZ, RZ, -R7 ;  /* 0x000000ffff0e7224 */ /* 0x000fe400078e0a07 */
[----:B------:R-:W-:Y:S02]  /*6a10*/  IMAD R10, R225, R5, R10 ;  /* 0x00000005e10a7224 */ /* 0x000fe400078e020a */
[----:B-1----:R-:W-:-:S02]  /*6a20*/  IMAD.MOV.U32 R2, RZ, RZ, R4 ;  /* 0x000000ffff027224 */ /* 0x002fc400078e0004 */
[----:B------:R-:W-:Y:S01]  /*6a30*/  @!P2 IMAD.MOV R117, RZ, RZ, -R117 ;  /* 0x000000ffff75a224 */ /* 0x000fe200078e0a75 */
[C---:B------:R-:W-:Y:S01]  /*6a40*/  ISETP.GT.U32.AND P2, PT, R225.reuse, R8, PT ;  /* 0x00000008e100720c */ /* 0x040fe20003f44070 */
[C---:B------:R-:W-:Y:S01]  /*6a50*/  IMAD R4, R225.reuse, R14, R11 ;  /* 0x0000000ee1047224 */ /* 0x040fe200078e020b */
[C---:B------:R-:W-:Y:S01]  /*6a60*/  ISETP.GT.U32.AND P5, PT, R225.reuse, R0, PT ;  /* 0x00000000e100720c */ /* 0x040fe20003fa4070 */
[----:B------:R-:W-:Y:S01]  /*6a70*/  @!P4 IMAD.MOV R2, RZ, RZ, -R2 ;  /* 0x000000ffff02c224 */ /* 0x000fe200078e0a02 */
[C---:B------:R-:W-:Y:S01]  /*6a80*/  ISETP.GT.U32.AND P4, PT, R225.reuse, R10, PT ;  /* 0x0000000ae100720c */ /* 0x040fe20003f84070 */
[----:B------:R-:W-:Y:S01]  /*6a90*/  @!P6 IMAD.IADD R6, R6, 0x1, -R225 ;  /* 0x000000010606e824 */ /* 0x000fe200078e0ae1 */
[----:B------:R-:W-:Y:S01]  /*6aa0*/  ISETP.GT.U32.AND P6, PT, R225, R4, PT ;  /* 0x00000004e100720c */ /* 0x000fe20003fc4070 */
[C---:B------:R-:W-:Y:S02]  /*6ab0*/  VIADD R9, R34.reuse, 0x77 ;  /* 0x0000007722097836 */ /* 0x040fe40000000000 */
[----:B------:R-:W-:-:S03]  /*6ac0*/  VIADD R11, R34, 0x78 ;  /* 0x00000078220b7836 */ /* 0x000fc60000000000 */
[----:B------:R-:W-:Y:S01]  /*6ad0*/  IABS R5, R9 ;  /* 0x0000000900057213 */ /* 0x000fe20000000000 */
[--C-:B------:R-:W-:Y:S02]  /*6ae0*/  @!P2 IMAD.IADD R8, R8, 0x1, -R225.reuse ;  /* 0x000000010808a824 */ /* 0x100fe400078e0ae1 */
[----:B------:R-:W-:Y:S02]  /*6af0*/  @!P5 IADD3 R0, PT, PT, R0, -R225, RZ ;  /* 0x800000e10000d210 */ /* 0x000fe40007ffe0ff */
[----:B------:R-:W-:Y:S01]  /*6b00*/  @!P4 IMAD.IADD R10, R10, 0x1, -R225 ;  /* 0x000000010a0ac824 */ /* 0x000fe200078e0ae1 */
[----:B------:R-:W-:Y:S01]  /*6b10*/  IABS R12, R11 ;  /* 0x0000000b000c7213 */ /* 0x000fe20000000000 */
[----:B------:R-:W-:Y:S01]  /*6b20*/  IMAD.HI.U32 R3, R26, R5, RZ ;  /* 0x000000051a037227 */ /* 0x000fe200078e00ff */
[----:B------:R-:W-:Y:S01]  /*6b30*/  ISETP.GT.U32.AND P4, PT, R225, R8, PT ;  /* 0x00000008e100720c */ /* 0x000fe20003f84070 */
[----:B------:R-:W-:Y:S01]  /*6b40*/  STL [R1+0x6f68], R117 ;  /* 0x006f687501007387 */ /* 0x000fe20000100800 */
[----:B------:R-:W-:-:S03]  /*6b50*/  @!P6 IADD3 R4, PT, PT, R4, -R225, RZ ;  /* 0x800000e10404e210 */ /* 0x000fc60007ffe0ff */
[----:B------:R1:W-:Y:S01]  /*6b60*/  STL [R1+0xf4], R2 ;  /* 0x0000f40201007387 */ /* 0x0003e20000100800 */
[----:B------:R-:W-:Y:S01]  /*6b70*/  ISETP.GT.U32.AND P6, PT, R225, R10, PT ;  /* 0x0000000ae100720c */ /* 0x000fe20003fc4070 */
[----:B-1----:R-:W-:Y:S02]  /*6b80*/  IMAD.MOV.U32 R2, RZ, RZ, R0 ;  /* 0x000000ffff027224 */ /* 0x002fe400078e0000 */
[----:B------:R-:W-:Y:S02]  /*6b90*/  IMAD.MOV R0, RZ, RZ, -R3 ;  /* 0x000000ffff007224 */ /* 0x000fe400078e0a03 */
[----:B------:R-:W-:-:S04]  /*6ba0*/  IMAD.HI.U32 R3, R26, R12, RZ ;  /* 0x0000000c1a037227 */ /* 0x000fc800078e00ff */
[C---:B------:R-:W-:Y:S02]  /*6bb0*/  IMAD R0, R225.reuse, R0, R5 ;  /* 0x00000000e1007224 */ /* 0x040fe400078e0205 */
[----:B------:R-:W-:Y:S02]  /*6bc0*/  IMAD.MOV R3, RZ, RZ, -R3 ;  /* 0x000000ffff037224 */ /* 0x000fe400078e0a03 */
[--C-:B------:R-:W-:Y:S01]  /*6bd0*/  @!P4 IMAD.IADD R8, R8, 0x1, -R225.reuse ;  /* 0x000000010808c824 */ /* 0x100fe200078e0ae1 */
[C---:B------:R-:W-:Y:S01]  /*6be0*/  ISETP.GT.U32.AND P4, PT, R225.reuse, R0, PT ;  /* 0x00000000e100720c */ /* 0x040fe20003f84070 */
[----:B------:R-:W-:Y:S01]  /*6bf0*/  IMAD R12, R225, R3, R12 ;  /* 0x00000003e10c7224 */ /* 0x000fe200078e020c */
[----:B------:R-:W-:Y:S01]  /*6c00*/  ISETP.GE.AND P3, PT, R13, RZ, PT ;  /* 0x000000ff0d00720c */ /* 0x000fe20003f66270 */
[----:B------:R-:W-:Y:S02]  /*6c10*/  VIADD R13, R34, 0x79 ;  /* 0x00000079220d7836 */ /* 0x000fe40000000000 */
[----:B------:R-:W-:Y:S01]  /*6c20*/  @!P6 IMAD.IADD R10, R10, 0x1, -R225 ;  /* 0x000000010a0ae824 */ /* 0x000fe200078e0ae1 */
[----:B------:R-:W-:Y:S01]  /*6c30*/  ISETP.GT.U32.AND P6, PT, R225, R12, PT ;  /* 0x0000000ce100720c */ /* 0x000fe20003fc4070 */
[----:B------:R-:W-:Y:S01]  /*6c40*/  @!P0 IMAD.MOV R2, RZ, RZ, -R2 ;  /* 0x000000ffff028224 */ /* 0x000fe200078e0a02 */
[----:B------:R-:W-:Y:S01]  /*6c50*/  ISETP.GE.AND P5, PT, R15, RZ, PT ;  /* 0x000000ff0f00720c */ /* 0x000fe20003fa6270 */
[----:B------:R-:W-:Y:S01]  /*6c60*/  VIADD R15, R34, 0x7a ;  /* 0x0000007a220f7836 */ /* 0x000fe20000000000 */
[----:B------:R-:W-:-:S02]  /*6c70*/  IABS R14, R13 ;  /* 0x0000000d000e7213 */ /* 0x000fc40000000000 */
[----:B------:R-:W-:Y:S01]  /*6c80*/  ISETP.GT.U32.AND P0, PT, R225, R4, PT ;  /* 0x00000004e100720c */ /* 0x000fe20003f04070 */
[--C-:B------:R-:W-:Y:S01]  /*6c90*/  @!P4 IMAD.IADD R0, R0, 0x1, -R225.reuse ;  /* 0x000000010000c824 */ /* 0x100fe200078e0ae1 */
[----:B------:R-:W-:Y:S01]  /*6ca0*/  IABS R7, R15 ;  /* 0x0000000f00077213 */ /* 0x000fe20000000000 */
[----:B------:R-:W-:Y:S01]  /*6cb0*/  IMAD.HI.U32 R3, R26, R14, RZ ;  /* 0x0000000e1a037227 */ /* 0x000fe200078e00ff */
[----:B------:R1:W-:Y:S03]  /*6cc0*/  STL [R1+0x28], R2 ;  /* 0x0000280201007387 */ /* 0x0003e60000100800 */
[----:B------:R-:W-:Y:S01]  /*6cd0*/  IMAD.MOV.U32 R17, RZ, RZ, R6 ;  /* 0x000000ffff117224 */ /* 0x000fe200078e0006 */
[----:B------:R-:W-:Y:S01]  /*6ce0*/  IADD3 R5, PT, PT, -R3, RZ, RZ ;  /* 0x000000ff03057210 */ /* 0x000fe20007ffe1ff */
[----:B------:R-:W-:Y:S01]  /*6cf0*/  @!P6 IMAD.IADD R12, R12, 0x1, -R225 ;  /* 0x000000010c0ce824 */ /* 0x000fe200078e0ae1 */
[----:B------:R-:W-:Y:S01]  /*6d00*/  ISETP.GT.U32.AND P6, PT, R225, R0, PT ;  /* 0x00000000e100720c */ /* 0x000fe20003fc4070 */
[----:B------:R-:W-:-:S04]  /*6d10*/  IMAD.HI.U32 R3, R26, R7, RZ ;  /* 0x000000071a037227 */ /* 0x000fc800078e00ff */
[----:B-1----:R-:W-:Y:S02]  /*6d20*/  IMAD.MOV.U32 R2, RZ, RZ, R8 ;  /* 0x000000ffff027224 */ /* 0x002fe400078e0008 */
[----:B------:R-:W-:Y:S02]  /*6d30*/  @!P3 IMAD.MOV R17, RZ, RZ, -R17 ;  /* 0x000000ffff11b224 */ /* 0x000fe400078e0a11 */
[----:B------:R-:W-:Y:S02]  /*6d40*/  @!P1 IMAD.MOV R2, RZ, RZ, -R2 ;  /* 0x000000ffff029224 */ /* 0x000fe400078e0a02 */
[----:B------:R-:W-:Y:S01]  /*6d50*/  @!P0 IMAD.IADD R4, R4, 0x1, -R225 ;  /* 0x0000000104048824 */ /* 0x000fe200078e0ae1 */
[----:B------:R-:W-:Y:S01]  /*6d60*/  ISETP.GE.AND P2, PT, R16, RZ, PT ;  /* 0x000000ff1000720c */ /* 0x000fe20003f46270 */
[----:B------:R-:W-:Y:S01]  /*6d70*/  IMAD R14, R225, R5, R14 ;  /* 0x00000005e10e7224 */ /* 0x000fe200078e020e */
[----:B------:R-:W-:Y:S01]  /*6d80*/  STL [R1+0x24], R17 ;  /* 0x0000241101007387 */ /* 0x000fe20000100800 */
[----:B------:R-:W-:-:S02]  /*6d90*/  IMAD.MOV R6, RZ, RZ, -R3 ;  /* 0x000000ffff067224 */ /* 0x000fc400078e0a03 */
[----:B------:R-:W-:Y:S01]  /*6da0*/  VIADD R16, R34, 0x7b ;  /* 0x0000007b22107836 */ /* 0x000fe20000000000 */
[----:B------:R1:W-:Y:S01]  /*6db0*/  STL [R1+0x20], R2 ;  /* 0x0000200201007387 */ /* 0x0003e20000100800 */
[----:B------:R-:W-:Y:S02]  /*6dc0*/  MOV R3, R10 ;  /* 0x0000000a00037202 */ /* 0x000fe40000000f00 */
[----:B------:R-:W-:Y:S02]  /*6dd0*/  ISETP.GT.U32.AND P3, PT, R225, R14, PT ;  /* 0x0000000ee100720c */ /* 0x000fe40003f64070 */
[----:B------:R-:W-:Y:S02]  /*6de0*/  ISETP.GE.AND P0, PT, R9, RZ, PT ;  /* 0x000000ff0900720c */ /* 0x000fe40003f06270 */
[C---:B------:R-:W-:Y:S01]  /*6df0*/  ISETP.GT.U32.AND P1, PT, R225.reuse, R12, PT ;  /* 0x0000000ce100720c */ /* 0x040fe20003f24070 */
[----:B-1----:R-:W-:Y:S02]  /*6e00*/  IMAD.MOV.U32 R2, RZ, RZ, R4 ;  /* 0x000000ffff027224 */ /* 0x002fe400078e0004 */
[----:B------:R-:W-:Y:S01]  /*6e10*/  IMAD R4, R225, R6, R7 ;  /* 0x00000006e1047224 */ /* 0x000fe200078e0207 */
[----:B------:R-:W-:Y:S01]  /*6e20*/  IABS R9, R16 ;  /* 0x0000001000097213 */ /* 0x000fe20000000000 */
[----:B------:R-:W-:-:S02]  /*6e30*/  @!P6 IMAD.IADD R0, R0, 0x1, -R225 ;  /* 0x000000010000e824 */ /* 0x000fc400078e0ae1 */
[----:B------:R-:W-:Y:S01]  /*6e40*/  @!P5 IMAD.MOV R3, RZ, RZ, -R3 ;  /* 0x000000ffff03d224 */ /* 0x000fe200078e0a03 */
[----:B------:R-:W-:Y:S01]  /*6e50*/  ISETP.GT.U32.AND P6, PT, R225, R4, PT ;  /* 0x00000004e100720c */ /* 0x000fe20003fc4070 */
[----:B------:R-:W-:Y:S01]  /*6e60*/  IMAD.MOV.U32 R5, RZ, RZ, R9 ;  /* 0x000000ffff057224 */ /* 0x000fe200078e0009 */
[----:B------:R-:W-:Y:S02]  /*6e70*/  ISETP.GE.AND P4, PT, R11, RZ, PT ;  /* 0x000000ff0b00720c */ /* 0x000fe40003f86270 */
[----:B------:R1:W-:Y:S01]  /*6e80*/  STL [R1+0xec], R3 ;  /* 0x0000ec0301007387 */ /* 0x0003e20000100800 */
[----:B------:R-:W-:Y:S01]  /*6e90*/  @!P3 IMAD.IADD R14, R14, 0x1, -R225 ;  /* 0x000000010e0eb824 */ /* 0x000fe200078e0ae1 */
[----:B------:R-:W-:Y:S01]  /*6ea0*/  @!P1 IADD3 R12, PT, PT, R12, -R225, RZ ;  /* 0x800000e10c0c9210 */ /* 0x000fe20007ffe0ff */
[----:B------:R-:W-:Y:S02]  /*6eb0*/  VIADD R7, R34, 0x7c ;  /* 0x0000007c22077836 */ /* 0x000fe40000000000 */
[----:B-1----:R-:W-:Y:S01]  /*6ec0*/  IMAD.HI.U32 R3, R26, R5, RZ ;  /* 0x000000051a037227 */ /* 0x002fe200078e00ff */
[----:B------:R-:W-:-:S03]  /*6ed0*/  MOV R166, R12 ;  /* 0x0000000c00a67202 */ /* 0x000fc60000000f00 */
[----:B------:R-:W-:Y:S02]  /*6ee0*/  IMAD.MOV R6, RZ, RZ, -R3 ;  /* 0x000000ffff067224 */ /* 0x000fe400078e0a03 */
[----:B------:R-:W-:Y:S02]  /*6ef0*/  @!P2 IMAD.MOV R2, RZ, RZ, -R2 ;  /* 0x000000ffff02a224 */ /* 0x000fe400078e0a02 */
[----:B------:R-:W-:Y:S01]  /*6f00*/  @!P6 IMAD.IADD R4, R4, 0x1, -R225 ;  /* 0x000000010404e824 */ /* 0x000fe200078e0ae1 */
[C---:B------:R-:W-:Y:S01]  /*6f10*/  ISETP.GT.U32.AND P6, PT, R225.reuse, R14, PT ;  /* 0x0000000ee100720c */ /* 0x040fe20003fc4070 */
[C---:B------:R-:W-:Y:S01]  /*6f20*/  IMAD R6, R225.reuse, R6, R5 ;  /* 0x00000006e1067224 */ /* 0x040fe200078e0205 */
[----:B------:R-:W-:Y:S01]  /*6f30*/  IABS R3, R7 ;  /* 0x0000000700037213 */ /* 0x000fe20000000000 */
[----:B------:R1:W-:Y:S01]  /*6f40*/  STL [R1+0xe8], R2 ;  /* 0x0000e80201007387 */ /* 0x0003e20000100800 */
[----:B------:R-:W-:Y:S02]  /*6f50*/  @!P4 IMAD.MOV R166, RZ, RZ, -R166 ;  /* 0x000000ffffa6c224 */ /* 0x000fe400078e0aa6 */
[----:B------:R-:W-:-:S02]  /*6f60*/  ISETP.GT.U32.AND P4, PT, R225, R6, PT ;  /* 0x00000006e100720c */ /* 0x000fc40003f84070 */
[----:B------:R-:W-:Y:S01]  /*6f70*/  ISETP.GE.AND P5, PT, R13, RZ, PT ;  /* 0x000000ff0d00720c */ /* 0x000fe20003fa6270 */
[----:B-1----:R-:W-:Y:S02]  /*6f80*/  IMAD.MOV.U32 R2, RZ, RZ, R0 ;  /* 0x000000ffff027224 */ /* 0x002fe400078e0000 */
[----:B------:R-:W-:Y:S01]  /*6f90*/  IMAD.HI.U32 R0, R26, R3, RZ ;  /* 0x000000031a007227 */ /* 0x000fe200078e00ff */
[----:B------:R-:W-:-:S03]  /*6fa0*/  ISETP.GE.AND P3, PT, R7, RZ, PT ;  /* 0x000000ff0700720c */ /* 0x000fc60003f66270 */
[----:B------:R-:W-:Y:S01]  /*6fb0*/  @!P0 IMAD.MOV R2, RZ, RZ, -R2 ;  /* 0x000000ffff028224 */ /* 0x000fe200078e0a02 */
[C---:B------:R-:W-:Y:S01]  /*6fc0*/  ISETP.GT.U32.AND P0, PT, R225.reuse, R4, PT ;  /* 0x00000004e100720c */ /* 0x040fe20003f04070 */
[----:B------:R-:W-:Y:S02]  /*6fd0*/  IMAD.MOV R0, RZ, RZ, -R0 ;  /* 0x000000ffff007224 */ /* 0x000fe400078e0a00 */
[----:B------:R-:W-:Y:S02]  /*6fe0*/  VIADD R7, R34, 0x7d ;  /* 0x0000007d22077836 */ /* 0x000fe40000000000 */
[----:B------:R-:W-:Y:S02]  /*6ff0*/  @!P6 IMAD.IADD R14, R14, 0x1, -R225 ;  /* 0x000000010e0ee824 */ /* 0x000fe400078e0ae1 */
[C---:B------:R-:W-:Y:S01]  /*7000*/  IMAD R0, R225.reuse, R0, R3 ;  /* 0x00000000e1007224 */ /* 0x040fe200078e0203 */
[----:B------:R-:W-:Y:S01]  /*7010*/  IABS R8, R7 ;  /* 0x0000000700087213 */ /* 0x000fe20000000000 */
[----:B------:R-:W-:Y:S01]  /*7020*/  VIADD R9, R34, 0x7e ;  /* 0x0000007e22097836 */ /* 0x000fe20000000000 */
[----:B------:R-:W-:Y:S01]  /*7030*/  MOV R117, R14 ;  /* 0x0000000e00757202 */ /* 0x000fe20000000f00 */
[----:B------:R-:W-:Y:S01]  /*7040*/  @!P4 IMAD.IADD R6, R6, 0x1, -R225 ;  /* 0x000000010606c824 */ /* 0x000fe200078e0ae1 */
[----:B------:R-:W-:Y:S01]  /*7050*/  ISETP.GT.U32.AND P6, PT, R225, R0, PT ;  /* 0x00000000e100720c */ /* 0x000fe20003fc4070 */
[----:B------:R-:W-:Y:S01]  /*7060*/  IMAD.HI.U32 R3, R26, R8, RZ ;  /* 0x000000081a037227 */ /* 0x000fe200078e00ff */
[----:B------:R-:W-:-:S02]  /*7070*/  ISETP.GE.AND P2, PT, R15, RZ, PT ;  /* 0x000000ff0f00720c */ /* 0x000fc40003f46270 */
[----:B------:R-:W-:Y:S01]  /*7080*/  IABS R10, R9 ;  /* 0x00000009000a7213 */ /* 0x000fe20000000000 */
[----:B------:R-:W-:Y:S01]  /*7090*/  @!P0 IMAD.IADD R4, R4, 0x1, -R225 ;  /* 0x0000000104048824 */ /* 0x000fe200078e0ae1 */
[----:B------:R-:W-:Y:S01]  /*70a0*/  ISETP.GE.AND P0, PT, R7, RZ, PT ;  /* 0x000000ff0700720c */ /* 0x000fe20003f06270 */
[----:B------:R-:W-:Y:S01]  /*70b0*/  @!P5 IMAD.MOV R117, RZ, RZ, -R117 ;  /* 0x000000ffff75d224 */ /* 0x000fe200078e0a75 */
[----:B------:R-:W-:Y:S01]  /*70c0*/  ISETP.GT.U32.AND P5, PT, R225, R6, PT ;  /* 0x00000006e100720c */ /* 0x000fe20003fa4070 */
[----:B------:R-:W-:Y:S01]  /*70d0*/  IMAD.HI.U32 R5, R26, R10, RZ ;  /* 0x0000000a1a057227 */ /* 0x000fe200078e00ff */
[----:B------:R1:W-:Y:S03]  /*70e0*/  STL [R1+0xe4], R2 ;  /* 0x0000e40201007387 */ /* 0x0003e60000100800 */
[----:B------:R-:W-:Y:S02]  /*70f0*/  IMAD.MOV R7, RZ, RZ, -R3 ;  /* 0x000000ffff077224 */ /* 0x000fe400078e0a03 */
[----:B------:R-:W-:-:S02]  /*7100*/  VIADD R13, R34, 0x7f ;  /* 0x0000007f220d7836 */ /* 0x000fc40000000000 */
[----:B------:R-:W-:Y:S02]  /*7110*/  IMAD.MOV R5, RZ, RZ, -R5 ;  /* 0x000000ffff057224 */ /* 0x000fe400078e0a05 */
[C---:B------:R-:W-:Y:S02]  /*7120*/  IMAD R8, R225.reuse, R7, R8 ;  /* 0x00000007e1087224 */ /* 0x040fe400078e0208 */
[----:B-1----:R-:W-:Y:S01]  /*7130*/  IMAD.MOV.U32 R2, RZ, RZ, R4 ;  /* 0x000000ffff027224 */ /* 0x002fe200078e0004 */
[----:B------:R-:W-:Y:S01]  /*7140*/  IABS R12, R13 ;  /* 0x0000000d000c7213 */ /* 0x000fe20000000000 */
[--C-:B------:R-:W-:Y:S02]  /*7150*/  @!P6 IMAD.IADD R0, R0, 0x1, -R225.reuse ;  /* 0x000000010000e824 */ /* 0x100fe400078e0ae1 */
[C---:B------:R-:W-:Y:S01]  /*7160*/  IMAD R10, R225.reuse, R5, R10 ;  /* 0x00000005e10a7224 */ /* 0x040fe200078e020a */
[----:B------:R-:W-:Y:S02]  /*7170*/  @!P2 IADD3 R2, PT, PT, -R2, RZ, RZ ;  /* 0x000000ff0202a210 */ /* 0x000fe40007ffe1ff */
[C---:B------:R-:W-:Y:S01]  /*7180*/  ISETP.GT.U32.AND P2, PT, R225.reuse, R8, PT ;  /* 0x00000008e100720c */ /* 0x040fe20003f44070 */
[----:B------:R-:W-:Y:S01]  /*7190*/  @!P5 IMAD.IADD R6, R6, 0x1, -R225 ;  /* 0x000000010606d824 */ /* 0x000fe200078e0ae1 */
[C---:B------:R-:W-:Y:S01]  /*71a0*/  ISETP.GT.U32.AND P6, PT, R225.reuse, R0, PT ;  /* 0x00000000e100720c */ /* 0x040fe20003fc4070 */
[----:B------:R-:W-:Y:S01]  /*71b0*/  IMAD.HI.U32 R3, R26, R12, RZ ;  /* 0x0000000c1a037227 */ /* 0x000fe200078e00ff */
[----:B------:R-:W-:-:S03]  /*71c0*/  ISETP.GT.U32.AND P5, PT, R225, R10, PT ;  /* 0x0000000ae100720c */ /* 0x000fc60003fa4070 */
[----:B------:R-:W-:Y:S02]  /*71d0*/  IMAD.MOV R3, RZ, RZ, -R3 ;  /* 0x000000ffff037224 */ /* 0x000fe400078e0a03 */
[----:B------:R-:W-:Y:S02]  /*71e0*/  VIADD R15, R34, 0x80 ;  /* 0x00000080220f7836 */ /* 0x000fe40000000000 */
[C---:B------:R-:W-:Y:S02]  /*71f0*/  IMAD R12, R225.reuse, R3, R12 ;  /* 0x00000003e10c7224 */ /* 0x040fe400078e020c */
[--C-:B------:R-:W-:Y:S01]  /*7200*/  @!P2 IMAD.IADD R8, R8, 0x1, -R225.reuse ;  /* 0x000000010808a824 */ /* 0x100fe200078e0ae1 */
[----:B------:R-:W-:Y:S01]  /*7210*/  IABS R5, R15 ;  /* 0x0000000f00057213 */ /* 0x000fe20000000000 */
[--C-:B------:R-:W-:Y:S01]  /*7220*/  @!P6 IMAD.IADD R0, R0, 0x1, -R225.reuse ;  /* 0x000000010000e824 */ /* 0x100fe200078e0ae1 */
[C---:B------:R-:W-:Y:S01]  /*7230*/  ISETP.GT.U32.AND P6, PT, R225.reuse, R12, PT ;  /* 0x0000000ce100720c */ /* 0x040fe20003fc4070 */
[----:B------:R-:W-:Y:S01]  /*7240*/  @!P5 IMAD.IADD R10, R10, 0x1, -R225 ;  /* 0x000000010a0ad824 */ /* 0x000fe200078e0ae1 */
[----:B------:R-:W-:Y:S01]  /*7250*/  ISETP.GT.U32.AND P5, PT, R225, R8, PT ;  /* 0x00000008e100720c */ /* 0x000fe20003fa4070 */
[----:B------:R-:W-:Y:S01]  /*7260*/  IMAD.HI.U32 R3, R26, R5, RZ ;  /* 0x000000051a037227 */ /* 0x000fe200078e00ff */
[----:B------:R-:W-:-:S03]  /*7270*/  ISETP.GE.AND P1, PT, R16, RZ, PT ;  /* 0x000000ff1000720c */ /* 0x000fc60003f26270 */
[----:B------:R-:W-:Y:S01]  /*7280*/  VIADD R16, R34, 0x81 ;  /* 0x0000008122107836 */ /* 0x000fe20000000000 */
[----:B------:R-:W-:Y:S01]  /*7290*/  STL [R1+0x6f6c], R166 ;  /* 0x006f6ca601007387 */ /* 0x000fe20000100800 */
[----:B------:R-:W-:-:S03]  /*72a0*/  IMAD.MOV R14, RZ, RZ, -R3 ;  /* 0x000000ffff0e7224 */ /* 0x000fc600078e0a03 */
[----:B------:R-:W-:Y:S01]  /*72b0*/  STL [R1+0x6f70], R117 ;  /* 0x006f707501007387 */ /* 0x000fe20000100800 */
[----:B------:R-:W-:-:S03]  /*72c0*/  IABS R7, R16 ;  /* 0x0000001000077213 */ /* 0x000fc60000000000 */
[----:B------:R1:W-:Y:S01]  /*72d0*/  STL [R1+0x1c], R2 ;  /* 0x00001c0201007387 */ /* 0x0003e20000100800 */
[----:B------:R-:W-:Y:S02]  /*72e0*/  VIADD R18, R34, 0x83 ;  /* 0x0000008322127836 */ /* 0x000fe40000000000 */
[----:B------:R-:W-:-:S04]  /*72f0*/  IMAD.HI.U32 R4, R26, R7, RZ ;  /* 0x000000071a047227 */ /* 0x000fc800078e00ff */
[----:B-1----:R-:W-:Y:S02]  /*7300*/  IMAD.MOV.U32 R2, RZ, RZ, R0 ;  /* 0x000000ffff027224 */ /* 0x002fe400078e0000 */
[C---:B------:R-:W-:Y:S02]  /*7310*/  IMAD R0, R225.reuse, R14, R5 ;  /* 0x0000000ee1007224 */ /* 0x040fe400078e0205 */
[--C-:B------:R-:W-:Y:S01]  /*7320*/  @!P6 IMAD.IADD R12, R12, 0x1, -R225.reuse ;  /* 0x000000010c0ce824 */ /* 0x100fe200078e0ae1 */
[C---:B------:R-:W-:Y:S01]  /*7330*/  ISETP.GT.U32.AND P6, PT, R225.reuse, R10, PT ;  /* 0x0000000ae100720c */ /* 0x040fe20003fc4070 */
[----:B------:R-:W-:Y:S01]  /*7340*/  @!P5 IMAD.IADD R8, R8, 0x1, -R225 ;  /* 0x000000010808d824 */ /* 0x000fe200078e0ae1 */
[----:B------:R-:W-:Y:S01]  /*7350*/  ISETP.GT.U32.AND P5, PT, R225, R0, PT ;  /* 0x00000000e100720c */ /* 0x000fe20003fa4070 */
[----:B------:R-:W-:Y:S01]  /*7360*/  IMAD.MOV.U32 R19, RZ, RZ, R6 ;  /* 0x000000ffff137224 */ /* 0x000fe200078e0006 */
[----:B------:R-:W-:Y:S02]  /*7370*/  IABS R11, R18 ;  /* 0x00000012000b7213 */ /* 0x000fe40000000000 */
[----:B------:R-:W-:Y:S01]  /*7380*/  IADD3 R4, PT, PT, -R4, RZ, RZ ;  /* 0x000000ff04047210 */ /* 0x000fe20007ffe1ff */
[----:B------:R-:W-:-:S02]  /*7390*/  @!P1 IMAD.MOV R19, RZ, RZ, -R19 ;  /* 0x000000ffff139224 */ /* 0x000fc400078e0a13 */
[----:B------:R-:W-:Y:S01]  /*73a0*/  @!P3 IMAD.MOV R2, RZ, RZ, -R2 ;  /* 0x000000ffff02b224 */ /* 0x000fe200078e0a02 */
[----:B------:R-:W-:Y:S01]  /*73b0*/  ISETP.GE.AND P4, PT, R9, RZ, PT ;  /* 0x000000ff0900720c */ /* 0x000fe20003f86270 */
[----:B------:R-:W-:Y:S02]  /*73c0*/  IMAD R4, R225, R4, R7 ;  /* 0x00000004e1047224 */ /* 0x000fe400078e0207 */
[----:B------:R-:W-:Y:S01]  /*73d0*/  IMAD.HI.U32 R5, R26, R11, RZ ;  /* 0x0000000b1a057227 */ /* 0x000fe200078e00ff */
[----:B------:R-:W-:Y:S03]  /*73e0*/  STL [R1+0x18], R19 ;  /* 0x0000181301007387 */ /* 0x000fe60000100800 */
[----:B------:R-:W-:Y:S01]  /*73f0*/  VIADD R17, R34, 0x82 ;  /* 0x0000008222117836 */ /* 0x000fe20000000000 */
[----:B------:R1:W-:Y:S01]  /*7400*/  STL [R1+0x14], R2 ;  /* 0x0000140201007387 */ /* 0x0003e20000100800 */
[--C-:B------:R-:W-:Y:S01]  /*7410*/  @!P6 IMAD.IADD R10, R10, 0x1, -R225.reuse ;  /* 0x000000010a0ae824 */ /* 0x100fe200078e0ae1 */
[----:B------:R-:W-:Y:S01]  /*7420*/  IADD3 R14, PT, PT, -R5, RZ, RZ ;  /* 0x000000ff050e7210 */ /* 0x000fe20007ffe1ff */
[----:B------:R-:W-:Y:S01]  /*7430*/  @!P5 IMAD.IADD R0, R0, 0x1, -R225 ;  /* 0x000000010000d824 */ /* 0x000fe200078e0ae1 */
[----:B------:R-:W-:-:S02]  /*7440*/  ISETP.GT.U32.AND P6, PT, R225, R4, PT ;  /* 0x00000004e100720c */ /* 0x000fc40003fc4070 */
[----:B------:R-:W-:Y:S01]  /*7450*/  IABS R9, R17 ;  /* 0x0000001100097213 */ /* 0x000fe20000000000 */
[----:B-1----:R-:W-:Y:S01]  /*7460*/  IMAD.MOV.U32 R2, RZ, RZ, R8 ;  /* 0x000000ffff027224 */ /* 0x002fe200078e0008 */
[----:B------:R-:W-:Y:S01]  /*7470*/  ISETP.GE.AND P2, PT, R13, RZ, PT ;  /* 0x000000ff0d00720c */ /* 0x000fe20003f46270 */
[C---:B------:R-:W-:Y:S02]  /*7480*/  IMAD R14, R225.reuse, R14, R11 ;  /* 0x0000000ee10e7224 */ /* 0x040fe400078e020b */
[----:B------:R-:W-:Y:S01]  /*7490*/  @!P0 IMAD.MOV R2, RZ, RZ, -R2 ;  /* 0x000000ffff028224 */ /* 0x000fe200078e0a02 */
[----:B------:R-:W-:Y:S01]  /*74a0*/  ISETP.GT.U32.AND P0, PT, R225, R0, PT ;  /* 0x00000000e100720c */ /* 0x000fe20003f04070 */
[----:B------:R-:W-:Y:S02]  /*74b0*/  VIADD R13, R34, 0x84 ;  /* 0x00000084220d7836 */ /* 0x000fe40000000000 */
[----:B------:R-:W-:-:S04]  /*74c0*/  IMAD.HI.U32 R3, R26, R9, RZ ;  /* 0x000000091a037227 */ /* 0x000fc800078e00ff */
[----:B------:R-:W-:Y:S01]  /*74d0*/  @!P4 IMAD.MOV R10, RZ, RZ, -R10 ;  /* 0x000000ffff0ac224 */ /* 0x000fe200078e0a0a */
[----:B------:R-:W-:Y:S01]  /*74e0*/  ISETP.GT.U32.AND P4, PT, R225, R14, PT ;  /* 0x0000000ee100720c */ /* 0x000fe20003f84070 */
[----:B------:R-:W-:Y:S01]  /*74f0*/  IMAD.MOV R6, RZ, RZ, -R3 ;  /* 0x000000ffff067224 */ /* 0x000fe200078e0a03 */
[----:B------:R-:W-:Y:S01]  /*7500*/  IABS R5, R13 ;  /* 0x0000000d00057213 */ /* 0x000fe20000000000 */
[----:B------:R-:W-:Y:S01]  /*7510*/  @!P6 IMAD.IADD R4, R4, 0x1, -R225 ;  /* 0x000000010404e824 */ /* 0x000fe200078e0ae1 */
[----:B------:R-:W-:Y:S01]  /*7520*/  ISETP.GE.AND P3, PT, R15, RZ, PT ;  /* 0x000000ff0f00720c */ /* 0x000fe20003f66270 */
[C---:B------:R-:W-:Y:S02]  /*7530*/  IMAD R6, R225.reuse, R6, R9 ;  /* 0x00000006e1067224 */ /* 0x040fe400078e0209 */
[----:B------:R-:W-:Y:S01]  /*7540*/  IMAD.HI.U32 R3, R26, R5, RZ ;  /* 0x000000051a037227 */ /* 0x000fe200078e00ff */
[----:B------:R-:W-:-:S03]  /*7550*/  ISETP.GT.U32.AND P6, PT, R225, R4, PT ;  /* 0x00000004e100720c */ /* 0x000fc60003fc4070 */
[----:B------:R-:W-:Y:S02]  /*7560*/  VIADD R9, R34, 0x85 ;  /* 0x0000008522097836 */ /* 0x000fe40000000000 */
[----:B------:R-:W-:Y:S01]  /*7570*/  @!P0 IMAD.IADD R0, R0, 0x1, -R225 ;  /* 0x0000000100008824 */ /* 0x000fe200078e0ae1 */
[----:B------:R-:W-:Y:S02]  /*7580*/  ISETP.GT.U32.AND P5, PT, R225, R6, PT ;  /* 0x00000006e100720c */ /* 0x000fe40003fa4070 */
[----:B------:R-:W-:Y:S01]  /*7590*/  IADD3 R8, PT, PT, -R3, RZ, RZ ;  /* 0x000000ff03087210 */ /* 0x000fe20007ffe1ff */
[----:B------:R-:W-:Y:S01]  /*75a0*/  IMAD.MOV.U32 R42, RZ, RZ, R0 ;  /* 0x000000ffff2a7224 */ /* 0x000fe200078e0000 */
[----:B------:R-:W-:Y:S02]  /*75b0*/  IABS R7, R9 ;  /* 0x0000000900077213 */ /* 0x000fe40000000000 */
[----:B------:R-:W-:Y:S01]  /*75c0*/  @!P4 IADD3 R14, PT, PT, R14, -R225, RZ ;  /* 0x800000e10e0ec210 */ /* 0x000fe20007ffe0ff */
[----:B------:R-:W-:Y:S01]  /*75d0*/  @!P3 IMAD.MOV R42, RZ, RZ, -R42 ;  /* 0x000000ffff2ab224 */ /* 0x000fe200078e0a2a */
[C---:B------:R-:W-:Y:S01]  /*75e0*/  ISETP.GT.U32.AND P1, PT, R225.reuse, R12, PT ;  /* 0x0000000ce100720c */ /* 0x040fe20003f24070 */
[C---:B------:R-:W-:Y:S01]  /*75f0*/  IMAD R8, R225.reuse, R8, R5 ;  /* 0x00000008e1087224 */ /* 0x040fe200078e0205 */
[----:B------:R-:W-:Y:S01]  /*7600*/  ISETP.GT.U32.AND P3, PT, R225, R14, PT ;  /* 0x0000000ee100720c */ /* 0x000fe20003f64070 */
[----:B------:R-:W-:-:S04]  /*7610*/  IMAD.HI.U32 R3, R26, R7, RZ ;  /* 0x000000071a037227 */ /* 0x000fc800078e00ff */
[----:B------:R-:W-:Y:S01]  /*7620*/  @!P6 IMAD.IADD R4, R4, 0x1, -R225 ;  /* 0x000000010404e824 */ /* 0x000fe200078e0ae1 */
[C---:B------:R-:W-:Y:S01]  /*7630*/  ISETP.GT.U32.AND P6, PT, R225.reuse, R8, PT ;  /* 0x00000008e100720c */ /* 0x040fe20003fc4070 */
[----:B------:R-:W-:Y:S02]  /*7640*/  IMAD.MOV R0, RZ, RZ, -R3 ;  /* 0x000000ffff007224 */ /* 0x000fe400078e0a03 */
[----:B------:R-:W-:Y:S02]  /*7650*/  @!P5 IMAD.IADD R6, R6, 0x1, -R225 ;  /* 0x000000010606d824 */ /* 0x000fe400078e0ae1 */
[C---:B------:R-:W-:Y:S02]  /*7660*/  IMAD R0, R225.reuse, R0, R7 ;  /* 0x00000000e1007224 */ /* 0x040fe400078e0207 */
[--C-:B------:R-:W-:Y:S01]  /*7670*/  @!P1 IMAD.IADD R12, R12, 0x1, -R225.reuse ;  /* 0x000000010c0c9824 */ /* 0x100fe200078e0ae1 */
[C---:B------:R-:W-:Y:S01]  /*7680*/  ISETP.GT.U32.AND P5, PT, R225.reuse, R6, PT ;  /* 0x00000006e100720c */ /* 0x040fe20003fa4070 */
[----:B------:R-:W-:Y:S01]  /*7690*/  @!P3 IMAD.IADD R14, R14, 0x1, -R225 ;  /* 0x000000010e0eb824 */ /* 0x000fe200078e0ae1 */
[----:B------:R1:W-:Y:S01]  /*76a0*/  STL [R1+0xd8], R2 ;  /* 0x0000d80201007387 */ /* 0x0003e20000100800 */
[----:B------:R-:W-:-:S02]  /*76b0*/  ISETP.GT.U32.AND P3, PT, R225, R0, PT ;  /* 0x00000000e100720c */ /* 0x000fc40003f64070 */
[----:B------:R-:W-:Y:S02]  /*76c0*/  @!P6 IADD3 R8, PT, PT, R8, -R225, RZ ;  /* 0x800000e10808e210 */ /* 0x000fe40007ffe0ff */
[----:B------:R-:W-:Y:S01]  /*76d0*/  ISETP.GE.AND P1, PT, R16, RZ, PT ;  /* 0x000000ff1000720c */ /* 0x000fe20003f26270 */
[----:B-1----:R-:W-:Y:S01]  /*76e0*/  IMAD.MOV.U32 R2, RZ, RZ, R12 ;  /* 0x000000ffff027224 */ /* 0x002fe200078e000c */
[----:B------:R-:W-:-:S03]  /*76f0*/  ISETP.GE.AND P0, PT, R18, RZ, PT ;  /* 0x000000ff1200720c */ /* 0x000fc60003f06270 */
[----:B------:R-:W-:Y:S01]  /*7700*/  @!P2 IMAD.MOV R2, RZ, RZ, -R2 ;  /* 0x000000ffff02a224 */ /* 0x000fe200078e0a02 */
[----:B------:R-:W-:Y:S02]  /*7710*/  ISETP.GE.AND P2, PT, R17, RZ, PT ;  /* 0x000000ff1100720c */ /* 0x000fe40003f46270 */
[----:B------:R-:W-:Y:S01]  /*7720*/  ISETP.GT.U32.AND P6, PT, R225, R8, PT ;  /* 0x00000008e100720c */ /* 0x000fe20003fc4070 */
[--C-:B------:R-:W-:Y:S01]  /*7730*/  @!P5 IMAD.IADD R6, R6, 0x1, -R225.reuse ;  /* 0x000000010606d824 */ /* 0x100fe200078e0ae1 */
[----:B------:R1:W-:Y:S01]  /*7740*/  STL [R1+0xd4], R10 ;  /* 0x0000d40a01007387 */ /* 0x0003e20000100800 */
[----:B------:R-:W-:Y:S02]  /*7750*/  @!P3 IMAD.IADD R0, R0, 0x1, -R225 ;  /* 0x000000010000b824 */ /* 0x000fe400078e0ae1 */
[----:B------:R-:W-:Y:S01]  /*7760*/  IMAD.MOV.U32 R166, RZ, RZ, R4 ;  /* 0x000000ffffa67224 */ /* 0x000fe200078e0004 */
[----:B------:R2:W-:Y:S01]  /*7770*/  STL [R1+0xd0], R2 ;  /* 0x0000d00201007387 */ /* 0x0005e20000100800 */
[C---:B------:R-:W-:Y:S01]  /*7780*/  VIADD R3, R34.reuse, 0x86 ;  /* 0x0000008622037836 */ /* 0x040fe20000000000 */
[----:B------:R-:W-:Y:S01]  /*7790*/  ISETP.GE.AND P4, PT, R13, RZ, PT ;  /* 0x000000ff0d00720c */ /* 0x000fe20003f86270 */
[----:B------:R-:W-:-:S02]  /*77a0*/  VIADD R4, R34, 0x88 ;  /* 0x0000008822047836 */ /* 0x000fc40000000000 */
[----:B-1----:R-:W-:Y:S01]  /*77b0*/  IMAD.MOV.U32 R10, RZ, RZ, R6 ;  /* 0x000000ffff0a7224 */ /* 0x002fe200078e0006 */
[----:B------:R-:W-:Y:S01]  /*77c0*/  ISETP.GT.U32.AND P3, PT, R225, R0, PT ;  /* 0x00000000e100720c */ /* 0x000fe20003f64070 */
[----:B------:R-:W-:Y:S02]  /*77d0*/  @!P1 IMAD.MOV R166, RZ, RZ, -R166 ;  /* 0x000000ffffa69224 */ /* 0x000fe400078e0aa6 */
[----:B--2---:R-:W-:Y:S01]  /*77e0*/  IMAD.MOV.U32 R2, RZ, RZ, R14 ;  /* 0x000000ffff027224 */ /* 0x004fe200078e000e */
[----:B------:R-:W-:Y:S01]  /*77f0*/  IABS R252, R3 ;  /* 0x0000000300fc7213 */ /* 0x000fe20000000000 */
[----:B------:R-:W-:Y:S01]  /*7800*/  @!P2 IMAD.MOV R10, RZ, RZ, -R10 ;  /* 0x000000ffff0aa224 */ /* 0x000fe200078e0a0a */
[----:B------:R-:W-:Y:S01]  /*7810*/  @!P6 IADD3 R8, PT, PT, R8, -R225, RZ ;  /* 0x800000e10808e210 */ /* 0x000fe20007ffe0ff */
[----:B------:R-:W-:Y:S01]  /*7820*/  @!P0 IMAD.MOV R2, RZ, RZ, -R2 ;  /* 0x000000ffff028224 */ /* 0x000fe200078e0a02 */
[----:B------:R-:W-:Y:S01]  /*7830*/  STL [R1+0x6f74], R42 ;  /* 0x006f742a01007387 */ /* 0x000fe20000100800 */
[----:B------:R-:W-:Y:S01]  /*7840*/  VIADD R5, R34, 0x87 ;  /* 0x0000008722057836 */ /* 0x000fe20000000000 */
[----:B------:R-:W-:-:S02]  /*7850*/  IABS R118, R4 ;  /* 0x0000000400767213 */ /* 0x000fc40000000000 */
[----:B------:R-:W-:Y:S01]  /*7860*/  STL [R1+0x6f78], R166 ;  /* 0x006f78a601007387 */ /* 0x000fe20000100800 */
[----:B------:R-:W-:Y:S01]  /*7870*/  ISETP.GE.AND P1, PT, R3, RZ, PT ;  /* 0x000000ff0300720c */ /* 0x000fe20003f26270 */
[----:B------:R-:W-:Y:S02]  /*7880*/  IMAD.HI.U32 R3, R26, R252, RZ ;  /* 0x000000fc1a037227 */ /* 0x000fe400078e00ff */
[----:B------:R-:W-:Y:S01]  /*7890*/  STL [R1+0xc], R10 ;  /* 0x00000c0a01007387 */ /* 0x000fe20000100800 */
[----:B------:R-:W-:-:S03]  /*78a0*/  ISETP.GE.AND P5, PT, R9, RZ, PT ;  /* 0x000000ff0900720c */ /* 0x000fc60003fa6270 */
[----:B------:R1:W-:Y:S01]  /*78b0*/  STL [R1+0x8], R2 ;  /* 0x0000080201007387 */ /* 0x0003e20000100800 */
[----:B------:R-:W-:Y:S01]  /*78c0*/  ISETP.GE.AND P0, PT, R4, RZ, PT ;  /* 0x000000ff0400720c */ /* 0x000fe20003f06270 */
[----:B------:R-:W-:Y:S01]  /*78d0*/  IMAD.HI.U32 R4, R26, R118, RZ ;  /* 0x000000761a047227 */ /* 0x000fe200078e00ff */
[----:B------:R-:W-:Y:S02]  /*78e0*/  ISETP.GE.AND P2, PT, R5, RZ, PT ;  /* 0x000000ff0500720c */ /* 0x000fe40003f46270 */
[----:B------:R-:W-:Y:S01]  /*78f0*/  IABS R19, R5 ;  /* 0x0000000500137213 */ /* 0x000fe20000000000 */
[----:B------:R-:W-:Y:S02]  /*7900*/  IMAD.MOV R5, RZ, RZ, -R3 ;  /* 0x000000ffff057224 */ /* 0x000fe400078e0a03 */
[----:B-1----:R-:W-:Y:S01]  /*7910*/  IMAD.MOV.U32 R2, RZ, RZ, R8 ;  /* 0x000000ffff027224 */ /* 0x002fe200078e0008 */
[----:B------:R-:W-:Y:S01]  /*7920*/  @!P3 IADD3 R0, PT, PT, R0, -R225, RZ ;  /* 0x800000e10000b210 */ /* 0x000fe20007ffe0ff */
[----:B------:R-:W-:-:S02]  /*7930*/  IMAD.MOV R4, RZ, RZ, -R4 ;  /* 0x000000ffff047224 */ /* 0x000fc400078e0a04 */
[----:B------:R-:W-:Y:S02]  /*7940*/  @!P4 IMAD.MOV R2, RZ, RZ, -R2 ;  /* 0x000000ffff02c224 */ /* 0x000fe400078e0a02 */
[C---:B------:R-:W-:Y:S02]  /*7950*/  IMAD R252, R225.reuse, R5, R252 ;  /* 0x00000005e1fc7224 */ /* 0x040fe400078e02fc */
[C---:B------:R-:W-:Y:S01]  /*7960*/  IMAD R118, R225.reuse, R4, R118 ;  /* 0x00000004e1767224 */ /* 0x040fe200078e0276 */
[----:B------:R1:W-:Y:S02]  /*7970*/  STL [R1+0x4], R2 ;  /* 0x0000040201007387 */ /* 0x0003e40000100800 */
[----:B------:R-:W-:Y:S01]  /*7980*/  ISETP.GT.U32.AND P4, PT, R225, R252, PT ;  /* 0x000000fce100720c */ /* 0x000fe20003f84070 */
[----:B------:R-:W-:Y:S02]  /*7990*/  VIADD R7, R34, 0x89 ;  /* 0x0000008922077836 */ /* 0x000fe40000000000 */
[----:B-1----:R-:W-:-:S04]  /*79a0*/  IMAD.MOV.U32 R2, RZ, RZ, R0 ;  /* 0x000000ffff027224 */ /* 0x002fc800078e0000 */
[----:B------:R-:W-:Y:S01]  /*79b0*/  @!P5 IMAD.MOV R2, RZ, RZ, -R2 ;  /* 0x000000ffff02d224 */ /* 0x000fe200078e0a02 */
[----:B------:R-:W-:Y:S01]  /*79c0*/  ISETP.GT.U32.AND P5, PT, R225, R118, PT ;  /* 0x00000076e100720c */ /* 0x000fe20003fa4070 */
[----:B------:R-:W-:Y:S01]  /*79d0*/  IMAD.HI.U32 R3, R26, R19, RZ ;  /* 0x000000131a037227 */ /* 0x000fe200078e00ff */
[----:B------:R-:W-:-:S03]  /*79e0*/  IABS R44, R7 ;  /* 0x00000007002c7213 */ /* 0x000fc60000000000 */
[----:B------:R-:W-:Y:S02]  /*79f0*/  IMAD.MOV R6, RZ, RZ, -R3 ;  /* 0x000000ffff067224 */ /* 0x000fe400078e0a03 */
[----:B------:R-:W-:Y:S02]  /*7a00*/  VIADD R5, R34, 0x8b ;  /* 0x0000008b22057836 */ /* 0x000fe40000000000 */
[----:B------:R-:W-:-:S04]  /*7a10*/  IMAD.HI.U32 R3, R26, R44, RZ ;  /* 0x0000002c1a037227 */ /* 0x000fc800078e00ff */
[C---:B------:R-:W-:Y:S02]  /*7a20*/  IMAD R19, R225.reuse, R6, R19 ;  /* 0x00000006e1137224 */ /* 0x040fe400078e0213 */
[--C-:B------:R-:W-:Y:S01]  /*7a30*/  @!P4 IMAD.IADD R252, R252, 0x1, -R225.reuse ;  /* 0x00000001fcfcc824 */ /* 0x100fe200078e0ae1 */
[----:B------:R-:W-:Y:S01]  /*7a40*/  IABS R196, R5 ;  /* 0x0000000500c47213 */ /* 0x000fe20000000000 */
[----:B------:R-:W-:Y:S01]  /*7a50*/  @!P5 IMAD.IADD R118, R118, 0x1, -R225 ;  /* 0x000000017676d824 */ /* 0x000fe200078e0ae1 */
[C---:B------:R-:W-:Y:S01]  /*7a60*/  ISETP.GT.U32.AND P3, PT, R225.reuse, R19, PT ;  /* 0x00000013e100720c */ /* 0x040fe20003f64070 */
[----:B------:R-:W-:Y:S01]  /*7a70*/  IMAD.MOV R3, RZ, RZ, -R3 ;  /* 0x000000ffff037224 */ /* 0x000fe200078e0a03 */
[C---:B------:R-:W-:Y:S02]  /*7a80*/  ISETP.GT.U32.AND P4, PT, R225.reuse, R252, PT ;  /* 0x000000fce100720c */ /* 0x040fe40003f84070 */
[C---:B------:R-:W-:Y:S01]  /*7a90*/  ISETP.GT.U32.AND P5, PT, R225.reuse, R118, PT ;  /* 0x00000076e100720c */ /* 0x040fe20003fa4070 */
[----:B------:R-:W-:-:S02]  /*7aa0*/  IMAD R44, R225, R3, R44 ;  /* 0x00000003e12c7224 */ /* 0x000fc400078e022c */
[----:B------:R-:W-:-:S04]  /*7ab0*/  IMAD.HI.U32 R3, R26, R196, RZ ;  /* 0x000000c41a037227 */ /* 0x000fc800078e00ff */
[----:B------:R-:W-:Y:S02]  /*7ac0*/  VIADD R4, R34, 0x8a ;  /* 0x0000008a22047836 */ /* 0x000fe40000000000 */
[----:B------:R-:W-:Y:S01]  /*7ad0*/  IMAD.MOV R3, RZ, RZ, -R3 ;  /* 0x000000ffff037224 */ /* 0x000fe200078e0a03 */
[----:B------:R-:W-:Y:S02]  /*7ae0*/  @!P3 IADD3 R19, PT, PT, R19, -R225, RZ ;  /* 0x800000e11313b210 */ /* 0x000fe40007ffe0ff */
[----:B------:R-:W-:Y:S01]  /*7af0*/  IABS R76, R4 ;  /* 0x00000004004c7213 */ /* 0x000fe20000000000 */
[C---:B------:R-:W-:Y:S02]  /*7b00*/  IMAD R196, R225.reuse, R3, R196 ;  /* 0x00000003e1c47224 */ /* 0x040fe400078e02c4 */
[----:B------:R-:W-:Y:S01]  /*7b10*/  @!P4 IMAD.IADD R252, R252, 0x1, -R225 ;  /* 0x00000001fcfcc824 */ /* 0x000fe200078e0ae1 */
[C---:B------:R-:W-:Y:S01]  /*7b20*/  ISETP.GT.U32.AND P4, PT, R225.reuse, R44, PT ;  /* 0x0000002ce100720c */ /* 0x040fe20003f84070 */
[----:B------:R-:W-:Y:S01]  /*7b30*/  VIADD R6, R34, 0x8c ;  /* 0x0000008c22067836 */ /* 0x000fe20000000000 */
[----:B------:R-:W-:Y:S01]  /*7b40*/  ISETP.GT.U32.AND P3, PT, R225, R19, PT ;  /* 0x00000013e100720c */ /* 0x000fe20003f64070 */
[----:B------:R-:W-:-:S04]  /*7b50*/  IMAD.HI.U32 R0, R26, R76, RZ ;  /* 0x0000004c1a007227 */ /* 0x000fc800078e00ff */
[----:B------:R-:W-:Y:S01]  /*7b60*/  @!P5 IMAD.IADD R118, R118, 0x1, -R225 ;  /* 0x000000017676d824 */ /* 0x000fe200078e0ae1 */
[----:B------:R-:W-:Y:S01]  /*7b70*/  ISETP.GT.U32.AND P5, PT, R225, R196, PT ;  /* 0x000000c4e100720c */ /* 0x000fe20003fa4070 */
[----:B------:R-:W-:Y:S01]  /*7b80*/  IMAD.MOV R0, RZ, RZ, -R0 ;  /* 0x000000ffff007224 */ /* 0x000fe200078e0a00 */
[----:B------:R-:W-:Y:S01]  /*7b90*/  IABS R99, R6 ;  /* 0x0000000600637213 */ /* 0x000fe20000000000 */
[----:B------:R-:W-:Y:S01]  /*7ba0*/  VIADD R8, R34, 0x8e ;  /* 0x0000008e22087836 */ /* 0x000fe20000000000 */
[----:B------:R-:W-:Y:S01]  /*7bb0*/  ISETP.GE.AND P6, PT, R7, RZ, PT ;  /* 0x000000ff0700720c */ /* 0x000fe20003fc6270 */
[----:B------:R-:W-:Y:S02]  /*7bc0*/  IMAD R76, R225, R0, R76 ;  /* 0x00000000e14c7224 */ /* 0x000fe400078e024c */
[----:B------:R-:W-:Y:S01]  /*7bd0*/  IMAD.HI.U32 R0, R26, R99, RZ ;  /* 0x000000631a007227 */ /* 0x000fe200078e00ff */
[----:B------:R-:W-:-:S03]  /*7be0*/  @!P4 IADD3 R44, PT, PT, R44, -R225, RZ ;  /* 0x800000e12c2cc210 */ /* 0x000fc60007ffe0ff */
[----:B------:R-:W-:Y:S01]  /*7bf0*/  VIADD R7, R34, 0x8d ;  /* 0x0000008d22077836 */ /* 0x000fe20000000000 */
[----:B------:R-:W-:Y:S01]  /*7c00*/  IABS R49, R8 ;  /* 0x0000000800317213 */ /* 0x000fe20000000000 */
[----:B------:R-:W-:Y:S02]  /*7c10*/  IMAD.MOV R0, RZ, RZ, -R0 ;  /* 0x000000ffff007224 */ /* 0x000fe400078e0a00 */
[--C-:B------:R-:W-:Y:S01]  /*7c20*/  @!P3 IMAD.IADD R19, R19, 0x1, -R225.reuse ;  /* 0x000000011313b824 */ /* 0x100fe200078e0ae1 */
[----:B------:R-:W-:Y:S01]  /*7c30*/  IABS R145, R7 ;  /* 0x0000000700917213 */ /* 0x000fe20000000000 */
[----:B------:R-:W-:Y:S01]  /*7c40*/  @!P1 IMAD.MOV R252, RZ, RZ, -R252 ;  /* 0x000000fffffc9224 */ /* 0x000fe200078e0afc */
[C---:B------:R-:W-:Y:S01]  /*7c50*/  ISETP.GT.U32.AND P3, PT, R225.reuse, R76, PT ;  /* 0x0000004ce100720c */ /* 0x040fe20003f64070 */
[----:B------:R-:W-:Y:S01]  /*7c60*/  @!P5 IMAD.IADD R196, R196, 0x1, -R225 ;  /* 0x00000001c4c4d824 */ /* 0x000fe200078e0ae1 */
[C---:B------:R-:W-:Y:S01]  /*7c70*/  ISETP.GT.U32.AND P1, PT, R225.reuse, R44, PT ;  /* 0x0000002ce100720c */ /* 0x040fe20003f24070 */
[----:B------:R-:W-:-:S02]  /*7c80*/  IMAD R99, R225, R0, R99 ;  /* 0x00000000e1637224 */ /* 0x000fc400078e0263 */
[----:B------:R-:W-:Y:S01]  /*7c90*/  IMAD.HI.U32 R0, R26, R49, RZ ;  /* 0x000000311a007227 */ /* 0x000fe200078e00ff */
[----:B------:R-:W-:-:S03]  /*7ca0*/  ISETP.GT.U32.AND P5, PT, R225, R196, PT ;  /* 0x000000c4e100720c */ /* 0x000fc60003fa4070 */
[----:B------:R-:W-:Y:S01]  /*7cb0*/  IMAD.HI.U32 R3, R26, R145, RZ ;  /* 0x000000911a037227 */ /* 0x000fe200078e00ff */
[----:B------:R-:W-:Y:S02]  /*7cc0*/  ISETP.GE.AND P4, PT, R4, RZ, PT ;  /* 0x000000ff0400720c */ /* 0x000fe40003f86270 */
[----:B------:R-:W-:Y:S01]  /*7cd0*/  IADD3 R0, PT, PT, -R0, RZ, RZ ;  /* 0x000000ff00007210 */ /* 0x000fe20007ffe1ff */
[----:B------:R-:W-:Y:S02]  /*7ce0*/  IMAD.MOV R4, RZ, RZ, -R3 ;  /* 0x000000ffff047224 */ /* 0x000fe400078e0a03 */
[----:B------:R-:W-:Y:S02]  /*7cf0*/  @!P3 IMAD.IADD R76, R76, 0x1, -R225 ;  /* 0x000000014c4cb824 */ /* 0x000fe400078e0ae1 */
[C---:B------:R-:W-:Y:S02]  /*7d00*/  IMAD R145, R225.reuse, R4, R145 ;  /* 0x00000004e1917224 */ /* 0x040fe400078e0291 */
[----:B------:R-:W-:Y:S01]  /*7d10*/  @!P1 IMAD.IADD R44, R44, 0x1, -R225 ;  /* 0x000000012c2c9824 */ /* 0x000fe200078e0ae1 */
[C---:B------:R-:W-:Y:S01]  /*7d20*/  ISETP.GT.U32.AND P1, PT, R225.reuse, R99, PT ;  /* 0x00000063e100720c */ /* 0x040fe20003f24070 */
[----:B------:R-:W-:-:S02]  /*7d30*/  IMAD R49, R225, R0, R49 ;  /* 0x00000000e1317224 */ /* 0x000fc400078e0231 */
[----:B------:R-:W-:Y:S01]  /*7d40*/  @!P2 IMAD.MOV R19, RZ, RZ, -R19 ;  /* 0x000000ffff13a224 */ /* 0x000fe200078e0a13 */
[C---:B------:R-:W-:Y:S01]  /*7d50*/  ISETP.GT.U32.AND P2, PT, R225.reuse, R76, PT ;  /* 0x0000004ce100720c */ /* 0x040fe20003f44070 */
[----:B------:R-:W-:Y:S01]  /*7d60*/  @!P6 IMAD.MOV R44, RZ, RZ, -R44 ;  /* 0x000000ffff2ce224 */ /* 0x000fe200078e0a2c */
[C---:B------:R-:W-:Y:S01]  /*7d70*/  ISETP.GT.U32.AND P6, PT, R225.reuse, R145, PT ;  /* 0x00000091e100720c */ /* 0x040fe20003fc4070 */
[--C-:B------:R-:W-:Y:S01]  /*7d80*/  @!P5 IMAD.IADD R196, R196, 0x1, -R225.reuse ;  /* 0x00000001c4c4d824 */ /* 0x100fe200078e0ae1 */
[----:B------:R-:W-:Y:S01]  /*7d90*/  ISETP.GT.U32.AND P5, PT, R225, R49, PT ;  /* 0x00000031e100720c */ /* 0x000fe20003fa4070 */
[C---:B------:R-:W-:Y:S01]  /*7da0*/  VIADD R4, R34.reuse, 0x8f ;  /* 0x0000008f22047836 */ /* 0x040fe20000000000 */
[----:B------:R-:W-:Y:S01]  /*7db0*/  ISETP.GE.AND P3, PT, R5, RZ, PT ;  /* 0x000000ff0500720c */ /* 0x000fe20003f66270 */
[----:B------:R-:W-:Y:S02]  /*7dc0*/  VIADD R5, R34, 0x90 ;  /* 0x0000009022057836 */ /* 0x000fe40000000000 */
[----:B------:R-:W-:Y:S01]  /*7dd0*/  @!P1 IMAD.IADD R99, R99, 0x1, -R225 ;  /* 0x0000000163639824 */ /* 0x000fe200078e0ae1 */
[----:B------:R-:W-:-:S02]  /*7de0*/  IABS R136, R4 ;  /* 0x0000000400887213 */ /* 0x000fc40000000000 */
[----:B------:R-:W-:Y:S01]  /*7df0*/  IABS R119, R5 ;  /* 0x0000000500777213 */ /* 0x000fe20000000000 */
[--C-:B------:R-:W-:Y:S02]  /*7e00*/  @!P2 IMAD.IADD R76, R76, 0x1, -R225.reuse ;  /* 0x000000014c4ca824 */ /* 0x100fe400078e0ae1 */
[--C-:B------:R-:W-:Y:S01]  /*7e10*/  @!P6 IMAD.IADD R145, R145, 0x1, -R225.reuse ;  /* 0x000000019191e824 */ /* 0x100fe200078e0ae1 */
[----:B------:R-:W-:Y:S01]  /*7e20*/  ISETP.GT.U32.AND P6, PT, R225, R99, PT ;  /* 0x00000063e100720c */ /* 0x000fe20003fc4070 */
[----:B------:R-:W-:Y:S02]  /*7e30*/  @!P5 IMAD.IADD R49, R49, 0x1, -R225 ;  /* 0x000000013131d824 */ /* 0x000fe400078e0ae1 */
[----:B------:R-:W-:-:S04]  /*7e40*/  IMAD.HI.U32 R0, R26, R136, RZ ;  /* 0x000000881a007227 */ /* 0x000fc800078e00ff */
[----:B------:R-:W-:Y:S01]  /*7e50*/  @!P4 IMAD.MOV R76, RZ, RZ, -R76 ;  /* 0x000000ffff4cc224 */ /* 0x000fe200078e0a4c */
[----:B------:R-:W-:Y:S01]  /*7e60*/  ISETP.GT.U32.AND P4, PT, R225, R49, PT ;  /* 0x00000031e100720c */ /* 0x000fe20003f84070 */
[----:B------:R-:W-:Y:S02]  /*7e70*/  IMAD.MOV R3, RZ, RZ, -R0 ;  /* 0x000000ffff037224 */ /* 0x000fe400078e0a00 */
[----:B------:R-:W-:-:S04]  /*7e80*/  IMAD.HI.U32 R0, R26, R119, RZ ;  /* 0x000000771a007227 */ /* 0x000fc800078e00ff */
[----:B------:R-:W-:Y:S02]  /*7e90*/  IMAD R136, R225, R3, R136 ;  /* 0x00000003e1887224 */ /* 0x000fe400078e0288 */
[----:B------:R-:W-:Y:S02]  /*7ea0*/  IMAD.MOV R0, RZ, RZ, -R0 ;  /* 0x000000ffff007224 */ /* 0x000fe400078e0a00 */
[----:B------:R-:W-:Y:S01]  /*7eb0*/  @!P6 IMAD.IADD R99, R99, 0x1, -R225 ;  /* 0x000000016363e824 */ /* 0x000fe200078e0ae1 */
[C---:B------:R-:W-:Y:S01]  /*7ec0*/  ISETP.GT.U32.AND P6, PT, R225.reuse, R136, PT ;  /* 0x00000088e100720c */ /* 0x040fe20003fc4070 */
[----:B------:R-:W-:Y:S01]  /*7ed0*/  IMAD R119, R225, R0, R119 ;  /* 0x00000000e1777224 */ /* 0x000fe200078e0277 */
[----:B------:R-:W-:Y:S01]  /*7ee0*/  ISETP.GE.AND P2, PT, R7, RZ, PT ;  /* 0x000000ff0700720c */ /* 0x000fe20003f46270 */
[----:B------:R-:W-:Y:S01]  /*7ef0*/  @!P0 IMAD.MOV R118, RZ, RZ, -R118 ;  /* 0x000000ffff768224 */ /* 0x000fe200078e0a76 */
[----:B------:R-:W-:Y:S01]  /*7f00*/  ISETP.GE.AND P0, PT, R6, RZ, PT ;  /* 0x000000ff0600720c */ /* 0x000fe20003f06270 */
[----:B------:R-:W-:-:S02]  /*7f10*/  VIADD R7, R34, 0x92 ;  /* 0x0000009222077836 */ /* 0x000fc40000000000 */
[--C-:B------:R-:W-:Y:S01]  /*7f20*/  @!P4 IMAD.IADD R49, R49, 0x1, -R225.reuse ;  /* 0x000000013131c824 */ /* 0x100fe200078e0ae1 */
[C---:B------:R-:W-:Y:S02]  /*7f30*/  ISETP.GT.U32.AND P4, PT, R225.reuse, R119, PT ;  /* 0x00000077e100720c */ /* 0x040fe40003f84070 */
[----:B------:R-:W-:Y:S02]  /*7f40*/  IADD3 R6, PT, PT, R34, 0x91, RZ ;  /* 0x0000009122067810 */ /* 0x000fe40007ffe0ff */
[----:B------:R-:W-:Y:S02]  /*7f50*/  ISETP.GT.U32.AND P5, PT, R225, R145, PT ;  /* 0x00000091e100720c */ /* 0x000fe40003fa4070 */
[----:B------:R-:W-:Y:S02]  /*7f60*/  IABS R218, R7 ;  /* 0x0000000700da7213 */ /* 0x000fe40000000000 */
[----:B------:R-:W-:Y:S01]  /*7f70*/  IABS R21, R6 ;  /* 0x0000000600157213 */ /* 0x000fe20000000000 */
[----:B------:R-:W-:Y:S01]  /*7f80*/  @!P6 IMAD.IADD R136, R136, 0x1, -R225 ;  /* 0x000000018888e824 */ /* 0x000fe200078e0ae1 */
[----:B------:R-:W-:Y:S01]  /*7f90*/  ISETP.GE.AND P1, PT, R8, RZ, PT ;  /* 0x000000ff0800720c */ /* 0x000fe20003f26270 */
[----:B------:R-:W-:Y:S01]  /*7fa0*/  IMAD.HI.U32 R3, R26, R218, RZ ;  /* 0x000000da1a037227 */ /* 0x000fe200078e00ff */
[----:B------:R-:W-:-:S03]  /*7fb0*/  ISETP.GE.AND P6, PT, R5, RZ, PT ;  /* 0x000000ff0500720c */ /* 0x000fc60003fc6270 */
[----:B------:R-:W-:Y:S02]  /*7fc0*/  VIADD R8, R34, 0x93 ;  /* 0x0000009322087836 */ /* 0x000fe40000000000 */
[----:B------:R-:W-:Y:S01]  /*7fd0*/  IMAD.HI.U32 R0, R26, R21, RZ ;  /* 0x000000151a007227 */ /* 0x000fe200078e00ff */
[----:B------:R-:W-:Y:S02]  /*7fe0*/  @!P3 IADD3 R196, PT, PT, -R196, RZ, RZ ;  /* 0x000000ffc4c4b210 */ /* 0x000fe40007ffe1ff */
[----:B------:R-:W-:Y:S01]  /*7ff0*/  IABS R168, R8 ;  /* 0x0000000800a87213 */ /* 0x000fe20000000000 */
[----:B------:R-:W-:Y:S01]  /*8000*/  IMAD.MOV R3, RZ, RZ, -R3 ;  /* 0x000000ffff037224 */ /* 0x000fe200078e0a03 */
[----:B------:R-:W-:Y:S01]  /*8010*/  ISETP.GT.U32.AND P3, PT, R225, R136, PT ;  /* 0x00000088e100720c */ /* 0x000fe20003f64070 */
[----:B------:R-:W-:Y:S02]  /*8020*/  VIADD R5, R34, 0x94 ;  /* 0x0000009422057836 */ /* 0x000fe40000000000 */
[----:B------:R-:W-:-:S02]  /*8030*/  @!P4 IMAD.IADD R119, R119, 0x1, -R225 ;  /* 0x000000017777c824 */ /* 0x000fc400078e0ae1 */
[----:B------:R-:W-:Y:S01]  /*8040*/  IMAD.MOV R0, RZ, RZ, -R0 ;  /* 0x000000ffff007224 */ /* 0x000fe200078e0a00 */
[----:B------:R-:W-:Y:S01]  /*8050*/  @!P5 IADD3 R145, PT, PT, R145, -R225, RZ ;  /* 0x800000e19191d210 */ /* 0x000fe20007ffe0ff */
[C---:B------:R-:W-:Y:S01]  /*8060*/  IMAD R218, R225.reuse, R3, R218 ;  /* 0x00000003e1da7224 */ /* 0x040fe200078e02da */
[----:B------:R-:W-:Y:S01]  /*8070*/  ISETP.GE.AND P5, PT, R4, RZ, PT ;  /* 0x000000ff0400720c */ /* 0x000fe20003fa6270 */
[C---:B------:R-:W-:Y:S01]  /*8080*/  IMAD R21, R225.reuse, R0, R21 ;  /* 0x00000000e1157224 */ /* 0x040fe200078e0215 */
[----:B------:R-:W-:Y:S01]  /*8090*/  IABS R197, R5 ;  /* 0x0000000500c57213 */ /* 0x000fe20000000000 */
[----:B------:R-:W-:Y:S01]  /*80a0*/  IMAD.HI.U32 R0, R26, R168, RZ ;  /* 0x000000a81a007227 */ /* 0x000fe200078e00ff */
[----:B------:R-:W-:-:S03]  /*80b0*/  ISETP.GT.U32.AND P4, PT, R225, R119, PT ;  /* 0x00000077e100720c */ /* 0x000fc60003f84070 */
[----:B------:R-:W-:Y:S01]  /*80c0*/  @!P2 IMAD.MOV R145, RZ, RZ, -R145 ;  /* 0x000000ffff91a224 */ /* 0x000fe200078e0a91 */
[----:B------:R-:W-:Y:S01]  /*80d0*/  ISETP.GT.U32.AND P2, PT, R225, R218, PT ;  /* 0x000000dae100720c */ /* 0x000fe20003f44070 */
[----:B------:R-:W-:-:S04]  /*80e0*/  IMAD.HI.U32 R3, R26, R197, RZ ;  /* 0x000000c51a037227 */ /* 0x000fc800078e00ff */
[----:B------:R-:W-:Y:S02]  /*80f0*/  IMAD.MOV R0, RZ, RZ, -R0 ;  /* 0x000000ffff007224 */ /* 0x000fe400078e0a00 */
[----:B------:R-:W-:Y:S02]  /*8100*/  @!P3 IMAD.IADD R136, R136, 0x1, -R225 ;  /* 0x000000018888b824 */ /* 0x000fe400078e0ae1 */
[----:B------:R-:W-:Y:S02]  /*8110*/  IMAD.MOV R4, RZ, RZ, -R3 ;  /* 0x000000ffff047224 */ /* 0x000fe400078e0a03 */
[C---:B------:R-:W-:Y:S02]  /*8120*/  IMAD R168, R225.reuse, R0, R168 ;  /* 0x00000000e1a87224 */ /* 0x040fe400078e02a8 */
[----:B------:R-:W-:Y:S01]  /*8130*/  @!P0 IMAD.MOV R99, RZ, RZ, -R99 ;  /* 0x000000ffff638224 */ /* 0x000fe200078e0a63 */
[----:B------:R-:W-:Y:S01]  /*8140*/  ISETP.GT.U32.AND P0, PT, R225, R21, PT ;  /* 0x00000015e100720c */ /* 0x000fe20003f04070 */
[----:B------:R-:W-:-:S02]  /*8150*/  @!P4 IMAD.IADD R119, R119, 0x1, -R225 ;  /* 0x000000017777c824 */ /* 0x000fc400078e0ae1 */
[C---:B------:R-:W-:Y:S02]  /*8160*/  IMAD R197, R225.reuse, R4, R197 ;  /* 0x00000004e1c57224 */ /* 0x040fe400078e02c5 */
[----:B------:R-:W-:Y:S01]  /*8170*/  @!P5 IMAD.MOV R136, RZ, RZ, -R136 ;  /* 0x000000ffff88d224 */ /* 0x000fe200078e0a88 */
[C---:B------:R-:W-:Y:S01]  /*8180*/  ISETP.GT.U32.AND P5, PT, R225.reuse, R168, PT ;  /* 0x000000a8e100720c */ /* 0x040fe20003fa4070 */
[----:B------:R-:W-:Y:S02]  /*8190*/  @!P2 IMAD.IADD R218, R218, 0x1, -R225 ;  /* 0x00000001dadaa824 */ /* 0x000fe400078e0ae1 */
[----:B------:R-:W-:Y:S01]  /*81a0*/  @!P6 IMAD.MOV R119, RZ, RZ, -R119 ;  /* 0x000000ffff77e224 */ /* 0x000fe200078e0a77 */
[C---:B------:R-:W-:Y:S01]  /*81b0*/  ISETP.GT.U32.AND P6, PT, R225.reuse, R197, PT ;  /* 0x000000c5e100720c */ /* 0x040fe20003fc4070 */
[----:B------:R-:W-:Y:S01]  /*81c0*/  VIADD R3, R34, 0x95 ;  /* 0x0000009522037836 */ /* 0x000fe20000000000 */
[----:B------:R-:W-:Y:S01]  /*81d0*/  ISETP.GT.U32.AND P2, PT, R225, R218, PT ;  /* 0x000000dae100720c */ /* 0x000fe20003f44070 */
[----:B------:R-:W-:Y:S01]  /*81e0*/  @!P1 IMAD.MOV R49, RZ, RZ, -R49 ;  /* 0x000000ffff319224 */ /* 0x000fe200078e0a31 */
[----:B------:R-:W-:Y:S01]  /*81f0*/  ISETP.GE.AND P1, PT, R6, RZ, PT ;  /* 0x000000ff0600720c */ /* 0x000fe20003f26270 */
[----:B------:R-:W-:Y:S01]  /*8200*/  VIADD R6, R34, 0x96 ;  /* 0x0000009622067836 */ /* 0x000fe20000000000 */
[----:B------:R-:W-:-:S02]  /*8210*/  @!P0 IADD3 R21, PT, PT, R21, -R225, RZ ;  /* 0x800000e115158210 */ /* 0x000fc40007ffe0ff */
[----:B------:R-:W-:Y:S01]  /*8220*/  IABS R141, R3 ;  /* 0x00000003008d7213 */ /* 0x000fe20000000000 */
[--C-:B------:R-:W-:Y:S01]  /*8230*/  @!P5 IMAD.IADD R168, R168, 0x1, -R225.reuse ;  /* 0x00000001a8a8d824 */ /* 0x100fe200078e0ae1 */
[----:B------:R-:W-:Y:S02]  /*8240*/  ISETP.GT.U32.AND P0, PT, R225, R21, PT ;  /* 0x00000015e100720c */ /* 0x000fe40003f04070 */
[----:B------:R-:W-:Y:S01]  /*8250*/  IABS R167, R6 ;  /* 0x0000000600a77213 */ /* 0x000fe20000000000 */
[----:B------:R-:W-:Y:S01]  /*8260*/  @!P6 IMAD.IADD R197, R197, 0x1, -R225 ;  /* 0x00000001c5c5e824 */ /* 0x000fe200078e0ae1 */
[----:B------:R-:W-:Y:S01]  /*8270*/  ISETP.GT.U32.AND P5, PT, R225, R168, PT ;  /* 0x000000a8e100720c */ /* 0x000fe20003fa4070 */
[----:B------:R-:W-:Y:S01]  /*8280*/  IMAD.HI.U32 R0, R26, R141, RZ ;  /* 0x0000008d1a007227 */ /* 0x000fe200078e00ff */
[----:B------:R-:W-:Y:S02]  /*8290*/  @!P2 IADD3 R218, PT, PT, R218, -R225, RZ ;  /* 0x800000e1dadaa210 */ /* 0x000fe40007ffe0ff */
        /* <DEDUP_REMOVED lines=8> */
[C---:B------:R-:W-:Y:S02]  /*8320*/  IMAD R167, R225.reuse, R4, R167 ;  /* 0x00000004e1a77224 */ /* 0x040fe400078e02a7 */
[----:B------:R-:W-:Y:S01]  /*8330*/  @!P5 IMAD.IADD R168, R168, 0x1, -R225 ;  /* 0x00000001a8a8d824 */ /* 0x000fe200078e0ae1 */
[----:B------:R-:W-:Y:S01]  /*8340*/  ISETP.GT.U32.AND P5, PT, R225, R141, PT ;  /* 0x0000008de100720c */ /* 0x000fe20003fa4070 */
[----:B------:R-:W-:-:S02]  /*8350*/  VIADD R5, R34, 0x97 ;  /* 0x0000009722057836 */ /* 0x000fc40000000000 */
[----:B------:R-:W-:Y:S01]  /*8360*/  @!P6 IMAD.IADD R197, R197, 0x1, -R225 ;  /* 0x00000001c5c5e824 */ /* 0x000fe200078e0ae1 */
[----:B------:R-:W-:Y:S02]  /*8370*/  ISETP.GT.U32.AND P6, PT, R225, R167, PT ;  /* 0x000000a7e100720c */ /* 0x000fe40003fc4070 */
[----:B------:R-:W-:Y:S01]  /*8380*/  IABS R109, R5 ;  /* 0x00000005006d7213 */ /* 0x000fe20000000000 */
[----:B------:R-:W-:-:S04]  /*8390*/  VIADD R4, R34, 0x98 ;  /* 0x0000009822047836 */ /* 0x000fc80000000000 */
[----:B------:R-:W-:Y:S01]  /*83a0*/  IMAD.HI.U32 R0, R26, R109, RZ ;  /* 0x0000006d1a007227 */ /* 0x000fe200078e00ff */
[----:B------:R-:W-:-:S03]  /*83b0*/  IABS R15, R4 ;  /* 0x00000004000f7213 */ /* 0x000fc60000000000 */
[----:B------:R-:W-:Y:S02]  /*83c0*/  @!P5 IMAD.IADD R141, R141, 0x1, -R225 ;  /* 0x000000018d8dd824 */ /* 0x000fe400078e0ae1 */
[----:B------:R-:W-:Y:S01]  /*83d0*/  IMAD.MOV R0, RZ, RZ, -R0 ;  /* 0x000000ffff007224 */ /* 0x000fe200078e0a00 */
[----:B------:R-:W-:Y:S02]  /*83e0*/  @!P6 IADD3 R167, PT, PT, R167, -R225, RZ ;  /* 0x800000e1a7a7e210 */ /* 0x000fe40007ffe0ff */
[C---:B------:R-:W-:Y:S01]  /*83f0*/  ISETP.GT.U32.AND P6, PT, R225.reuse, R141, PT ;  /* 0x0000008de100720c */ /* 0x040fe20003fc4070 */
[----:B------:R-:W-:Y:S02]  /*8400*/  IMAD R109, R225, R0, R109 ;  /* 0x00000000e16d7224 */ /* 0x000fe400078e026d */
[----:B------:R-:W-:Y:S01]  /*8410*/  IMAD.HI.U32 R0, R26, R15, RZ ;  /* 0x0000000f1a007227 */ /* 0x000fe200078e00ff */
[----:B------:R-:W-:Y:S02]  /*8420*/  ISETP.GE.AND P4, PT, R8, RZ, PT ;  /* 0x000000ff0800720c */ /* 0x000fe40003f86270 */
[----:B------:R-:W-:Y:S01]  /*8430*/  IADD3 R8, PT, PT, R34, 0x9a, RZ ;  /* 0x0000009a22087810 */ /* 0x000fe20007ffe0ff */
[----:B------:R-:W-:-:S03]  /*8440*/  IMAD.MOV R0, RZ, RZ, -R0 ;  /* 0x000000ffff007224 */ /* 0x000fc600078e0a00 */
[----:B------:R-:W-:Y:S01]  /*8450*/  IABS R108, R8 ;  /* 0x00000008006c7213 */ /* 0x000fe20000000000 */
[----:B------:R-:W-:Y:S02]  /*8460*/  IMAD R15, R225, R0, R15 ;  /* 0x00000000e10f7224 */ /* 0x000fe400078e020f */
[----:B------:R-:W-:Y:S02]  /*8470*/  @!P6 IMAD.IADD R141, R141, 0x1, -R225 ;  /* 0x000000018d8de824 */ /* 0x000fe400078e0ae1 */
[----:B------:R-:W-:Y:S01]  /*8480*/  IMAD.HI.U32 R0, R26, R108, RZ ;  /* 0x0000006c1a007227 */ /* 0x000fe200078e00ff */
[----:B------:R-:W-:-:S03]  /*8490*/  ISETP.GT.U32.AND P6, PT, R225, R15, PT ;  /* 0x0000000fe100720c */ /* 0x000fc60003fc4070 */
[----:B------:R-:W-:Y:S01]  /*84a0*/  IMAD.MOV R0, RZ, RZ, -R0 ;  /* 0x000000ffff007224 */ /* 0x000fe200078e0a00 */
[----:B------:R-:W-:Y:S01]  /*84b0*/  ISETP.GE.AND P3, PT, R7, RZ, PT ;  /* 0x000000ff0700720c */ /* 0x000fe20003f66270 */
[----:B------:R-:W-:Y:S01]  /*84c0*/  @!P4 IMAD.MOV R168, RZ, RZ, -R168 ;  /* 0x000000ffffa8c224 */ /* 0x000fe200078e0aa8 */
[C---:B------:R-:W-:Y:S01]  /*84d0*/  ISETP.GT.U32.AND P4, PT, R225.reuse, R167, PT ;  /* 0x000000a7e100720c */ /* 0x040fe20003f84070 */
[----:B------:R-:W-:Y:S02]  /*84e0*/  IMAD R108, R225, R0, R108 ;  /* 0x00000000e16c7224 */ /* 0x000fe400078e026c */
[----:B------:R-:W-:Y:S02]  /*84f0*/  VIADD R7, R34, 0x99 ;  /* 0x0000009922077836 */ /* 0x000fe40000000000 */
[----:B------:R-:W-:Y:S01]  /*8500*/  @!P1 IMAD.MOV R21, RZ, RZ, -R21 ;  /* 0x000000ffff159224 */ /* 0x000fe200078e0a15 */
[----:B------:R-:W-:Y:S01]  /*8510*/  ISETP.GE.AND P1, PT, R6, RZ, PT ;  /* 0x000000ff0600720c */ /* 0x000fe20003f26270 */
[----:B------:R-:W-:Y:S01]  /*8520*/  @!P6 IMAD.IADD R15, R15, 0x1, -R225 ;  /* 0x000000010f0fe824 */ /* 0x000fe200078e0ae1 */
[----:B------:R-:W-:-:S02]  /*8530*/  ISETP.GT.U32.AND P6, PT, R225, R108, PT ;  /* 0x0000006ce100720c */ /* 0x000fc40003fc4070 */
[----:B------:R-:W-:Y:S01]  /*8540*/  IABS R6, R7 ;  /* 0x0000000700067213 */ /* 0x000fe20000000000 */
[----:B------:R-:W-:Y:S02]  /*8550*/  VIADD R9, R34, 0x9b ;  /* 0x0000009b22097836 */ /* 0x000fe40000000000 */
[----:B------:R-:W-:Y:S02]  /*8560*/  @!P3 IMAD.MOV R218, RZ, RZ, -R218 ;  /* 0x000000ffffdab224 */ /* 0x000fe400078e0ada */
[----:B------:R-:W-:Y:S01]  /*8570*/  IMAD.HI.U32 R3, R26, R6, RZ ;  /* 0x000000061a037227 */ /* 0x000fe200078e00ff */
[----:B------:R-:W-:-:S03]  /*8580*/  ISETP.GE.AND P3, PT, R5, RZ, PT ;  /* 0x000000ff0500720c */ /* 0x000fc60003f66270 */
[----:B------:R-:W-:Y:S01]  /*8590*/  @!P4 IMAD.IADD R167, R167, 0x1, -R225 ;  /* 0x00000001a7a7c824 */ /* 0x000fe200078e0ae1 */
[----:B------:R-:W-:Y:S01]  /*85a0*/  IABS R238, R9 ;  /* 0x0000000900ee7213 */ /* 0x000fe20000000000 */
[----:B------:R-:W-:Y:S02]  /*85b0*/  VIADD R5, R34, 0x9c ;  /* 0x0000009c22057836 */ /* 0x000fe40000000000 */
[----:B------:R-:W-:Y:S01]  /*85c0*/  IMAD.MOV R3, RZ, RZ, -R3 ;  /* 0x000000ffff037224 */ /* 0x000fe200078e0a03 */
[----:B------:R-:W-:Y:S01]  /*85d0*/  ISETP.GT.U32.AND P5, PT, R225, R109, PT ;  /* 0x0000006de100720c */ /* 0x000fe20003fa4070 */
[----:B------:R-:W-:Y:S01]  /*85e0*/  @!P6 IMAD.IADD R108, R108, 0x1, -R225 ;  /* 0x000000016c6ce824 */ /* 0x000fe200078e0ae1 */
[----:B------:R-:W-:Y:S01]  /*85f0*/  @!P1 IADD3 R167, PT, PT, -R167, RZ, RZ ;  /* 0x000000ffa7a79210 */ /* 0x000fe20007ffe1ff */
[C---:B------:R-:W-:Y:S01]  /*8600*/  IMAD R6, R225.reuse, R3, R6 ;  /* 0x00000003e1067224 */ /* 0x040fe200078e0206 */
[----:B------:R-:W-:Y:S01]  /*8610*/  IABS R41, R5 ;  /* 0x0000000500297213 */ /* 0x000fe20000000000 */
[----:B------:R-:W-:Y:S01]  /*8620*/  IMAD.HI.U32 R3, R26, R238, RZ ;  /* 0x000000ee1a037227 */ /* 0x000fe200078e00ff */
[----:B------:R-:W-:-:S02]  /*8630*/  ISETP.GT.U32.AND P1, PT, R225, R15, PT ;  /* 0x0000000fe100720c */ /* 0x000fc40003f24070 */
[----:B------:R-:W-:Y:S01]  /*8640*/  @!P2 IADD3 R141, PT, PT, -R141, RZ, RZ ;  /* 0x000000ff8d8da210 */ /* 0x000fe20007ffe1ff */
[----:B------:R-:W-:Y:S01]  /*8650*/  IMAD.MOV R3, RZ, RZ, -R3 ;  /* 0x000000ffff037224 */ /* 0x000fe200078e0a03 */
[C---:B------:R-:W-:Y:S01]  /*8660*/  ISETP.GT.U32.AND P6, PT, R225.reuse, R108, PT ;  /* 0x0000006ce100720c */ /* 0x040fe20003fc4070 */
[----:B------:R-:W-:Y:S01]  /*8670*/  IMAD.HI.U32 R0, R26, R41, RZ ;  /* 0x000000291a007227 */ /* 0x000fe200078e00ff */
[----:B------:R-:W-:-:S03]  /*8680*/  ISETP.GT.U32.AND P2, PT, R225, R6, PT ;  /* 0x00000006e100720c */ /* 0x000fc60003f44070 */
[----:B------:R-:W-:Y:S02]  /*8690*/  IMAD R238, R225, R3, R238 ;  /* 0x00000003e1ee7224 */ /* 0x000fe400078e02ee */
[----:B------:R-:W-:Y:S02]  /*86a0*/  IMAD.MOV R0, RZ, RZ, -R0 ;  /* 0x000000ffff007224 */ /* 0x000fe400078e0a00 */
[--C-:B------:R-:W-:Y:S02]  /*86b0*/  @!P5 IMAD.IADD R109, R109, 0x1, -R225.reuse ;  /* 0x000000016d6dd824 */ /* 0x100fe400078e0ae1 */
[----:B------:R-:W-:Y:S01]  /*86c0*/  @!P1 IMAD.IADD R15, R15, 0x1, -R225 ;  /* 0x000000010f0f9824 */ /* 0x000fe200078e0ae1 */
[C---:B------:R-:W-:Y:S01]  /*86d0*/  ISETP.GT.U32.AND P1, PT, R225.reuse, R238, PT ;  /* 0x000000eee100720c */ /* 0x040fe20003f24070 */
[C---:B------:R-:W-:Y:S01]  /*86e0*/  IMAD R41, R225.reuse, R0, R41 ;  /* 0x00000000e1297224 */ /* 0x040fe200078e0229 */
[----:B------:R-:W-:Y:S01]  /*86f0*/  ISETP.GT.U32.AND P5, PT, R225, R109, PT ;  /* 0x0000006de100720c */ /* 0x000fe20003fa4070 */
[----:B------:R-:W-:-:S02]  /*8700*/  VIADD R11, R34, 0x9e ;  /* 0x0000009e220b7836 */ /* 0x000fc40000000000 */
[--C-:B------:R-:W-:Y:S01]  /*8710*/  @!P6 IMAD.IADD R108, R108, 0x1, -R225.reuse ;  /* 0x000000016c6ce824 */ /* 0x100fe200078e0ae1 */
[C---:B------:R-:W-:Y:S01]  /*8720*/  ISETP.GT.U32.AND P6, PT, R225.reuse, R41, PT ;  /* 0x00000029e100720c */ /* 0x040fe20003fc4070 */
[----:B------:R-:W-:Y:S02]  /*8730*/  VIADD R10, R34, 0x9d ;  /* 0x0000009d220a7836 */ /* 0x000fe40000000000 */
[----:B------:R-:W-:Y:S01]  /*8740*/  @!P2 IMAD.IADD R6, R6, 0x1, -R225 ;  /* 0x000000010606a824 */ /* 0x000fe200078e0ae1 */
[----:B------:R-:W-:Y:S01]  /*8750*/  IABS R23, R11 ;  /* 0x0000000b00177213 */ /* 0x000fe20000000000 */
[----:B------:R-:W-:Y:S01]  /*8760*/  VIADD R12, R34, 0x9f ;  /* 0x0000009f220c7836 */ /* 0x000fe20000000000 */
[----:B------:R-:W-:Y:S02]  /*8770*/  IABS R215, R10 ;  /* 0x0000000a00d77213 */ /* 0x000fe40000000000 */
[----:B------:R-:W-:Y:S01]  /*8780*/  ISETP.GT.U32.AND P2, PT, R225, R6, PT ;  /* 0x00000006e100720c */ /* 0x000fe20003f44070 */
[----:B------:R-:W-:Y:S01]  /*8790*/  IMAD.HI.U32 R3, R26, R23, RZ ;  /* 0x000000171a037227 */ /* 0x000fe200078e00ff */
[----:B------:R-:W-:-:S02]  /*87a0*/  ISETP.GE.AND P4, PT, R7, RZ, PT ;  /* 0x000000ff0700720c */ /* 0x000fc40003f86270 */
[----:B------:R-:W-:Y:S01]  /*87b0*/  IABS R110, R12 ;  /* 0x0000000c006e7213 */ /* 0x000fe20000000000 */
[----:B------:R-:W-:Y:S02]  /*87c0*/  @!P1 IMAD.IADD R238, R238, 0x1, -R225 ;  /* 0x00000001eeee9824 */ /* 0x000fe400078e0ae1 */
[----:B------:R-:W-:Y:S01]  /*87d0*/  @!P0 IMAD.MOV R197, RZ, RZ, -R197 ;  /* 0x000000ffffc58224 */ /* 0x000fe200078e0ac5 */
[----:B------:R-:W-:Y:S01]  /*87e0*/  ISETP.GE.AND P0, PT, R4, RZ, PT ;  /* 0x000000ff0400720c */ /* 0x000fe20003f06270 */
[----:B------:R-:W-:-:S04]  /*87f0*/  IMAD.HI.U32 R0, R26, R215, RZ ;  /* 0x000000d71a007227 */ /* 0x000fc800078e00ff */
[--C-:B------:R-:W-:Y:S01]  /*8800*/  @!P5 IMAD.IADD R109, R109, 0x1, -R225.reuse ;  /* 0x000000016d6dd824 */ /* 0x100fe200078e0ae1 */
[----:B------:R-:W-:Y:S01]  /*8810*/  ISETP.GE.AND P5, PT, R8, RZ, PT ;  /* 0x000000ff0800720c */ /* 0x000fe20003fa6270 */
[----:B------:R-:W-:Y:S01]  /*8820*/  @!P6 IMAD.IADD R41, R41, 0x1, -R225 ;  /* 0x000000012929e824 */ /* 0x000fe200078e0ae1 */
[----:B------:R-:W-:Y:S01]  /*8830*/  IADD3 R8, PT, PT, -R3, RZ, RZ ;  /* 0x000000ff03087210 */ /* 0x000fe20007ffe1ff */
[----:B------:R-:W-:Y:S01]  /*8840*/  IMAD.MOV R0, RZ, RZ, -R0 ;  /* 0x000000ffff007224 */ /* 0x000fe200078e0a00 */
[----:B------:R-:W-:Y:S01]  /*8850*/  ISETP.GT.U32.AND P6, PT, R225, R238, PT ;  /* 0x000000eee100720c */ /* 0x000fe20003fc4070 */
[----:B------:R-:W-:Y:S01]  /*8860*/  IMAD.HI.U32 R4, R26, R110, RZ ;  /* 0x0000006e1a047227 */ /* 0x000fe200078e00ff */
[----:B------:R-:W-:-:S03]  /*8870*/  ISETP.GE.AND P1, PT, R5, RZ, PT ;  /* 0x000000ff0500720c */ /* 0x000fc60003f26270 */
[----:B------:R-:W-:Y:S02]  /*8880*/  @!P2 IMAD.IADD R6, R6, 0x1, -R225 ;  /* 0x000000010606a824 */ /* 0x000fe400078e0ae1 */
[C---:B------:R-:W-:Y:S02]  /*8890*/  IMAD R215, R225.reuse, R0, R215 ;  /* 0x00000000e1d77224 */ /* 0x040fe400078e02d7 */
[----:B------:R-:W-:Y:S02]  /*88a0*/  IMAD.MOV R4, RZ, RZ, -R4 ;  /* 0x000000ffff047224 */ /* 0x000fe400078e0a04 */
[C---:B------:R-:W-:Y:S02]  /*88b0*/  IMAD R23, R225.reuse, R8, R23 ;  /* 0x00000008e1177224 */ /* 0x040fe400078e0217 */
[----:B------:R-:W-:Y:S01]  /*88c0*/  VIADD R5, R34, 0xa0 ;  /* 0x000000a022057836 */ /* 0x000fe20000000000 */
[----:B------:R-:W-:Y:S01]  /*88d0*/  @!P4 IADD3 R6, PT, PT, -R6, RZ, RZ ;  /* 0x000000ff0606c210 */ /* 0x000fe20007ffe1ff */
[----:B------:R-:W-:Y:S01]  /*88e0*/  @!P3 IMAD.MOV R109, RZ, RZ, -R109 ;  /* 0x000000ffff6db224 */ /* 0x000fe200078e0a6d */
[C---:B------:R-:W-:Y:S01]  /*88f0*/  ISETP.GT.U32.AND P3, PT, R225.reuse, R215, PT ;  /* 0x000000d7e100720c */ /* 0x040fe20003f64070 */
[C---:B------:R-:W-:Y:S01]  /*8900*/  IMAD R110, R225.reuse, R4, R110 ;  /* 0x00000004e16e7224 */ /* 0x040fe200078e026e */
[----:B------:R-:W-:Y:S01]  /*8910*/  ISETP.GT.U32.AND P4, PT, R225, R23, PT ;  /* 0x00000017e100720c */ /* 0x000fe20003f84070 */
[----:B------:R-:W-:Y:S01]  /*8920*/  @!P0 IMAD.MOV R15, RZ, RZ, -R15 ;  /* 0x000000ffff0f8224 */ /* 0x000fe200078e0a0f */
[----:B------:R-:W-:-:S02]  /*8930*/  IABS R160, R5 ;  /* 0x0000000500a07213 */ /* 0x000fc40000000000 */
[C---:B------:R-:W-:Y:S01]  /*8940*/  ISETP.GT.U32.AND P0, PT, R225.reuse, R41, PT ;  /* 0x00000029e100720c */ /* 0x040fe20003f04070 */
[----:B------:R-:W-:Y:S01]  /*8950*/  @!P6 IMAD.IADD R238, R238, 0x1, -R225 ;  /* 0x00000001eeeee824 */ /* 0x000fe200078e0ae1 */
[----:B------:R-:W-:Y:S01]  /*8960*/  ISETP.GT.U32.AND P6, PT, R225, R110, PT ;  /* 0x0000006ee100720c */ /* 0x000fe20003fc4070 */
[----:B------:R-:W-:-:S04]  /*8970*/  IMAD.HI.U32 R0, R26, R160, RZ ;  /* 0x000000a01a007227 */ /* 0x000fc800078e00ff */
[----:B------:R-:W-:Y:S02]  /*8980*/  VIADD R4, R34, 0xa1 ;  /* 0x000000a122047836 */ /* 0x000fe40000000000 */
[----:B------:R-:W-:Y:S02]  /*8990*/  IMAD.MOV R3, RZ, RZ, -R0 ;  /* 0x000000ffff037224 */ /* 0x000fe400078e0a00 */
[--C-:B------:R-:W-:Y:S01]  /*89a0*/  @!P3 IMAD.IADD R215, R215, 0x1, -R225.reuse ;  /* 0x00000001d7d7b824 */ /* 0x100fe200078e0ae1 */
[----:B------:R-:W-:Y:S01]  /*89b0*/  IABS R7, R4 ;  /* 0x0000000400077213 */ /* 0x000fe20000000000 */
[--C-:B------:R-:W-:Y:S02]  /*89c0*/  @!P4 IMAD.IADD R23, R23, 0x1, -R225.reuse ;  /* 0x000000011717c824 */ /* 0x100fe400078e0ae1 */
[----:B------:R-:W-:Y:S02]  /*89d0*/  @!P0 IMAD.IADD R41, R41, 0x1, -R225 ;  /* 0x0000000129298824 */ /* 0x000fe400078e0ae1 */
[C---:B------:R-:W-:Y:S01]  /*89e0*/  IMAD R160, R225.reuse, R3, R160 ;  /* 0x00000003e1a07224 */ /* 0x040fe200078e02a0 */
[C---:B------:R-:W-:Y:S01]  /*89f0*/  ISETP.GT.U32.AND P4, PT, R225.reuse, R215, PT ;  /* 0x000000d7e100720c */ /* 0x040fe20003f84070 */
[----:B------:R-:W-:Y:S01]  /*8a00*/  @!P1 IMAD.MOV R41, RZ, RZ, -R41 ;  /* 0x000000ffff299224 */ /* 0x000fe200078e0a29 */
[----:B------:R-:W-:Y:S01]  /*8a10*/  @!P6 IADD3 R110, PT, PT, R110, -R225, RZ ;  /* 0x800000e16e6ee210 */ /* 0x000fe20007ffe0ff */
[----:B------:R-:W-:Y:S01]  /*8a20*/  IMAD.HI.U32 R0, R26, R7, RZ ;  /* 0x000000071a007227 */ /* 0x000fe200078e00ff */
[----:B------:R-:W-:-:S02]  /*8a30*/  ISETP.GT.U32.AND P6, PT, R225, R23, PT ;  /* 0x00000017e100720c */ /* 0x000fc40003fc4070 */
[----:B------:R-:W-:Y:S01]  /*8a40*/  ISETP.GT.U32.AND P1, PT, R225, R160, PT ;  /* 0x000000a0e100720c */ /* 0x000fe20003f24070 */
[----:B------:R-:W-:Y:S01]  /*8a50*/  @!P5 IMAD.MOV R108, RZ, RZ, -R108 ;  /* 0x000000ffff6cd224 */ /* 0x000fe200078e0a6c */
[----:B------:R-:W-:Y:S01]  /*8a60*/  ISETP.GE.AND P5, PT, R10, RZ, PT ;  /* 0x000000ff0a00720c */ /* 0x000fe20003fa6270 */
[----:B------:R-:W-:Y:S02]  /*8a70*/  VIADD R8, R34, 0xa2 ;  /* 0x000000a222087836 */ /* 0x000fe40000000000 */
[----:B------:R-:W-:-:S03]  /*8a80*/  IMAD.MOV R0, RZ, RZ, -R0 ;  /* 0x000000ffff007224 */ /* 0x000fc600078e0a00 */
[----:B------:R-:W-:Y:S01]  /*8a90*/  IABS R198, R8 ;  /* 0x0000000800c67213 */ /* 0x000fe20000000000 */
[----:B------:R-:W-:Y:S01]  /*8aa0*/  IMAD R7, R225, R0, R7 ;  /* 0x00000000e1077224 */ /* 0x000fe200078e0207 */
[----:B------:R-:W-:Y:S01]  /*8ab0*/  ISETP.GE.AND P2, PT, R9, RZ, PT ;  /* 0x000000ff0900720c */ /* 0x000fe20003f46270 */
[--C-:B------:R-:W-:Y:S01]  /*8ac0*/  @!P4 IMAD.IADD R215, R215, 0x1, -R225.reuse ;  /* 0x00000001d7d7c824 */ /* 0x100fe200078e0ae1 */
[----:B------:R-:W-:Y:S01]  /*8ad0*/  ISETP.GE.AND P4, PT, R5, RZ, PT ;  /* 0x000000ff0500720c */ /* 0x000fe20003f86270 */
[----:B------:R-:W-:Y:S01]  /*8ae0*/  @!P6 IMAD.IADD R23, R23, 0x1, -R225 ;  /* 0x000000011717e824 */ /* 0x000fe200078e0ae1 */
[----:B------:R-:W-:Y:S01]  /*8af0*/  ISETP.GT.U32.AND P6, PT, R225, R7, PT ;  /* 0x00000007e100720c */ /* 0x000fe20003fc4070 */
[----:B------:R-:W-:Y:S01]  /*8b00*/  IMAD.HI.U32 R0, R26, R198, RZ ;  /* 0x000000c61a007227 */ /* 0x000fe200078e00ff */
[----:B------:R-:W-:-:S03]  /*8b10*/  IADD3 R5, PT, PT, R34, 0xa4, RZ ;  /* 0x000000a422057810 */ /* 0x000fc60007ffe0ff */
[----:B------:R-:W-:Y:S01]  /*8b20*/  @!P1 IMAD.IADD R160, R160, 0x1, -R225 ;  /* 0x00000001a0a09824 */ /* 0x000fe200078e0ae1 */
[----:B------:R-:W-:Y:S01]  /*8b30*/  ISETP.GE.AND P3, PT, R12, RZ, PT ;  /* 0x000000ff0c00720c */ /* 0x000fe20003f66270 */
[----:B------:R-:W-:Y:S01]  /*8b40*/  IMAD.MOV R0, RZ, RZ, -R0 ;  /* 0x000000ffff007224 */ /* 0x000fe200078e0a00 */
[----:B------:R-:W-:Y:S01]  /*8b50*/  IABS R12, R5 ;  /* 0x00000005000c7213 */ /* 0x000fe20000000000 */
[----:B------:R-:W-:Y:S01]  /*8b60*/  @!P5 IMAD.MOV R215, RZ, RZ, -R215 ;  /* 0x000000ffffd7d224 */ /* 0x000fe200078e0ad7 */
[C---:B------:R-:W-:Y:S01]  /*8b70*/  ISETP.GT.U32.AND P5, PT, R225.reuse, R160, PT ;  /* 0x000000a0e100720c */ /* 0x040fe20003fa4070 */
[----:B------:R-:W-:Y:S02]  /*8b80*/  IMAD R198, R225, R0, R198 ;  /* 0x00000000e1c67224 */ /* 0x000fe400078e02c6 */
[----:B------:R-:W-:-:S04]  /*8b90*/  IMAD.HI.U32 R0, R26, R12, RZ ;  /* 0x0000000c1a007227 */ /* 0x000fc800078e00ff */
[----:B------:R-:W-:Y:S01]  /*8ba0*/  @!P2 IMAD.MOV R238, RZ, RZ, -R238 ;  /* 0x000000ffffeea224 */ /* 0x000fe200078e0aee */
[----:B------:R-:W-:Y:S01]  /*8bb0*/  ISETP.GT.U32.AND P2, PT, R225, R110, PT ;  /* 0x0000006ee100720c */ /* 0x000fe20003f44070 */
[--C-:B------:R-:W-:Y:S01]  /*8bc0*/  @!P6 IMAD.IADD R7, R7, 0x1, -R225.reuse ;  /* 0x000000010707e824 */ /* 0x100fe200078e0ae1 */
[----:B------:R-:W-:Y:S01]  /*8bd0*/  IADD3 R0, PT, PT, -R0, RZ, RZ ;  /* 0x000000ff00007210 */ /* 0x000fe20007ffe1ff */
[----:B------:R-:W-:Y:S01]  /*8be0*/  VIADD R9, R34, 0xa3 ;  /* 0x000000a322097836 */ /* 0x000fe20000000000 */
[----:B------:R-:W-:Y:S01]  /*8bf0*/  ISETP.GE.AND P0, PT, R11, RZ, PT ;  /* 0x000000ff0b00720c */ /* 0x000fe20003f06270 */
[----:B------:R-:W-:Y:S01]  /*8c00*/  @!P5 IMAD.IADD R160, R160, 0x1, -R225 ;  /* 0x00000001a0a0d824 */ /* 0x000fe200078e0ae1 */
[C---:B------:R-:W-:Y:S01]  /*8c10*/  ISETP.GT.U32.AND P6, PT, R225.reuse, R7, PT ;  /* 0x00000007e100720c */ /* 0x040fe20003fc4070 */
[----:B------:R-:W-:Y:S01]  /*8c20*/  IMAD R12, R225, R0, R12 ;  /* 0x00000000e10c7224 */ /* 0x000fe200078e020c */
[----:B------:R-:W-:Y:S02]  /*8c30*/  IABS R169, R9 ;  /* 0x0000000900a97213 */ /* 0x000fe40000000000 */
[----:B------:R-:W-:-:S02]  /*8c40*/  @!P4 IADD3 R160, PT, PT, -R160, RZ, RZ ;  /* 0x000000ffa0a0c210 */ /* 0x000fc40007ffe1ff */
[----:B------:R-:W-:Y:S01]  /*8c50*/  ISETP.GT.U32.AND P4, PT, R225, R12, PT ;  /* 0x0000000ce100720c */ /* 0x000fe20003f84070 */
[----:B------:R-:W-:-:S04]  /*8c60*/  IMAD.HI.U32 R3, R26, R169, RZ ;  /* 0x000000a91a037227 */ /* 0x000fc800078e00ff */
[----:B------:R-:W-:Y:S01]  /*8c70*/  @!P2 IMAD.IADD R110, R110, 0x1, -R225 ;  /* 0x000000016e6ea824 */ /* 0x000fe200078e0ae1 */
[----:B------:R-:W-:Y:S01]  /*8c80*/  ISETP.GE.AND P2, PT, R4, RZ, PT ;  /* 0x000000ff0400720c */ /* 0x000fe20003f46270 */
[----:B------:R-:W-:Y:S02]  /*8c90*/  IMAD.MOV R4, RZ, RZ, -R3 ;  /* 0x000000ffff047224 */ /* 0x000fe400078e0a03 */
[----:B------:R-:W-:Y:S01]  /*8ca0*/  @!P6 IMAD.IADD R7, R7, 0x1, -R225 ;  /* 0x000000010707e824 */ /* 0x000fe200078e0ae1 */
[----:B------:R-:W-:Y:S01]  /*8cb0*/  ISETP.GE.AND P6, PT, R5, RZ, PT ;  /* 0x000000ff0500720c */ /* 0x000fe20003fc6270 */
[C---:B------:R-:W-:Y:S02]  /*8cc0*/  IMAD R169, R225.reuse, R4, R169 ;  /* 0x00000004e1a97224 */ /* 0x040fe400078e02a9 */
[----:B------:R-:W-:Y:S01]  /*8cd0*/  @!P0 IMAD.MOV R23, RZ, RZ, -R23 ;  /* 0x000000ffff178224 */ /* 0x000fe200078e0a17 */
[C---:B------:R-:W-:Y:S01]  /*8ce0*/  ISETP.GT.U32.AND P0, PT, R225.reuse, R198, PT ;  /* 0x000000c6e100720c */ /* 0x040fe20003f04070 */
[C---:B------:R-:W-:Y:S01]  /*8cf0*/  VIADD R5, R34.reuse, 0xa6 ;  /* 0x000000a622057836 */ /* 0x040fe20000000000 */
[----:B------:R-:W-:Y:S01]  /*8d00*/  ISETP.GT.U32.AND P5, PT, R225, R169, PT ;  /* 0x000000a9e100720c */ /* 0x000fe20003fa4070 */
[----:B------:R-:W-:-:S02]  /*8d10*/  VIADD R3, R34, 0xa5 ;  /* 0x000000a522037836 */ /* 0x000fc40000000000 */
[----:B------:R-:W-:Y:S01]  /*8d20*/  @!P4 IMAD.IADD R12, R12, 0x1, -R225 ;  /* 0x000000010c0cc824 */ /* 0x000fe200078e0ae1 */
[----:B------:R-:W-:Y:S01]  /*8d30*/  IABS R220, R5 ;  /* 0x0000000500dc7213 */ /* 0x000fe20000000000 */
[----:B------:R-:W-:Y:S01]  /*8d40*/  @!P2 IMAD.MOV R7, RZ, RZ, -R7 ;  /* 0x000000ffff07a224 */ /* 0x000fe200078e0a07 */
[----:B------:R-:W-:Y:S02]  /*8d50*/  IABS R111, R3 ;  /* 0x00000003006f7213 */ /* 0x000fe40000000000 */
[----:B------:R-:W-:Y:S01]  /*8d60*/  ISETP.GE.AND P2, PT, R3, RZ, PT ;  /* 0x000000ff0300720c */ /* 0x000fe20003f46270 */
[----:B------:R-:W-:Y:S01]  /*8d70*/  IMAD.HI.U32 R3, R26, R220, RZ ;  /* 0x000000dc1a037227 */ /* 0x000fe200078e00ff */
[----:B------:R-:W-:-:S03]  /*8d80*/  ISETP.GT.U32.AND P4, PT, R225, R12, PT ;  /* 0x0000000ce100720c */ /* 0x000fc60003f84070 */
[----:B------:R-:W-:Y:S02]  /*8d90*/  @!P0 IMAD.IADD R198, R198, 0x1, -R225 ;  /* 0x00000001c6c68824 */ /* 0x000fe400078e0ae1 */
[----:B------:R-:W-:Y:S01]  /*8da0*/  IMAD.MOV R3, RZ, RZ, -R3 ;  /* 0x000000ffff037224 */ /* 0x000fe200078e0a03 */
[----:B------:R-:W-:Y:S01]  /*8db0*/  ISETP.GE.AND P1, PT, R8, RZ, PT ;  /* 0x000000ff0800720c */ /* 0x000fe20003f26270 */
[--C-:B------:R-:W-:Y:S01]  /*8dc0*/  @!P5 IMAD.IADD R169, R169, 0x1, -R225.reuse ;  /* 0x00000001a9a9d824 */ /* 0x100fe200078e0ae1 */
[C---:B------:R-:W-:Y:S01]  /*8dd0*/  ISETP.GT.U32.AND P0, PT, R225.reuse, R198, PT ;  /* 0x000000c6e100720c */ /* 0x040fe20003f04070 */
[----:B------:R-:W-:Y:S02]  /*8de0*/  VIADD R8, R34, 0xa7 ;  /* 0x000000a722087836 */ /* 0x000fe40000000000 */
[C---:B------:R-:W-:Y:S01]  /*8df0*/  IMAD R220, R225.reuse, R3, R220 ;  /* 0x00000003e1dc7224 */ /* 0x040fe200078e02dc */
[C---:B------:R-:W-:Y:S01]  /*8e00*/  ISETP.GT.U32.AND P5, PT, R225.reuse, R169, PT ;  /* 0x000000a9e100720c */ /* 0x040fe20003fa4070 */
[----:B------:R-:W-:Y:S01]  /*8e10*/  @!P4 IMAD.IADD R12, R12, 0x1, -R225 ;  /* 0x000000010c0cc824 */ /* 0x000fe200078e0ae1 */
[----:B------:R-:W-:Y:S01]  /*8e20*/  IABS R48, R8 ;  /* 0x0000000800307213 */ /* 0x000fe20000000000 */
[----:B------:R-:W-:Y:S01]  /*8e30*/  IMAD.HI.U32 R0, R26, R111, RZ ;  /* 0x0000006f1a007227 */ /* 0x000fe200078e00ff */
[----:B------:R-:W-:-:S03]  /*8e40*/  ISETP.GT.U32.AND P4, PT, R225, R220, PT ;  /* 0x000000dce100720c */ /* 0x000fc60003f84070 */
[----:B------:R-:W-:Y:S01]  /*8e50*/  @!P3 IMAD.MOV R110, RZ, RZ, -R110 ;  /* 0x000000ffff6eb224 */ /* 0x000fe200078e0a6e */
[----:B------:R-:W-:Y:S01]  /*8e60*/  ISETP.GE.AND P3, PT, R9, RZ, PT ;  /* 0x000000ff0900720c */ /* 0x000fe20003f66270 */
[----:B------:R-:W-:Y:S02]  /*8e70*/  IMAD.MOV R0, RZ, RZ, -R0 ;  /* 0x000000ffff007224 */ /* 0x000fe400078e0a00 */
[----:B------:R-:W-:-:S04]  /*8e80*/  IMAD.HI.U32 R4, R26, R48, RZ ;  /* 0x000000301a047227 */ /* 0x000fc800078e00ff */
[----:B------:R-:W-:Y:S02]  /*8e90*/  @!P0 IMAD.IADD R198, R198, 0x1, -R225 ;  /* 0x00000001c6c68824 */ /* 0x000fe400078e0ae1 */
[----:B------:R-:W-:Y:S01]  /*8ea0*/  IMAD R111, R225, R0, R111 ;  /* 0x00000000e16f7224 */ /* 0x000fe200078e026f */
[C---:B------:R-:W-:Y:S01]  /*8eb0*/  IADD3 R0, PT, PT, R34.reuse, 0xa8, RZ ;  /* 0x000000a822007810 */ /* 0x040fe20007ffe0ff */
[----:B------:R-:W-:Y:S02]  /*8ec0*/  IMAD.MOV R4, RZ, RZ, -R4 ;  /* 0x000000ffff047224 */ /* 0x000fe400078e0a04 */
[----:B------:R-:W-:Y:S01]  /*8ed0*/  VIADD R10, R34, 0xa9 ;  /* 0x000000a9220a7836 */ /* 0x000fe20000000000 */
[----:B------:R-:W-:Y:S01]  /*8ee0*/  IABS R135, R0 ;  /* 0x0000000000877213 */ /* 0x000fe20000000000 */
[----:B------:R-:W-:Y:S01]  /*8ef0*/  @!P5 IMAD.IADD R169, R169, 0x1, -R225 ;  /* 0x00000001a9a9d824 */ /* 0x000fe200078e0ae1 */
[----:B------:R-:W-:Y:S01]  /*8f00*/  ISETP.GE.AND P5, PT, R8, RZ, PT ;  /* 0x000000ff0800720c */ /* 0x000fe20003fa6270 */
[----:B------:R-:W-:Y:S01]  /*8f10*/  @!P1 IMAD.MOV R198, RZ, RZ, -R198 ;  /* 0x000000ffffc69224 */ /* 0x000fe200078e0ac6 */
[C---:B------:R-:W-:Y:S01]  /*8f20*/  ISETP.GT.U32.AND P1, PT, R225.reuse, R111, PT ;  /* 0x0000006fe100720c */ /* 0x040fe20003f24070 */
[----:B------:R-:W-:Y:S01]  /*8f30*/  VIADD R13, R34, 0xab ;  /* 0x000000ab220d7836 */ /* 0x000fe20000000000 */
[----:B------:R-:W-:Y:S01]  /*8f40*/  @!P4 IADD3 R220, PT, PT, R220, -R225, RZ ;  /* 0x800000e1dcdcc210 */ /* 0x000fe20007ffe0ff */
[C---:B------:R-:W-:Y:S01]  /*8f50*/  IMAD R48, R225.reuse, R4, R48 ;  /* 0x00000004e1307224 */ /* 0x040fe200078e0230 */
[----:B------:R-:W-:Y:S01]  /*8f60*/  IABS R8, R10 ;  /* 0x0000000a00087213 */ /* 0x000fe20000000000 */
[----:B------:R-:W-:Y:S01]  /*8f70*/  @!P3 IMAD.MOV R169, RZ, RZ, -R169 ;  /* 0x000000ffffa9b224 */ /* 0x000fe200078e0aa9 */
[----:B------:R-:W-:Y:S01]  /*8f80*/  ISETP.GE.AND P3, PT, R0, RZ, PT ;  /* 0x000000ff0000720c */ /* 0x000fe20003f66270 */
[----:B------:R-:W-:Y:S01]  /*8f90*/  @!P6 IMAD.MOV R12, RZ, RZ, -R12 ;  /* 0x000000ffff0ce224 */ /* 0x000fe200078e0a0c */
[----:B------:R-:W-:Y:S01]  /*8fa0*/  IABS R170, R13 ;  /* 0x0000000d00aa7213 */ /* 0x000fe20000000000 */
[----:B------:R-:W-:Y:S01]  /*8fb0*/  IMAD.HI.U32 R0, R26, R135, RZ ;  /* 0x000000871a007227 */ /* 0x000fe200078e00ff */
[----:B------:R-:W-:-:S02]  /*8fc0*/  ISETP.GT.U32.AND P4, PT, R225, R220, PT ;  /* 0x000000dce100720c */ /* 0x000fc40003f84070 */
[----:B------:R-:W-:Y:S01]  /*8fd0*/  ISETP.GT.U32.AND P6, PT, R225, R48, PT ;  /* 0x00000030e100720c */ /* 0x000fe20003fc4070 */
[----:B------:R-:W-:Y:S01]  /*8fe0*/  IMAD.HI.U32 R3, R26, R8, RZ ;  /* 0x000000081a037227 */ /* 0x000fe200078e00ff */
[----:B------:R-:W-:-:S03]  /*8ff0*/  ISETP.GE.AND P0, PT, R5, RZ, PT ;  /* 0x000000ff0500720c */ /* 0x000fc60003f06270 */
[----:B------:R-:W-:-:S04]  /*9000*/  IMAD.HI.U32 R5, R26, R170, RZ ;  /* 0x000000aa1a057227 */ /* 0x000fc800078e00ff */
[----:B------:R-:W-:Y:S02]  /*9010*/  IMAD.MOV R0, RZ, RZ, -R0 ;  /* 0x000000ffff007224 */ /* 0x000fe400078e0a00 */
[----:B------:R-:W-:Y:S02]  /*9020*/  IMAD.MOV R3, RZ, RZ, -R3 ;  /* 0x000000ffff037224 */ /* 0x000fe400078e0a03 */
[----:B------:R-:W-:Y:S02]  /*9030*/  @!P1 IMAD.IADD R111, R111, 0x1, -R225 ;  /* 0x000000016f6f9824 */ /* 0x000fe400078e0ae1 */
[----:B------:R-:W-:Y:S02]  /*9040*/  IMAD.MOV R9, RZ, RZ, -R5 ;  /* 0x000000ffff097224 */ /* 0x000fe400078e0a05 */
[C---:B------:R-:W-:Y:S02]  /*9050*/  IMAD R135, R225.reuse, R0, R135 ;  /* 0x00000000e1877224 */ /* 0x040fe400078e0287 */
[C---:B------:R-:W-:Y:S01]  /*9060*/  IMAD R5, R225.reuse, R3, R8 ;  /* 0x00000003e1057224 */ /* 0x040fe200078e0208 */
[C---:B------:R-:W-:Y:S01]  /*9070*/  ISETP.GT.U32.AND P1, PT, R225.reuse, R111, PT ;  /* 0x0000006fe100720c */ /* 0x040fe20003f24070 */
[--C-:B------:R-:W-:Y:S01]  /*9080*/  @!P4 IMAD.IADD R220, R220, 0x1, -R225.reuse ;  /* 0x00000001dcdcc824 */ /* 0x100fe200078e0ae1 */
[C---:B------:R-:W-:Y:S01]  /*9090*/  ISETP.GT.U32.AND P4, PT, R225.reuse, R135, PT ;  /* 0x00000087e100720c */ /* 0x040fe20003f84070 */
[----:B------:R-:W-:Y:S01]  /*90a0*/  @!P6 IMAD.IADD R48, R48, 0x1, -R225 ;  /* 0x000000013030e824 */ /* 0x000fe200078e0ae1 */
[----:B------:R-:W-:Y:S01]  /*90b0*/  ISETP.GT.U32.AND P6, PT, R225, R5, PT ;  /* 0x00000005e100720c */ /* 0x000fe20003fc4070 */
[----:B------:R-:W-:-:S02]  /*90c0*/  VIADD R11, R34, 0xaa ;  /* 0x000000aa220b7836 */ /* 0x000fc40000000000 */
[C---:B------:R-:W-:Y:S02]  /*90d0*/  VIADD R8, R34.reuse, 0xac ;  /* 0x000000ac22087836 */ /* 0x040fe40000000000 */
[----:B------:R-:W-:Y:S01]  /*90e0*/  IMAD R170, R225, R9, R170 ;  /* 0x00000009e1aa7224 */ /* 0x000fe200078e02aa */
[----:B------:R-:W-:Y:S02]  /*90f0*/  IABS R199, R11 ;  /* 0x0000000b00c77213 */ /* 0x000fe40000000000 */
[----:B------:R-:W-:Y:S01]  /*9100*/  IADD3 R9, PT, PT, R34, 0xad, RZ ;  /* 0x000000ad22097810 */ /* 0x000fe20007ffe0ff */
[--C-:B------:R-:W-:Y:S01]  /*9110*/  @!P1 IMAD.IADD R111, R111, 0x1, -R225.reuse ;  /* 0x000000016f6f9824 */ /* 0x100fe200078e0ae1 */
[----:B------:R-:W-:Y:S01]  /*9120*/  IABS R155, R8 ;  /* 0x00000008009b7213 */ /* 0x000fe20000000000 */
[--C-:B------:R-:W-:Y:S01]  /*9130*/  @!P4 IMAD.IADD R135, R135, 0x1, -R225.reuse ;  /* 0x000000018787c824 */ /* 0x100fe200078e0ae1 */
[----:B------:R-:W-:Y:S01]  /*9140*/  IABS R25, R9 ;  /* 0x0000000900197213 */ /* 0x000fe20000000000 */
[----:B------:R-:W-:Y:S01]  /*9150*/  @!P6 IMAD.IADD R5, R5, 0x1, -R225 ;  /* 0x000000010505e824 */ /* 0x000fe200078e0ae1 */
[----:B------:R-:W-:Y:S01]  /*9160*/  ISETP.GT.U32.AND P4, PT, R225, R48, PT ;  /* 0x00000030e100720c */ /* 0x000fe20003f84070 */
[----:B------:R-:W-:-:S04]  /*9170*/  IMAD.HI.U32 R4, R26, R199, RZ ;  /* 0x000000c71a047227 */ /* 0x000fc800078e00ff */
[----:B------:R-:W-:Y:S01]  /*9180*/  IMAD.HI.U32 R0, R26, R155, RZ ;  /* 0x0000009b1a007227 */ /* 0x000fe200078e00ff */
[----:B------:R-:W-:-:S03]  /*9190*/  ISETP.GT.U32.AND P6, PT, R225, R5, PT ;  /* 0x00000005e100720c */ /* 0x000fc60003fc4070 */
[----:B------:R-:W-:Y:S01]  /*91a0*/  @!P2 IMAD.MOV R111, RZ, RZ, -R111 ;  /* 0x000000ffff6fa224 */ /* 0x000fe200078e0a6f */
[----:B------:R-:W-:Y:S01]  /*91b0*/  ISETP.GT.U32.AND P2, PT, R225, R135, PT ;  /* 0x00000087e100720c */ /* 0x000fe20003f44070 */
[----:B------:R-:W-:Y:S02]  /*91c0*/  IMAD.MOV R4, RZ, RZ, -R4 ;  /* 0x000000ffff047224 */ /* 0x000fe400078e0a04 */
[----:B------:R-:W-:Y:S01]  /*91d0*/  IMAD.HI.U32 R3, R26, R25, RZ ;  /* 0x000000191a037227 */ /* 0x000fe200078e00ff */
[----:B------:R-:W-:-:S03]  /*91e0*/  IADD3 R0, PT, PT, -R0, RZ, RZ ;  /* 0x000000ff00007210 */ /* 0x000fc60007ffe1ff */
[C---:B------:R-:W-:Y:S02]  /*91f0*/  IMAD R199, R225.reuse, R4, R199 ;  /* 0x00000004e1c77224 */ /* 0x040fe400078e02c7 */
[----:B------:R-:W-:Y:S02]  /*9200*/  IMAD.MOV R4, RZ, RZ, -R3 ;  /* 0x000000ffff047224 */ /* 0x000fe400078e0a03 */
[C---:B------:R-:W-:Y:S02]  /*9210*/  IMAD R155, R225.reuse, R0, R155 ;  /* 0x00000000e19b7224 */ /* 0x040fe400078e029b */
[----:B------:R-:W-:Y:S01]  /*9220*/  @!P0 IMAD.MOV R220, RZ, RZ, -R220 ;  /* 0x000000ffffdc8224 */ /* 0x000fe200078e0adc */
[C---:B------:R-:W-:Y:S01]  /*9230*/  ISETP.GT.U32.AND P0, PT, R225.reuse, R199, PT ;  /* 0x000000c7e100720c */ /* 0x040fe20003f04070 */
[----:B------:R-:W-:Y:S01]  /*9240*/  @!P4 IMAD.IADD R48, R48, 0x1, -R225 ;  /* 0x000000013030c824 */ /* 0x000fe200078e0ae1 */
[C---:B------:R-:W-:Y:S01]  /*9250*/  ISETP.GT.U32.AND P4, PT, R225.reuse, R170, PT ;  /* 0x000000aae100720c */ /* 0x040fe20003f84070 */
[----:B------:R-:W-:-:S02]  /*9260*/  IMAD R25, R225, R4, R25 ;  /* 0x00000004e1197224 */ /* 0x000fc400078e0219 */
[--C-:B------:R-:W-:Y:S01]  /*9270*/  @!P2 IMAD.IADD R135, R135, 0x1, -R225.reuse ;  /* 0x000000018787a824 */ /* 0x100fe200078e0ae1 */
[----:B------:R-:W-:Y:S01]  /*9280*/  ISETP.GT.U32.AND P2, PT, R225, R155, PT ;  /* 0x0000009be100720c */ /* 0x000fe20003f44070 */
[--C-:B------:R-:W-:Y:S01]  /*9290*/  @!P6 IMAD.IADD R5, R5, 0x1, -R225.reuse ;  /* 0x000000010505e824 */ /* 0x100fe200078e0ae1 */
[----:B------:R-:W-:Y:S01]  /*92a0*/  ISETP.GT.U32.AND P6, PT, R225, R25, PT ;  /* 0x00000019e100720c */ /* 0x000fe20003fc4070 */
[----:B------:R-:W-:Y:S01]  /*92b0*/  VIADD R14, R34, 0xaf ;  /* 0x000000af220e7836 */ /* 0x000fe20000000000 */
[----:B------:R-:W-:Y:S01]  /*92c0*/  ISETP.GE.AND P1, PT, R10, RZ, PT ;  /* 0x000000ff0a00720c */ /* 0x000fe20003f26270 */
[----:B------:R-:W-:Y:S02]  /*92d0*/  VIADD R10, R34, 0xae ;  /* 0x000000ae220a7836 */ /* 0x000fe40000000000 */
[----:B------:R-:W-:Y:S02]  /*92e0*/  @!P0 IADD3 R199, PT, PT, R199, -R225, RZ ;  /* 0x800000e1c7c78210 */ /* 0x000fe40007ffe0ff */
[----:B------:R-:W-:Y:S01]  /*92f0*/  @!P4 IMAD.IADD R170, R170, 0x1, -R225 ;  /* 0x00000001aaaac824 */ /* 0x000fe200078e0ae1 */
[----:B------:R-:W-:-:S03]  /*9300*/  IABS R72, R14 ;  /* 0x0000000e00487213 */ /* 0x000fc60000000000 */
[--C-:B------:R-:W-:Y:S01]  /*9310*/  @!P2 IMAD.IADD R155, R155, 0x1, -R225.reuse ;  /* 0x000000019b9ba824 */ /* 0x100fe200078e0ae1 */
[----:B------:R-:W-:Y:S01]  /*9320*/  ISETP.GT.U32.AND P2, PT, R225, R199, PT ;  /* 0x000000c7e100720c */ /* 0x000fe20003f44070 */
[----:B------:R-:W-:Y:S01]  /*9330*/  @!P6 IMAD.IADD R25, R25, 0x1, -R225 ;  /* 0x000000011919e824 */ /* 0x000fe200078e0ae1 */
[----:B------:R-:W-:Y:S01]  /*9340*/  IABS R113, R10 ;  /* 0x0000000a00717213 */ /* 0x000fe20000000000 */
[----:B------:R-:W-:Y:S01]  /*9350*/  IMAD.HI.U32 R3, R26, R72, RZ ;  /* 0x000000481a037227 */ /* 0x000fe200078e00ff */
[----:B------:R-:W-:Y:S02]  /*9360*/  ISETP.GT.U32.AND P6, PT, R225, R170, PT ;  /* 0x000000aae100720c */ /* 0x000fe40003fc4070 */
[----:B------:R-:W-:Y:S01]  /*9370*/  ISETP.GE.AND P0, PT, R11, RZ, PT ;  /* 0x000000ff0b00720c */ /* 0x000fe20003f06270 */
[----:B------:R-:W-:Y:S01]  /*9380*/  @!P5 IMAD.MOV R48, RZ, RZ, -R48 ;  /* 0x000000ffff30d224 */ /* 0x000fe200078e0a30 */
[----:B------:R-:W-:Y:S01]  /*9390*/  ISETP.GT.U32.AND P5, PT, R225, R155, PT ;  /* 0x0000009be100720c */ /* 0x000fe20003fa4070 */
[----:B------:R-:W-:-:S02]  /*93a0*/  VIADD R11, R34, 0xb0 ;  /* 0x000000b0220b7836 */ /* 0x000fc40000000000 */
[----:B------:R-:W-:Y:S01]  /*93b0*/  IMAD.HI.U32 R0, R26, R113, RZ ;  /* 0x000000711a007227 */ /* 0x000fe200078e00ff */
[----:B------:R-:W-:-:S03]  /*93c0*/  ISETP.GE.AND P4, PT, R13, RZ, PT ;  /* 0x000000ff0d00720c */ /* 0x000fc60003f86270 */
[----:B------:R-:W-:Y:S01]  /*93d0*/  IMAD.MOV R3, RZ, RZ, -R3 ;  /* 0x000000ffff037224 */ /* 0x000fe200078e0a03 */
[----:B------:R-:W-:Y:S01]  /*93e0*/  IABS R74, R11 ;  /* 0x0000000b004a7213 */ /* 0x000fe20000000000 */
[----:B------:R-:W-:Y:S02]  /*93f0*/  VIADD R13, R34, 0xb1 ;  /* 0x000000b1220d7836 */ /* 0x000fe40000000000 */
[----:B------:R-:W-:Y:S02]  /*9400*/  IMAD.MOV R0, RZ, RZ, -R0 ;  /* 0x000000ffff007224 */ /* 0x000fe400078e0a00 */
[C---:B------:R-:W-:Y:S01]  /*9410*/  IMAD R72, R225.reuse, R3, R72 ;  /* 0x00000003e1487224 */ /* 0x040fe200078e0248 */
[----:B------:R-:W-:Y:S01]  /*9420*/  IABS R4, R13 ;  /* 0x0000000d00047213 */ /* 0x000fe20000000000 */
[----:B------:R-:W-:Y:S01]  /*9430*/  @!P3 IMAD.MOV R135, RZ, RZ, -R135 ;  /* 0x000000ffff87b224 */ /* 0x000fe200078e0a87 */
[----:B------:R-:W-:Y:S01]  /*9440*/  ISETP.GT.U32.AND P3, PT, R225, R25, PT ;  /* 0x00000019e100720c */ /* 0x000fe20003f64070 */
[----:B------:R-:W-:Y:S01]  /*9450*/  @!P2 IMAD.IADD R199, R199, 0x1, -R225 ;  /* 0x00000001c7c7a824 */ /* 0x000fe200078e0ae1 */
[----:B------:R-:W-:Y:S01]  /*9460*/  ISETP.GE.AND P2, PT, R8, RZ, PT ;  /* 0x000000ff0800720c */ /* 0x000fe20003f46270 */
[----:B------:R-:W-:-:S02]  /*9470*/  IMAD R113, R225, R0, R113 ;  /* 0x00000000e1717224 */ /* 0x000fc400078e0271 */
[----:B------:R-:W-:Y:S01]  /*9480*/  @!P6 IMAD.IADD R170, R170, 0x1, -R225 ;  /* 0x00000001aaaae824 */ /* 0x000fe200078e0ae1 */
[----:B------:R-:W-:Y:S01]  /*9490*/  ISETP.GT.U32.AND P6, PT, R225, R72, PT ;  /* 0x00000048e100720c */ /* 0x000fe20003fc4070 */
[----:B------:R-:W-:-:S04]  /*94a0*/  IMAD.HI.U32 R0, R26, R74, RZ ;  /* 0x0000004a1a007227 */ /* 0x000fc800078e00ff */
[----:B------:R-:W-:Y:S01]  /*94b0*/  @!P5 IMAD.IADD R155, R155, 0x1, -R225 ;  /* 0x000000019b9bd824 */ /* 0x000fe200078e0ae1 */
[----:B------:R-:W-:Y:S01]  /*94c0*/  ISETP.GE.AND P5, PT, R9, RZ, PT ;  /* 0x000000ff0900720c */ /* 0x000fe20003fa6270 */
[----:B------:R-:W-:-:S04]  /*94d0*/  IMAD.HI.U32 R3, R26, R4, RZ ;  /* 0x000000041a037227 */ /* 0x000fc800078e00ff */
[----:B------:R-:W-:Y:S01]  /*94e0*/  IMAD.MOV R0, RZ, RZ, -R0 ;  /* 0x000000ffff007224 */ /* 0x000fe200078e0a00 */
[----:B------:R-:W-:Y:S01]  /*94f0*/  @!P1 IADD3 R5, PT, PT, -R5, RZ, RZ ;  /* 0x000000ff05059210 */ /* 0x000fe20007ffe1ff */
[----:B------:R-:W-:Y:S01]  /*9500*/  IMAD.MOV R3, RZ, RZ, -R3 ;  /* 0x000000ffff037224 */ /* 0x000fe200078e0a03 */
[C---:B------:R-:W-:Y:S01]  /*9510*/  ISETP.GT.U32.AND P1, PT, R225.reuse, R113, PT ;  /* 0x00000071e100720c */ /* 0x040fe20003f24070 */
[----:B------:R-:W-:Y:S01]  /*9520*/  IMAD R74, R225, R0, R74 ;  /* 0x00000000e14a7224 */ /* 0x000fe200078e024a */
[----:B------:R-:W-:Y:S01]  /*9530*/  @!P6 IADD3 R72, PT, PT, R72, -R225, RZ ;  /* 0x800000e14848e210 */ /* 0x000fe20007ffe0ff */
[----:B------:R-:W-:Y:S02]  /*9540*/  @!P3 IMAD.IADD R25, R25, 0x1, -R225 ;  /* 0x000000011919b824 */ /* 0x000fe400078e0ae1 */
[C---:B------:R-:W-:Y:S02]  /*9550*/  IMAD R4, R225.reuse, R3, R4 ;  /* 0x00000003e1047224 */ /* 0x040fe400078e0204 */
[----:B------:R-:W-:Y:S01]  /*9560*/  @!P2 IMAD.MOV R155, RZ, RZ, -R155 ;  /* 0x000000ffff9ba224 */ /* 0x000fe200078e0a9b */
[C---:B------:R-:W-:Y:S01]  /*9570*/  ISETP.GT.U32.AND P2, PT, R225.reuse, R74, PT ;  /* 0x0000004ae100720c */ /* 0x040fe20003f44070 */
[----:B------:R-:W-:Y:S01]  /*9580*/  @!P4 IMAD.MOV R170, RZ, RZ, -R170 ;  /* 0x000000ffffaac224 */ /* 0x000fe200078e0aaa */
[C---:B------:R-:W-:Y:S01]  /*9590*/  ISETP.GT.U32.AND P4, PT, R225.reuse, R72, PT ;  /* 0x00000048e100720c */ /* 0x040fe20003f84070 */
[----:B------:R-:W-:Y:S01]  /*95a0*/  @!P5 IMAD.MOV R25, RZ, RZ, -R25 ;  /* 0x000000ffff19d224 */ /* 0x000fe200078e0a19 */
[----:B------:R-:W-:Y:S01]  /*95b0*/  ISETP.GT.U32.AND P5, PT, R225, R4, PT ;  /* 0x00000004e100720c */ /* 0x000fe20003fa4070 */
[----:B------:R-:W-:-:S02]  /*95c0*/  @!P1 IMAD.IADD R113, R113, 0x1, -R225 ;  /* 0x0000000171719824 */ /* 0x000fc400078e0ae1 */
[----:B------:R-:W-:Y:S02]  /*95d0*/  VIADD R0, R34, 0xb2 ;  /* 0x000000b222007836 */ /* 0x000fe40000000000 */
[----:B------:R-:W-:Y:S01]  /*95e0*/  @!P0 IMAD.MOV R199, RZ, RZ, -R199 ;  /* 0x000000ffffc78224 */ /* 0x000fe200078e0ac7 */
[C---:B------:R-:W-:Y:S02]  /*95f0*/  ISETP.GT.U32.AND P0, PT, R225.reuse, R113, PT ;  /* 0x00000071e100720c */ /* 0x040fe40003f04070 */
[----:B------:R-:W-:Y:S01]  /*9600*/  IABS R97, R0 ;  /* 0x0000000000617213 */ /* 0x000fe20000000000 */
[--C-:B------:R-:W-:Y:S01]  /*9610*/  @!P2 IMAD.IADD R74, R74, 0x1, -R225.reuse ;  /* 0x000000014a4aa824 */ /* 0x100fe200078e0ae1 */
[----:B------:R-:W-:Y:S02]  /*9620*/  ISETP.GE.AND P3, PT, R10, RZ, PT ;  /* 0x000000ff0a00720c */ /* 0x000fe40003f66270 */
[----:B------:R-:W-:Y:S01]  /*9630*/  @!P4 IADD3 R72, PT, PT, R72, -R225, RZ ;  /* 0x800000e14848c210 */ /* 0x000fe20007ffe0ff */
[----:B------:R-:W-:Y:S01]  /*9640*/  @!P5 IMAD.IADD R4, R4, 0x1, -R225 ;  /* 0x000000010404d824 */ /* 0x000fe200078e0ae1 */
[----:B------:R-:W-:Y:S01]  /*9650*/  ISETP.GE.AND P4, PT, R0, RZ, PT ;  /* 0x000000ff0000720c */ /* 0x000fe20003f86270 */
[----:B------:R-:W-:Y:S01]  /*9660*/  VIADD R3, R34, 0xb3 ;  /* 0x000000b322037836 */ /* 0x000fe20000000000 */
[----:B------:R-:W-:Y:S01]  /*9670*/  ISETP.GT.U32.AND P5, PT, R225, R74, PT ;  /* 0x0000004ae100720c */ /* 0x000fe20003fa4070 */
[----:B------:R-:W-:-:S03]  /*9680*/  IMAD.HI.U32 R0, R26, R97, RZ ;  /* 0x000000611a007227 */ /* 0x000fc600078e00ff */
[----:B------:R-:W-:Y:S01]  /*9690*/  IABS R171, R3 ;  /* 0x0000000300ab7213 */ /* 0x000fe20000000000 */
[----:B------:R-:W-:Y:S01]  /*96a0*/  IMAD.MOV R0, RZ, RZ, -R0 ;  /* 0x000000ffff007224 */ /* 0x000fe200078e0a00 */
[----:B------:R-:W-:Y:S01]  /*96b0*/  ISETP.GE.AND P6, PT, R11, RZ, PT ;  /* 0x000000ff0b00720c */ /* 0x000fe20003fc6270 */
[----:B------:R-:W-:Y:S01]  /*96c0*/  @!P0 IMAD.IADD R113, R113, 0x1, -R225 ;  /* 0x0000000171718824 */ /* 0x000fe200078e0ae1 */
[----:B------:R-:W-:Y:S01]  /*96d0*/  ISETP.GE.AND P2, PT, R3, RZ, PT ;  /* 0x000000ff0300720c */ /* 0x000fe20003f46270 */
[----:B------:R-:W-:Y:S02]  /*96e0*/  IMAD R97, R225, R0, R97 ;  /* 0x00000000e1617224 */ /* 0x000fe400078e0261 */
[----:B------:R-:W-:-:S04]  /*96f0*/  IMAD.HI.U32 R3, R26, R171, RZ ;  /* 0x000000ab1a037227 */ /* 0x000fc800078e00ff */
[----:B------:R-:W-:Y:S01]  /*9700*/  @!P3 IMAD.MOV R113, RZ, RZ, -R113 ;  /* 0x000000ffff71b224 */ /* 0x000fe200078e0a71 */
[C---:B------:R-:W-:Y:S01]  /*9710*/  ISETP.GT.U32.AND P3, PT, R225.reuse, R4, PT ;  /* 0x00000004e100720c */ /* 0x040fe20003f64070 */
[----:B------:R-:W-:Y:S01]  /*9720*/  @!P5 IMAD.IADD R74, R74, 0x1, -R225 ;  /* 0x000000014a4ad824 */ /* 0x000fe200078e0ae1 */
[C---:B------:R-:W-:Y:S01]  /*9730*/  ISETP.GT.U32.AND P5, PT, R225.reuse, R97, PT ;  /* 0x00000061e100720c */ /* 0x040fe20003fa4070 */
[----:B------:R-:W-:Y:S02]  /*9740*/  IMAD.MOV R8, RZ, RZ, -R3 ;  /* 0x000000ffff087224 */ /* 0x000fe400078e0a03 */
[----:B------:R-:W-:Y:S02]  /*9750*/  VIADD R9, R34, 0xb4 ;  /* 0x000000b422097836 */ /* 0x000fe40000000000 */
[----:B------:R-:W-:Y:S01]  /*9760*/  IMAD R171, R225, R8, R171 ;  /* 0x00000008e1ab7224 */ /* 0x000fe200078e02ab */
[----:B------:R-:W-:Y:S01]  /*9770*/  ISETP.GE.AND P1, PT, R14, RZ, PT ;  /* 0x000000ff0e00720c */ /* 0x000fe20003f26270 */
[----:B------:R-:W-:Y:S01]  /*9780*/  @!P6 IMAD.MOV R74, RZ, RZ, -R74 ;  /* 0x000000ffff4ae224 */ /* 0x000fe200078e0a4a */
[----:B------:R-:W-:-:S02]  /*9790*/  IABS R222, R9 ;  /* 0x0000000900de7213 */ /* 0x000fc40000000000 */
[----:B------:R-:W-:Y:S02]  /*97a0*/  IADD3 R0, PT, PT, R34, 0xb5, RZ ;  /* 0x000000b522007810 */ /* 0x000fe40007ffe0ff */
[----:B------:R-:W-:Y:S01]  /*97b0*/  ISETP.GT.U32.AND P6, PT, R225, R171, PT ;  /* 0x000000abe100720c */ /* 0x000fe20003fc4070 */
[--C-:B------:R-:W-:Y:S01]  /*97c0*/  @!P3 IMAD.IADD R4, R4, 0x1, -R225.reuse ;  /* 0x000000010404b824 */ /* 0x100fe200078e0ae1 */
[----:B------:R-:W-:Y:S01]  /*97d0*/  ISETP.GE.AND P3, PT, R0, RZ, PT ;  /* 0x000000ff0000720c */ /* 0x000fe20003f66270 */
[----:B------:R-:W-:Y:S01]  /*97e0*/  @!P5 IMAD.IADD R97, R97, 0x1, -R225 ;  /* 0x000000016161d824 */ /* 0x000fe200078e0ae1 */
[----:B------:R-:W-:Y:S01]  /*97f0*/  IABS R14, R0 ;  /* 0x00000000000e7213 */ /* 0x000fe20000000000 */
[----:B------:R-:W-:-:S03]  /*9800*/  IMAD.HI.U32 R0, R26, R222, RZ ;  /* 0x000000de1a007227 */ /* 0x000fc600078e00ff */
[----:B------:R-:W-:Y:S01]  /*9810*/  ISETP.GT.U32.AND P5, PT, R225, R97, PT ;  /* 0x00000061e100720c */ /* 0x000fe20003fa4070 */
[----:B------:R-:W-:Y:S02]  /*9820*/  VIADD R8, R34, 0xb6 ;  /* 0x000000b622087836 */ /* 0x000fe40000000000 */
[----:B------:R-:W-:Y:S02]  /*9830*/  IMAD.MOV R3, RZ, RZ, -R0 ;  /* 0x000000ffff037224 */ /* 0x000fe400078e0a00 */
[----:B------:R-:W-:Y:S01]  /*9840*/  IMAD.HI.U32 R0, R26, R14, RZ ;  /* 0x0000000e1a007227 */ /* 0x000fe200078e00ff */
[----:B------:R-:W-:-:S03]  /*9850*/  ISETP.GE.AND P0, PT, R13, RZ, PT ;  /* 0x000000ff0d00720c */ /* 0x000fc60003f06270 */
[----:B------:R-:W-:Y:S01]  /*9860*/  @!P1 IMAD.MOV R72, RZ, RZ, -R72 ;  /* 0x000000ffff489224 */ /* 0x000fe200078e0a48 */
[----:B------:R-:W-:Y:S01]  /*9870*/  ISETP.GE.AND P1, PT, R9, RZ, PT ;  /* 0x000000ff0900720c */ /* 0x000fe20003f26270 */
[----:B------:R-:W-:Y:S01]  /*9880*/  VIADD R9, R34, 0xb7 ;  /* 0x000000b722097836 */ /* 0x000fe20000000000 */
[----:B------:R-:W-:Y:S01]  /*9890*/  IABS R35, R8 ;  /* 0x0000000800237213 */ /* 0x000fe20000000000 */
[----:B------:R-:W-:Y:S02]  /*98a0*/  @!P6 IMAD.IADD R171, R171, 0x1, -R225 ;  /* 0x00000001ababe824 */ /* 0x000fe400078e0ae1 */
[----:B------:R-:W-:Y:S01]  /*98b0*/  IMAD.MOV R0, RZ, RZ, -R0 ;  /* 0x000000ffff007224 */ /* 0x000fe200078e0a00 */
[----:B------:R-:W-:Y:S01]  /*98c0*/  IABS R161, R9 ;  /* 0x0000000900a17213 */ /* 0x000fe20000000000 */
[C---:B------:R-:W-:Y:S01]  /*98d0*/  IMAD R222, R225.reuse, R3, R222 ;  /* 0x00000003e1de7224 */ /* 0x040fe200078e02de */
[C---:B------:R-:W-:Y:S01]  /*98e0*/  ISETP.GT.U32.AND P6, PT, R225.reuse, R171, PT ;  /* 0x000000abe100720c */ /* 0x040fe20003fc4070 */
[----:B------:R-:W-:-:S02]  /*98f0*/  IMAD R14, R225, R0, R14 ;  /* 0x00000000e10e7224 */ /* 0x000fc400078e020e */
[----:B------:R-:W-:-:S04]  /*9900*/  IMAD.HI.U32 R0, R26, R35, RZ ;  /* 0x000000231a007227 */ /* 0x000fc800078e00ff */
[----:B------:R-:W-:Y:S01]  /*9910*/  @!P5 IMAD.IADD R97, R97, 0x1, -R225 ;  /* 0x000000016161d824 */ /* 0x000fe200078e0ae1 */
[----:B------:R-:W-:Y:S01]  /*9920*/  ISETP.GT.U32.AND P5, PT, R225, R222, PT ;  /* 0x000000dee100720c */ /* 0x000fe20003fa4070 */
[----:B------:R-:W-:Y:S01]  /*9930*/  IMAD.HI.U32 R3, R26, R161, RZ ;  /* 0x000000a11a037227 */ /* 0x000fe200078e00ff */
[----:B------:R-:W-:-:S03]  /*9940*/  @!P0 IADD3 R4, PT, PT, -R4, RZ, RZ ;  /* 0x000000ff04048210 */ /* 0x000fc60007ffe1ff */
[----:B------:R-:W-:Y:S01]  /*9950*/  IMAD.MOV R0, RZ, RZ, -R0 ;  /* 0x000000ffff007224 */ /* 0x000fe200078e0a00 */
[----:B------:R-:W-:Y:S01]  /*9960*/  ISETP.GE.AND P0, PT, R8, RZ, PT ;  /* 0x000000ff0800720c */ /* 0x000fe20003f06270 */
[----:B------:R-:W-:Y:S02]  /*9970*/  IMAD.MOV R8, RZ, RZ, -R3 ;  /* 0x000000ffff087224 */ /* 0x000fe400078e0a03 */
[----:B------:R-:W-:Y:S01]  /*9980*/  IMAD R35, R225, R0, R35 ;  /* 0x00000000e1237224 */ /* 0x000fe200078e0223 */
[----:B------:R-:W-:Y:S01]  /*9990*/  @!P6 IADD3 R171, PT, PT, R171, -R225, RZ ;  /* 0x800000e1ababe210 */ /* 0x000fe20007ffe0ff */
[C---:B------:R-:W-:Y:S02]  /*99a0*/  IMAD R161, R225.reuse, R8, R161 ;  /* 0x00000008e1a17224 */ /* 0x040fe400078e02a1 */
[----:B------:R-:W-:Y:S01]  /*99b0*/  VIADD R10, R34, 0xb8 ;  /* 0x000000b8220a7836 */ /* 0x000fe20000000000 */
[C---:B------:R-:W-:Y:S01]  /*99c0*/  ISETP.GT.U32.AND P6, PT, R225.reuse, R35, PT ;  /* 0x00000023e100720c */ /* 0x040fe20003fc4070 */
[----:B------:R-:W-:Y:S01]  /*99d0*/  @!P5 IMAD.IADD R222, R222, 0x1, -R225 ;  /* 0x00000001deded824 */ /* 0x000fe200078e0ae1 */
[----:B------:R-:W-:-:S02]  /*99e0*/  ISETP.GT.U32.AND P5, PT, R225, R161, PT ;  /* 0x000000a1e100720c */ /* 0x000fc40003fa4070 */
[----:B------:R-:W-:Y:S01]  /*99f0*/  IABS R27, R10 ;  /* 0x0000000a001b7213 */ /* 0x000fe20000000000 */
[----:B------:R-:W-:Y:S01]  /*9a00*/  @!P4 IMAD.MOV R97, RZ, RZ, -R97 ;  /* 0x000000ffff61c224 */ /* 0x000fe200078e0a61 */
[----:B------:R-:W-:Y:S01]  /*9a10*/  ISETP.GT.U32.AND P4, PT, R225, R14, PT ;  /* 0x0000000ee100720c */ /* 0x000fe20003f84070 */
[----:B------:R-:W-:Y:S02]  /*9a20*/  VIADD R11, R34, 0xb9 ;  /* 0x000000b9220b7836 */ /* 0x000fe40000000000 */
[----:B------:R-:W-:-:S03]  /*9a30*/  IMAD.HI.U32 R0, R26, R27, RZ ;  /* 0x0000001b1a007227 */ /* 0x000fc600078e00ff */
[----:B------:R-:W-:Y:S01]  /*9a40*/  IABS R148, R11 ;  /* 0x0000000b00947213 */ /* 0x000fe20000000000 */
[----:B------:R-:W-:Y:S02]  /*9a50*/  @!P6 IMAD.IADD R35, R35, 0x1, -R225 ;  /* 0x000000012323e824 */ /* 0x000fe400078e0ae1 */
[----:B------:R-:W-:Y:S01]  /*9a60*/  IMAD.MOV R0, RZ, RZ, -R0 ;  /* 0x000000ffff007224 */ /* 0x000fe200078e0a00 */
[----:B------:R-:W-:Y:S02]  /*9a70*/  @!P5 IADD3 R161, PT, PT, R161, -R225, RZ ;  /* 0x800000e1a1a1d210 */ /* 0x000fe40007ffe0ff */
[C---:B------:R-:W-:Y:S01]  /*9a80*/  ISETP.GT.U32.AND P5, PT, R225.reuse, R35, PT ;  /* 0x00000023e100720c */ /* 0x040fe20003fa4070 */
[----:B------:R-:W-:Y:S02]  /*9a90*/  IMAD R27, R225, R0, R27 ;  /* 0x00000000e11b7224 */ /* 0x000fe400078e021b */
[----:B------:R-:W-:-:S04]  /*9aa0*/  IMAD.HI.U32 R0, R26, R148, RZ ;  /* 0x000000941a007227 */ /* 0x000fc800078e00ff */
[----:B------:R-:W-:Y:S02]  /*9ab0*/  @!P4 IMAD.IADD R14, R14, 0x1, -R225 ;  /* 0x000000010e0ec824 */ /* 0x000fe400078e0ae1 */
[----:B------:R-:W-:-:S03]  /*9ac0*/  IMAD.MOV R0, RZ, RZ, -R0 ;  /* 0x000000ffff007224 */ /* 0x000fc600078e0a00 */
[C---:B------:R-:W-:Y:S01]  /*9ad0*/  ISETP.GT.U32.AND P6, PT, R225.reuse, R14, PT ;  /* 0x0000000ee100720c */ /* 0x040fe20003fc4070 */
[----:B------:R-:W-:Y:S02]  /*9ae0*/  IMAD R148, R225, R0, R148 ;  /* 0x00000000e1947224 */ /* 0x000fe400078e0294 */
[----:B------:R-:W-:Y:S02]  /*9af0*/  VIADD R13, R34, 0xba ;  /* 0x000000ba220d7836 */ /* 0x000fe40000000000 */
[----:B------:R-:W-:Y:S01]  /*9b00*/  @!P5 IMAD.IADD R35, R35, 0x1, -R225 ;  /* 0x000000012323d824 */ /* 0x000fe200078e0ae1 */
[----:B------:R-:W-:Y:S02]  /*9b10*/  ISETP.GT.U32.AND P5, PT, R225, R148, PT ;  /* 0x00000094e100720c */ /* 0x000fe40003fa4070 */
[----:B------:R-:W-:-:S05]  /*9b20*/  IABS R96, R13 ;  /* 0x0000000d00607213 */ /* 0x000fca0000000000 */
[----:B------:R-:W-:Y:S01]  /*9b30*/  @!P6 IMAD.IADD R14, R14, 0x1, -R225 ;  /* 0x000000010e0ee824 */ /* 0x000fe200078e0ae1 */
[----:B------:R-:W-:Y:S01]  /*9b40*/  ISETP.GE.AND P6, PT, R9, RZ, PT ;  /* 0x000000ff0900720c */ /* 0x000fe20003fc6270 */
[----:B------:R-:W-:Y:S01]  /*9b50*/  IMAD.HI.U32 R0, R26, R96, RZ ;  /* 0x000000601a007227 */ /* 0x000fe200078e00ff */
[----:B------:R-:W-:-:S03]  /*9b60*/  ISETP.GT.U32.AND P4, PT, R225, R222, PT ;  /* 0x000000dee100720c */ /* 0x000fc60003f84070 */
[----:B------:R-:W-:Y:S01]  /*9b70*/  VIADD R9, R34, 0xbc ;  /* 0x000000bc22097836 */ /* 0x000fe20000000000 */
[----:B------:R-:W-:Y:S01]  /*9b80*/  IADD3 R0, PT, PT, -R0, RZ, RZ ;  /* 0x000000ff00007210 */ /* 0x000fe20007ffe1ff */
[----:B------:R-:W-:-:S03]  /*9b90*/  @!P5 IMAD.IADD R148, R148, 0x1, -R225 ;  /* 0x000000019494d824 */ /* 0x000fc600078e0ae1 */
[----:B------:R-:W-:Y:S01]  /*9ba0*/  IABS R120, R9 ;  /* 0x0000000900787213 */ /* 0x000fe20000000000 */
[C---:B------:R-:W-:Y:S01]  /*9bb0*/  IMAD R96, R225.reuse, R0, R96 ;  /* 0x00000000e1607224 */ /* 0x040fe200078e0260 */
[C---:B------:R-:W-:Y:S01]  /*9bc0*/  ISETP.GT.U32.AND P5, PT, R225.reuse, R148, PT ;  /* 0x00000094e100720c */ /* 0x040fe20003fa4070 */
[----:B------:R-:W-:Y:S02]  /*9bd0*/  @!P2 IMAD.MOV R171, RZ, RZ, -R171 ;  /* 0x000000ffffaba224 */ /* 0x000fe400078e0aab */
[----:B------:R-:W-:Y:S01]  /*9be0*/  IMAD.HI.U32 R0, R26, R120, RZ ;  /* 0x000000781a007227 */ /* 0x000fe200078e00ff */
[----:B------:R-:W-:-:S03]  /*9bf0*/  ISETP.GT.U32.AND P2, PT, R225, R161, PT ;  /* 0x000000a1e100720c */ /* 0x000fc60003f44070 */
[----:B------:R-:W-:Y:S02]  /*9c00*/  IMAD.MOV R0, RZ, RZ, -R0 ;  /* 0x000000ffff007224 */ /* 0x000fe400078e0a00 */
[----:B------:R-:W-:Y:S02]  /*9c10*/  VIADD R17, R34, 0xbb ;  /* 0x000000bb22117836 */ /* 0x000fe40000000000 */
[--C-:B------:R-:W-:Y:S01]  /*9c20*/  @!P4 IMAD.IADD R222, R222, 0x1, -R225.reuse ;  /* 0x00000001dedec824 */ /* 0x100fe200078e0ae1 */
[C---:B------:R-:W-:Y:S01]  /*9c30*/  ISETP.GT.U32.AND P4, PT, R225.reuse, R27, PT ;  /* 0x0000001be100720c */ /* 0x040fe20003f84070 */
[----:B------:R-:W-:Y:S01]  /*9c40*/  IMAD R120, R225, R0, R120 ;  /* 0x00000000e1787224 */ /* 0x000fe200078e0278 */
[----:B------:R-:W-:Y:S01]  /*9c50*/  IABS R173, R17 ;  /* 0x0000001100ad7213 */ /* 0x000fe20000000000 */
[----:B------:R-:W-:-:S03]  /*9c60*/  @!P5 IMAD.IADD R148, R148, 0x1, -R225 ;  /* 0x000000019494d824 */ /* 0x000fc600078e0ae1 */
[----:B------:R-:W-:Y:S01]  /*9c70*/  ISETP.GT.U32.AND P5, PT, R225, R120, PT ;  /* 0x00000078e100720c */ /* 0x000fe20003fa4070 */
[----:B------:R-:W-:Y:S01]  /*9c80*/  @!P2 IMAD.IADD R161, R161, 0x1, -R225 ;  /* 0x00000001a1a1a824 */ /* 0x000fe200078e0ae1 */
[----:B------:R-:W-:Y:S01]  /*9c90*/  ISETP.GE.AND P2, PT, R10, RZ, PT ;  /* 0x000000ff0a00720c */ /* 0x000fe20003f46270 */
[----:B------:R-:W-:-:S04]  /*9ca0*/  IMAD.HI.U32 R3, R26, R173, RZ ;  /* 0x000000ad1a037227 */ /* 0x000fc800078e00ff */
[C---:B------:R-:W-:Y:S02]  /*9cb0*/  VIADD R10, R34.reuse, 0xbd ;  /* 0x000000bd220a7836 */ /* 0x040fe40000000000 */
[----:B------:R-:W-:Y:S02]  /*9cc0*/  IMAD.MOV R8, RZ, RZ, -R3 ;  /* 0x000000ffff087224 */ /* 0x000fe400078e0a03 */
[----:B------:R-:W-:Y:S01]  /*9cd0*/  @!P4 IMAD.IADD R27, R27, 0x1, -R225 ;  /* 0x000000011b1bc824 */ /* 0x000fe200078e0ae1 */
[----:B------:R-:W-:Y:S01]  /*9ce0*/  ISETP.GE.AND P4, PT, R11, RZ, PT ;  /* 0x000000ff0b00720c */ /* 0x000fe20003f86270 */
[----:B------:R-:W-:Y:S01]  /*9cf0*/  VIADD R11, R34, 0xbe ;  /* 0x000000be220b7836 */ /* 0x000fe20000000000 */
[----:B------:R-:W-:Y:S01]  /*9d00*/  IABS R16, R10 ;  /* 0x0000000a00107213 */ /* 0x000fe20000000000 */
[C---:B------:R-:W-:Y:S02]  /*9d10*/  IMAD R173, R225.reuse, R8, R173 ;  /* 0x00000008e1ad7224 */ /* 0x040fe400078e02ad */
[----:B------:R-:W-:Y:S01]  /*9d20*/  @!P3 IMAD.MOV R14, RZ, RZ, -R14 ;  /* 0x000000ffff0eb224 */ /* 0x000fe200078e0a0e */
[----:B------:R-:W-:Y:S01]  /*9d30*/  ISETP.GT.U32.AND P3, PT, R225, R96, PT ;  /* 0x00000060e100720c */ /* 0x000fe20003f64070 */
[----:B------:R-:W-:Y:S01]  /*9d40*/  @!P5 IMAD.IADD R120, R120, 0x1, -R225 ;  /* 0x000000017878d824 */ /* 0x000fe200078e0ae1 */
[----:B------:R-:W-:Y:S01]  /*9d50*/  IABS R8, R11 ;  /* 0x0000000b00087213 */ /* 0x000fe20000000000 */
[----:B------:R-:W-:-:S04]  /*9d60*/  IMAD.HI.U32 R0, R26, R16, RZ ;  /* 0x000000101a007227 */ /* 0x000fc800078e00ff */
[----:B------:R-:W-:Y:S01]  /*9d70*/  @!P1 IMAD.MOV R222, RZ, RZ, -R222 ;  /* 0x000000ffffde9224 */ /* 0x000fe200078e0ade */
[C---:B------:R-:W-:Y:S01]  /*9d80*/  ISETP.GT.U32.AND P1, PT, R225.reuse, R27, PT ;  /* 0x0000001be100720c */ /* 0x040fe20003f24070 */
[----:B------:R-:W-:Y:S01]  /*9d90*/  @!P6 IMAD.MOV R161, RZ, RZ, -R161 ;  /* 0x000000ffffa1e224 */ /* 0x000fe200078e0aa1 */
[C---:B------:R-:W-:Y:S01]  /*9da0*/  ISETP.GT.U32.AND P6, PT, R225.reuse, R173, PT ;  /* 0x000000ade100720c */ /* 0x040fe20003fc4070 */
[----:B------:R-:W-:Y:S01]  /*9db0*/  IMAD.MOV R3, RZ, RZ, -R0 ;  /* 0x000000ffff037224 */ /* 0x000fe200078e0a00 */
[----:B------:R-:W-:Y:S01]  /*9dc0*/  ISETP.GT.U32.AND P5, PT, R225, R120, PT ;  /* 0x00000078e100720c */ /* 0x000fe20003fa4070 */
[----:B------:R-:W-:-:S04]  /*9dd0*/  IMAD.HI.U32 R0, R26, R8, RZ ;  /* 0x000000081a007227 */ /* 0x000fc800078e00ff */
[----:B------:R-:W-:Y:S02]  /*9de0*/  IMAD.MOV R0, RZ, RZ, -R0 ;  /* 0x000000ffff007224 */ /* 0x000fe400078e0a00 */
[--C-:B------:R-:W-:Y:S02]  /*9df0*/  @!P3 IMAD.IADD R96, R96, 0x1, -R225.reuse ;  /* 0x000000016060b824 */ /* 0x100fe400078e0ae1 */
[----:B------:R-:W-:Y:S02]  /*9e00*/  IMAD R0, R225, R0, R8 ;  /* 0x00000000e1007224 */ /* 0x000fe400078e0208 */
[--C-:B------:R-:W-:Y:S02]  /*9e10*/  @!P1 IMAD.IADD R27, R27, 0x1, -R225.reuse ;  /* 0x000000011b1b9824 */ /* 0x100fe400078e0ae1 */
[----:B------:R-:W-:Y:S01]  /*9e20*/  @!P6 IMAD.IADD R173, R173, 0x1, -R225 ;  /* 0x00000001adade824 */ /* 0x000fe200078e0ae1 */
[----:B------:R-:W-:Y:S02]  /*9e30*/  ISETP.GT.U32.AND P6, PT, R225, R96, PT ;  /* 0x00000060e100720c */ /* 0x000fe40003fc4070 */
[----:B------:R-:W-:-:S02]  /*9e40*/  @!P5 IADD3 R120, PT, PT, R120, -R225, RZ ;  /* 0x800000e17878d210 */ /* 0x000fc40007ffe0ff */
[----:B------:R-:W-:Y:S02]  /*9e50*/  ISETP.GT.U32.AND P5, PT, R225, R0, PT ;  /* 0x00000000e100720c */ /* 0x000fe40003fa4070 */
[----:B------:R-:W-:Y:S02]  /*9e60*/  @!P0 IADD3 R35, PT, PT, -R35, RZ, RZ ;  /* 0x000000ff23238210 */ /* 0x000fe40007ffe1ff */
[----:B------:R-:W-:Y:S02]  /*9e70*/  @!P2 IADD3 R27, PT, PT, -R27, RZ, RZ ;  /* 0x000000ff1b1ba210 */ /* 0x000fe40007ffe1ff */
[----:B------:R-:W-:Y:S01]  /*9e80*/  ISETP.GE.AND P0, PT, R13, RZ, PT ;  /* 0x000000ff0d00720c */ /* 0x000fe20003f06270 */
[C---:B------:R-:W-:Y:S01]  /*9e90*/  VIADD R13, R34.reuse, 0xbf ;  /* 0x000000bf220d7836 */ /* 0x040fe20000000000 */
[C---:B------:R-:W-:Y:S01]  /*9ea0*/  ISETP.GT.U32.AND P2, PT, R225.reuse, R173, PT ;  /* 0x000000ade100720c */ /* 0x040fe20003f44070 */
[----:B------:R-:W-:Y:S01]  /*9eb0*/  IMAD R16, R225, R3, R16 ;  /* 0x00000003e1107224 */ /* 0x000fe200078e0210 */
[----:B------:R-:W-:Y:S01]  /*9ec0*/  ISETP.GE.AND P3, PT, R9, RZ, PT ;  /* 0x000000ff0900720c */ /* 0x000fe20003f66270 */
[C---:B------:R-:W-:Y:S01]  /*9ed0*/  VIADD R20, R34.reuse, 0xc1 ;  /* 0x000000c122147836 */ /* 0x040fe20000000000 */
[----:B------:R-:W-:Y:S01]  /*9ee0*/  ISETP.GE.AND P1, PT, R17, RZ, PT ;  /* 0x000000ff1100720c */ /* 0x000fe20003f26270 */
[----:B------:R-:W-:Y:S01]  /*9ef0*/  VIADD R17, R34, 0xc0 ;  /* 0x000000c022117836 */ /* 0x000fe20000000000 */
[----:B------:R-:W-:Y:S01]  /*9f00*/  IABS R9, R13 ;  /* 0x0000000d00097213 */ /* 0x000fe20000000000 */
[--C-:B------:R-:W-:Y:S01]  /*9f10*/  @!P6 IMAD.IADD R96, R96, 0x1, -R225.reuse ;  /* 0x000000016060e824 */ /* 0x100fe200078e0ae1 */
[----:B------:R-:W-:Y:S01]  /*9f20*/  ISETP.GT.U32.AND P6, PT, R225, R16, PT ;  /* 0x00000010e100720c */ /* 0x000fe20003fc4070 */
[----:B------:R-:W-:Y:S01]  /*9f30*/  @!P5 IMAD.IADD R0, R0, 0x1, -R225 ;  /* 0x000000010000d824 */ /* 0x000fe200078e0ae1 */
[----:B------:R-:W-:Y:S01]  /*9f40*/  IABS R106, R20 ;  /* 0x00000014006a7213 */ /* 0x000fe20000000000 */
[----:B------:R-:W-:Y:S01]  /*9f50*/  IMAD.HI.U32 R3, R26, R9, RZ ;  /* 0x000000091a037227 */ /* 0x000fe200078e00ff */
[----:B------:R-:W-:-:S03]  /*9f60*/  IABS R75, R17 ;  /* 0x00000011004b7213 */ /* 0x000fc60000000000 */
[----:B------:R-:W-:Y:S01]  /*9f70*/  @!P2 IMAD.IADD R173, R173, 0x1, -R225 ;  /* 0x00000001adada824 */ /* 0x000fe200078e0ae1 */
[----:B------:R-:W-:Y:S01]  /*9f80*/  ISETP.GE.AND P2, PT, R10, RZ, PT ;  /* 0x000000ff0a00720c */ /* 0x000fe20003f46270 */
[----:B------:R-:W-:Y:S01]  /*9f90*/  IMAD.MOV R10, RZ, RZ, -R3 ;  /* 0x000000ffff0a7224 */ /* 0x000fe200078e0a03 */
[----:B------:R-:W-:Y:S01]  /*9fa0*/  ISETP.GT.U32.AND P5, PT, R225, R0, PT ;  /* 0x00000000e100720c */ /* 0x000fe20003fa4070 */
[----:B------:R-:W-:-:S04]  /*9fb0*/  IMAD.HI.U32 R3, R26, R106, RZ ;  /* 0x0000006a1a037227 */ /* 0x000fc800078e00ff */
[----:B------:R-:W-:-:S04]  /*9fc0*/  IMAD.HI.U32 R8, R26, R75, RZ ;  /* 0x0000004b1a087227 */ /* 0x000fc800078e00ff */
[----:B------:R-:W-:Y:S02]  /*9fd0*/  IMAD.MOV R3, RZ, RZ, -R3 ;  /* 0x000000ffff037224 */ /* 0x000fe400078e0a03 */
[----:B------:R-:W-:Y:S02]  /*9fe0*/  IMAD.MOV R18, RZ, RZ, -R8 ;  /* 0x000000ffff127224 */ /* 0x000fe400078e0a08 */
[----:B------:R-:W-:Y:S02]  /*9ff0*/  @!P6 IMAD.IADD R16, R16, 0x1, -R225 ;  /* 0x000000011010e824 */ /* 0x000fe400078e0ae1 */
[C---:B------:R-:W-:Y:S02]  /*a000*/  IMAD R8, R225.reuse, R10, R9 ;  /* 0x0000000ae1087224 */ /* 0x040fe400078e0209 */
[C---:B------:R-:W-:Y:S01]  /*a010*/  IMAD R106, R225.reuse, R3, R106 ;  /* 0x00000003e16a7224 */ /* 0x040fe200078e026a */
[----:B------:R-:W-:Y:S01]  /*a020*/  @!P0 IADD3 R96, PT, PT, -R96, RZ, RZ ;  /* 0x000000ff60608210 */ /* 0x000fe20007ffe1ff */
[----:B------:R-:W-:Y:S01]  /*a030*/  @!P4 IMAD.MOV R148, RZ, RZ, -R148 ;  /* 0x000000ffff94c224 */ /* 0x000fe200078e0a94 */
[C---:B------:R-:W-:Y:S01]  /*a040*/  ISETP.GT.U32.AND P4, PT, R225.reuse, R16, PT ;  /* 0x00000010e100720c */ /* 0x040fe20003f84070 */
[----:B------:R-:W-:Y:S01]  /*a050*/  @!P5 IMAD.IADD R0, R0, 0x1, -R225 ;  /* 0x000000010000d824 */ /* 0x000fe200078e0ae1 */
[----:B------:R-:W-:-:S02]  /*a060*/  ISETP.GT.U32.AND P0, PT, R225, R8, PT ;  /* 0x00000008e100720c */ /* 0x000fc40003f04070 */
[----:B------:R-:W-:Y:S02]  /*a070*/  ISETP.GT.U32.AND P5, PT, R225, R106, PT ;  /* 0x0000006ae100720c */ /* 0x000fe40003fa4070 */
[----:B------:R-:W-:Y:S01]  /*a080*/  ISETP.GE.AND P6, PT, R11, RZ, PT ;  /* 0x000000ff0b00720c */ /* 0x000fe20003fc6270 */
[C---:B------:R-:W-:Y:S02]  /*a090*/  VIADD R11, R34.reuse, 0xc2 ;  /* 0x000000c2220b7836 */ /* 0x040fe40000000000 */
[----:B------:R-:W-:Y:S01]  /*a0a0*/  @!P1 IMAD.MOV R173, RZ, RZ, -R173 ;  /* 0x000000ffffad9224 */ /* 0x000fe200078e0aad */
[----:B------:R-:W-:Y:S01]  /*a0b0*/  ISETP.GE.AND P1, PT, R13, RZ, PT ;  /* 0x000000ff0d00720c */ /* 0x000fe20003f26270 */
[----:B------:R-:W-:Y:S01]  /*a0c0*/  VIADD R13, R34, 0xc3 ;  /* 0x000000c3220d7836 */ /* 0x000fe20000000000 */
[----:B------:R-:W-:Y:S01]  /*a0d0*/  IABS R9, R11 ;  /* 0x0000000b00097213 */ /* 0x000fe20000000000 */
[--C-:B------:R-:W-:Y:S02]  /*a0e0*/  @!P4 IMAD.IADD R16, R16, 0x1, -R225.reuse ;  /* 0x000000011010c824 */ /* 0x100fe400078e0ae1 */
[--C-:B------:R-:W-:Y:S01]  /*a0f0*/  @!P0 IMAD.IADD R8, R8, 0x1, -R225.reuse ;  /* 0x0000000108088824 */ /* 0x100fe200078e0ae1 */
[----:B------:R-:W-:Y:S01]  /*a100*/  IABS R95, R13 ;  /* 0x0000000d005f7213 */ /* 0x000fe20000000000 */
[----:B------:R-:W-:-:S02]  /*a110*/  @!P5 IMAD.IADD R106, R106, 0x1, -R225 ;  /* 0x000000016a6ad824 */ /* 0x000fc400078e0ae1 */
[----:B------:R-:W-:Y:S01]  /*a120*/  IMAD.HI.U32 R3, R26, R9, RZ ;  /* 0x000000091a037227 */ /* 0x000fe200078e00ff */
[----:B------:R1:W-:Y:S03]  /*a130*/  STL [R1], R2 ;  /* 0x0000000201007387 */ /* 0x0003e60000100800 */
[----:B------:R-:W-:Y:S01]  /*a140*/  @!P2 IMAD.MOV R16, RZ, RZ, -R16 ;  /* 0x000000ffff10a224 */ /* 0x000fe200078e0a10 */
[C---:B------:R-:W-:Y:S02]  /*a150*/  ISETP.GT.U32.AND P2, PT, R225.reuse, R8, PT ;  /* 0x00000008e100720c */ /* 0x040fe40003f44070 */
[----:B------:R-:W-:Y:S02]  /*a160*/  ISETP.GT.U32.AND P5, PT, R225, R106, PT ;  /* 0x0000006ae100720c */ /* 0x000fe40003fa4070 */
[----:B------:R-:W-:Y:S01]  /*a170*/  IADD3 R10, PT, PT, -R3, RZ, RZ ;  /* 0x000000ff030a7210 */ /* 0x000fe20007ffe1ff */
[----:B-1----:R-:W-:-:S02]  /*a180*/  IMAD.MOV.U32 R2, RZ, RZ, R0 ;  /* 0x000000ffff027224 */ /* 0x002fc400078e0000 */
[----:B------:R-:W-:-:S04]  /*a190*/  IMAD.HI.U32 R0, R26, R95, RZ ;  /* 0x0000005f1a007227 */ /* 0x000fc800078e00ff */
[----:B------:R-:W-:Y:S02]  /*a1a0*/  IMAD.MOV R0, RZ, RZ, -R0 ;  /* 0x000000ffff007224 */ /* 0x000fe400078e0a00 */
[C---:B------:R-:W-:Y:S02]  /*a1b0*/  IMAD R9, R225.reuse, R10, R9 ;  /* 0x0000000ae1097224 */ /* 0x040fe400078e0209 */
[C---:B------:R-:W-:Y:S02]  /*a1c0*/  IMAD R95, R225.reuse, R0, R95 ;  /* 0x00000000e15f7224 */ /* 0x040fe400078e025f */
[--C-:B------:R-:W-:Y:S01]  /*a1d0*/  @!P2 IMAD.IADD R8, R8, 0x1, -R225.reuse ;  /* 0x000000010808a824 */ /* 0x100fe200078e0ae1 */
[----:B------:R-:W-:Y:S01]  /*a1e0*/  ISETP.GT.U32.AND P2, PT, R225, R9, PT ;  /* 0x00000009e100720c */ /* 0x000fe20003f44070 */
[----:B------:R-:W-:Y:S01]  /*a1f0*/  @!P5 IMAD.IADD R106, R106, 0x1, -R225 ;  /* 0x000000016a6ad824 */ /* 0x000fe200078e0ae1 */
[----:B------:R-:W-:Y:S01]  /*a200*/  ISETP.GE.AND P4, PT, R17, RZ, PT ;  /* 0x000000ff1100720c */ /* 0x000fe20003f86270 */
[C---:B------:R-:W-:Y:S01]  /*a210*/  VIADD R17, R34.reuse, 0xc4 ;  /* 0x000000c422117836 */ /* 0x040fe20000000000 */
[----:B------:R-:W-:Y:S01]  /*a220*/  ISETP.GT.U32.AND P5, PT, R225, R95, PT ;  /* 0x0000005fe100720c */ /* 0x000fe20003fa4070 */
[----:B------:R-:W-:Y:S01]  /*a230*/  STL [R1+0x6f44], R252 ;  /* 0x006f44fc01007387 */ /* 0x000fe20000100800 */
[----:B------:R-:W-:Y:S01]  /*a240*/  @!P6 IMAD.MOV R2, RZ, RZ, -R2 ;  /* 0x000000ffff02e224 */ /* 0x000fe200078e0a02 */
[----:B------:R-:W-:Y:S01]  /*a250*/  ISETP.GE.AND P6, PT, R11, RZ, PT ;  /* 0x000000ff0b00720c */ /* 0x000fe20003fc6270 */
[----:B------:R-:W-:Y:S01]  /*a260*/  IMAD R75, R225, R18, R75 ;  /* 0x00000012e14b7224 */ /* 0x000fe200078e024b */
[----:B------:R-:W-:Y:S01]  /*a270*/  STL [R1+0x6f7c], R19 ;  /* 0x006f7c1301007387 */ /* 0x000fe20000100800 */
[----:B------:R-:W-:Y:S01]  /*a280*/  IABS R29, R17 ;  /* 0x00000011001d7213 */ /* 0x000fe20000000000 */
[----:B------:R-:W-:-:S02]  /*a290*/  VIADD R11, R34, 0xc6 ;  /* 0x000000c6220b7836 */ /* 0x000fc40000000000 */
[----:B------:R-:W-:Y:S01]  /*a2a0*/  STL [R1+0x6f80], R118 ;  /* 0x006f807601007387 */ /* 0x000fe20000100800 */
[----:B------:R-:W-:-:S03]  /*a2b0*/  VIADD R10, R34, 0xc5 ;  /* 0x000000c5220a7836 */ /* 0x000fc60000000000 */
[----:B------:R-:W-:Y:S01]  /*a2c0*/  STL [R1+0x6f84], R44 ;  /* 0x006f842c01007387 */ /* 0x000fe20000100800 */
[----:B------:R-:W-:-:S03]  /*a2d0*/  @!P3 IMAD.MOV R120, RZ, RZ, -R120 ;  /* 0x000000ffff78b224 */ /* 0x000fc600078e0a78 */
[----:B------:R-:W-:Y:S01]  /*a2e0*/  STL [R1+0x6f88], R196 ;  /* 0x006f88c401007387 */ /* 0x000fe20000100800 */
[----:B------:R-:W-:Y:S01]  /*a2f0*/  IMAD.HI.U32 R0, R26, R29, RZ ;  /* 0x0000001d1a007227 */ /* 0x000fe200078e00ff */
[----:B------:R-:W-:Y:S02]  /*a300*/  ISETP.GT.U32.AND P3, PT, R225, R75, PT ;  /* 0x0000004be100720c */ /* 0x000fe40003f64070 */
[----:B------:R-:W-:Y:S01]  /*a310*/  STL [R1+0x6f8c], R145 ;  /* 0x006f8c9101007387 */ /* 0x000fe20000100800 */
[--C-:B------:R-:W-:Y:S01]  /*a320*/  @!P2 IMAD.IADD R9, R9, 0x1, -R225.reuse ;  /* 0x000000010909a824 */ /* 0x100fe200078e0ae1 */
[----:B------:R-:W-:Y:S02]  /*a330*/  IABS R3, R11 ;  /* 0x0000000b00037213 */ /* 0x000fe40000000000 */
[----:B------:R1:W-:Y:S01]  /*a340*/  STL [R1+0x240], R2 ;  /* 0x0002400201007387 */ /* 0x0003e20000100800 */
[----:B------:R-:W-:Y:S01]  /*a350*/  @!P5 IMAD.IADD R95, R95, 0x1, -R225 ;  /* 0x000000015f5fd824 */ /* 0x000fe200078e0ae1 */
[----:B------:R-:W-:Y:S01]  /*a360*/  IABS R116, R10 ;  /* 0x0000000a00747213 */ /* 0x000fe20000000000 */
[----:B------:R-:W-:-:S02]  /*a370*/  IMAD.MOV R0, RZ, RZ, -R0 ;  /* 0x000000ffff007224 */ /* 0x000fc400078e0a00 */
[----:B-1----:R-:W-:Y:S01]  /*a380*/  IMAD.MOV.U32 R2, RZ, RZ, R8 ;  /* 0x000000ffff027224 */ /* 0x002fe200078e0008 */
[----:B------:R-:W-:-:S03]  /*a390*/  MOV R8, R3 ;  /* 0x0000000300087202 */ /* 0x000fc60000000f00 */
[----:B------:R-:W-:Y:S01]  /*a3a0*/  @!P1 IMAD.MOV R2, RZ, RZ, -R2 ;  /* 0x000000ffff029224 */ /* 0x000fe200078e0a02 */
[C---:B------:R-:W-:Y:S01]  /*a3b0*/  ISETP.GT.U32.AND P1, PT, R225.reuse, R9, PT ;  /* 0x00000009e100720c */ /* 0x040fe20003f24070 */
[C---:B------:R-:W-:Y:S01]  /*a3c0*/  IMAD R29, R225.reuse, R0, R29 ;  /* 0x00000000e11d7224 */ /* 0x040fe200078e021d */
[----:B------:R-:W-:Y:S01]  /*a3d0*/  ISETP.GT.U32.AND P5, PT, R225, R95, PT ;  /* 0x0000005fe100720c */ /* 0x000fe20003fa4070 */
[----:B------:R-:W-:-:S04]  /*a3e0*/  IMAD.HI.U32 R0, R26, R116, RZ ;  /* 0x000000741a007227 */ /* 0x000fc800078e00ff */
[----:B------:R-:W-:Y:S01]  /*a3f0*/  IMAD.HI.U32 R3, R26, R8, RZ ;  /* 0x000000081a037227 */ /* 0x000fe200078e00ff */
[----:B------:R-:W-:-:S03]  /*a400*/  ISETP.GE.AND P0, PT, R20, RZ, PT ;  /* 0x000000ff1400720c */ /* 0x000fc60003f06270 */
[----:B------:R-:W-:Y:S02]  /*a410*/  IMAD.MOV R0, RZ, RZ, -R0 ;  /* 0x000000ffff007224 */ /* 0x000fe400078e0a00 */
[----:B------:R-:W-:Y:S02]  /*a420*/  @!P3 IMAD.IADD R75, R75, 0x1, -R225 ;  /* 0x000000014b4bb824 */ /* 0x000fe400078e0ae1 */
[----:B------:R-:W-:Y:S02]  /*a430*/  IMAD.MOV R3, RZ, RZ, -R3 ;  /* 0x000000ffff037224 */ /* 0x000fe400078e0a03 */
[C---:B------:R-:W-:Y:S01]  /*a440*/  IMAD R116, R225.reuse, R0, R116 ;  /* 0x00000000e1747224 */ /* 0x040fe200078e0274 */
[----:B------:R-:W-:Y:S01]  /*a450*/  ISETP.GT.U32.AND P3, PT, R225, R75, PT ;  /* 0x0000004be100720c */ /* 0x000fe20003f64070 */
[----:B------:R-:W-:Y:S02]  /*a460*/  @!P1 IMAD.IADD R9, R9, 0x1, -R225 ;  /* 0x0000000109099824 */ /* 0x000fe400078e0ae1 */
[----:B------:R-:W-:-:S02]  /*a470*/  IMAD R0, R225, R3, R8 ;  /* 0x00000003e1007224 */ /* 0x000fc400078e0208 */
[----:B------:R-:W-:Y:S01]  /*a480*/  @!P5 IMAD.IADD R95, R95, 0x1, -R225 ;  /* 0x000000015f5fd824 */ /* 0x000fe200078e0ae1 */
[C---:B------:R-:W-:Y:S01]  /*a490*/  ISETP.GT.U32.AND P5, PT, R225.reuse, R116, PT ;  /* 0x00000074e100720c */ /* 0x040fe20003fa4070 */
[----:B------:R-:W-:Y:S01]  /*a4a0*/  @!P6 IMAD.MOV R9, RZ, RZ, -R9 ;  /* 0x000000ffff09e224 */ /* 0x000fe200078e0a09 */
[----:B------:R-:W-:Y:S01]  /*a4b0*/  ISETP.GT.U32.AND P6, PT, R225, R0, PT ;  /* 0x00000000e100720c */ /* 0x000fe20003fc4070 */
[----:B------:R-:W-:Y:S01]  /*a4c0*/  @!P0 IMAD.MOV R106, RZ, RZ, -R106 ;  /* 0x000000ffff6a8224 */ /* 0x000fe200078e0a6a */
[----:B------:R-:W-:Y:S01]  /*a4d0*/  ISETP.GE.AND P0, PT, R10, RZ, PT ;  /* 0x000000ff0a00720c */ /* 0x000fe20003f06270 */
[----:B------:R-:W-:Y:S02]  /*a4e0*/  VIADD R10, R34, 0xc7 ;  /* 0x000000c7220a7836 */ /* 0x000fe40000000000 */
[----:B------:R-:W-:Y:S02]  /*a4f0*/  @!P3 IADD3 R75, PT, PT, R75, -R225, RZ ;  /* 0x800000e14b4bb210 */ /* 0x000fe40007ffe0ff */
[----:B------:R-:W-:-:S02]  /*a500*/  ISETP.GE.AND P3, PT, R13, RZ, PT ;  /* 0x000000ff0d00720c */ /* 0x000fc40003f66270 */
[----:B------:R-:W-:Y:S02]  /*a510*/  ISETP.GE.AND P2, PT, R17, RZ, PT ;  /* 0x000000ff1100720c */ /* 0x000fe40003f46270 */
[----:B------:R-:W-:Y:S01]  /*a520*/  IABS R8, R10 ;  /* 0x0000000a00087213 */ /* 0x000fe20000000000 */
[--C-:B------:R-:W-:Y:S01]  /*a530*/  @!P5 IMAD.IADD R116, R116, 0x1, -R225.reuse ;  /* 0x000000017474d824 */ /* 0x100fe200078e0ae1 */
[----:B------:R-:W-:Y:S01]  /*a540*/  IADD3 R17, PT, PT, R34, 0xc8, RZ ;  /* 0x000000c822117810 */ /* 0x000fe20007ffe0ff */
[----:B------:R-:W-:Y:S02]  /*a550*/  @!P6 IMAD.IADD R0, R0, 0x1, -R225 ;  /* 0x000000010000e824 */ /* 0x000fe400078e0ae1 */
[----:B------:R-:W-:Y:S01]  /*a560*/  VIADD R22, R34, 0xc9 ;  /* 0x000000c922167836 */ /* 0x000fe20000000000 */
[----:B------:R-:W-:Y:S01]  /*a570*/  IABS R13, R17 ;  /* 0x00000011000d7213 */ /* 0x000fe20000000000 */
[----:B------:R-:W-:Y:S01]  /*a580*/  IMAD.HI.U32 R3, R26, R8, RZ ;  /* 0x000000081a037227 */ /* 0x000fe200078e00ff */
[----:B------:R-:W-:-:S02]  /*a590*/  ISETP.GT.U32.AND P5, PT, R225, R116, PT ;  /* 0x00000074e100720c */ /* 0x000fc40003fa4070 */
[----:B------:R-:W-:Y:S01]  /*a5a0*/  ISETP.GT.U32.AND P6, PT, R225, R0, PT ;  /* 0x00000000e100720c */ /* 0x000fe20003fc4070 */
[----:B------:R-:W-:Y:S01]  /*a5b0*/  @!P4 IMAD.MOV R75, RZ, RZ, -R75 ;  /* 0x000000ffff4bc224 */ /* 0x000fe200078e0a4b */
[----:B------:R-:W-:Y:S01]  /*a5c0*/  ISETP.GE.AND P1, PT, R11, RZ, PT ;  /* 0x000000ff0b00720c */ /* 0x000fe20003f26270 */
[----:B------:R-:W-:Y:S01]  /*a5d0*/  IMAD.MOV R11, RZ, RZ, -R3 ;  /* 0x000000ffff0b7224 */ /* 0x000fe200078e0a03 */
[----:B------:R-:W-:Y:S01]  /*a5e0*/  IABS R65, R22 ;  /* 0x0000001600417213 */ /* 0x000fe20000000000 */
[----:B------:R-:W-:Y:S01]  /*a5f0*/  IMAD.HI.U32 R3, R26, R13, RZ ;  /* 0x0000000d1a037227 */ /* 0x000fe200078e00ff */
[----:B------:R-:W-:-:S03]  /*a600*/  ISETP.GT.U32.AND P4, PT, R225, R29, PT ;  /* 0x0000001de100720c */ /* 0x000fc60003f84070 */
[----:B------:R-:W-:Y:S01]  /*a610*/  @!P3 IMAD.MOV R95, RZ, RZ, -R95 ;  /* 0x000000ffff5fb224 */ /* 0x000fe200078e0a5f */
[----:B------:R-:W-:Y:S01]  /*a620*/  ISETP.GE.AND P3, PT, R10, RZ, PT ;  /* 0x000000ff0a00720c */ /* 0x000fe20003f66270 */
[----:B------:R-:W-:-:S04]  /*a630*/  IMAD.HI.U32 R10, R26, R65, RZ ;  /* 0x000000411a0a7227 */ /* 0x000fc800078e00ff */
[----:B------:R-:W-:Y:S02]  /*a640*/  IMAD.MOV R18, RZ, RZ, -R3 ;  /* 0x000000ffff127224 */ /* 0x000fe400078e0a03 */
[C---:B------:R-:W-:Y:S02]  /*a650*/  IMAD R8, R225.reuse, R11, R8 ;  /* 0x0000000be1087224 */ /* 0x040fe400078e0208 */
[----:B------:R-:W-:Y:S02]  /*a660*/  IMAD.MOV R20, RZ, RZ, -R10 ;  /* 0x000000ffff147224 */ /* 0x000fe400078e0a0a */
[----:B------:R-:W-:Y:S02]  /*a670*/  @!P5 IMAD.IADD R116, R116, 0x1, -R225 ;  /* 0x000000017474d824 */ /* 0x000fe400078e0ae1 */
[C---:B------:R-:W-:Y:S01]  /*a680*/  IMAD R10, R225.reuse, R18, R13 ;  /* 0x00000012e10a7224 */ /* 0x040fe200078e020d */
[----:B------:R-:W-:Y:S01]  /*a690*/  ISETP.GT.U32.AND P5, PT, R225, R8, PT ;  /* 0x00000008e100720c */ /* 0x000fe20003fa4070 */
[--C-:B------:R-:W-:Y:S01]  /*a6a0*/  @!P6 IMAD.IADD R0, R0, 0x1, -R225.reuse ;  /* 0x000000010000e824 */ /* 0x100fe200078e0ae1 */
[----:B------:R1:W-:Y:S01]  /*a6b0*/  STL [R1+0x23c], R2 ;  /* 0x00023c0201007387 */ /* 0x0003e20000100800 */
[----:B------:R-:W-:-:S02]  /*a6c0*/  @!P4 IMAD.IADD R29, R29, 0x1, -R225 ;  /* 0x000000011d1dc824 */ /* 0x000fc400078e0ae1 */
[----:B------:R-:W-:Y:S01]  /*a6d0*/  @!P0 IMAD.MOV R116, RZ, RZ, -R116 ;  /* 0x000000ffff748224 */ /* 0x000fe200078e0a74 */
[C---:B------:R-:W-:Y:S01]  /*a6e0*/  ISETP.GT.U32.AND P0, PT, R225.reuse, R10, PT ;  /* 0x0000000ae100720c */ /* 0x040fe20003f04070 */
[C---:B------:R-:W-:Y:S01]  /*a6f0*/  IMAD R65, R225.reuse, R20, R65 ;  /* 0x00000014e1417224 */ /* 0x040fe200078e0241 */
[----:B------:R-:W-:Y:S01]  /*a700*/  ISETP.GT.U32.AND P4, PT, R225, R29, PT ;  /* 0x0000001de100720c */ /* 0x000fe20003f84070 */
[----:B-1----:R-:W-:-:S04]  /*a710*/  IMAD.MOV.U32 R2, RZ, RZ, R0 ;  /* 0x000000ffff027224 */ /* 0x002fc800078e0000 */
[----:B------:R-:W-:Y:S01]  /*a720*/  @!P1 IMAD.MOV R2, RZ, RZ, -R2 ;  /* 0x000000ffff029224 */ /* 0x000fe200078e0a02 */
[C---:B------:R-:W-:Y:S01]  /*a730*/  ISETP.GT.U32.AND P1, PT, R225.reuse, R65, PT ;  /* 0x00000041e100720c */ /* 0x040fe20003f24070 */
[----:B------:R-:W-:Y:S02]  /*a740*/  VIADD R18, R34, 0xcb ;  /* 0x000000cb22127836 */ /* 0x000fe40000000000 */
[--C-:B------:R-:W-:Y:S02]  /*a750*/  @!P5 IMAD.IADD R8, R8, 0x1, -R225.reuse ;  /* 0x000000010808d824 */ /* 0x100fe400078e0ae1 */
[--C-:B------:R-:W-:Y:S01]  /*a760*/  @!P0 IMAD.IADD R10, R10, 0x1, -R225.reuse ;  /* 0x000000010a0a8824 */ /* 0x100fe200078e0ae1 */
[----:B------:R-:W-:Y:S01]  /*a770*/  IABS R174, R18 ;  /* 0x0000001200ae7213 */ /* 0x000fe20000000000 */
[C---:B------:R-:W-:Y:S01]  /*a780*/  VIADD R3, R34.reuse, 0xca ;  /* 0x000000ca22037836 */ /* 0x040fe20000000000 */
[----:B------:R-:W-:Y:S02]  /*a790*/  ISETP.GT.U32.AND P5, PT, R225, R8, PT ;  /* 0x00000008e100720c */ /* 0x000fe40003fa4070 */
[----:B------:R-:W-:Y:S01]  /*a7a0*/  @!P4 IADD3 R29, PT, PT, R29, -R225, RZ ;  /* 0x800000e11d1dc210 */ /* 0x000fe20007ffe0ff */
[----:B------:R-:W-:Y:S01]  /*a7b0*/  VIADD R20, R34, 0xcd ;  /* 0x000000cd22147836 */ /* 0x000fe20000000000 */
[----:B------:R-:W-:Y:S01]  /*a7c0*/  ISETP.GT.U32.AND P0, PT, R225, R10, PT ;  /* 0x0000000ae100720c */ /* 0x000fe20003f04070 */
[----:B------:R-:W-:Y:S01]  /*a7d0*/  @!P1 IMAD.IADD R65, R65, 0x1, -R225 ;  /* 0x0000000141419824 */ /* 0x000fe200078e0ae1 */
[----:B------:R-:W-:-:S02]  /*a7e0*/  ISETP.GE.AND P6, PT, R3, RZ, PT ;  /* 0x000000ff0300720c */ /* 0x000fc40003fc6270 */
[----:B------:R-:W-:Y:S01]  /*a7f0*/  IABS R94, R3 ;  /* 0x00000003005e7213 */ /* 0x000fe20000000000 */
[----:B------:R-:W-:Y:S01]  /*a800*/  IMAD.HI.U32 R3, R26, R174, RZ ;  /* 0x000000ae1a037227 */ /* 0x000fe200078e00ff */
[----:B------:R-:W-:-:S03]  /*a810*/  ISETP.GE.AND P4, PT, R17, RZ, PT ;  /* 0x000000ff1100720c */ /* 0x000fc60003f86270 */
[----:B------:R-:W-:Y:S01]  /*a820*/  @!P2 IMAD.MOV R29, RZ, RZ, -R29 ;  /* 0x000000ffff1da224 */ /* 0x000fe200078e0a1d */
[----:B------:R-:W-:Y:S01]  /*a830*/  ISETP.GE.AND P2, PT, R22, RZ, PT ;  /* 0x000000ff1600720c */ /* 0x000fe20003f46270 */
[----:B------:R-:W-:Y:S01]  /*a840*/  IMAD.MOV R3, RZ, RZ, -R3 ;  /* 0x000000ffff037224 */ /* 0x000fe200078e0a03 */
[----:B------:R-:W-:Y:S02]  /*a850*/  IADD3 R22, PT, PT, R34, 0xcc, RZ ;  /* 0x000000cc22167810 */ /* 0x000fe40007ffe0ff */
[----:B------:R-:W-:Y:S02]  /*a860*/  IABS R17, R20 ;  /* 0x0000001400117213 */ /* 0x000fe40000000000 */
[----:B------:R-:W-:Y:S01]  /*a870*/  ISETP.GT.U32.AND P1, PT, R225, R65, PT ;  /* 0x00000041e100720c */ /* 0x000fe20003f24070 */
[----:B------:R-:W-:Y:S01]  /*a880*/  IMAD.HI.U32 R0, R26, R94, RZ ;  /* 0x0000005e1a007227 */ /* 0x000fe200078e00ff */
[----:B------:R-:W-:-:S03]  /*a890*/  IABS R13, R22 ;  /* 0x00000016000d7213 */ /* 0x000fc60000000000 */
[----:B------:R-:W-:Y:S02]  /*a8a0*/  IMAD R174, R225, R3, R174 ;  /* 0x00000003e1ae7224 */ /* 0x000fe400078e02ae */
[--C-:B------:R-:W-:Y:S02]  /*a8b0*/  @!P5 IMAD.IADD R8, R8, 0x1, -R225.reuse ;  /* 0x000000010808d824 */ /* 0x100fe400078e0ae1 */
[----:B------:R-:W-:Y:S01]  /*a8c0*/  IMAD.HI.U32 R3, R26, R17, RZ ;  /* 0x000000111a037227 */ /* 0x000fe200078e00ff */
[----:B------:R-:W-:Y:S02]  /*a8d0*/  IADD3 R11, PT, PT, -R0, RZ, RZ ;  /* 0x000000ff000b7210 */ /* 0x000fe40007ffe1ff */
[----:B------:R-:W-:Y:S01]  /*a8e0*/  ISETP.GE.AND P5, PT, R18, RZ, PT ;  /* 0x000000ff1200720c */ /* 0x000fe20003fa6270 */
[----:B------:R-:W-:Y:S02]  /*a8f0*/  @!P0 IMAD.IADD R10, R10, 0x1, -R225 ;  /* 0x000000010a0a8824 */ /* 0x000fe400078e0ae1 */
[----:B------:R-:W-:Y:S01]  /*a900*/  IMAD.HI.U32 R0, R26, R13, RZ ;  /* 0x0000000d1a007227 */ /* 0x000fe200078e00ff */
[----:B------:R1:W-:Y:S03]  /*a910*/  STL [R1+0x254], R2 ;  /* 0x0002540201007387 */ /* 0x0003e60000100800 */
[----:B------:R-:W-:-:S02]  /*a920*/  IMAD.MOV.U32 R19, RZ, RZ, R8 ;  /* 0x000000ffff137224 */ /* 0x000fc400078e0008 */
[----:B------:R-:W-:Y:S02]  /*a930*/  IMAD.MOV R18, RZ, RZ, -R3 ;  /* 0x000000ffff127224 */ /* 0x000fe400078e0a03 */
[----:B------:R-:W-:Y:S02]  /*a940*/  IMAD.MOV R0, RZ, RZ, -R0 ;  /* 0x000000ffff007224 */ /* 0x000fe400078e0a00 */
[----:B------:R-:W-:Y:S01]  /*a950*/  @!P3 IMAD.MOV R19, RZ, RZ, -R19 ;  /* 0x000000ffff13b224 */ /* 0x000fe200078e0a13 */
[----:B-1----:R-:W-:Y:S01]  /*a960*/  MOV R2, R10 ;  /* 0x0000000a00027202 */ /* 0x002fe20000000f00 */
[C---:B------:R-:W-:Y:S01]  /*a970*/  IMAD R10, R225.reuse, R18, R17 ;  /* 0x00000012e10a7224 */ /* 0x040fe200078e0211 */
[----:B------:R-:W-:Y:S01]  /*a980*/  ISETP.GT.U32.AND P3, PT, R225, R174, PT ;  /* 0x000000aee100720c */ /* 0x000fe20003f64070 */
[----:B------:R-:W-:Y:S02]  /*a990*/  @!P1 IMAD.IADD R65, R65, 0x1, -R225 ;  /* 0x0000000141419824 */ /* 0x000fe400078e0ae1 */
[----:B------:R-:W-:-:S02]  /*a9a0*/  IMAD R8, R225, R0, R13 ;  /* 0x00000000e1087224 */ /* 0x000fc400078e020d */
[----:B------:R-:W-:Y:S01]  /*a9b0*/  @!P2 IMAD.MOV R65, RZ, RZ, -R65 ;  /* 0x000000ffff41a224 */ /* 0x000fe200078e0a41 */
[C---:B------:R-:W-:Y:S01]  /*a9c0*/  ISETP.GT.U32.AND P2, PT, R225.reuse, R10, PT ;  /* 0x0000000ae100720c */ /* 0x040fe20003f44070 */
[----:B------:R-:W-:Y:S02]  /*a9d0*/  VIADD R13, R34, 0xce ;  /* 0x000000ce220d7836 */ /* 0x000fe40000000000 */
[----:B------:R-:W-:-:S03]  /*a9e0*/  IMAD R94, R225, R11, R94 ;  /* 0x0000000be15e7224 */ /* 0x000fc600078e025e */
[----:B------:R-:W-:Y:S01]  /*a9f0*/  IABS R3, R13 ;  /* 0x0000000d00037213 */ /* 0x000fe20000000000 */
[----:B------:R-:W-:Y:S01]  /*aa00*/  VIADD R17, R34, 0xcf ;  /* 0x000000cf22117836 */ /* 0x000fe20000000000 */
[C---:B------:R-:W-:Y:S02]  /*aa10*/  ISETP.GT.U32.AND P0, PT, R225.reuse, R94, PT ;  /* 0x0000005ee100720c */ /* 0x040fe40003f04070 */
[C---:B------:R-:W-:Y:S01]  /*aa20*/  ISETP.GT.U32.AND P1, PT, R225.reuse, R8, PT ;  /* 0x00000008e100720c */ /* 0x040fe20003f24070 */
[----:B------:R-:W-:Y:S01]  /*aa30*/  IMAD.HI.U32 R0, R26, R3, RZ ;  /* 0x000000031a007227 */ /* 0x000fe200078e00ff */
[----:B------:R-:W-:Y:S02]  /*aa40*/  @!P3 IADD3 R174, PT, PT, R174, -R225, RZ ;  /* 0x800000e1aeaeb210 */ /* 0x000fe40007ffe0ff */
[----:B------:R-:W-:Y:S01]  /*aa50*/  IABS R18, R17 ;  /* 0x0000001100127213 */ /* 0x000fe20000000000 */
[----:B------:R-:W-:Y:S01]  /*aa60*/  @!P2 IMAD.IADD R10, R10, 0x1, -R225 ;  /* 0x000000010a0aa824 */ /* 0x000fe200078e0ae1 */
[----:B------:R-:W-:Y:S01]  /*aa70*/  ISETP.GT.U32.AND P3, PT, R225, R174, PT ;  /* 0x000000aee100720c */ /* 0x000fe20003f64070 */
[----:B------:R-:W-:-:S03]  /*aa80*/  IMAD.MOV R0, RZ, RZ, -R0 ;  /* 0x000000ffff007224 */ /* 0x000fc600078e0a00 */
[C---:B------:R-:W-:Y:S01]  /*aa90*/  ISETP.GT.U32.AND P2, PT, R225.reuse, R10, PT ;  /* 0x0000000ae100720c */ /* 0x040fe20003f44070 */
[----:B------:R-:W-:Y:S02]  /*aaa0*/  IMAD R0, R225, R0, R3 ;  /* 0x00000000e1007224 */ /* 0x000fe400078e0203 */
[----:B------:R-:W-:-:S04]  /*aab0*/  IMAD.HI.U32 R3, R26, R18, RZ ;  /* 0x000000121a037227 */ /* 0x000fc800078e00ff */
[--C-:B------:R-:W-:Y:S02]  /*aac0*/  @!P0 IMAD.IADD R94, R94, 0x1, -R225.reuse ;  /* 0x000000015e5e8824 */ /* 0x100fe400078e0ae1 */
[----:B------:R-:W-:Y:S02]  /*aad0*/  @!P1 IMAD.IADD R8, R8, 0x1, -R225 ;  /* 0x0000000108089824 */ /* 0x000fe400078e0ae1 */
[----:B------:R-:W-:Y:S01]  /*aae0*/  IMAD.MOV R3, RZ, RZ, -R3 ;  /* 0x000000ffff037224 */ /* 0x000fe200078e0a03 */
[C---:B------:R-:W-:Y:S01]  /*aaf0*/  ISETP.GT.U32.AND P0, PT, R225.reuse, R94, PT ;  /* 0x0000005ee100720c */ /* 0x040fe20003f04070 */
[--C-:B------:R-:W-:Y:S01]  /*ab00*/  @!P3 IMAD.IADD R174, R174, 0x1, -R225.reuse ;  /* 0x00000001aeaeb824 */ /* 0x100fe200078e0ae1 */
[C---:B------:R-:W-:Y:S01]  /*ab10*/  ISETP.GT.U32.AND P1, PT, R225.reuse, R8, PT ;  /* 0x00000008e100720c */ /* 0x040fe20003f24070 */
[C---:B------:R-:W-:Y:S01]  /*ab20*/  IMAD R18, R225.reuse, R3, R18 ;  /* 0x00000003e1127224 */ /* 0x040fe200078e0212 */
[----:B------:R-:W-:Y:S01]  /*ab30*/  ISETP.GT.U32.AND P3, PT, R225, R0, PT ;  /* 0x00000000e100720c */ /* 0x000fe20003f64070 */
[----:B------:R-:W-:-:S02]  /*ab40*/  @!P2 IMAD.IADD R10, R10, 0x1, -R225 ;  /* 0x000000010a0aa824 */ /* 0x000fc400078e0ae1 */
[----:B------:R-:W-:Y:S01]  /*ab50*/  @!P4 IMAD.MOV R2, RZ, RZ, -R2 ;  /* 0x000000ffff02c224 */ /* 0x000fe200078e0a02 */
[----:B------:R-:W-:Y:S02]  /*ab60*/  ISETP.GT.U32.AND P2, PT, R225, R18, PT ;  /* 0x00000012e100720c */ /* 0x000fe40003f44070 */
[----:B------:R-:W-:Y:S01]  /*ab70*/  ISETP.GE.AND P4, PT, R22, RZ, PT ;  /* 0x000000ff1600720c */ /* 0x000fe20003f86270 */
[----:B------:R-:W-:Y:S02]  /*ab80*/  VIADD R3, R34, 0xd1 ;  /* 0x000000d122037836 */ /* 0x000fe40000000000 */
[--C-:B------:R-:W-:Y:S01]  /*ab90*/  @!P0 IMAD.IADD R94, R94, 0x1, -R225.reuse ;  /* 0x000000015e5e8824 */ /* 0x100fe200078e0ae1 */
[----:B------:R-:W-:Y:S01]  /*aba0*/  ISETP.GE.AND P0, PT, R20, RZ, PT ;  /* 0x000000ff1400720c */ /* 0x000fe20003f06270 */
[----:B------:R-:W-:Y:S02]  /*abb0*/  @!P1 IMAD.IADD R8, R8, 0x1, -R225 ;  /* 0x0000000108089824 */ /* 0x000fe400078e0ae1 */
[----:B------:R-:W-:-:S02]  /*abc0*/  VIADD R22, R34, 0xd0 ;  /* 0x000000d022167836 */ /* 0x000fc40000000000 */
[--C-:B------:R-:W-:Y:S01]  /*abd0*/  @!P3 IMAD.IADD R0, R0, 0x1, -R225.reuse ;  /* 0x000000010000b824 */ /* 0x100fe200078e0ae1 */
[----:B------:R1:W-:Y:S01]  /*abe0*/  STL [R1+0x250], R19 ;  /* 0x0002501301007387 */ /* 0x0003e20000100800 */
[----:B------:R-:W-:Y:S01]  /*abf0*/  IABS R67, R3 ;  /* 0x0000000300437213 */ /* 0x000fe20000000000 */
[----:B------:R-:W-:Y:S01]  /*ac00*/  @!P2 IMAD.IADD R18, R18, 0x1, -R225 ;  /* 0x000000011212a824 */ /* 0x000fe200078e0ae1 */
[----:B------:R-:W-:Y:S02]  /*ac10*/  IABS R114, R22 ;  /* 0x0000001600727213 */ /* 0x000fe40000000000 */
[----:B------:R-:W-:Y:S01]  /*ac20*/  ISETP.GT.U32.AND P3, PT, R225, R0, PT ;  /* 0x00000000e100720c */ /* 0x000fe20003f64070 */
[----:B-1----:R-:W-:Y:S01]  /*ac30*/  IMAD.MOV.U32 R19, RZ, RZ, R8 ;  /* 0x000000ffff137224 */ /* 0x002fe200078e0008 */
[----:B------:R-:W-:Y:S01]  /*ac40*/  IADD3 R8, PT, PT, R34, 0xd2, RZ ;  /* 0x000000d222087810 */ /* 0x000fe20007ffe0ff */
[----:B------:R1:W-:Y:S02]  /*ac50*/  STL [R1+0x24c], R2 ;  /* 0x00024c0201007387 */ /* 0x0003e40000100800 */
[----:B------:R-:W-:Y:S01]  /*ac60*/  @!P4 IMAD.MOV R19, RZ, RZ, -R19 ;  /* 0x000000ffff13c224 */ /* 0x000fe200078e0a13 */
[----:B------:R-:W-:Y:S01]  /*ac70*/  ISETP.GE.AND P4, PT, R3, RZ, PT ;  /* 0x000000ff0300720c */ /* 0x000fe20003f86270 */
[----:B------:R-:W-:Y:S01]  /*ac80*/  IMAD.HI.U32 R3, R26, R67, RZ ;  /* 0x000000431a037227 */ /* 0x000fe200078e00ff */
[----:B------:R-:W-:-:S02]  /*ac90*/  IABS R200, R8 ;  /* 0x0000000800c87213 */ /* 0x000fc40000000000 */
[----:B------:R-:W-:Y:S01]  /*aca0*/  ISETP.GT.U32.AND P2, PT, R225, R18, PT ;  /* 0x00000012e100720c */ /* 0x000fe20003f44070 */
[----:B------:R-:W-:-:S04]  /*acb0*/  IMAD.HI.U32 R11, R26, R114, RZ ;  /* 0x000000721a0b7227 */ /* 0x000fc800078e00ff */
[----:B-1----:R-:W-:Y:S01]  /*acc0*/  IMAD.MOV.U32 R2, RZ, RZ, R10 ;  /* 0x000000ffff027224 */ /* 0x002fe200078e000a */
[----:B------:R-:W-:Y:S01]  /*acd0*/  IADD3 R10, PT, PT, -R3, RZ, RZ ;  /* 0x000000ff030a7210 */ /* 0x000fe20007ffe1ff */
[----:B------:R-:W-:Y:S01]  /*ace0*/  @!P6 IMAD.MOV R94, RZ, RZ, -R94 ;  /* 0x000000ffff5ee224 */ /* 0x000fe200078e0a5e */
[----:B------:R-:W-:Y:S01]  /*acf0*/  ISETP.GE.AND P6, PT, R13, RZ, PT ;  /* 0x000000ff0d00720c */ /* 0x000fe20003fc6270 */
[----:B------:R-:W-:Y:S01]  /*ad00*/  @!P0 IMAD.MOV R2, RZ, RZ, -R2 ;  /* 0x000000ffff028224 */ /* 0x000fe200078e0a02 */
[----:B------:R-:W-:Y:S01]  /*ad10*/  ISETP.GE.AND P0, PT, R8, RZ, PT ;  /* 0x000000ff0800720c */ /* 0x000fe20003f06270 */
[----:B------:R-:W-:Y:S02]  /*ad20*/  IMAD.MOV R11, RZ, RZ, -R11 ;  /* 0x000000ffff0b7224 */ /* 0x000fe400078e0a0b */
[----:B------:R-:W-:Y:S01]  /*ad30*/  IMAD.HI.U32 R8, R26, R200, RZ ;  /* 0x000000c81a087227 */ /* 0x000fe200078e00ff */
[----:B------:R1:W-:Y:S03]  /*ad40*/  STL [R1+0x248], R19 ;  /* 0x0002481301007387 */ /* 0x0003e60000100800 */
[----:B------:R-:W-:-:S02]  /*ad50*/  IMAD R114, R225, R11, R114 ;  /* 0x0000000be1727224 */ /* 0x000fc400078e0272 */
[----:B------:R-:W-:Y:S02]  /*ad60*/  @!P3 IMAD.IADD R0, R0, 0x1, -R225 ;  /* 0x000000010000b824 */ /* 0x000fe400078e0ae1 */
[----:B------:R-:W-:Y:S02]  /*ad70*/  IMAD.MOV R8, RZ, RZ, -R8 ;  /* 0x000000ffff087224 */ /* 0x000fe400078e0a08 */
[C---:B------:R-:W-:Y:S01]  /*ad80*/  IMAD R67, R225.reuse, R10, R67 ;  /* 0x0000000ae1437224 */ /* 0x040fe200078e0243 */
[C---:B------:R-:W-:Y:S01]  /*ad90*/  ISETP.GT.U32.AND P3, PT, R225.reuse, R114, PT ;  /* 0x00000072e100720c */ /* 0x040fe20003f64070 */
[----:B-1----:R-:W-:Y:S02]  /*ada0*/  IMAD.MOV.U32 R19, RZ, RZ, R0 ;  /* 0x000000ffff137224 */ /* 0x002fe400078e0000 */
[C---:B------:R-:W-:Y:S02]  /*adb0*/  IMAD R200, R225.reuse, R8, R200 ;  /* 0x00000008e1c87224 */ /* 0x040fe400078e02c8 */
[----:B------:R-:W-:Y:S01]  /*adc0*/  @!P2 IMAD.IADD R18, R18, 0x1, -R225 ;  /* 0x000000011212a824 */ /* 0x000fe200078e0ae1 */
[----:B------:R-:W-:-:S02]  /*add0*/  ISETP.GT.U32.AND P2, PT, R225, R67, PT ;  /* 0x00000043e100720c */ /* 0x000fc40003f44070 */
[----:B------:R-:W-:Y:S02]  /*ade0*/  @!P6 IADD3 R19, PT, PT, -R19, RZ, RZ ;  /* 0x000000ff1313e210 */ /* 0x000fe40007ffe1ff */
[----:B------:R-:W-:Y:S02]  /*adf0*/  ISETP.GT.U32.AND P6, PT, R225, R200, PT ;  /* 0x000000c8e100720c */ /* 0x000fe40003fc4070 */
[----:B------:R-:W-:Y:S02]  /*ae00*/  @!P5 IADD3 R174, PT, PT, -R174, RZ, RZ ;  /* 0x000000ffaeaed210 */ /* 0x000fe40007ffe1ff */
[----:B------:R-:W-:Y:S01]  /*ae10*/  ISETP.GE.AND P5, PT, R17, RZ, PT ;  /* 0x000000ff1100720c */ /* 0x000fe20003fa6270 */
[----:B------:R-:W-:Y:S02]  /*ae20*/  VIADD R17, R34, 0xd3 ;  /* 0x000000d322117836 */ /* 0x000fe40000000000 */
[--C-:B------:R-:W-:Y:S02]  /*ae30*/  @!P3 IMAD.IADD R114, R114, 0x1, -R225.reuse ;  /* 0x000000017272b824 */ /* 0x100fe400078e0ae1 */
[----:B------:R-:W-:Y:S01]  /*ae40*/  VIADD R20, R34, 0xd4 ;  /* 0x000000d422147836 */ /* 0x000fe20000000000 */
[----:B------:R-:W-:Y:S01]  /*ae50*/  IABS R11, R17 ;  /* 0x00000011000b7213 */ /* 0x000fe20000000000 */
[--C-:B------:R-:W-:Y:S01]  /*ae60*/  @!P2 IMAD.IADD R67, R67, 0x1, -R225.reuse ;  /* 0x000000014343a824 */ /* 0x100fe200078e0ae1 */
[C---:B------:R-:W-:Y:S01]  /*ae70*/  ISETP.GT.U32.AND P3, PT, R225.reuse, R114, PT ;  /* 0x00000072e100720c */ /* 0x040fe20003f64070 */
[----:B------:R-:W-:Y:S01]  /*ae80*/  @!P6 IMAD.IADD R200, R200, 0x1, -R225 ;  /* 0x00000001c8c8e824 */ /* 0x000fe200078e0ae1 */
[----:B------:R-:W-:Y:S01]  /*ae90*/  IABS R13, R20 ;  /* 0x00000014000d7213 */ /* 0x000fe20000000000 */
[----:B------:R-:W-:Y:S01]  /*aea0*/  IMAD.HI.U32 R3, R26, R11, RZ ;  /* 0x0000000b1a037227 */ /* 0x000fe200078e00ff */
[----:B------:R-:W-:-:S02]  /*aeb0*/  ISETP.GT.U32.AND P2, PT, R225, R67, PT ;  /* 0x00000043e100720c */ /* 0x000fc40003f44070 */
[----:B------:R-:W-:Y:S01]  /*aec0*/  ISETP.GT.U32.AND P6, PT, R225, R200, PT ;  /* 0x000000c8e100720c */ /* 0x000fe20003fc4070 */
[----:B------:R-:W-:Y:S02]  /*aed0*/  VIADD R32, R34, 0xd5 ;  /* 0x000000d522207836 */ /* 0x000fe40000000000 */
[----:B------:R-:W-:-:S04]  /*aee0*/  IMAD.HI.U32 R8, R26, R13, RZ ;  /* 0x0000000d1a087227 */ /* 0x000fc800078e00ff */
[----:B------:R-:W-:Y:S01]  /*aef0*/  IMAD.MOV R0, RZ, RZ, -R3 ;  /* 0x000000ffff007224 */ /* 0x000fe200078e0a03 */
[----:B------:R-:W-:Y:S01]  /*af00*/  IABS R10, R32 ;  /* 0x00000020000a7213 */ /* 0x000fe20000000000 */
[----:B------:R-:W-:Y:S02]  /*af10*/  IMAD.MOV R8, RZ, RZ, -R8 ;  /* 0x000000ffff087224 */ /* 0x000fe400078e0a08 */
[C---:B------:R-:W-:Y:S02]  /*af20*/  IMAD R0, R225.reuse, R0, R11 ;  /* 0x00000000e1007224 */ /* 0x040fe400078e020b */
[----:B------:R-:W-:Y:S02]  /*af30*/  VIADD R30, R34, 0xd6 ;  /* 0x000000d6221e7836 */ /* 0x000fe40000000000 */
[----:B------:R-:W-:Y:S01]  /*af40*/  @!P3 IMAD.IADD R114, R114, 0x1, -R225 ;  /* 0x000000017272b824 */ /* 0x000fe200078e0ae1 */
[----:B------:R-:W-:Y:S01]  /*af50*/  ISETP.GE.AND P3, PT, R20, RZ, PT ;  /* 0x000000ff1400720c */ /* 0x000fe20003f66270 */
[----:B------:R-:W-:Y:S01]  /*af60*/  IMAD R8, R225, R8, R13 ;  /* 0x00000008e1087224 */ /* 0x000fe200078e020d */
[----:B------:R-:W-:Y:S01]  /*af70*/  IABS R20, R30 ;  /* 0x0000001e00147213 */ /* 0x000fe20000000000 */
[--C-:B------:R-:W-:Y:S01]  /*af80*/  @!P2 IMAD.IADD R67, R67, 0x1, -R225.reuse ;  /* 0x000000014343a824 */ /* 0x100fe200078e0ae1 */
[C---:B------:R-:W-:Y:S01]  /*af90*/  ISETP.GT.U32.AND P2, PT, R225.reuse, R0, PT ;  /* 0x00000000e100720c */ /* 0x040fe20003f44070 */
[----:B------:R-:W-:Y:S01]  /*afa0*/  IMAD.HI.U32 R3, R26, R10, RZ ;  /* 0x0000000a1a037227 */ /* 0x000fe200078e00ff */
[----:B------:R1:W-:Y:S03]  /*afb0*/  STL [R1+0x244], R2 ;  /* 0x0002440201007387 */ /* 0x0003e60000100800 */
[----:B------:R-:W-:Y:S01]  /*afc0*/  @!P6 IMAD.IADD R200, R200, 0x1, -R225 ;  /* 0x00000001c8c8e824 */ /* 0x000fe200078e0ae1 */
[----:B------:R-:W-:Y:S01]  /*afd0*/  ISETP.GT.U32.AND P6, PT, R225, R8, PT ;  /* 0x00000008e100720c */ /* 0x000fe20003fc4070 */
[----:B------:R-:W-:-:S02]  /*afe0*/  IMAD.MOV R13, RZ, RZ, -R3 ;  /* 0x000000ffff0d7224 */ /* 0x000fc400078e0a03 */
[----:B------:R-:W-:-:S04]  /*aff0*/  IMAD.HI.U32 R3, R26, R20, RZ ;  /* 0x000000141a037227 */ /* 0x000fc800078e00ff */
[----:B-1----:R-:W-:Y:S02]  /*b000*/  IMAD.MOV.U32 R2, RZ, RZ, R18 ;  /* 0x000000ffff027224 */ /* 0x002fe400078e0012 */
[----:B------:R-:W-:Y:S02]  /*b010*/  IMAD R10, R225, R13, R10 ;  /* 0x0000000de10a7224 */ /* 0x000fe400078e020a */
[----:B------:R-:W-:Y:S01]  /*b020*/  @!P5 IMAD.MOV R2, RZ, RZ, -R2 ;  /* 0x000000ffff02d224 */ /* 0x000fe200078e0a02 */
[----:B------:R-:W-:Y:S01]  /*b030*/  ISETP.GE.AND P5, PT, R17, RZ, PT ;  /* 0x000000ff1100720c */ /* 0x000fe20003fa6270 */
[----:B------:R-:W-:Y:S02]  /*b040*/  IMAD.MOV R17, RZ, RZ, -R3 ;  /* 0x000000ffff117224 */ /* 0x000fe400078e0a03 */
[----:B------:R-:W-:Y:S02]  /*b050*/  VIADD R31, R34, 0xd7 ;  /* 0x000000d7221f7836 */ /* 0x000fe40000000000 */
[--C-:B------:R-:W-:Y:S01]  /*b060*/  @!P2 IMAD.IADD R0, R0, 0x1, -R225.reuse ;  /* 0x000000010000a824 */ /* 0x100fe200078e0ae1 */
[C---:B------:R-:W-:Y:S01]  /*b070*/  ISETP.GT.U32.AND P2, PT, R225.reuse, R10, PT ;  /* 0x0000000ae100720c */ /* 0x040fe20003f44070 */
[C---:B------:R-:W-:Y:S01]  /*b080*/  IMAD R20, R225.reuse, R17, R20 ;  /* 0x00000011e1147224 */ /* 0x040fe200078e0214 */
[----:B------:R-:W-:Y:S01]  /*b090*/  ISETP.GE.AND P1, PT, R22, RZ, PT ;  /* 0x000000ff1600720c */ /* 0x000fe20003f26270 */
[----:B------:R-:W-:Y:S01]  /*b0a0*/  @!P6 IMAD.IADD R8, R8, 0x1, -R225 ;  /* 0x000000010808e824 */ /* 0x000fe200078e0ae1 */
[----:B------:R-:W-:Y:S01]  /*b0b0*/  IABS R18, R31 ;  /* 0x0000001f00127213 */ /* 0x000fe20000000000 */
[----:B------:R-:W-:Y:S01]  /*b0c0*/  VIADD R28, R34, 0xd8 ;  /* 0x000000d8221c7836 */ /* 0x000fe20000000000 */
[----:B------:R-:W-:-:S03]  /*b0d0*/  ISETP.GT.U32.AND P6, PT, R225, R20, PT ;  /* 0x00000014e100720c */ /* 0x000fc60003fc4070 */
[----:B------:R-:W-:Y:S01]  /*b0e0*/  IMAD.HI.U32 R11, R26, R18, RZ ;  /* 0x000000121a0b7227 */ /* 0x000fe200078e00ff */
[----:B------:R-:W-:Y:S02]  /*b0f0*/  IADD3 R24, PT, PT, R34, 0xd9, RZ ;  /* 0x000000d922187810 */ /* 0x000fe40007ffe0ff */
[----:B------:R-:W-:Y:S01]  /*b100*/  IABS R22, R28 ;  /* 0x0000001c00167213 */ /* 0x000fe20000000000 */
[----:B------:R-:W-:Y:S01]  /*b110*/  IMAD.MOV R11, RZ, RZ, -R11 ;  /* 0x000000ffff0b7224 */ /* 0x000fe200078e0a0b */
[----:B------:R-:W-:Y:S01]  /*b120*/  IABS R151, R24 ;  /* 0x0000001800977213 */ /* 0x000fe20000000000 */
[----:B------:R-:W-:Y:S01]  /*b130*/  @!P2 IMAD.IADD R10, R10, 0x1, -R225 ;  /* 0x000000010a0aa824 */ /* 0x000fe200078e0ae1 */
[----:B------:R-:W-:Y:S01]  /*b140*/  ISETP.GT.U32.AND P2, PT, R225, R0, PT ;  /* 0x00000000e100720c */ /* 0x000fe20003f44070 */
[----:B------:R-:W-:-:S04]  /*b150*/  IMAD.HI.U32 R13, R26, R22, RZ ;  /* 0x000000161a0d7227 */ /* 0x000fc800078e00ff */
[----:B------:R-:W-:Y:S01]  /*b160*/  @!P1 IMAD.MOV R114, RZ, RZ, -R114 ;  /* 0x000000ffff729224 */ /* 0x000fe200078e0a72 */
[C---:B------:R-:W-:Y:S01]  /*b170*/  ISETP.GT.U32.AND P1, PT, R225.reuse, R8, PT ;  /* 0x00000008e100720c */ /* 0x040fe20003f24070 */
[C---:B------:R-:W-:Y:S02]  /*b180*/  IMAD R18, R225.reuse, R11, R18 ;  /* 0x0000000be1127224 */ /* 0x040fe400078e0212 */
[----:B------:R-:W-:Y:S01]  /*b190*/  @!P6 IMAD.IADD R20, R20, 0x1, -R225 ;  /* 0x000000011414e824 */ /* 0x000fe200078e0ae1 */
[----:B------:R-:W-:Y:S01]  /*b1a0*/  ISETP.GT.U32.AND P6, PT, R225, R10, PT ;  /* 0x0000000ae100720c */ /* 0x000fe20003fc4070 */
[----:B------:R-:W-:Y:S01]  /*b1b0*/  IMAD.HI.U32 R3, R26, R151, RZ ;  /* 0x000000971a037227 */ /* 0x000fe200078e00ff */
[----:B------:R-:W-:Y:S02]  /*b1c0*/  IADD3 R13, PT, PT, -R13, RZ, RZ ;  /* 0x000000ff0d0d7210 */ /* 0x000fe40007ffe1ff */
[----:B------:R-:W-:Y:S01]  /*b1d0*/  @!P4 IADD3 R67, PT, PT, -R67, RZ, RZ ;  /* 0x000000ff4343c210 */ /* 0x000fe20007ffe1ff */
[----:B------:R-:W-:Y:S01]  /*b1e0*/  @!P0 IMAD.MOV R200, RZ, RZ, -R200 ;  /* 0x000000ffffc88224 */ /* 0x000fe200078e0ac8 */
[C---:B------:R-:W-:Y:S01]  /*b1f0*/  ISETP.GT.U32.AND P0, PT, R225.reuse, R18, PT ;  /* 0x00000012e100720c */ /* 0x040fe20003f04070 */
[----:B------:R-:W-:Y:S01]  /*b200*/  IMAD.MOV R36, RZ, RZ, -R3 ;  /* 0x000000ffff247224 */ /* 0x000fe200078e0a03 */
[C---:B------:R-:W-:Y:S01]  /*b210*/  ISETP.GT.U32.AND P4, PT, R225.reuse, R20, PT ;  /* 0x00000014e100720c */ /* 0x040fe20003f84070 */
[----:B------:R-:W-:-:S02]  /*b220*/  IMAD R22, R225, R13, R22 ;  /* 0x0000000de1167224 */ /* 0x000fc400078e0216 */
[C---:B------:R-:W-:Y:S02]  /*b230*/  IMAD R151, R225.reuse, R36, R151 ;  /* 0x00000024e1977224 */ /* 0x040fe400078e0297 */
[--C-:B------:R-:W-:Y:S01]  /*b240*/  @!P2 IMAD.IADD R0, R0, 0x1, -R225.reuse ;  /* 0x000000010000a824 */ /* 0x100fe200078e0ae1 */
[C---:B------:R-:W-:Y:S01]  /*b250*/  ISETP.GT.U32.AND P2, PT, R225.reuse, R22, PT ;  /* 0x00000016e100720c */ /* 0x040fe20003f44070 */
[----:B------:R-:W-:Y:S02]  /*b260*/  VIADD R17, R34, 0xdb ;  /* 0x000000db22117836 */ /* 0x000fe40000000000 */
[--C-:B------:R-:W-:Y:S01]  /*b270*/  @!P1 IMAD.IADD R8, R8, 0x1, -R225.reuse ;  /* 0x0000000108089824 */ /* 0x100fe200078e0ae1 */
[----:B------:R1:W-:Y:S01]  /*b280*/  STL [R1+0x280], R19 ;  /* 0x0002801301007387 */ /* 0x0003e20000100800 */
[----:B------:R-:W-:Y:S02]  /*b290*/  VIADD R13, R34, 0xda ;  /* 0x000000da220d7836 */ /* 0x000fe40000000000 */
[--C-:B------:R-:W-:Y:S01]  /*b2a0*/  @!P6 IMAD.IADD R10, R10, 0x1, -R225.reuse ;  /* 0x000000010a0ae824 */ /* 0x100fe200078e0ae1 */
[----:B------:R2:W-:Y:S01]  /*b2b0*/  STL [R1+0x26c], R2 ;  /* 0x00026c0201007387 */ /* 0x0005e20000100800 */
[C---:B------:R-:W-:Y:S01]  /*b2c0*/  ISETP.GT.U32.AND P6, PT, R225.reuse, R151, PT ;  /* 0x00000097e100720c */ /* 0x040fe20003fc4070 */
[----:B------:R-:W-:Y:S01]  /*b2d0*/  @!P4 IMAD.IADD R20, R20, 0x1, -R225 ;  /* 0x000000011414c824 */ /* 0x000fe200078e0ae1 */
[----:B------:R-:W-:Y:S01]  /*b2e0*/  IABS R176, R17 ;  /* 0x0000001100b07213 */ /* 0x000fe20000000000 */
[----:B-1----:R-:W-:Y:S01]  /*b2f0*/  IMAD.MOV.U32 R19, RZ, RZ, R0 ;  /* 0x000000ffff137224 */ /* 0x002fe200078e0000 */
[----:B------:R-:W-:Y:S01]  /*b300*/  @!P0 IADD3 R18, PT, PT, R18, -R225, RZ ;  /* 0x800000e112128210 */ /* 0x000fe20007ffe0ff */
[----:B--2---:R-:W-:Y:S01]  /*b310*/  IMAD.MOV.U32 R2, RZ, RZ, R8 ;  /* 0x000000ffff027224 */ /* 0x004fe200078e0008 */
[----:B------:R-:W-:Y:S01]  /*b320*/  IABS R175, R13 ;  /* 0x0000000d00af7213 */ /* 0x000fe20000000000 */
[----:B------:R-:W-:Y:S01]  /*b330*/  @!P5 IMAD.MOV R19, RZ, RZ, -R19 ;  /* 0x000000ffff13d224 */ /* 0x000fe200078e0a13 */
[----:B------:R-:W-:Y:S01]  /*b340*/  ISETP.GE.AND P1, PT, R32, RZ, PT ;  /* 0x000000ff2000720c */ /* 0x000fe20003f26270 */
[----:B------:R-:W-:Y:S01]  /*b350*/  @!P3 IMAD.MOV R2, RZ, RZ, -R2 ;  /* 0x000000ffff02b224 */ /* 0x000fe200078e0a02 */
[----:B------:R-:W-:Y:S01]  /*b360*/  ISETP.GE.AND P4, PT, R30, RZ, PT ;  /* 0x000000ff1e00720c */ /* 0x000fe20003f86270 */
[C---:B------:R-:W-:Y:S01]  /*b370*/  IMAD.HI.U32 R11, R26.reuse, R176, RZ ;  /* 0x000000b01a0b7227 */ /* 0x040fe200078e00ff */
[----:B------:R-:W-:Y:S01]  /*b380*/  ISETP.GT.U32.AND P5, PT, R225, R18, PT ;  /* 0x00000012e100720c */ /* 0x000fe20003fa4070 */
[----:B------:R-:W-:Y:S02]  /*b390*/  STL [R1+0x260], R19 ;  /* 0x0002601301007387 */ /* 0x000fe40000100800 */
[----:B------:R-:W-:-:S02]  /*b3a0*/  IMAD.HI.U32 R3, R26, R175, RZ ;  /* 0x000000af1a037227 */ /* 0x000fc400078e00ff */
[----:B------:R1:W-:Y:S02]  /*b3b0*/  STL [R1+0x25c], R2 ;  /* 0x00025c0201007387 */ /* 0x0003e40000100800 */
[----:B------:R-:W-:Y:S02]  /*b3c0*/  IMAD.MOV R11, RZ, RZ, -R11 ;  /* 0x000000ffff0b7224 */ /* 0x000fe400078e0a0b */
[----:B------:R-:W-:Y:S02]  /*b3d0*/  @!P2 IMAD.IADD R22, R22, 0x1, -R225 ;  /* 0x000000011616a824 */ /* 0x000fe400078e0ae1 */
[----:B------:R-:W-:Y:S02]  /*b3e0*/  IMAD.MOV R30, RZ, RZ, -R3 ;  /* 0x000000ffff1e7224 */ /* 0x000fe400078e0a03 */
[----:B------:R-:W-:Y:S01]  /*b3f0*/  VIADD R3, R34, 0xdc ;  /* 0x000000dc22037836 */ /* 0x000fe20000000000 */
[----:B-1----:R-:W-:Y:S01]  /*b400*/  MOV R2, R10 ;  /* 0x0000000a00027202 */ /* 0x002fe20000000f00 */
[----:B------:R-:W-:-:S02]  /*b410*/  @!P6 IMAD.IADD R151, R151, 0x1, -R225 ;  /* 0x000000019797e824 */ /* 0x000fc400078e0ae1 */
[----:B------:R-:W-:Y:S01]  /*b420*/  IMAD.MOV.U32 R0, RZ, RZ, R20 ;  /* 0x000000ffff007224 */ /* 0x000fe200078e0014 */
[C---:B------:R-:W-:Y:S01]  /*b430*/  ISETP.GT.U32.AND P3, PT, R225.reuse, R22, PT ;  /* 0x00000016e100720c */ /* 0x040fe20003f64070 */
[C---:B------:R-:W-:Y:S02]  /*b440*/  IMAD R176, R225.reuse, R11, R176 ;  /* 0x0000000be1b07224 */ /* 0x040fe400078e02b0 */
[----:B------:R-:W-:Y:S01]  /*b450*/  @!P1 IMAD.MOV R2, RZ, RZ, -R2 ;  /* 0x000000ffff029224 */ /* 0x000fe200078e0a02 */
[C---:B------:R-:W-:Y:S01]  /*b460*/  ISETP.GT.U32.AND P6, PT, R225.reuse, R151, PT ;  /* 0x00000097e100720c */ /* 0x040fe20003fc4070 */
[C---:B------:R-:W-:Y:S01]  /*b470*/  IMAD R175, R225.reuse, R30, R175 ;  /* 0x0000001ee1af7224 */ /* 0x040fe200078e02af */
[----:B------:R-:W-:Y:S01]  /*b480*/  IABS R8, R3 ;  /* 0x0000000300087213 */ /* 0x000fe20000000000 */
[----:B------:R-:W-:Y:S02]  /*b490*/  @!P4 IMAD.MOV R0, RZ, RZ, -R0 ;  /* 0x000000ffff00c224 */ /* 0x000fe400078e0a00 */
[----:B------:R-:W-:Y:S01]  /*b4a0*/  @!P5 IMAD.IADD R18, R18, 0x1, -R225 ;  /* 0x000000011212d824 */ /* 0x000fe200078e0ae1 */
[C---:B------:R-:W-:Y:S01]  /*b4b0*/  ISETP.GT.U32.AND P5, PT, R225.reuse, R176, PT ;  /* 0x000000b0e100720c */ /* 0x040fe20003fa4070 */
[----:B------:R-:W-:Y:S01]  /*b4c0*/  STL [R1+0x258], R2 ;  /* 0x0002580201007387 */ /* 0x000fe20000100800 */
[----:B------:R-:W-:-:S02]  /*b4d0*/  ISETP.GT.U32.AND P1, PT, R225, R175, PT ;  /* 0x000000afe100720c */ /* 0x000fc40003f24070 */
[----:B------:R-:W-:Y:S01]  /*b4e0*/  ISETP.GE.AND P4, PT, R24, RZ, PT ;  /* 0x000000ff1800720c */ /* 0x000fe20003f86270 */
[----:B------:R1:W-:Y:S01]  /*b4f0*/  STL [R1+0x28c], R0 ;  /* 0x00028c0001007387 */ /* 0x0003e20000100800 */
[----:B------:R-:W-:Y:S01]  /*b500*/  ISETP.GE.AND P2, PT, R28, RZ, PT ;  /* 0x000000ff1c00720c */ /* 0x000fe20003f46270 */
[----:B------:R-:W-:Y:S01]  /*b510*/  VIADD R11, R34, 0xdd ;  /* 0x000000dd220b7836 */ /* 0x000fe20000000000 */
[----:B------:R-:W-:Y:S01]  /*b520*/  ISETP.GE.AND P0, PT, R31, RZ, PT ;  /* 0x000000ff1f00720c */ /* 0x000fe20003f06270 */
[----:B------:R-:W-:Y:S02]  /*b530*/  @!P3 IMAD.IADD R22, R22, 0x1, -R225 ;  /* 0x000000011616b824 */ /* 0x000fe400078e0ae1 */
[----:B-1----:R-:W-:-:S04]  /*b540*/  IMAD.HI.U32 R0, R26, R8, RZ ;  /* 0x000000081a007227 */ /* 0x002fc800078e00ff */
[----:B------:R-:W-:Y:S01]  /*b550*/  IMAD.MOV R0, RZ, RZ, -R0 ;  /* 0x000000ffff007224 */ /* 0x000fe200078e0a00 */
[----:B------:R-:W-:Y:S01]  /*b560*/  IABS R10, R11 ;  /* 0x0000000b000a7213 */ /* 0x000fe20000000000 */
[--C-:B------:R-:W-:Y:S02]  /*b570*/  @!P6 IMAD.IADD R151, R151, 0x1, -R225.reuse ;  /* 0x000000019797e824 */ /* 0x100fe400078e0ae1 */
[----:B------:R-:W-:Y:S02]  /*b580*/  IMAD R0, R225, R0, R8 ;  /* 0x00000000e1007224 */ /* 0x000fe400078e0208 */
[----:B------:R-:W-:Y:S02]  /*b590*/  @!P5 IMAD.IADD R176, R176, 0x1, -R225 ;  /* 0x00000001b0b0d824 */ /* 0x000fe400078e0ae1 */
[----:B------:R-:W-:Y:S01]  /*b5a0*/  IMAD.MOV.U32 R2, RZ, RZ, R22 ;  /* 0x000000ffff027224 */ /* 0x000fe200078e0016 */
[----:B------:R-:W-:Y:S01]  /*b5b0*/  @!P1 IADD3 R175, PT, PT, R175, -R225, RZ ;  /* 0x800000e1afaf9210 */ /* 0x000fe20007ffe0ff */
[----:B------:R-:W-:Y:S01]  /*b5c0*/  IMAD.MOV.U32 R19, RZ, RZ, R18 ;  /* 0x000000ffff137224 */ /* 0x000fe200078e0012 */
[----:B------:R-:W-:Y:S01]  /*b5d0*/  ISETP.GE.AND P1, PT, R3, RZ, PT ;  /* 0x000000ff0300720c */ /* 0x000fe20003f26270 */
[----:B------:R-:W-:Y:S01]  /*b5e0*/  @!P4 IMAD.MOV R151, RZ, RZ, -R151 ;  /* 0x000000ffff97c224 */ /* 0x000fe200078e0a97 */
[----:B------:R-:W-:Y:S01]  /*b5f0*/  ISETP.GT.U32.AND P4, PT, R225, R0, PT ;  /* 0x00000000e100720c */ /* 0x000fe20003f84070 */
[----:B------:R-:W-:-:S04]  /*b600*/  IMAD.HI.U32 R3, R26, R10, RZ ;  /* 0x0000000a1a037227 */ /* 0x000fc800078e00ff */
[----:B------:R-:W-:Y:S01]  /*b610*/  @!P2 IMAD.MOV R2, RZ, RZ, -R2 ;  /* 0x000000ffff02a224 */ /* 0x000fe200078e0a02 */
[C---:B------:R-:W-:Y:S01]  /*b620*/  ISETP.GT.U32.AND P2, PT, R225.reuse, R176, PT ;  /* 0x000000b0e100720c */ /* 0x040fe20003f44070 */
[----:B------:R-:W-:Y:S01]  /*b630*/  @!P0 IMAD.MOV R19, RZ, RZ, -R19 ;  /* 0x000000ffff138224 */ /* 0x000fe200078e0a13 */
[----:B------:R-:W-:Y:S01]  /*b640*/  ISETP.GT.U32.AND P0, PT, R225, R175, PT ;  /* 0x000000afe100720c */ /* 0x000fe20003f04070 */
[----:B------:R-:W-:-:S04]  /*b650*/  IMAD.MOV R3, RZ, RZ, -R3 ;  /* 0x000000ffff037224 */ /* 0x000fc800078e0a03 */
[----:B------:R-:W-:Y:S01]  /*b660*/  IMAD R18, R225, R3, R10 ;  /* 0x00000003e1127224 */ /* 0x000fe200078e020a */
[----:B------:R-:W-:Y:S01]  /*b670*/  IADD3 R3, PT, PT, R34, 0xde, RZ ;  /* 0x000000de22037810 */ /* 0x000fe20007ffe0ff */
[----:B------:R-:W-:-:S03]  /*b680*/  @!P4 IMAD.IADD R0, R0, 0x1, -R225 ;  /* 0x000000010000c824 */ /* 0x000fc600078e0ae1 */
[----:B------:R-:W-:Y:S01]  /*b690*/  IABS R10, R3 ;  /* 0x00000003000a7213 */ /* 0x000fe20000000000 */
[--C-:B------:R-:W-:Y:S01]  /*b6a0*/  @!P2 IMAD.IADD R176, R176, 0x1, -R225.reuse ;  /* 0x00000001b0b0a824 */ /* 0x100fe200078e0ae1 */
[----:B------:R-:W-:Y:S01]  /*b6b0*/  ISETP.GT.U32.AND P2, PT, R225, R18, PT ;  /* 0x00000012e100720c */ /* 0x000fe20003f44070 */
[----:B------:R-:W-:Y:S01]  /*b6c0*/  @!P0 IMAD.IADD R175, R175, 0x1, -R225 ;  /* 0x00000001afaf8824 */ /* 0x000fe200078e0ae1 */
[----:B------:R-:W-:Y:S01]  /*b6d0*/  ISETP.GE.AND P0, PT, R3, RZ, PT ;  /* 0x000000ff0300720c */ /* 0x000fe20003f06270 */
[----:B------:R-:W-:Y:S01]  /*b6e0*/  IMAD.HI.U32 R3, R26, R10, RZ ;  /* 0x0000000a1a037227 */ /* 0x000fe200078e00ff */
[----:B------:R-:W-:Y:S02]  /*b6f0*/  ISETP.GT.U32.AND P4, PT, R225, R0, PT ;  /* 0x00000000e100720c */ /* 0x000fe40003f84070 */
[----:B------:R-:W-:Y:S01]  /*b700*/  ISETP.GE.AND P3, PT, R13, RZ, PT ;  /* 0x000000ff0d00720c */ /* 0x000fe20003f66270 */
[----:B------:R-:W-:Y:S01]  /*b710*/  IMAD.MOV R3, RZ, RZ, -R3 ;  /* 0x000000ffff037224 */ /* 0x000fe200078e0a03 */
[----:B------:R-:W-:Y:S01]  /*b720*/  ISETP.GE.AND P6, PT, R17, RZ, PT ;  /* 0x000000ff1100720c */ /* 0x000fe20003fc6270 */
[----:B------:R-:W-:-:S02]  /*b730*/  VIADD R17, R34, 0xe0 ;  /* 0x000000e022117836 */ /* 0x000fc40000000000 */
[----:B------:R-:W-:Y:S02]  /*b740*/  VIADD R8, R34, 0xdf ;  /* 0x000000df22087836 */ /* 0x000fe40000000000 */
[----:B------:R-:W-:Y:S01]  /*b750*/  IMAD R10, R225, R3, R10 ;  /* 0x00000003e10a7224 */ /* 0x000fe200078e020a */
[----:B------:R-:W-:Y:S02]  /*b760*/  IABS R73, R17 ;  /* 0x0000001100497213 */ /* 0x000fe40000000000 */
[----:B------:R-:W-:Y:S02]  /*b770*/  IABS R13, R8 ;  /* 0x00000008000d7213 */ /* 0x000fe40000000000 */
[----:B------:R-:W-:Y:S01]  /*b780*/  @!P2 IADD3 R18, PT, PT, R18, -R225, RZ ;  /* 0x800000e11212a210 */ /* 0x000fe20007ffe0ff */
[----:B------:R-:W-:Y:S01]  /*b790*/  @!P4 IMAD.IADD R0, R0, 0x1, -R225 ;  /* 0x000000010000c824 */ /* 0x000fe200078e0ae1 */
[----:B------:R-:W-:Y:S01]  /*b7a0*/  ISETP.GE.AND P5, PT, R11, RZ, PT ;  /* 0x000000ff0b00720c */ /* 0x000fe20003fa6270 */
[----:B------:R-:W-:Y:S01]  /*b7b0*/  @!P3 IMAD.MOV R175, RZ, RZ, -R175 ;  /* 0x000000ffffafb224 */ /* 0x000fe200078e0aaf */
[----:B------:R-:W-:Y:S01]  /*b7c0*/  ISETP.GT.U32.AND P4, PT, R225, R10, PT ;  /* 0x0000000ae100720c */ /* 0x000fe20003f84070 */
[----:B------:R-:W-:Y:S01]  /*b7d0*/  IMAD.HI.U32 R11, R26, R73, RZ ;  /* 0x000000491a0b7227 */ /* 0x000fe200078e00ff */
[----:B------:R-:W-:-:S02]  /*b7e0*/  ISETP.GE.AND P3, PT, R8, RZ, PT ;  /* 0x000000ff0800720c */ /* 0x000fc40003f66270 */
[----:B------:R-:W-:Y:S01]  /*b7f0*/  ISETP.GT.U32.AND P2, PT, R225, R18, PT ;  /* 0x00000012e100720c */ /* 0x000fe20003f44070 */
[----:B------:R-:W-:-:S04]  /*b800*/  IMAD.HI.U32 R8, R26, R13, RZ ;  /* 0x0000000d1a087227 */ /* 0x000fc800078e00ff */
[----:B------:R-:W-:Y:S02]  /*b810*/  IMAD.MOV R20, RZ, RZ, -R11 ;  /* 0x000000ffff147224 */ /* 0x000fe400078e0a0b */
[----:B------:R-:W-:Y:S02]  /*b820*/  IMAD.MOV R8, RZ, RZ, -R8 ;  /* 0x000000ffff087224 */ /* 0x000fe400078e0a08 */
[----:B------:R-:W-:Y:S02]  /*b830*/  VIADD R24, R34, 0xe1 ;  /* 0x000000e122187836 */ /* 0x000fe40000000000 */
[C---:B------:R-:W-:Y:S02]  /*b840*/  IMAD R73, R225.reuse, R20, R73 ;  /* 0x00000014e1497224 */ /* 0x040fe400078e0249 */
[----:B------:R-:W-:Y:S01]  /*b850*/  IMAD R8, R225, R8, R13 ;  /* 0x00000008e1087224 */ /* 0x000fe200078e020d */
[----:B------:R-:W-:Y:S01]  /*b860*/  STL [R1+0x294], R19 ;  /* 0x0002941301007387 */ /* 0x000fe20000100800 */
[----:B------:R-:W-:Y:S01]  /*b870*/  @!P6 IMAD.MOV R176, RZ, RZ, -R176 ;  /* 0x000000ffffb0e224 */ /* 0x000fe200078e0ab0 */
[----:B------:R-:W-:Y:S01]  /*b880*/  ISETP.GE.AND P6, PT, R17, RZ, PT ;  /* 0x000000ff1100720c */ /* 0x000fe20003fc6270 */
[--C-:B------:R-:W-:Y:S01]  /*b890*/  @!P4 IMAD.IADD R10, R10, 0x1, -R225.reuse ;  /* 0x000000010a0ac824 */ /* 0x100fe200078e0ae1 */
[----:B------:R1:W-:Y:S01]  /*b8a0*/  STL [R1+0x288], R2 ;  /* 0x0002880201007387 */ /* 0x0003e20000100800 */
[----:B------:R-:W-:Y:S01]  /*b8b0*/  IABS R17, R24 ;  /* 0x0000001800117213 */ /* 0x000fe20000000000 */
[----:B------:R-:W-:Y:S01]  /*b8c0*/  @!P2 IMAD.IADD R18, R18, 0x1, -R225 ;  /* 0x000000011212a824 */ /* 0x000fe200078e0ae1 */
[----:B------:R-:W-:-:S02]  /*b8d0*/  ISETP.GT.U32.AND P4, PT, R225, R73, PT ;  /* 0x00000049e100720c */ /* 0x000fc40003f84070 */
[----:B------:R-:W-:Y:S01]  /*b8e0*/  ISETP.GT.U32.AND P2, PT, R225, R8, PT ;  /* 0x00000008e100720c */ /* 0x000fe20003f44070 */
[----:B-1----:R-:W-:Y:S02]  /*b8f0*/  IMAD.MOV.U32 R2, RZ, RZ, R0 ;  /* 0x000000ffff027224 */ /* 0x002fe400078e0000 */
[----:B------:R-:W-:-:S04]  /*b900*/  IMAD.HI.U32 R0, R26, R17, RZ ;  /* 0x000000111a007227 */ /* 0x000fc800078e00ff */
[----:B------:R-:W-:Y:S01]  /*b910*/  @!P1 IMAD.MOV R2, RZ, RZ, -R2 ;  /* 0x000000ffff029224 */ /* 0x000fe200078e0a02 */
[----:B------:R-:W-:Y:S02]  /*b920*/  ISETP.GT.U32.AND P1, PT, R225, R10, PT ;  /* 0x0000000ae100720c */ /* 0x000fe40003f24070 */
[----:B------:R-:W-:Y:S02]  /*b930*/  IADD3 R0, PT, PT, -R0, RZ, RZ ;  /* 0x000000ff00007210 */ /* 0x000fe40007ffe1ff */
[C---:B------:R-:W-:Y:S01]  /*b940*/  IADD3 R13, PT, PT, R34.reuse, 0xe3, RZ ;  /* 0x000000e3220d7810 */ /* 0x040fe20007ffe0ff */
[----:B------:R-:W-:Y:S01]  /*b950*/  @!P4 IMAD.IADD R73, R73, 0x1, -R225 ;  /* 0x000000014949c824 */ /* 0x000fe200078e0ae1 */
[----:B------:R1:W-:Y:S01]  /*b960*/  STL [R1+0x284], R2 ;  /* 0x0002840201007387 */ /* 0x0003e20000100800 */
[C---:B------:R-:W-:Y:S01]  /*b970*/  VIADD R22, R34.reuse, 0xe2 ;  /* 0x000000e222167836 */ /* 0x040fe20000000000 */
[----:B------:R-:W-:Y:S01]  /*b980*/  IABS R177, R13 ;  /* 0x0000000d00b17213 */ /* 0x000fe20000000000 */
[----:B------:R-:W-:-:S02]  /*b990*/  VIADD R11, R34, 0xe4 ;  /* 0x000000e4220b7836 */ /* 0x000fc40000000000 */
[----:B------:R-:W-:Y:S02]  /*b9a0*/  @!P2 IMAD.IADD R8, R8, 0x1, -R225 ;  /* 0x000000010808a824 */ /* 0x000fe400078e0ae1 */
[C---:B------:R-:W-:Y:S01]  /*b9b0*/  IMAD R0, R225.reuse, R0, R17 ;  /* 0x00000000e1007224 */ /* 0x040fe200078e0211 */
[C---:B------:R-:W-:Y:S01]  /*b9c0*/  ISETP.GT.U32.AND P4, PT, R225.reuse, R73, PT ;  /* 0x00000049e100720c */ /* 0x040fe20003f84070 */
[----:B-1----:R-:W-:Y:S01]  /*b9d0*/  IMAD.MOV.U32 R2, RZ, RZ, R18 ;  /* 0x000000ffff027224 */ /* 0x002fe200078e0012 */
[----:B------:R-:W-:Y:S01]  /*b9e0*/  IABS R201, R22 ;  /* 0x0000001600c97213 */ /* 0x000fe20000000000 */
[----:B------:R-:W-:Y:S01]  /*b9f0*/  @!P1 IMAD.IADD R10, R10, 0x1, -R225 ;  /* 0x000000010a0a9824 */ /* 0x000fe200078e0ae1 */
[----:B------:R-:W-:Y:S01]  /*ba00*/  IABS R3, R11 ;  /* 0x0000000b00037213 */ /* 0x000fe20000000000 */
[----:B------:R-:W-:Y:S01]  /*ba10*/  @!P5 IMAD.MOV R2, RZ, RZ, -R2 ;  /* 0x000000ffff02d224 */ /* 0x000fe200078e0a02 */
[C---:B------:R-:W-:Y:S01]  /*ba20*/  ISETP.GT.U32.AND P2, PT, R225.reuse, R8, PT ;  /* 0x00000008e100720c */ /* 0x040fe20003f44070 */
[----:B------:R-:W-:Y:S01]  /*ba30*/  IMAD.HI.U32 R18, R26, R177, RZ ;  /* 0x000000b11a127227 */ /* 0x000fe200078e00ff */
[----:B------:R-:W-:-:S02]  /*ba40*/  ISETP.GT.U32.AND P1, PT, R225, R0, PT ;  /* 0x00000000e100720c */ /* 0x000fc40003f24070 */
[----:B------:R1:W-:Y:S01]  /*ba50*/  STL [R1+0x2a8], R2 ;  /* 0x0002a80201007387 */ /* 0x0003e20000100800 */
[----:B------:R-:W-:Y:S01]  /*ba60*/  IMAD.HI.U32 R17, R26, R201, RZ ;  /* 0x000000c91a117227 */ /* 0x000fe200078e00ff */
[----:B------:R-:W-:-:S03]  /*ba70*/  ISETP.GE.AND P5, PT, R24, RZ, PT ;  /* 0x000000ff1800720c */ /* 0x000fc60003fa6270 */
[----:B------:R-:W-:-:S04]  /*ba80*/  IMAD.HI.U32 R20, R26, R3, RZ ;  /* 0x000000031a147227 */ /* 0x000fc800078e00ff */
[----:B------:R-:W-:Y:S02]  /*ba90*/  IMAD.MOV R18, RZ, RZ, -R18 ;  /* 0x000000ffff127224 */ /* 0x000fe400078e0a12 */
[----:B-1----:R-:W-:Y:S02]  /*baa0*/  IMAD.MOV.U32 R2, RZ, RZ, R10 ;  /* 0x000000ffff027224 */ /* 0x002fe400078e000a */
[----:B------:R-:W-:Y:S02]  /*bab0*/  IMAD.MOV R24, RZ, RZ, -R17 ;  /* 0x000000ffff187224 */ /* 0x000fe400078e0a11 */
[----:B------:R-:W-:Y:S02]  /*bac0*/  IMAD.MOV R20, RZ, RZ, -R20 ;  /* 0x000000ffff147224 */ /* 0x000fe400078e0a14 */
[----:B------:R-:W-:Y:S02]  /*bad0*/  IMAD R177, R225, R18, R177 ;  /* 0x00000012e1b17224 */ /* 0x000fe400078e02b1 */
[----:B------:R-:W-:-:S02]  /*bae0*/  @!P0 IMAD.MOV R2, RZ, RZ, -R2 ;  /* 0x000000ffff028224 */ /* 0x000fc400078e0a02 */
[--C-:B------:R-:W-:Y:S01]  /*baf0*/  @!P4 IMAD.IADD R73, R73, 0x1, -R225.reuse ;  /* 0x000000014949c824 */ /* 0x100fe200078e0ae1 */
[C---:B------:R-:W-:Y:S01]  /*bb00*/  ISETP.GT.U32.AND P4, PT, R225.reuse, R177, PT ;  /* 0x000000b1e100720c */ /* 0x040fe20003f84070 */
[----:B------:R-:W-:Y:S02]  /*bb10*/  @!P2 IMAD.IADD R8, R8, 0x1, -R225 ;  /* 0x000000010808a824 */ /* 0x000fe400078e0ae1 */
[C---:B------:R-:W-:Y:S02]  /*bb20*/  IMAD R201, R225.reuse, R24, R201 ;  /* 0x00000018e1c97224 */ /* 0x040fe400078e02c9 */
[----:B------:R-:W-:Y:S02]  /*bb30*/  @!P1 IMAD.IADD R0, R0, 0x1, -R225 ;  /* 0x0000000100009824 */ /* 0x000fe400078e0ae1 */
[----:B------:R-:W-:Y:S01]  /*bb40*/  IMAD R10, R225, R20, R3 ;  /* 0x00000014e10a7224 */ /* 0x000fe200078e0203 */
[----:B------:R1:W-:Y:S01]  /*bb50*/  STL [R1+0x2d4], R2 ;  /* 0x0002d40201007387 */ /* 0x0003e20000100800 */
[----:B------:R-:W-:-:S02]  /*bb60*/  @!P6 IADD3 R73, PT, PT, -R73, RZ, RZ ;  /* 0x000000ff4949e210 */ /* 0x000fc40007ffe1ff */
[C---:B------:R-:W-:Y:S02]  /*bb70*/  ISETP.GT.U32.AND P0, PT, R225.reuse, R0, PT ;  /* 0x00000000e100720c */ /* 0x040fe40003f04070 */
[C---:B------:R-:W-:Y:S02]  /*bb80*/  ISETP.GT.U32.AND P1, PT, R225.reuse, R201, PT ;  /* 0x000000c9e100720c */ /* 0x040fe40003f24070 */
[----:B------:R-:W-:Y:S01]  /*bb90*/  ISETP.GT.U32.AND P6, PT, R225, R10, PT ;  /* 0x0000000ae100720c */ /* 0x000fe20003fc4070 */
[----:B-1----:R-:W-:-:S04]  /*bba0*/  IMAD.MOV.U32 R2, RZ, RZ, R8 ;  /* 0x000000ffff027224 */ /* 0x002fc800078e0008 */
[----:B------:R-:W-:Y:S01]  /*bbb0*/  @!P3 IMAD.MOV R2, RZ, RZ, -R2 ;  /* 0x000000ffff02b224 */ /* 0x000fe200078e0a02 */
[----:B------:R-:W-:Y:S01]  /*bbc0*/  ISETP.GE.AND P3, PT, R13, RZ, PT ;  /* 0x000000ff0d00720c */ /* 0x000fe20003f66270 */
[C---:B------:R-:W-:Y:S01]  /*bbd0*/  VIADD R13, R34.reuse, 0xe6 ;  /* 0x000000e6220d7836 */ /* 0x040fe20000000000 */
[----:B------:R-:W-:Y:S01]  /*bbe0*/  IADD3 R17, PT, PT, R34, 0xe5, RZ ;  /* 0x000000e522117810 */ /* 0x000fe20007ffe0ff */
[----:B------:R-:W-:-:S03]  /*bbf0*/  @!P4 IMAD.IADD R177, R177, 0x1, -R225 ;  /* 0x00000001b1b1c824 */ /* 0x000fc600078e0ae1 */
[----:B------:R-:W-:Y:S01]  /*bc00*/  IABS R28, R13 ;  /* 0x0000000d001c7213 */ /* 0x000fe20000000000 */
[--C-:B------:R-:W-:Y:S01]  /*bc10*/  @!P0 IMAD.IADD R0, R0, 0x1, -R225.reuse ;  /* 0x0000000100008824 */ /* 0x100fe200078e0ae1 */
[----:B------:R-:W-:Y:S01]  /*bc20*/  IABS R3, R17 ;  /* 0x0000001100037213 */ /* 0x000fe20000000000 */
[--C-:B------:R-:W-:Y:S01]  /*bc30*/  @!P1 IMAD.IADD R201, R201, 0x1, -R225.reuse ;  /* 0x00000001c9c99824 */ /* 0x100fe200078e0ae1 */
[----:B------:R-:W-:Y:S01]  /*bc40*/  ISETP.GE.AND P0, PT, R11, RZ, PT ;  /* 0x000000ff0b00720c */ /* 0x000fe20003f06270 */
[----:B------:R-:W-:Y:S01]  /*bc50*/  @!P6 IMAD.IADD R10, R10, 0x1, -R225 ;  /* 0x000000010a0ae824 */ /* 0x000fe200078e0ae1 */
[----:B------:R-:W-:Y:S01]  /*bc60*/  ISETP.GT.U32.AND P6, PT, R225, R177, PT ;  /* 0x000000b1e100720c */ /* 0x000fe20003fc4070 */
[C---:B------:R-:W-:Y:S01]  /*bc70*/  IMAD.HI.U32 R11, R26.reuse, R28, RZ ;  /* 0x0000001c1a0b7227 */ /* 0x040fe200078e00ff */
[----:B------:R-:W-:Y:S02]  /*bc80*/  ISETP.GE.AND P1, PT, R17, RZ, PT ;  /* 0x000000ff1100720c */ /* 0x000fe40003f26270 */
[----:B------:R-:W-:Y:S01]  /*bc90*/  ISETP.GT.U32.AND P4, PT, R225, R201, PT ;  /* 0x000000c9e100720c */ /* 0x000fe20003f84070 */
[----:B------:R-:W-:Y:S01]  /*bca0*/  IMAD.HI.U32 R8, R26, R3, RZ ;  /* 0x000000031a087227 */ /* 0x000fe200078e00ff */
[----:B------:R1:W-:Y:S03]  /*bcb0*/  STL [R1+0x2d0], R2 ;  /* 0x0002d00201007387 */ /* 0x0003e60000100800 */
[----:B------:R-:W-:-:S02]  /*bcc0*/  IMAD.MOV R17, RZ, RZ, -R11 ;  /* 0x000000ffff117224 */ /* 0x000fc400078e0a0b */
[----:B------:R-:W-:Y:S02]  /*bcd0*/  IMAD.MOV R8, RZ, RZ, -R8 ;  /* 0x000000ffff087224 */ /* 0x000fe400078e0a08 */
[C---:B------:R-:W-:Y:S02]  /*bce0*/  IMAD R28, R225.reuse, R17, R28 ;  /* 0x00000011e11c7224 */ /* 0x040fe400078e021c */
[----:B-1----:R-:W-:Y:S02]  /*bcf0*/  IMAD.MOV.U32 R2, RZ, RZ, R0 ;  /* 0x000000ffff027224 */ /* 0x002fe400078e0000 */
[C---:B------:R-:W-:Y:S02]  /*bd00*/  IMAD R0, R225.reuse, R8, R3 ;  /* 0x00000008e1007224 */ /* 0x040fe400078e0203 */
[----:B------:R-:W-:Y:S01]  /*bd10*/  @!P5 IMAD.MOV R2, RZ, RZ, -R2 ;  /* 0x000000ffff02d224 */ /* 0x000fe200078e0a02 */
[----:B------:R-:W-:Y:S01]  /*bd20*/  ISETP.GT.U32.AND P5, PT, R225, R10, PT ;  /* 0x0000000ae100720c */ /* 0x000fe20003fa4070 */
[--C-:B------:R-:W-:Y:S01]  /*bd30*/  @!P6 IMAD.IADD R177, R177, 0x1, -R225.reuse ;  /* 0x00000001b1b1e824 */ /* 0x100fe200078e0ae1 */
[----:B------:R-:W-:Y:S01]  /*bd40*/  ISETP.GT.U32.AND P6, PT, R225, R28, PT ;  /* 0x0000001ce100720c */ /* 0x000fe20003fc4070 */
[----:B------:R-:W-:Y:S01]  /*bd50*/  @!P4 IMAD.IADD R201, R201, 0x1, -R225 ;  /* 0x00000001c9c9c824 */ /* 0x000fe200078e0ae1 */
[----:B------:R-:W-:Y:S01]  /*bd60*/  ISETP.GT.U32.AND P4, PT, R225, R0, PT ;  /* 0x00000000e100720c */ /* 0x000fe20003f84070 */
[C---:B------:R-:W-:Y:S01]  /*bd70*/  VIADD R8, R34.reuse, 0xe8 ;  /* 0x000000e822087836 */ /* 0x040fe20000000000 */
[C---:B------:R-:W-:Y:S01]  /*bd80*/  IADD3 R3, PT, PT, R34.reuse, 0xe7, RZ ;  /* 0x000000e722037810 */ /* 0x040fe20007ffe0ff */
[----:B------:R-:W-:Y:S01]  /*bd90*/  VIADD R11, R34, 0xe9 ;  /* 0x000000e9220b7836 */ /* 0x000fe20000000000 */
[----:B------:R-:W-:-:S02]  /*bda0*/  ISETP.GE.AND P2, PT, R22, RZ, PT ;  /* 0x000000ff1600720c */ /* 0x000fc40003f46270 */
[----:B------:R-:W-:Y:S02]  /*bdb0*/  IABS R24, R3 ;  /* 0x0000000300187213 */ /* 0x000fe40000000000 */
[----:B------:R-:W-:Y:S01]  /*bdc0*/  IABS R22, R8 ;  /* 0x0000000800167213 */ /* 0x000fe20000000000 */
[--C-:B------:R-:W-:Y:S01]  /*bdd0*/  @!P5 IMAD.IADD R10, R10, 0x1, -R225.reuse ;  /* 0x000000010a0ad824 */ /* 0x100fe200078e0ae1 */
[----:B------:R-:W-:Y:S01]  /*bde0*/  IABS R20, R11 ;  /* 0x0000000b00147213 */ /* 0x000fe20000000000 */
[----:B------:R-:W-:Y:S01]  /*bdf0*/  @!P6 IMAD.IADD R28, R28, 0x1, -R225 ;  /* 0x000000011c1ce824 */ /* 0x000fe200078e0ae1 */
[----:B------:R-:W-:Y:S01]  /*be00*/  ISETP.GE.AND P5, PT, R13, RZ, PT ;  /* 0x000000ff0d00720c */ /* 0x000fe20003fa6270 */
[----:B------:R-:W-:-:S04]  /*be10*/  IMAD.HI.U32 R17, R26, R24, RZ ;  /* 0x000000181a117227 */ /* 0x000fc800078e00ff */
[----:B------:R-:W-:Y:S01]  /*be20*/  IMAD.HI.U32 R13, R26, R22, RZ ;  /* 0x000000161a0d7227 */ /* 0x000fe200078e00ff */
[----:B------:R-:W-:-:S03]  /*be30*/  ISETP.GT.U32.AND P6, PT, R225, R28, PT ;  /* 0x0000001ce100720c */ /* 0x000fc60003fc4070 */
[----:B------:R-:W-:Y:S01]  /*be40*/  @!P4 IMAD.IADD R0, R0, 0x1, -R225 ;  /* 0x000000010000c824 */ /* 0x000fe200078e0ae1 */
[----:B------:R-:W-:Y:S01]  /*be50*/  ISETP.GE.AND P4, PT, R3, RZ, PT ;  /* 0x000000ff0300720c */ /* 0x000fe20003f86270 */
[----:B------:R-:W-:Y:S01]  /*be60*/  IMAD.HI.U32 R3, R26, R20, RZ ;  /* 0x000000141a037227 */ /* 0x000fe200078e00ff */
[----:B------:R-:W-:Y:S01]  /*be70*/  IADD3 R17, PT, PT, -R17, RZ, RZ ;  /* 0x000000ff11117210 */ /* 0x000fe20007ffe1ff */
[----:B------:R1:W-:Y:S02]  /*be80*/  STL [R1+0x2d8], R2 ;  /* 0x0002d80201007387 */ /* 0x0003e40000100800 */
[----:B------:R-:W-:Y:S02]  /*be90*/  IMAD.MOV R13, RZ, RZ, -R13 ;  /* 0x000000ffff0d7224 */ /* 0x000fe400078e0a0d */
[----:B------:R-:W-:Y:S01]  /*bea0*/  @!P2 IMAD.MOV R201, RZ, RZ, -R201 ;  /* 0x000000ffffc9a224 */ /* 0x000fe200078e0ac9 */
[----:B------:R-:W-:Y:S01]  /*beb0*/  ISETP.GT.U32.AND P2, PT, R225, R0, PT ;  /* 0x00000000e100720c */ /* 0x000fe20003f44070 */
[----:B------:R-:W-:-:S02]  /*bec0*/  IMAD.MOV R3, RZ, RZ, -R3 ;  /* 0x000000ffff037224 */ /* 0x000fc400078e0a03 */
[C---:B------:R-:W-:Y:S02]  /*bed0*/  IMAD R22, R225.reuse, R13, R22 ;  /* 0x0000000de1167224 */ /* 0x040fe400078e0216 */
[----:B-1----:R-:W-:Y:S02]  /*bee0*/  IMAD.MOV.U32 R2, RZ, RZ, R10 ;  /* 0x000000ffff027224 */ /* 0x002fe400078e000a */
[C---:B------:R-:W-:Y:S02]  /*bef0*/  IMAD R24, R225.reuse, R17, R24 ;  /* 0x00000011e1187224 */ /* 0x040fe400078e0218 */
[C---:B------:R-:W-:Y:S01]  /*bf00*/  IMAD R20, R225.reuse, R3, R20 ;  /* 0x00000003e1147224 */ /* 0x040fe200078e0214 */
[----:B------:R-:W-:Y:S01]  /*bf10*/  @!P0 IADD3 R2, PT, PT, -R2, RZ, RZ ;  /* 0x000000ff02028210 */ /* 0x000fe20007ffe1ff */
[----:B------:R-:W-:Y:S01]  /*bf20*/  @!P3 IMAD.MOV R177, RZ, RZ, -R177 ;  /* 0x000000ffffb1b224 */ /* 0x000fe200078e0ab1 */
[C---:B------:R-:W-:Y:S01]  /*bf30*/  ISETP.GT.U32.AND P0, PT, R225.reuse, R22, PT ;  /* 0x00000016e100720c */ /* 0x040fe20003f04070 */
[----:B------:R-:W-:Y:S01]  /*bf40*/  @!P6 IMAD.IADD R28, R28, 0x1, -R225 ;  /* 0x000000011c1ce824 */ /* 0x000fe200078e0ae1 */
[----:B------:R-:W-:-:S02]  /*bf50*/  ISETP.GT.U32.AND P3, PT, R225, R24, PT ;  /* 0x00000018e100720c */ /* 0x000fc40003f64070 */
[----:B------:R-:W-:Y:S01]  /*bf60*/  ISETP.GT.U32.AND P6, PT, R225, R20, PT ;  /* 0x00000014e100720c */ /* 0x000fe20003fc4070 */
[----:B------:R-:W-:Y:S01]  /*bf70*/  @!P2 IMAD.IADD R0, R0, 0x1, -R225 ;  /* 0x000000010000a824 */ /* 0x000fe200078e0ae1 */
[----:B------:R-:W-:Y:S01]  /*bf80*/  ISETP.GE.AND P2, PT, R8, RZ, PT ;  /* 0x000000ff0800720c */ /* 0x000fe20003f46270 */
[C---:B------:R-:W-:Y:S02]  /*bf90*/  VIADD R10, R34.reuse, 0xea ;  /* 0x000000ea220a7836 */ /* 0x040fe40000000000 */
[----:B------:R-:W-:-:S03]  /*bfa0*/  VIADD R8, R34, 0xeb ;  /* 0x000000eb22087836 */ /* 0x000fc60000000000 */
[----:B------:R-:W-:Y:S01]  /*bfb0*/  IABS R3, R10 ;  /* 0x0000000a00037213 */ /* 0x000fe20000000000 */
[--C-:B------:R-:W-:Y:S01]  /*bfc0*/  @!P0 IMAD.IADD R22, R22, 0x1, -R225.reuse ;  /* 0x0000000116168824 */ /* 0x100fe200078e0ae1 */
[----:B------:R-:W-:Y:S01]  /*bfd0*/  IABS R202, R8 ;  /* 0x0000000800ca7213 */ /* 0x000fe20000000000 */
[--C-:B------:R-:W-:Y:S01]  /*bfe0*/  @!P3 IMAD.IADD R24, R24, 0x1, -R225.reuse ;  /* 0x000000011818b824 */ /* 0x100fe200078e0ae1 */
[----:B------:R1:W-:Y:S01]  /*bff0*/  STL [R1+0x2dc], R2 ;  /* 0x0002dc0201007387 */ /* 0x0003e20000100800 */
[----:B------:R-:W-:Y:S01]  /*c000*/  @!P6 IMAD.IADD R20, R20, 0x1, -R225 ;  /* 0x000000011414e824 */ /* 0x000fe200078e0ae1 */
[C---:B------:R-:W-:Y:S01]  /*c010*/  ISETP.GT.U32.AND P6, PT, R225.reuse, R22, PT ;  /* 0x00000016e100720c */ /* 0x040fe20003fc4070 */
[----:B------:R-:W-:Y:S01]  /*c020*/  IMAD.HI.U32 R13, R26, R3, RZ ;  /* 0x000000031a0d7227 */ /* 0x000fe200078e00ff */
[----:B------:R-:W-:-:S03]  /*c030*/  ISETP.GT.U32.AND P0, PT, R225, R24, PT ;  /* 0x00000018e100720c */ /* 0x000fc60003f04070 */
[----:B-1----:R-:W-:Y:S02]  /*c040*/  IMAD.MOV.U32 R2, RZ, RZ, R0 ;  /* 0x000000ffff027224 */ /* 0x002fe400078e0000 */
[----:B------:R-:W-:Y:S01]  /*c050*/  IMAD.HI.U32 R0, R26, R202, RZ ;  /* 0x000000ca1a007227 */ /* 0x000fe200078e00ff */
[----:B------:R-:W-:-:S03]  /*c060*/  IADD3 R13, PT, PT, -R13, RZ, RZ ;  /* 0x000000ff0d0d7210 */ /* 0x000fc60007ffe1ff */
[----:B------:R-:W-:Y:S02]  /*c070*/  IMAD.MOV R0, RZ, RZ, -R0 ;  /* 0x000000ffff007224 */ /* 0x000fe400078e0a00 */
[C---:B------:R-:W-:Y:S02]  /*c080*/  IMAD R3, R225.reuse, R13, R3 ;  /* 0x0000000de1037224 */ /* 0x040fe400078e0203 */
[----:B------:R-:W-:Y:S01]  /*c090*/  IMAD R202, R225, R0, R202 ;  /* 0x00000000e1ca7224 */ /* 0x000fe200078e02ca */
[----:B------:R-:W-:Y:S01]  /*c0a0*/  ISETP.GE.AND P3, PT, R11, RZ, PT ;  /* 0x000000ff0b00720c */ /* 0x000fe20003f66270 */
[--C-:B------:R-:W-:Y:S02]  /*c0b0*/  @!P6 IMAD.IADD R22, R22, 0x1, -R225.reuse ;  /* 0x000000011616e824 */ /* 0x100fe400078e0ae1 */
[----:B------:R-:W-:Y:S01]  /*c0c0*/  VIADD R11, R34, 0xec ;  /* 0x000000ec220b7836 */ /* 0x000fe20000000000 */
[C---:B------:R-:W-:Y:S01]  /*c0d0*/  ISETP.GT.U32.AND P6, PT, R225.reuse, R202, PT ;  /* 0x000000cae100720c */ /* 0x040fe20003fc4070 */
[----:B------:R-:W-:Y:S01]  /*c0e0*/  @!P0 IMAD.IADD R24, R24, 0x1, -R225 ;  /* 0x0000000118188824 */ /* 0x000fe200078e0ae1 */
[----:B------:R-:W-:Y:S01]  /*c0f0*/  ISETP.GT.U32.AND P0, PT, R225, R3, PT ;  /* 0x00000003e100720c */ /* 0x000fe20003f04070 */
[----:B------:R-:W-:Y:S01]  /*c100*/  @!P1 IMAD.MOV R2, RZ, RZ, -R2 ;  /* 0x000000ffff029224 */ /* 0x000fe200078e0a02 */
[----:B------:R-:W-:-:S02]  /*c110*/  IABS R30, R11 ;  /* 0x0000000b001e7213 */ /* 0x000fc40000000000 */
[----:B------:R-:W-:Y:S01]  /*c120*/  ISETP.GT.U32.AND P1, PT, R225, R20, PT ;  /* 0x00000014e100720c */ /* 0x000fe20003f24070 */
[----:B------:R-:W-:Y:S02]  /*c130*/  VIADD R13, R34, 0xed ;  /* 0x000000ed220d7836 */ /* 0x000fe40000000000 */
[----:B------:R-:W-:Y:S01]  /*c140*/  IMAD.HI.U32 R31, R26, R30, RZ ;  /* 0x0000001e1a1f7227 */ /* 0x000fe200078e00ff */
[----:B------:R1:W-:Y:S02]  /*c150*/  STL [R1+0x2e0], R2 ;  /* 0x0002e00201007387 */ /* 0x0003e40000100800 */
[----:B------:R-:W-:Y:S01]  /*c160*/  IABS R17, R13 ;  /* 0x0000000d00117213 */ /* 0x000fe20000000000 */
[----:B------:R-:W-:Y:S02]  /*c170*/  @!P6 IMAD.IADD R202, R202, 0x1, -R225 ;  /* 0x00000001cacae824 */ /* 0x000fe400078e0ae1 */
[----:B------:R-:W-:Y:S02]  /*c180*/  IMAD.MOV R31, RZ, RZ, -R31 ;  /* 0x000000ffff1f7224 */ /* 0x000fe400078e0a1f */
[----:B------:R-:W-:-:S02]  /*c190*/  @!P0 IMAD.IADD R3, R3, 0x1, -R225 ;  /* 0x0000000103038824 */ /* 0x000fc400078e0ae1 */
[----:B-1----:R-:W-:Y:S01]  /*c1a0*/  IMAD.MOV.U32 R2, RZ, RZ, R28 ;  /* 0x000000ffff027224 */ /* 0x002fe200078e001c */
[----:B------:R-:W-:Y:S01]  /*c1b0*/  ISETP.GE.AND P0, PT, R8, RZ, PT ;  /* 0x000000ff0800720c */ /* 0x000fe20003f06270 */
[----:B------:R-:W-:Y:S01]  /*c1c0*/  IMAD.HI.U32 R18, R26, R17, RZ ;  /* 0x000000111a127227 */ /* 0x000fe200078e00ff */
[----:B------:R-:W-:-:S03]  /*c1d0*/  ISETP.GT.U32.AND P6, PT, R225, R202, PT ;  /* 0x000000cae100720c */ /* 0x000fc60003fc4070 */
[----:B------:R-:W-:Y:S01]  /*c1e0*/  @!P5 IMAD.MOV R2, RZ, RZ, -R2 ;  /* 0x000000ffff02d224 */ /* 0x000fe200078e0a02 */
[----:B------:R-:W-:Y:S01]  /*c1f0*/  @!P1 IADD3 R20, PT, PT, R20, -R225, RZ ;  /* 0x800000e114149210 */ /* 0x000fe20007ffe0ff */
[C---:B------:R-:W-:Y:S01]  /*c200*/  IMAD R8, R225.reuse, R31, R30 ;  /* 0x0000001fe1087224 */ /* 0x040fe200078e021e */
[C---:B------:R-:W-:Y:S01]  /*c210*/  ISETP.GT.U32.AND P5, PT, R225.reuse, R3, PT ;  /* 0x00000003e100720c */ /* 0x040fe20003fa4070 */
[----:B------:R-:W-:Y:S01]  /*c220*/  VIADD R0, R34, 0xee ;  /* 0x000000ee22007836 */ /* 0x000fe20000000000 */
[----:B------:R1:W-:Y:S01]  /*c230*/  STL [R1+0x2b8], R2 ;  /* 0x0002b80201007387 */ /* 0x0003e20000100800 */
[----:B------:R-:W-:Y:S02]  /*c240*/  IMAD.MOV R18, RZ, RZ, -R18 ;  /* 0x000000ffff127224 */ /* 0x000fe400078e0a12 */
[----:B------:R-:W-:Y:S01]  /*c250*/  @!P4 IMAD.MOV R24, RZ, RZ, -R24 ;  /* 0x000000ffff18c224 */ /* 0x000fe200078e0a18 */
[C---:B------:R-:W-:Y:S02]  /*c260*/  ISETP.GT.U32.AND P4, PT, R225.reuse, R8, PT ;  /* 0x00000008e100720c */ /* 0x040fe40003f84070 */
[----:B------:R-:W-:Y:S01]  /*c270*/  ISETP.GE.AND P1, PT, R10, RZ, PT ;  /* 0x000000ff0a00720c */ /* 0x000fe20003f26270 */
[----:B------:R-:W-:Y:S01]  /*c280*/  IMAD R17, R225, R18, R17 ;  /* 0x00000012e1117224 */ /* 0x000fe200078e0211 */
[----:B------:R-:W-:-:S02]  /*c290*/  IABS R10, R0 ;  /* 0x00000000000a7213 */ /* 0x000fc40000000000 */
[----:B-1----:R-:W-:Y:S01]  /*c2a0*/  MOV R2, R20 ;  /* 0x0000001400027202 */ /* 0x002fe20000000f00 */
[----:B------:R-:W-:Y:S02]  /*c2b0*/  IMAD.MOV.U32 R19, RZ, RZ, R22 ;  /* 0x000000ffff137224 */ /* 0x000fe400078e0016 */
[----:B------:R-:W-:Y:S02]  /*c2c0*/  @!P6 IMAD.IADD R202, R202, 0x1, -R225 ;  /* 0x00000001cacae824 */ /* 0x000fe400078e0ae1 */
[----:B------:R-:W-:Y:S01]  /*c2d0*/  @!P3 IMAD.MOV R2, RZ, RZ, -R2 ;  /* 0x000000ffff02b224 */ /* 0x000fe200078e0a02 */
[----:B------:R-:W-:Y:S01]  /*c2e0*/  ISETP.GE.AND P3, PT, R13, RZ, PT ;  /* 0x000000ff0d00720c */ /* 0x000fe20003f66270 */
[----:B------:R-:W-:Y:S01]  /*c2f0*/  IMAD.HI.U32 R13, R26, R10, RZ ;  /* 0x0000000a1a0d7227 */ /* 0x000fe200078e00ff */
[----:B------:R-:W-:-:S03]  /*c300*/  ISETP.GT.U32.AND P6, PT, R225, R17, PT ;  /* 0x00000011e100720c */ /* 0x000fc60003fc4070 */
[----:B------:R-:W-:Y:S01]  /*c310*/  @!P5 IMAD.IADD R3, R3, 0x1, -R225 ;  /* 0x000000010303d824 */ /* 0x000fe200078e0ae1 */
[----:B------:R-:W-:Y:S01]  /*c320*/  ISETP.GE.AND P5, PT, R0, RZ, PT ;  /* 0x000000ff0000720c */ /* 0x000fe20003fa6270 */
[----:B------:R-:W-:Y:S01]  /*c330*/  @!P2 IMAD.MOV R19, RZ, RZ, -R19 ;  /* 0x000000ffff13a224 */ /* 0x000fe200078e0a13 */
[----:B------:R-:W-:Y:S01]  /*c340*/  ISETP.GE.AND P2, PT, R11, RZ, PT ;  /* 0x000000ff0b00720c */ /* 0x000fe20003f46270 */
[----:B------:R-:W-:Y:S01]  /*c350*/  IMAD.MOV R0, RZ, RZ, -R13 ;  /* 0x000000ffff007224 */ /* 0x000fe200078e0a0d */
[----:B------:R-:W-:Y:S01]  /*c360*/  @!P4 IADD3 R8, PT, PT, R8, -R225, RZ ;  /* 0x800000e10808c210 */ /* 0x000fe20007ffe0ff */
[----:B------:R-:W-:Y:S02]  /*c370*/  VIADD R11, R34, 0xef ;  /* 0x000000ef220b7836 */ /* 0x000fe40000000000 */
[C---:B------:R-:W-:Y:S01]  /*c380*/  IMAD R0, R225.reuse, R0, R10 ;  /* 0x00000000e1007224 */ /* 0x040fe200078e020a */
[----:B------:R-:W-:Y:S01]  /*c390*/  STL [R1+0x2b4], R24 ;  /* 0x0002b41801007387 */ /* 0x000fe20000100800 */
[----:B------:R-:W-:-:S02]  /*c3a0*/  ISETP.GT.U32.AND P4, PT, R225, R8, PT ;  /* 0x00000008e100720c */ /* 0x000fc40003f84070 */
[----:B------:R-:W-:Y:S01]  /*c3b0*/  IABS R13, R11 ;  /* 0x0000000b000d7213 */ /* 0x000fe20000000000 */
[----:B------:R-:W-:Y:S01]  /*c3c0*/  STL [R1+0x2b0], R19 ;  /* 0x0002b01301007387 */ /* 0x000fe20000100800 */
[----:B------:R-:W-:Y:S01]  /*c3d0*/  @!P0 IMAD.MOV R202, RZ, RZ, -R202 ;  /* 0x000000ffffca8224 */ /* 0x000fe200078e0aca */
[----:B------:R-:W-:Y:S02]  /*c3e0*/  ISETP.GT.U32.AND P0, PT, R225, R0, PT ;  /* 0x00000000e100720c */ /* 0x000fe40003f04070 */
[----:B------:R1:W-:Y:S01]  /*c3f0*/  STL [R1+0x2ac], R2 ;  /* 0x0002ac0201007387 */ /* 0x0003e20000100800 */
[----:B------:R-:W-:Y:S02]  /*c400*/  @!P6 IMAD.IADD R17, R17, 0x1, -R225 ;  /* 0x000000011111e824 */ /* 0x000fe400078e0ae1 */
[----:B------:R-:W-:Y:S02]  /*c410*/  IMAD.MOV.U32 R10, RZ, RZ, R13 ;  /* 0x000000ffff0a7224 */ /* 0x000fe400078e000d */
[----:B-1----:R-:W-:Y:S01]  /*c420*/  IMAD.MOV.U32 R2, RZ, RZ, R3 ;  /* 0x000000ffff027224 */ /* 0x002fe200078e0003 */
[----:B------:R-:W-:-:S03]  /*c430*/  ISETP.GT.U32.AND P6, PT, R225, R17, PT ;  /* 0x00000011e100720c */ /* 0x000fc60003fc4070 */
[----:B------:R-:W-:Y:S01]  /*c440*/  @!P1 IMAD.MOV R2, RZ, RZ, -R2 ;  /* 0x000000ffff029224 */ /* 0x000fe200078e0a02 */
[----:B------:R-:W-:Y:S01]  /*c450*/  ISETP.GE.AND P1, PT, R11, RZ, PT ;  /* 0x000000ff0b00720c */ /* 0x000fe20003f26270 */
[----:B------:R-:W-:-:S04]  /*c460*/  IMAD.HI.U32 R11, R26, R10, RZ ;  /* 0x0000000a1a0b7227 */ /* 0x000fc800078e00ff */
[--C-:B------:R-:W-:Y:S01]  /*c470*/  @!P4 IMAD.IADD R8, R8, 0x1, -R225.reuse ;  /* 0x000000010808c824 */ /* 0x100fe200078e0ae1 */
[----:B------:R-:W-:Y:S01]  /*c480*/  IADD3 R11, PT, PT, -R11, RZ, RZ ;  /* 0x000000ff0b0b7210 */ /* 0x000fe20007ffe1ff */
[----:B------:R1:W-:Y:S01]  /*c490*/  STL [R1+0x2c8], R2 ;  /* 0x0002c80201007387 */ /* 0x0003e20000100800 */
[----:B------:R-:W-:Y:S02]  /*c4a0*/  @!P0 IMAD.IADD R0, R0, 0x1, -R225 ;  /* 0x0000000100008824 */ /* 0x000fe400078e0ae1 */
[C---:B------:R-:W-:Y:S02]  /*c4b0*/  VIADD R3, R34.reuse, 0xf0 ;  /* 0x000000f022037836 */ /* 0x040fe40000000000 */
[C---:B------:R-:W-:Y:S01]  /*c4c0*/  IMAD R10, R225.reuse, R11, R10 ;  /* 0x0000000be10a7224 */ /* 0x040fe200078e020a */
[----:B------:R-:W-:Y:S01]  /*c4d0*/  ISETP.GT.U32.AND P0, PT, R225, R0, PT ;  /* 0x00000000e100720c */ /* 0x000fe20003f04070 */
[----:B------:R-:W-:Y:S02]  /*c4e0*/  VIADD R18, R34, 0xf1 ;  /* 0x000000f122127836 */ /* 0x000fe40000000000 */
[----:B-1----:R-:W-:-:S02]  /*c4f0*/  IMAD.MOV.U32 R2, RZ, RZ, R8 ;  /* 0x000000ffff027224 */ /* 0x002fc400078e0008 */
[----:B------:R-:W-:Y:S02]  /*c500*/  @!P6 IMAD.IADD R17, R17, 0x1, -R225 ;  /* 0x000000011111e824 */ /* 0x000fe400078e0ae1 */
[----:B------:R-:W-:Y:S01]  /*c510*/  @!P2 IMAD.MOV R2, RZ, RZ, -R2 ;  /* 0x000000ffff02a224 */ /* 0x000fe200078e0a02 */
[----:B------:R-:W-:Y:S02]  /*c520*/  ISETP.GT.U32.AND P6, PT, R225, R10, PT ;  /* 0x0000000ae100720c */ /* 0x000fe40003fc4070 */
[----:B------:R-:W-:Y:S02]  /*c530*/  IABS R13, R3 ;  /* 0x00000003000d7213 */ /* 0x000fe40000000000 */
[----:B------:R-:W-:Y:S01]  /*c540*/  IABS R147, R18 ;  /* 0x0000001200937213 */ /* 0x000fe20000000000 */
[----:B------:R1:W-:Y:S02]  /*c550*/  STL [R1+0x2cc], R2 ;  /* 0x0002cc0201007387 */ /* 0x0003e40000100800 */
[----:B------:R-:W-:Y:S01]  /*c560*/  IMAD.HI.U32 R11, R26, R13, RZ ;  /* 0x0000000d1a0b7227 */ /* 0x000fe200078e00ff */
[----:B------:R-:W-:-:S03]  /*c570*/  ISETP.GE.AND P4, PT, R3, RZ, PT ;  /* 0x000000ff0300720c */ /* 0x000fc60003f86270 */
[----:B------:R-:W-:Y:S01]  /*c580*/  IMAD.HI.U32 R8, R26, R147, RZ ;  /* 0x000000931a087227 */ /* 0x000fe200078e00ff */
[----:B-1----:R-:W-:-:S03]  /*c590*/  MOV R2, R17 ;  /* 0x0000001100027202 */ /* 0x002fc60000000f00 */
[----:B------:R-:W-:Y:S02]  /*c5a0*/  VIADD R3, R34, 0xf2 ;  /* 0x000000f222037836 */ /* 0x000fe40000000000 */
[----:B------:R-:W-:Y:S02]  /*c5b0*/  IMAD.MOV R11, RZ, RZ, -R11 ;  /* 0x000000ffff0b7224 */ /* 0x000fe400078e0a0b */
[----:B------:R-:W-:Y:S02]  /*c5c0*/  @!P3 IMAD.MOV R2, RZ, RZ, -R2 ;  /* 0x000000ffff02b224 */ /* 0x000fe400078e0a02 */
[----:B------:R-:W-:Y:S02]  /*c5d0*/  IMAD.MOV R8, RZ, RZ, -R8 ;  /* 0x000000ffff087224 */ /* 0x000fe400078e0a08 */
[--C-:B------:R-:W-:Y:S01]  /*c5e0*/  @!P0 IMAD.IADD R0, R0, 0x1, -R225.reuse ;  /* 0x0000000100008824 */ /* 0x100fe200078e0ae1 */
[----:B------:R1:W-:Y:S01]  /*c5f0*/  STL [R1+0x2c0], R2 ;  /* 0x0002c00201007387 */ /* 0x0003e20000100800 */
[----:B------:R-:W-:Y:S01]  /*c600*/  @!P6 IMAD.IADD R10, R10, 0x1, -R225 ;  /* 0x000000010a0ae824 */ /* 0x000fe200078e0ae1 */
[----:B------:R-:W-:Y:S01]  /*c610*/  IABS R203, R3 ;  /* 0x0000000300cb7213 */ /* 0x000fe20000000000 */
[----:B------:R-:W-:-:S02]  /*c620*/  IMAD R13, R225, R11, R13 ;  /* 0x0000000be10d7224 */ /* 0x000fc400078e020d */
[----:B------:R-:W-:Y:S01]  /*c630*/  IMAD R147, R225, R8, R147 ;  /* 0x00000008e1937224 */ /* 0x000fe200078e0293 */
[----:B------:R-:W-:Y:S01]  /*c640*/  ISETP.GE.AND P3, PT, R3, RZ, PT ;  /* 0x000000ff0300720c */ /* 0x000fe20003f66270 */
[----:B-1----:R-:W-:Y:S01]  /*c650*/  IMAD.MOV.U32 R2, RZ, RZ, R0 ;  /* 0x000000ffff027224 */ /* 0x002fe200078e0000 */
[C---:B------:R-:W-:Y:S01]  /*c660*/  ISETP.GT.U32.AND P6, PT, R225.reuse, R10, PT ;  /* 0x0000000ae100720c */ /* 0x040fe20003fc4070 */
[----:B------:R-:W-:Y:S01]  /*c670*/  IMAD.HI.U32 R3, R26, R203, RZ ;  /* 0x000000cb1a037227 */ /* 0x000fe200078e00ff */
[----:B------:R-:W-:-:S03]  /*c680*/  ISETP.GT.U32.AND P0, PT, R225, R13, PT ;  /* 0x0000000de100720c */ /* 0x000fc60003f04070 */
[----:B------:R-:W-:Y:S01]  /*c690*/  @!P5 IMAD.MOV R2, RZ, RZ, -R2 ;  /* 0x000000ffff02d224 */ /* 0x000fe200078e0a02 */
[C---:B------:R-:W-:Y:S01]  /*c6a0*/  ISETP.GT.U32.AND P5, PT, R225.reuse, R147, PT ;  /* 0x00000093e100720c */ /* 0x040fe20003fa4070 */
[----:B------:R-:W-:Y:S01]  /*c6b0*/  IMAD.MOV R3, RZ, RZ, -R3 ;  /* 0x000000ffff037224 */ /* 0x000fe200078e0a03 */
[----:B------:R-:W-:Y:S01]  /*c6c0*/  ISETP.GE.AND P2, PT, R18, RZ, PT ;  /* 0x000000ff1200720c */ /* 0x000fe20003f46270 */
[----:B------:R-:W-:Y:S02]  /*c6d0*/  VIADD R18, R34, 0xf3 ;  /* 0x000000f322127836 */ /* 0x000fe40000000000 */
[----:B------:R-:W-:Y:S02]  /*c6e0*/  IMAD R203, R225, R3, R203 ;  /* 0x00000003e1cb7224 */ /* 0x000fe400078e02cb */
[--C-:B------:R-:W-:Y:S01]  /*c6f0*/  @!P6 IMAD.IADD R10, R10, 0x1, -R225.reuse ;  /* 0x000000010a0ae824 */ /* 0x100fe200078e0ae1 */
[----:B------:R-:W-:Y:S01]  /*c700*/  IABS R178, R18 ;  /* 0x0000001200b27213 */ /* 0x000fe20000000000 */
[----:B------:R-:W-:Y:S01]  /*c710*/  @!P0 IMAD.IADD R13, R13, 0x1, -R225 ;  /* 0x000000010d0d8824 */ /* 0x000fe200078e0ae1 */
[----:B------:R-:W-:-:S02]  /*c720*/  ISETP.GT.U32.AND P6, PT, R225, R203, PT ;  /* 0x000000cbe100720c */ /* 0x000fc40003fc4070 */
[----:B------:R-:W-:Y:S01]  /*c730*/  IADD3 R8, PT, PT, R34, 0xf4, RZ ;  /* 0x000000f422087810 */ /* 0x000fe20007ffe0ff */
[--C-:B------:R-:W-:Y:S01]  /*c740*/  @!P5 IMAD.IADD R147, R147, 0x1, -R225.reuse ;  /* 0x000000019393d824 */ /* 0x100fe200078e0ae1 */
[C---:B------:R-:W-:Y:S01]  /*c750*/  ISETP.GT.U32.AND P0, PT, R225.reuse, R13, PT ;  /* 0x0000000de100720c */ /* 0x040fe20003f04070 */
[----:B------:R-:W-:Y:S01]  /*c760*/  IMAD.HI.U32 R17, R26, R178, RZ ;  /* 0x000000b21a117227 */ /* 0x000fe200078e00ff */
[----:B------:R-:W-:Y:S02]  /*c770*/  IABS R11, R8 ;  /* 0x00000008000b7213 */ /* 0x000fe40000000000 */
[----:B------:R-:W-:Y:S01]  /*c780*/  ISETP.GT.U32.AND P5, PT, R225, R147, PT ;  /* 0x00000093e100720c */ /* 0x000fe20003fa4070 */
[----:B------:R1:W-:Y:S01]  /*c790*/  STL [R1+0x2c4], R2 ;  /* 0x0002c40201007387 */ /* 0x0003e20000100800 */
[----:B------:R-:W-:Y:S01]  /*c7a0*/  VIADD R3, R34, 0xf5 ;  /* 0x000000f522037836 */ /* 0x000fe20000000000 */
[----:B------:R-:W-:Y:S02]  /*c7b0*/  IADD3 R17, PT, PT, -R17, RZ, RZ ;  /* 0x000000ff11117210 */ /* 0x000fe40007ffe1ff */
[----:B------:R-:W-:-:S02]  /*c7c0*/  @!P6 IMAD.IADD R203, R203, 0x1, -R225 ;  /* 0x00000001cbcbe824 */ /* 0x000fc400078e0ae1 */
[----:B-1----:R-:W-:Y:S02]  /*c7d0*/  IMAD.MOV.U32 R2, RZ, RZ, R10 ;  /* 0x000000ffff027224 */ /* 0x002fe400078e000a */
[----:B------:R-:W-:Y:S01]  /*c7e0*/  IMAD.HI.U32 R10, R26, R11, RZ ;  /* 0x0000000b1a0a7227 */ /* 0x000fe200078e00ff */
[----:B------:R-:W-:-:S03]  /*c7f0*/  IABS R0, R3 ;  /* 0x0000000300007213 */ /* 0x000fc60000000000 */
[----:B------:R-:W-:Y:S02]  /*c800*/  IMAD.MOV R10, RZ, RZ, -R10 ;  /* 0x000000ffff0a7224 */ /* 0x000fe400078e0a0a */
[C---:B------:R-:W-:Y:S01]  /*c810*/  IMAD R178, R225.reuse, R17, R178 ;  /* 0x00000011e1b27224 */ /* 0x040fe200078e02b2 */
[----:B------:R-:W-:Y:S01]  /*c820*/  ISETP.GT.U32.AND P6, PT, R225, R203, PT ;  /* 0x000000cbe100720c */ /* 0x000fe20003fc4070 */
[----:B------:R-:W-:Y:S01]  /*c830*/  @!P1 IMAD.MOV R2, RZ, RZ, -R2 ;  /* 0x000000ffff029224 */ /* 0x000fe200078e0a02 */
[----:B------:R-:W-:Y:S01]  /*c840*/  ISETP.GE.AND P1, PT, R18, RZ, PT ;  /* 0x000000ff1200720c */ /* 0x000fe20003f26270 */
[----:B------:R-:W-:Y:S02]  /*c850*/  @!P0 IMAD.IADD R13, R13, 0x1, -R225 ;  /* 0x000000010d0d8824 */ /* 0x000fe400078e0ae1 */
[----:B------:R-:W-:Y:S02]  /*c860*/  IMAD R11, R225, R10, R11 ;  /* 0x0000000ae10b7224 */ /* 0x000fe400078e020b */
[----:B------:R-:W-:Y:S01]  /*c870*/  @!P5 IMAD.IADD R147, R147, 0x1, -R225 ;  /* 0x000000019393d824 */ /* 0x000fe200078e0ae1 */
[----:B------:R-:W-:Y:S01]  /*c880*/  ISETP.GT.U32.AND P5, PT, R225, R178, PT ;  /* 0x000000b2e100720c */ /* 0x000fe20003fa4070 */
[----:B------:R-:W-:Y:S01]  /*c890*/  IMAD.HI.U32 R18, R26, R0, RZ ;  /* 0x000000001a127227 */ /* 0x000fe200078e00ff */
[----:B------:R-:W-:-:S03]  /*c8a0*/  ISETP.GE.AND P0, PT, R8, RZ, PT ;  /* 0x000000ff0800720c */ /* 0x000fc60003f06270 */
[----:B------:R-:W-:Y:S01]  /*c8b0*/  @!P4 IMAD.MOV R13, RZ, RZ, -R13 ;  /* 0x000000ffff0dc224 */ /* 0x000fe200078e0a0d */
[C---:B------:R-:W-:Y:S01]  /*c8c0*/  ISETP.GT.U32.AND P4, PT, R225.reuse, R11, PT ;  /* 0x0000000be100720c */ /* 0x040fe20003f84070 */
[----:B------:R-:W-:Y:S02]  /*c8d0*/  IMAD.MOV R8, RZ, RZ, -R18 ;  /* 0x000000ffff087224 */ /* 0x000fe400078e0a12 */
[----:B------:R-:W-:Y:S02]  /*c8e0*/  VIADD R17, R34, 0xf6 ;  /* 0x000000f622117836 */ /* 0x000fe40000000000 */
[----:B------:R-:W-:Y:S02]  /*c8f0*/  IMAD R0, R225, R8, R0 ;  /* 0x00000008e1007224 */ /* 0x000fe400078e0200 */
[--C-:B------:R-:W-:Y:S01]  /*c900*/  @!P6 IMAD.IADD R203, R203, 0x1, -R225.reuse ;  /* 0x00000001cbcbe824 */ /* 0x100fe200078e0ae1 */
[----:B------:R-:W-:Y:S01]  /*c910*/  IABS R8, R17 ;  /* 0x0000001100087213 */ /* 0x000fe20000000000 */
[--C-:B------:R-:W-:Y:S01]  /*c920*/  @!P5 IMAD.IADD R178, R178, 0x1, -R225.reuse ;  /* 0x00000001b2b2d824 */ /* 0x100fe200078e0ae1 */
[----:B------:R-:W-:Y:S01]  /*c930*/  ISETP.GT.U32.AND P6, PT, R225, R0, PT ;  /* 0x00000000e100720c */ /* 0x000fe20003fc4070 */
[----:B------:R-:W-:Y:S01]  /*c940*/  VIADD R18, R34, 0xf7 ;  /* 0x000000f722127836 */ /* 0x000fe20000000000 */
[----:B------:R-:W-:Y:S01]  /*c950*/  ISETP.GE.AND P5, PT, R17, RZ, PT ;  /* 0x000000ff1100720c */ /* 0x000fe20003fa6270 */
[----:B------:R-:W-:Y:S01]  /*c960*/  @!P4 IMAD.IADD R11, R11, 0x1, -R225 ;  /* 0x000000010b0bc824 */ /* 0x000fe200078e0ae1 */
[----:B------:R-:W-:Y:S01]  /*c970*/  ISETP.GT.U32.AND P4, PT, R225, R178, PT ;  /* 0x000000b2e100720c */ /* 0x000fe20003f84070 */
[----:B------:R-:W-:Y:S01]  /*c980*/  IMAD.HI.U32 R17, R26, R8, RZ ;  /* 0x000000081a117227 */ /* 0x000fe200078e00ff */
[----:B------:R-:W-:-:S03]  /*c990*/  IABS R10, R18 ;  /* 0x00000012000a7213 */ /* 0x000fc60000000000 */
[----:B------:R-:W-:Y:S01]  /*c9a0*/  IMAD.MOV R17, RZ, RZ, -R17 ;  /* 0x000000ffff117224 */ /* 0x000fe200078e0a11 */
[----:B------:R-:W-:Y:S02]  /*c9b0*/  @!P2 IADD3 R147, PT, PT, -R147, RZ, RZ ;  /* 0x000000ff9393a210 */ /* 0x000fe40007ffe1ff */
[----:B------:R-:W-:Y:S01]  /*c9c0*/  ISETP.GE.AND P2, PT, R3, RZ, PT ;  /* 0x000000ff0300720c */ /* 0x000fe20003f46270 */
[----:B------:R-:W-:Y:S01]  /*c9d0*/  @!P6 IMAD.IADD R0, R0, 0x1, -R225 ;  /* 0x000000010000e824 */ /* 0x000fe200078e0ae1 */
[C---:B------:R-:W-:Y:S01]  /*c9e0*/  ISETP.GT.U32.AND P6, PT, R225.reuse, R11, PT ;  /* 0x0000000be100720c */ /* 0x040fe20003fc4070 */
[----:B------:R-:W-:Y:S02]  /*c9f0*/  IMAD R8, R225, R17, R8 ;  /* 0x00000011e1087224 */ /* 0x000fe400078e0208 */
[----:B------:R-:W-:-:S04]  /*ca00*/  IMAD.HI.U32 R3, R26, R10, RZ ;  /* 0x0000000a1a037227 */ /* 0x000fc800078e00ff */
[----:B------:R-:W-:Y:S01]  /*ca10*/  @!P4 IMAD.IADD R178, R178, 0x1, -R225 ;  /* 0x00000001b2b2c824 */ /* 0x000fe200078e0ae1 */
[----:B------:R-:W-:Y:S01]  /*ca20*/  ISETP.GT.U32.AND P4, PT, R225, R8, PT ;  /* 0x00000008e100720c */ /* 0x000fe20003f84070 */
[----:B------:R-:W-:Y:S01]  /*ca30*/  IMAD.MOV R3, RZ, RZ, -R3 ;  /* 0x000000ffff037224 */ /* 0x000fe200078e0a03 */
[----:B------:R-:W-:-:S03]  /*ca40*/  @!P3 IADD3 R203, PT, PT, -R203, RZ, RZ ;  /* 0x000000ffcbcbb210 */ /* 0x000fc60007ffe1ff */
[C---:B------:R-:W-:Y:S01]  /*ca50*/  IMAD R10, R225.reuse, R3, R10 ;  /* 0x00000003e10a7224 */ /* 0x040fe200078e020a */
[----:B------:R-:W-:Y:S01]  /*ca60*/  ISETP.GT.U32.AND P3, PT, R225, R0, PT ;  /* 0x00000000e100720c */ /* 0x000fe20003f64070 */
[C---:B------:R-:W-:Y:S02]  /*ca70*/  VIADD R22, R34.reuse, 0xf8 ;  /* 0x000000f822167836 */ /* 0x040fe40000000000 */
[----:B------:R-:W-:Y:S02]  /*ca80*/  VIADD R17, R34, 0xf9 ;  /* 0x000000f922117836 */ /* 0x000fe40000000000 */
[----:B------:R-:W-:Y:S01]  /*ca90*/  @!P6 IMAD.IADD R11, R11, 0x1, -R225 ;  /* 0x000000010b0be824 */ /* 0x000fe200078e0ae1 */
[----:B------:R-:W-:Y:S02]  /*caa0*/  ISETP.GT.U32.AND P6, PT, R225, R10, PT ;  /* 0x0000000ae100720c */ /* 0x000fe40003fc4070 */
[----:B------:R-:W-:Y:S02]  /*cab0*/  IABS R28, R22 ;  /* 0x00000016001c7213 */ /* 0x000fe40000000000 */
[----:B------:R-:W-:-:S02]  /*cac0*/  IABS R66, R17 ;  /* 0x0000001100427213 */ /* 0x000fc40000000000 */
[----:B------:R-:W-:Y:S01]  /*cad0*/  @!P4 IADD3 R8, PT, PT, R8, -R225, RZ ;  /* 0x800000e10808c210 */ /* 0x000fe20007ffe0ff */
[----:B------:R-:W-:Y:S02]  /*cae0*/  @!P1 IMAD.MOV R178, RZ, RZ, -R178 ;  /* 0x000000ffffb29224 */ /* 0x000fe400078e0ab2 */
[----:B------:R-:W-:Y:S01]  /*caf0*/  VIADD R3, R34, 0xfa ;  /* 0x000000fa22037836 */ /* 0x000fe20000000000 */
[----:B------:R-:W-:Y:S01]  /*cb00*/  ISETP.GT.U32.AND P1, PT, R225, R8, PT ;  /* 0x00000008e100720c */ /* 0x000fe20003f24070 */
[----:B------:R-:W-:Y:S01]  /*cb10*/  IMAD.HI.U32 R24, R26, R28, RZ ;  /* 0x0000001c1a187227 */ /* 0x000fe200078e00ff */
[----:B------:R-:W-:-:S03]  /*cb20*/  ISETP.GE.AND P4, PT, R22, RZ, PT ;  /* 0x000000ff1600720c */ /* 0x000fc60003f86270 */
[----:B------:R-:W-:-:S04]  /*cb30*/  IMAD.HI.U32 R20, R26, R66, RZ ;  /* 0x000000421a147227 */ /* 0x000fc800078e00ff */
[--C-:B------:R-:W-:Y:S01]  /*cb40*/  @!P3 IMAD.IADD R0, R0, 0x1, -R225.reuse ;  /* 0x000000010000b824 */ /* 0x100fe200078e0ae1 */
[----:B------:R-:W-:Y:S01]  /*cb50*/  ISETP.GE.AND P3, PT, R18, RZ, PT ;  /* 0x000000ff1200720c */ /* 0x000fe20003f66270 */
[----:B------:R-:W-:Y:S01]  /*cb60*/  IMAD.MOV R24, RZ, RZ, -R24 ;  /* 0x000000ffff187224 */ /* 0x000fe200078e0a18 */
[----:B------:R-:W-:Y:S01]  /*cb70*/  IABS R18, R3 ;  /* 0x0000000300127213 */ /* 0x000fe20000000000 */
[----:B------:R-:W-:Y:S02]  /*cb80*/  IMAD.MOV R22, RZ, RZ, -R20 ;  /* 0x000000ffff167224 */ /* 0x000fe400078e0a14 */
[----:B------:R-:W-:Y:S02]  /*cb90*/  @!P6 IMAD.IADD R10, R10, 0x1, -R225 ;  /* 0x000000010a0ae824 */ /* 0x000fe400078e0ae1 */
[C---:B------:R-:W-:Y:S02]  /*cba0*/  IMAD R28, R225.reuse, R24, R28 ;  /* 0x00000018e11c7224 */ /* 0x040fe400078e021c */
[C---:B------:R-:W-:Y:S01]  /*cbb0*/  IMAD R66, R225.reuse, R22, R66 ;  /* 0x00000016e1427224 */ /* 0x040fe200078e0242 */
[----:B------:R-:W-:Y:S01]  /*cbc0*/  ISETP.GT.U32.AND P6, PT, R225, R10, PT ;  /* 0x0000000ae100720c */ /* 0x000fe20003fc4070 */
[----:B------:R-:W-:-:S02]  /*cbd0*/  IMAD.MOV.U32 R19, RZ, RZ, R11 ;  /* 0x000000ffff137224 */ /* 0x000fc400078e000b */
[----:B------:R-:W-:-:S04]  /*cbe0*/  IMAD.HI.U32 R20, R26, R18, RZ ;  /* 0x000000121a147227 */ /* 0x000fc800078e00ff */
[----:B------:R-:W-:Y:S01]  /*cbf0*/  @!P0 IMAD.MOV R19, RZ, RZ, -R19 ;  /* 0x000000ffff138224 */ /* 0x000fe200078e0a13 */
[C---:B------:R-:W-:Y:S01]  /*cc00*/  ISETP.GT.U32.AND P0, PT, R225.reuse, R28, PT ;  /* 0x0000001ce100720c */ /* 0x040fe20003f04070 */
[----:B------:R-:W-:Y:S01]  /*cc10*/  @!P1 IMAD.IADD R8, R8, 0x1, -R225 ;  /* 0x0000000108089824 */ /* 0x000fe200078e0ae1 */
[----:B------:R-:W-:Y:S01]  /*cc20*/  ISETP.GT.U32.AND P1, PT, R225, R66, PT ;  /* 0x00000042e100720c */ /* 0x000fe20003f24070 */
[----:B------:R-:W-:-:S04]  /*cc30*/  IMAD.MOV R20, RZ, RZ, -R20 ;  /* 0x000000ffff147224 */ /* 0x000fc800078e0a14 */
[C---:B------:R-:W-:Y:S01]  /*cc40*/  IMAD R93, R225.reuse, R20, R18 ;  /* 0x00000014e15d7224 */ /* 0x040fe200078e0212 */
[----:B------:R-:W-:Y:S01]  /*cc50*/  STL [R1+0x2bc], R2 ;  /* 0x0002bc0201007387 */ /* 0x000fe20000100800 */
[----:B------:R-:W-:Y:S02]  /*cc60*/  VIADD R11, R34, 0xfb ;  /* 0x000000fb220b7836 */ /* 0x000fe40000000000 */
[--C-:B------:R-:W-:Y:S01]  /*cc70*/  @!P6 IMAD.IADD R10, R10, 0x1, -R225.reuse ;  /* 0x000000010a0ae824 */ /* 0x100fe200078e0ae1 */
[----:B------:R-:W-:Y:S01]  /*cc80*/  ISETP.GT.U32.AND P6, PT, R225, R93, PT ;  /* 0x0000005de100720c */ /* 0x000fe20003fc4070 */
[----:B------:R1:W-:Y:S01]  /*cc90*/  STL [R1+0x2a4], R19 ;  /* 0x0002a41301007387 */ /* 0x0003e20000100800 */
[--C-:B------:R-:W-:Y:S01]  /*cca0*/  @!P0 IMAD.IADD R28, R28, 0x1, -R225.reuse ;  /* 0x000000011c1c8824 */ /* 0x100fe200078e0ae1 */
[----:B------:R-:W-:Y:S01]  /*ccb0*/  IABS R179, R11 ;  /* 0x0000000b00b37213 */ /* 0x000fe20000000000 */
[----:B------:R-:W-:Y:S01]  /*ccc0*/  @!P1 IMAD.IADD R66, R66, 0x1, -R225 ;  /* 0x0000000142429824 */ /* 0x000fe200078e0ae1 */
[----:B------:R-:W-:-:S02]  /*ccd0*/  ISETP.GE.AND P0, PT, R3, RZ, PT ;  /* 0x000000ff0300720c */ /* 0x000fc40003f06270 */
[----:B-1----:R-:W-:Y:S01]  /*cce0*/  MOV R19, R8 ;  /* 0x0000000800137202 */ /* 0x002fe20000000f00 */
[----:B------:R-:W-:Y:S01]  /*ccf0*/  IMAD.MOV.U32 R2, RZ, RZ, R0 ;  /* 0x000000ffff027224 */ /* 0x000fe200078e0000 */
[C---:B------:R-:W-:Y:S01]  /*cd00*/  ISETP.GT.U32.AND P1, PT, R225.reuse, R28, PT ;  /* 0x0000001ce100720c */ /* 0x040fe20003f24070 */
[----:B------:R-:W-:Y:S02]  /*cd10*/  VIADD R0, R34, 0xfc ;  /* 0x000000fc22007836 */ /* 0x000fe40000000000 */
[----:B------:R-:W-:Y:S01]  /*cd20*/  @!P5 IMAD.MOV R19, RZ, RZ, -R19 ;  /* 0x000000ffff13d224 */ /* 0x000fe200078e0a13 */
[----:B------:R-:W-:Y:S01]  /*cd30*/  ISETP.GT.U32.AND P5, PT, R225, R66, PT ;  /* 0x00000042e100720c */ /* 0x000fe20003fa4070 */
[----:B------:R-:W-:Y:S01]  /*cd40*/  IMAD.HI.U32 R3, R26, R179, RZ ;  /* 0x000000b31a037227 */ /* 0x000fe200078e00ff */
[----:B------:R-:W-:-:S03]  /*cd50*/  IABS R20, R0 ;  /* 0x0000000000147213 */ /* 0x000fc60000000000 */
[----:B------:R-:W-:Y:S02]  /*cd60*/  VIADD R22, R34, 0xfd ;  /* 0x000000fd22167836 */ /* 0x000fe40000000000 */
[----:B------:R-:W-:Y:S02]  /*cd70*/  @!P6 IMAD.IADD R93, R93, 0x1, -R225 ;  /* 0x000000015d5de824 */ /* 0x000fe400078e0ae1 */
[----:B------:R-:W-:Y:S01]  /*cd80*/  IMAD.MOV R3, RZ, RZ, -R3 ;  /* 0x000000ffff037224 */ /* 0x000fe200078e0a03 */
[----:B------:R-:W-:Y:S01]  /*cd90*/  IABS R18, R22 ;  /* 0x0000001600127213 */ /* 0x000fe20000000000 */
[----:B------:R-:W-:Y:S01]  /*cda0*/  IMAD.HI.U32 R8, R26, R20, RZ ;  /* 0x000000141a087227 */ /* 0x000fe200078e00ff */
[----:B------:R-:W-:-:S03]  /*cdb0*/  ISETP.GT.U32.AND P6, PT, R225, R93, PT ;  /* 0x0000005de100720c */ /* 0x000fc60003fc4070 */
[C---:B------:R-:W-:Y:S02]  /*cdc0*/  IMAD R179, R225.reuse, R3, R179 ;  /* 0x00000003e1b37224 */ /* 0x040fe400078e02b3 */
[--C-:B------:R-:W-:Y:S01]  /*cdd0*/  @!P1 IMAD.IADD R28, R28, 0x1, -R225.reuse ;  /* 0x000000011c1c9824 */ /* 0x100fe200078e0ae1 */
[----:B------:R-:W-:Y:S01]  /*cde0*/  ISETP.GE.AND P1, PT, R0, RZ, PT ;  /* 0x000000ff0000720c */ /* 0x000fe20003f26270 */
[----:B------:R-:W-:Y:S01]  /*cdf0*/  @!P5 IMAD.IADD R66, R66, 0x1, -R225 ;  /* 0x000000014242d824 */ /* 0x000fe200078e0ae1 */
[----:B------:R-:W-:Y:S01]  /*ce00*/  ISETP.GT.U32.AND P5, PT, R225, R179, PT ;  /* 0x000000b3e100720c */ /* 0x000fe20003fa4070 */
[----:B------:R-:W-:Y:S01]  /*ce10*/  IMAD.MOV R8, RZ, RZ, -R8 ;  /* 0x000000ffff087224 */ /* 0x000fe200078e0a08 */
[----:B------:R-:W-:Y:S01]  /*ce20*/  @!P2 IADD3 R2, PT, PT, -R2, RZ, RZ ;  /* 0x000000ff0202a210 */ /* 0x000fe20007ffe1ff */
[----:B------:R-:W-:-:S04]  /*ce30*/  IMAD.HI.U32 R0, R26, R18, RZ ;  /* 0x000000121a007227 */ /* 0x000fc800078e00ff */
[----:B------:R-:W-:Y:S01]  /*ce40*/  IMAD R20, R225, R8, R20 ;  /* 0x00000008e1147224 */ /* 0x000fe200078e0214 */
[----:B------:R1:W-:Y:S01]  /*ce50*/  STL [R1+0x2a0], R2 ;  /* 0x0002a00201007387 */ /* 0x0003e20000100800 */
[----:B------:R-:W-:Y:S02]  /*ce60*/  IMAD.MOV R3, RZ, RZ, -R0 ;  /* 0x000000ffff037224 */ /* 0x000fe400078e0a00 */
[--C-:B------:R-:W-:Y:S01]  /*ce70*/  @!P6 IMAD.IADD R93, R93, 0x1, -R225.reuse ;  /* 0x000000015d5de824 */ /* 0x100fe200078e0ae1 */
[C---:B------:R-:W-:Y:S01]  /*ce80*/  ISETP.GT.U32.AND P6, PT, R225.reuse, R20, PT ;  /* 0x00000014e100720c */ /* 0x040fe20003fc4070 */
[----:B------:R-:W-:Y:S02]  /*ce90*/  IMAD R18, R225, R3, R18 ;  /* 0x00000003e1127224 */ /* 0x000fe400078e0212 */
[----:B-1----:R-:W-:Y:S01]  /*cea0*/  IMAD.MOV.U32 R2, RZ, RZ, R10 ;  /* 0x000000ffff027224 */ /* 0x002fe200078e000a */
[----:B------:R-:W-:Y:S01]  /*ceb0*/  IADD3 R10, PT, PT, R34, 0xfe, RZ ;  /* 0x000000fe220a7810 */ /* 0x000fe20007ffe0ff */
[----:B------:R-:W-:-:S02]  /*cec0*/  @!P5 IMAD.IADD R179, R179, 0x1, -R225 ;  /* 0x00000001b3b3d824 */ /* 0x000fc400078e0ae1 */
[----:B------:R-:W-:Y:S01]  /*ced0*/  @!P3 IMAD.MOV R2, RZ, RZ, -R2 ;  /* 0x000000ffff02b224 */ /* 0x000fe200078e0a02 */
[----:B------:R-:W-:Y:S02]  /*cee0*/  ISETP.GE.AND P3, PT, R11, RZ, PT ;  /* 0x000000ff0b00720c */ /* 0x000fe40003f66270 */
[----:B------:R-:W-:Y:S01]  /*cef0*/  IABS R11, R10 ;  /* 0x0000000a000b7213 */ /* 0x000fe20000000000 */
[----:B------:R-:W-:Y:S01]  /*cf00*/  VIADD R0, R34, 0xff ;  /* 0x000000ff22007836 */ /* 0x000fe20000000000 */
[----:B------:R-:W-:Y:S01]  /*cf10*/  ISETP.GT.U32.AND P5, PT, R225, R18, PT ;  /* 0x00000012e100720c */ /* 0x000fe20003fa4070 */
[----:B------:R-:W-:Y:S01]  /*cf20*/  STL [R1+0x29c], R19 ;  /* 0x00029c1301007387 */ /* 0x000fe20000100800 */
[----:B------:R-:W-:Y:S01]  /*cf30*/  ISETP.GE.AND P2, PT, R17, RZ, PT ;  /* 0x000000ff1100720c */ /* 0x000fe20003f46270 */
[----:B------:R-:W-:Y:S02]  /*cf40*/  IMAD.HI.U32 R8, R26, R11, RZ ;  /* 0x0000000b1a087227 */ /* 0x000fe400078e00ff */
[----:B------:R1:W-:Y:S01]  /*cf50*/  STL [R1+0x298], R2 ;  /* 0x0002980201007387 */ /* 0x0003e20000100800 */
[----:B------:R-:W-:Y:S01]  /*cf60*/  IABS R24, R0 ;  /* 0x0000000000187213 */ /* 0x000fe20000000000 */
[----:B------:R-:W-:Y:S01]  /*cf70*/  VIADD R17, R34, 0x100 ;  /* 0x0000010022117836 */ /* 0x000fe20000000000 */
[----:B------:R-:W-:Y:S01]  /*cf80*/  IADD3 R8, PT, PT, -R8, RZ, RZ ;  /* 0x000000ff08087210 */ /* 0x000fe20007ffe1ff */
[----:B------:R-:W-:-:S02]  /*cf90*/  @!P6 IMAD.IADD R20, R20, 0x1, -R225 ;  /* 0x000000011414e824 */ /* 0x000fc400078e0ae1 */
[----:B-1----:R-:W-:Y:S01]  /*cfa0*/  IMAD.MOV.U32 R2, RZ, RZ, R28 ;  /* 0x000000ffff027224 */ /* 0x002fe200078e001c */
[----:B------:R-:W-:Y:S01]  /*cfb0*/  IABS R45, R17 ;  /* 0x00000011002d7213 */ /* 0x000fe20000000000 */
[----:B------:R-:W-:-:S04]  /*cfc0*/  IMAD.HI.U32 R30, R26, R24, RZ ;  /* 0x000000181a1e7227 */ /* 0x000fc800078e00ff */
[----:B------:R-:W-:Y:S01]  /*cfd0*/  @!P4 IMAD.MOV R2, RZ, RZ, -R2 ;  /* 0x000000ffff02c224 */ /* 0x000fe200078e0a02 */
[C---:B------:R-:W-:Y:S01]  /*cfe0*/  ISETP.GT.U32.AND P4, PT, R225.reuse, R179, PT ;  /* 0x000000b3e100720c */ /* 0x040fe20003f84070 */
[----:B------:R-:W-:Y:S01]  /*cff0*/  @!P5 IMAD.IADD R18, R18, 0x1, -R225 ;  /* 0x000000011212d824 */ /* 0x000fe200078e0ae1 */
[C---:B------:R-:W-:Y:S01]  /*d000*/  ISETP.GT.U32.AND P5, PT, R225.reuse, R20, PT ;  /* 0x00000014e100720c */ /* 0x040fe20003fa4070 */
[----:B------:R-:W-:Y:S02]  /*d010*/  IMAD R11, R225, R8, R11 ;  /* 0x00000008e10b7224 */ /* 0x000fe400078e020b */
[----:B------:R-:W-:-:S04]  /*d020*/  IMAD.HI.U32 R8, R26, R45, RZ ;  /* 0x0000002d1a087227 */ /* 0x000fc800078e00ff */
[----:B------:R-:W-:Y:S01]  /*d030*/  IMAD.MOV R28, RZ, RZ, -R30 ;  /* 0x000000ffff1c7224 */ /* 0x000fe200078e0a1e */
[----:B------:R-:W-:Y:S01]  /*d040*/  @!P0 IADD3 R93, PT, PT, -R93, RZ, RZ ;  /* 0x000000ff5d5d8210 */ /* 0x000fe20007ffe1ff */
[----:B------:R-:W-:Y:S01]  /*d050*/  IMAD.MOV R8, RZ, RZ, -R8 ;  /* 0x000000ffff087224 */ /* 0x000fe200078e0a08 */
[C---:B------:R-:W-:Y:S01]  /*d060*/  ISETP.GT.U32.AND P0, PT, R225.reuse, R11, PT ;  /* 0x0000000be100720c */ /* 0x040fe20003f04070 */
[C---:B------:R-:W-:Y:S02]  /*d070*/  IMAD R24, R225.reuse, R28, R24 ;  /* 0x0000001ce1187224 */ /* 0x040fe400078e0218 */
[----:B------:R-:W-:Y:S02]  /*d080*/  IMAD R45, R225, R8, R45 ;  /* 0x00000008e12d7224 */ /* 0x000fe400078e022d */
[----:B------:R-:W-:Y:S01]  /*d090*/  @!P4 IMAD.IADD R179, R179, 0x1, -R225 ;  /* 0x00000001b3b3c824 */ /* 0x000fe200078e0ae1 */
[----:B------:R-:W-:Y:S01]  /*d0a0*/  ISETP.GT.U32.AND P4, PT, R225, R24, PT ;  /* 0x00000018e100720c */ /* 0x000fe20003f84070 */
[----:B------:R-:W-:-:S02]  /*d0b0*/  VIADD R3, R34, 0x101 ;  /* 0x0000010122037836 */ /* 0x000fc40000000000 */
[----:B------:R-:W-:Y:S01]  /*d0c0*/  @!P2 IMAD.MOV R66, RZ, RZ, -R66 ;  /* 0x000000ffff42a224 */ /* 0x000fe200078e0a42 */
[C---:B------:R-:W-:Y:S01]  /*d0d0*/  ISETP.GT.U32.AND P2, PT, R225.reuse, R18, PT ;  /* 0x00000012e100720c */ /* 0x040fe20003f44070 */
[--C-:B------:R-:W-:Y:S01]  /*d0e0*/  @!P5 IMAD.IADD R20, R20, 0x1, -R225.reuse ;  /* 0x000000011414d824 */ /* 0x100fe200078e0ae1 */
[----:B------:R-:W-:Y:S02]  /*d0f0*/  ISETP.GT.U32.AND P5, PT, R225, R45, PT ;  /* 0x0000002de100720c */ /* 0x000fe40003fa4070 */
[----:B------:R-:W-:Y:S02]  /*d100*/  ISETP.GE.AND P6, PT, R22, RZ, PT ;  /* 0x000000ff1600720c */ /* 0x000fe40003fc6270 */
[----:B------:R-:W-:Y:S01]  /*d110*/  IABS R22, R3 ;  /* 0x0000000300167213 */ /* 0x000fe20000000000 */
[----:B------:R-:W-:Y:S02]  /*d120*/  @!P0 IMAD.IADD R11, R11, 0x1, -R225 ;  /* 0x000000010b0b8824 */ /* 0x000fe400078e0ae1 */
[----:B------:R-:W-:-:S02]  /*d130*/  @!P4 IADD3 R24, PT, PT, R24, -R225, RZ ;  /* 0x800000e11818c210 */ /* 0x000fc40007ffe0ff */
[----:B------:R-:W-:Y:S01]  /*d140*/  IMAD.HI.U32 R28, R26, R22, RZ ;  /* 0x000000161a1c7227 */ /* 0x000fe200078e00ff */
[----:B------:R-:W-:-:S03]  /*d150*/  ISETP.GT.U32.AND P4, PT, R225, R11, PT ;  /* 0x0000000be100720c */ /* 0x000fc60003f84070 */
[----:B------:R-:W-:Y:S02]  /*d160*/  VIADD R8, R34, 0x102 ;  /* 0x0000010222087836 */ /* 0x000fe40000000000 */
[--C-:B------:R-:W-:Y:S02]  /*d170*/  @!P2 IMAD.IADD R18, R18, 0x1, -R225.reuse ;  /* 0x000000011212a824 */ /* 0x100fe400078e0ae1 */
[----:B------:R-:W-:Y:S01]  /*d180*/  IMAD.MOV R28, RZ, RZ, -R28 ;  /* 0x000000ffff1c7224 */ /* 0x000fe200078e0a1c */
[----:B------:R-:W-:Y:S01]  /*d190*/  ISETP.GE.AND P2, PT, R10, RZ, PT ;  /* 0x000000ff0a00720c */ /* 0x000fe20003f46270 */
[----:B------:R-:W-:Y:S01]  /*d1a0*/  @!P5 IMAD.IADD R45, R45, 0x1, -R225 ;  /* 0x000000012d2dd824 */ /* 0x000fe200078e0ae1 */
[----:B------:R-:W-:Y:S01]  /*d1b0*/  ISETP.GT.U32.AND P5, PT, R225, R24, PT ;  /* 0x00000018e100720c */ /* 0x000fe20003fa4070 */
[----:B------:R-:W-:Y:S01]  /*d1c0*/  IMAD.MOV.U32 R19, RZ, RZ, R20 ;  /* 0x000000ffff137224 */ /* 0x000fe200078e0014 */
[----:B------:R1:W-:Y:S01]  /*d1d0*/  STL [R1+0x290], R2 ;  /* 0x0002900201007387 */ /* 0x0003e20000100800 */
[----:B------:R-:W-:Y:S01]  /*d1e0*/  VIADD R10, R34, 0x103 ;  /* 0x00000103220a7836 */ /* 0x000fe20000000000 */
[----:B------:R-:W-:-:S02]  /*d1f0*/  IABS R92, R8 ;  /* 0x00000008005c7213 */ /* 0x000fc40000000000 */
[----:B------:R-:W-:Y:S01]  /*d200*/  ISETP.GE.AND P0, PT, R0, RZ, PT ;  /* 0x000000ff0000720c */ /* 0x000fe20003f06270 */
[----:B------:R-:W-:Y:S02]  /*d210*/  IMAD R0, R225, R28, R22 ;  /* 0x0000001ce1007224 */ /* 0x000fe400078e0216 */
[----:B------:R-:W-:Y:S02]  /*d220*/  @!P1 IMAD.MOV R19, RZ, RZ, -R19 ;  /* 0x000000ffff139224 */ /* 0x000fe400078e0a13 */
[----:B-1----:R-:W-:Y:S01]  /*d230*/  IMAD.MOV.U32 R2, RZ, RZ, R18 ;  /* 0x000000ffff027224 */ /* 0x002fe200078e0012 */
[----:B------:R-:W-:Y:S01]  /*d240*/  ISETP.GE.AND P1, PT, R17, RZ, PT ;  /* 0x000000ff1100720c */ /* 0x000fe20003f26270 */
[----:B------:R-:W-:Y:S01]  /*d250*/  IMAD.HI.U32 R17, R26, R92, RZ ;  /* 0x0000005c1a117227 */ /* 0x000fe200078e00ff */
[----:B------:R-:W-:-:S03]  /*d260*/  IABS R180, R10 ;  /* 0x0000000a00b47213 */ /* 0x000fc60000000000 */
[----:B------:R-:W-:Y:S01]  /*d270*/  @!P6 IMAD.MOV R2, RZ, RZ, -R2 ;  /* 0x000000ffff02e224 */ /* 0x000fe200078e0a02 */
[----:B------:R-:W-:Y:S01]  /*d280*/  ISETP.GT.U32.AND P6, PT, R225, R0, PT ;  /* 0x00000000e100720c */ /* 0x000fe20003fc4070 */
[----:B------:R-:W-:Y:S01]  /*d290*/  @!P4 IMAD.IADD R11, R11, 0x1, -R225 ;  /* 0x000000010b0bc824 */ /* 0x000fe200078e0ae1 */
[----:B------:R-:W-:Y:S01]  /*d2a0*/  ISETP.GE.AND P4, PT, R3, RZ, PT ;  /* 0x000000ff0300720c */ /* 0x000fe20003f86270 */
[----:B------:R-:W-:Y:S01]  /*d2b0*/  IMAD.HI.U32 R3, R26, R180, RZ ;  /* 0x000000b41a037227 */ /* 0x000fe200078e00ff */
[----:B------:R-:W-:-:S03]  /*d2c0*/  IADD3 R17, PT, PT, -R17, RZ, RZ ;  /* 0x000000ff11117210 */ /* 0x000fc60007ffe1ff */
[----:B------:R-:W-:Y:S01]  /*d2d0*/  @!P5 IMAD.IADD R24, R24, 0x1, -R225 ;  /* 0x000000011818d824 */ /* 0x000fe200078e0ae1 */
[----:B------:R-:W-:Y:S01]  /*d2e0*/  ISETP.GE.AND P5, PT, R8, RZ, PT ;  /* 0x000000ff0800720c */ /* 0x000fe20003fa6270 */
[----:B------:R-:W-:Y:S01]  /*d2f0*/  @!P3 IMAD.MOV R179, RZ, RZ, -R179 ;  /* 0x000000ffffb3b224 */ /* 0x000fe200078e0ab3 */
[C---:B------:R-:W-:Y:S01]  /*d300*/  ISETP.GT.U32.AND P3, PT, R225.reuse, R45, PT ;  /* 0x0000002de100720c */ /* 0x040fe20003f64070 */
[----:B------:R-:W-:Y:S01]  /*d310*/  IMAD.MOV R8, RZ, RZ, -R3 ;  /* 0x000000ffff087224 */ /* 0x000fe200078e0a03 */
[----:B------:R-:W-:Y:S01]  /*d320*/  STL [R1+0x27c], R19 ;  /* 0x00027c1301007387 */ /* 0x000fe20000100800 */
[C---:B------:R-:W-:Y:S02]  /*d330*/  IMAD R92, R225.reuse, R17, R92 ;  /* 0x00000011e15c7224 */ /* 0x040fe400078e025c */
[----:B------:R-:W-:Y:S01]  /*d340*/  VIADD R3, R34, 0x104 ;  /* 0x0000010422037836 */ /* 0x000fe20000000000 */
[----:B------:R1:W-:Y:S01]  /*d350*/  STL [R1+0x278], R2 ;  /* 0x0002780201007387 */ /* 0x0003e20000100800 */
[----:B------:R-:W-:Y:S01]  /*d360*/  @!P6 IMAD.IADD R0, R0, 0x1, -R225 ;  /* 0x000000010000e824 */ /* 0x000fe200078e0ae1 */
[----:B------:R-:W-:-:S02]  /*d370*/  ISETP.GT.U32.AND P6, PT, R225, R92, PT ;  /* 0x0000005ce100720c */ /* 0x000fc40003fc4070 */
[----:B------:R-:W-:Y:S02]  /*d380*/  IABS R17, R3 ;  /* 0x0000000300117213 */ /* 0x000fe40000000000 */
[----:B-1----:R-:W-:-:S03]  /*d390*/  MOV R2, R11 ;  /* 0x0000000b00027202 */ /* 0x002fc60000000f00 */
[----:B------:R-:W-:-:S04]  /*d3a0*/  IMAD.HI.U32 R22, R26, R17, RZ ;  /* 0x000000111a167227 */ /* 0x000fc800078e00ff */
[----:B------:R-:W-:Y:S01]  /*d3b0*/  @!P2 IMAD.MOV R2, RZ, RZ, -R2 ;  /* 0x000000ffff02a224 */ /* 0x000fe200078e0a02 */
[----:B------:R-:W-:Y:S01]  /*d3c0*/  ISETP.GT.U32.AND P2, PT, R225, R0, PT ;  /* 0x00000000e100720c */ /* 0x000fe20003f44070 */
[----:B------:R-:W-:Y:S02]  /*d3d0*/  @!P3 IMAD.IADD R45, R45, 0x1, -R225 ;  /* 0x000000012d2db824 */ /* 0x000fe400078e0ae1 */
[----:B------:R-:W-:Y:S02]  /*d3e0*/  IMAD.MOV R22, RZ, RZ, -R22 ;  /* 0x000000ffff167224 */ /* 0x000fe400078e0a16 */
[----:B------:R-:W-:Y:S01]  /*d3f0*/  @!P1 IMAD.MOV R45, RZ, RZ, -R45 ;  /* 0x000000ffff2d9224 */ /* 0x000fe200078e0a2d */
[----:B------:R-:W-:Y:S01]  /*d400*/  ISETP.GE.AND P1, PT, R3, RZ, PT ;  /* 0x000000ff0300720c */ /* 0x000fe20003f26270 */
[----:B------:R-:W-:Y:S02]  /*d410*/  @!P6 IMAD.IADD R92, R92, 0x1, -R225 ;  /* 0x000000015c5ce824 */ /* 0x000fe400078e0ae1 */
[----:B------:R-:W-:-:S03]  /*d420*/  IMAD R3, R225, R22, R17 ;  /* 0x00000016e1037224 */ /* 0x000fc600078e0211 */
[C---:B------:R-:W-:Y:S02]  /*d430*/  ISETP.GT.U32.AND P6, PT, R225.reuse, R92, PT ;  /* 0x0000005ce100720c */ /* 0x040fe40003fc4070 */
[----:B------:R-:W-:Y:S02]  /*d440*/  @!P2 IADD3 R0, PT, PT, R0, -R225, RZ ;  /* 0x800000e10000a210 */ /* 0x000fe40007ffe0ff */
[C---:B------:R-:W-:Y:S01]  /*d450*/  ISETP.GT.U32.AND P2, PT, R225.reuse, R3, PT ;  /* 0x00000003e100720c */ /* 0x040fe20003f44070 */
[----:B------:R-:W-:Y:S02]  /*d460*/  IMAD R180, R225, R8, R180 ;  /* 0x00000008e1b47224 */ /* 0x000fe400078e02b4 */
[----:B------:R-:W-:Y:S01]  /*d470*/  VIADD R8, R34, 0x106 ;  /* 0x0000010622087836 */ /* 0x000fe20000000000 */
[----:B------:R-:W-:Y:S01]  /*d480*/  ISETP.GE.AND P3, PT, R10, RZ, PT ;  /* 0x000000ff0a00720c */ /* 0x000fe20003f66270 */
[----:B------:R-:W-:-:S03]  /*d490*/  VIADD R10, R34, 0x105 ;  /* 0x00000105220a7836 */ /* 0x000fc60000000000 */
[----:B------:R-:W-:Y:S01]  /*d4a0*/  IABS R37, R8 ;  /* 0x0000000800257213 */ /* 0x000fe20000000000 */
[----:B------:R-:W-:-:S04]  /*d4b0*/  @!P6 IMAD.IADD R92, R92, 0x1, -R225 ;  /* 0x000000015c5ce824 */ /* 0x000fc800078e0ae1 */
[----:B------:R-:W-:Y:S01]  /*d4c0*/  @!P2 IMAD.IADD R3, R3, 0x1, -R225 ;  /* 0x000000010303a824 */ /* 0x000fe200078e0ae1 */
[----:B------:R1:W-:Y:S01]  /*d4d0*/  STL [R1+0x274], R2 ;  /* 0x0002740201007387 */ /* 0x0003e20000100800 */
[----:B------:R-:W-:Y:S01]  /*d4e0*/  @!P5 IMAD.MOV R92, RZ, RZ, -R92 ;  /* 0x000000ffff5cd224 */ /* 0x000fe200078e0a5c */
[----:B------:R-:W-:Y:S02]  /*d4f0*/  IABS R20, R10 ;  /* 0x0000000a00147213 */ /* 0x000fe40000000000 */
[----:B------:R-:W-:Y:S01]  /*d500*/  ISETP.GE.AND P6, PT, R10, RZ, PT ;  /* 0x000000ff0a00720c */ /* 0x000fe20003fc6270 */
[----:B------:R-:W-:Y:S01]  /*d510*/  IMAD.HI.U32 R10, R26, R37, RZ ;  /* 0x000000251a0a7227 */ /* 0x000fe200078e00ff */
[----:B------:R-:W-:-:S03]  /*d520*/  ISETP.GT.U32.AND P5, PT, R225, R3, PT ;  /* 0x00000003e100720c */ /* 0x000fc60003fa4070 */
[----:B-1----:R-:W-:Y:S01]  /*d530*/  IMAD.MOV.U32 R2, RZ, RZ, R24 ;  /* 0x000000ffff027224 */ /* 0x002fe200078e0018 */
[----:B------:R-:W-:Y:S01]  /*d540*/  IABS R18, R34 ;  /* 0x0000002200127213 */ /* 0x000fe20000000000 */
[----:B------:R-:W-:Y:S02]  /*d550*/  IMAD.MOV R10, RZ, RZ, -R10 ;  /* 0x000000ffff0a7224 */ /* 0x000fe400078e0a0a */
[----:B------:R-:W-:Y:S01]  /*d560*/  @!P0 IMAD.MOV R2, RZ, RZ, -R2 ;  /* 0x000000ffff028224 */ /* 0x000fe200078e0a02 */
[C---:B------:R-:W-:Y:S01]  /*d570*/  ISETP.GT.U32.AND P0, PT, R225.reuse, R180, PT ;  /* 0x000000b4e100720c */ /* 0x040fe20003f04070 */
[----:B------:R-:W-:Y:S02]  /*d580*/  IMAD R37, R225, R10, R37 ;  /* 0x0000000ae1257224 */ /* 0x000fe400078e0225 */
[----:B------:R-:W-:-:S04]  /*d590*/  IMAD.HI.U32 R17, R26, R18, RZ ;  /* 0x000000121a117227 */ /* 0x000fc800078e00ff */
[----:B------:R-:W-:Y:S01]  /*d5a0*/  @!P5 IMAD.IADD R3, R3, 0x1, -R225 ;  /* 0x000000010303d824 */ /* 0x000fe200078e0ae1 */
[----:B------:R-:W-:Y:S01]  /*d5b0*/  ISETP.GT.U32.AND P5, PT, R225, R37, PT ;  /* 0x00000025e100720c */ /* 0x000fe20003fa4070 */
[----:B------:R-:W-:Y:S02]  /*d5c0*/  IMAD.MOV R17, RZ, RZ, -R17 ;  /* 0x000000ffff117224 */ /* 0x000fe400078e0a11 */
[----:B------:R-:W-:Y:S01]  /*d5d0*/  IMAD.HI.U32 R11, R26, R20, RZ ;  /* 0x000000141a0b7227 */ /* 0x000fe200078e00ff */
[----:B------:R-:W-:-:S03]  /*d5e0*/  MOV R19, R3 ;  /* 0x0000000300137202 */ /* 0x000fc60000000f00 */
[----:B------:R-:W-:Y:S02]  /*d5f0*/  @!P0 IMAD.IADD R180, R180, 0x1, -R225 ;  /* 0x00000001b4b48824 */ /* 0x000fe400078e0ae1 */
[C---:B------:R-:W-:Y:S01]  /*d600*/  IMAD R18, R225.reuse, R17, R18 ;  /* 0x00000011e1127224 */ /* 0x040fe200078e0212 */
[----:B------:R1:W-:Y:S01]  /*d610*/  STL [R1+0x270], R2 ;  /* 0x0002700201007387 */ /* 0x0003e20000100800 */
[----:B------:R-:W-:Y:S01]  /*d620*/  IMAD.MOV R11, RZ, RZ, -R11 ;  /* 0x000000ffff0b7224 */ /* 0x000fe200078e0a0b */
[C---:B------:R-:W-:Y:S01]  /*d630*/  ISETP.GT.U32.AND P0, PT, R225.reuse, R180, PT ;  /* 0x000000b4e100720c */ /* 0x040fe20003f04070 */
[----:B------:R-:W-:Y:S01]  /*d640*/  @!P1 IMAD.MOV R19, RZ, RZ, -R19 ;  /* 0x000000ffff139224 */ /* 0x000fe200078e0a13 */
[C---:B------:R-:W-:Y:S01]  /*d650*/  ISETP.GT.U32.AND P1, PT, R225.reuse, R18, PT ;  /* 0x00000012e100720c */ /* 0x040fe20003f24070 */
[----:B------:R-:W-:Y:S02]  /*d660*/  IMAD R20, R225, R11, R20 ;  /* 0x0000000be1147224 */ /* 0x000fe400078e0214 */
[----:B-1----:R-:W-:-:S02]  /*d670*/  VIADD R2, R34, 0x1ff ;  /* 0x000001ff22027836 */ /* 0x002fc40000000000 */
[----:B------:R-:W-:-:S03]  /*d680*/  @!P5 IMAD.IADD R37, R37, 0x1, -R225 ;  /* 0x000000012525d824 */ /* 0x000fc600078e0ae1 */
[----:B------:R-:W-:Y:S01]  /*d690*/  IABS R31, R2 ;  /* 0x00000002001f7213 */ /* 0x000fe20000000000 */
[----:B------:R-:W-:Y:S01]  /*d6a0*/  @!P4 IMAD.MOV R0, RZ, RZ, -R0 ;  /* 0x000000ffff00c224 */ /* 0x000fe200078e0a00 */
[----:B------:R-:W-:Y:S02]  /*d6b0*/  ISETP.GT.U32.AND P4, PT, R225, R20, PT ;  /* 0x00000014e100720c */ /* 0x000fe40003f84070 */
[----:B------:R-:W-:Y:S01]  /*d6c0*/  ISETP.GE.AND P2, PT, R8, RZ, PT ;  /* 0x000000ff0800720c */ /* 0x000fe20003f46270 */
[----:B------:R-:W-:Y:S01]  /*d6d0*/  IMAD.HI.U32 R8, R149, R31, RZ ;  /* 0x0000001f95087227 */ /* 0x000fe200078e00ff */
[C---:B------:R-:W-:Y:S02]  /*d6e0*/  ISETP.GT.U32.AND P5, PT, R225.reuse, R37, PT ;  /* 0x00000025e100720c */ /* 0x040fe40003fa4070 */
[----:B------:R-:W-:Y:S01]  /*d6f0*/  IADD3 R38, PT, PT, R34, 0x107, RZ ;  /* 0x0000010722267810 */ /* 0x000fe20007ffe0ff */
[--C-:B------:R-:W-:Y:S02]  /*d700*/  @!P0 IMAD.IADD R180, R180, 0x1, -R225.reuse ;  /* 0x00000001b4b48824 */ /* 0x100fe400078e0ae1 */
[----:B------:R-:W-:Y:S01]  /*d710*/  IMAD.MOV R8, RZ, RZ, -R8 ;  /* 0x000000ffff087224 */ /* 0x000fe200078e0a08 */
[----:B------:R-:W-:Y:S01]  /*d720*/  ISETP.GE.AND P0, PT, R38, RZ, PT ;  /* 0x000000ff2600720c */ /* 0x000fe20003f06270 */
[----:B------:R-:W-:Y:S01]  /*d730*/  @!P1 IMAD.IADD R18, R18, 0x1, -R225 ;  /* 0x0000000112129824 */ /* 0x000fe200078e0ae1 */
[----:B------:R-:W-:Y:S01]  /*d740*/  IABS R38, R38 ;  /* 0x0000002600267213 */ /* 0x000fe20000000000 */
[----:B------:R-:W-:-:S03]  /*d750*/  IMAD R31, R225, R8, R31 ;  /* 0x00000008e11f7224 */ /* 0x000fc600078e021f */
[----:B------:R-:W-:Y:S01]  /*d760*/  ISETP.GT.U32.AND P1, PT, R225, R18, PT ;  /* 0x00000012e100720c */ /* 0x000fe20003f24070 */
[----:B------:R-:W-:-:S04]  /*d770*/  IMAD.HI.U32 R11, R26, R38, RZ ;  /* 0x000000261a0b7227 */ /* 0x000fc800078e00ff */
[--C-:B------:R-:W-:Y:S02]  /*d780*/  @!P4 IMAD.IADD R20, R20, 0x1, -R225.reuse ;  /* 0x000000011414c824 */ /* 0x100fe400078e0ae1 */
[----:B------:R-:W-:Y:S01]  /*d790*/  @!P5 IMAD.IADD R37, R37, 0x1, -R225 ;  /* 0x000000012525d824 */ /* 0x000fe200078e0ae1 */
[C---:B------:R-:W-:Y:S01]  /*d7a0*/  ISETP.GT.U32.AND P5, PT, R225.reuse, R31, PT ;  /* 0x0000001fe100720c */ /* 0x040fe20003fa4070 */
[----:B------:R-:W-:Y:S01]  /*d7b0*/  IMAD.MOV R11, RZ, RZ, -R11 ;  /* 0x000000ffff0b7224 */ /* 0x000fe200078e0a0b */
[C---:B------:R-:W-:Y:S01]  /*d7c0*/  ISETP.GT.U32.AND P4, PT, R225.reuse, R20, PT ;  /* 0x00000014e100720c */ /* 0x040fe20003f84070 */
[----:B------:R-:W-:Y:S02]  /*d7d0*/  VIADD R10, R34, 0x109 ;  /* 0x00000109220a7836 */ /* 0x000fe40000000000 */
[----:B------:R-:W-:Y:S02]  /*d7e0*/  IMAD R38, R225, R11, R38 ;  /* 0x0000000be1267224 */ /* 0x000fe400078e0226 */
[----:B------:R-:W-:Y:S01]  /*d7f0*/  @!P1 IMAD.IADD R18, R18, 0x1, -R225 ;  /* 0x0000000112129824 */ /* 0x000fe200078e0ae1 */
[----:B------:R-:W-:-:S02]  /*d800*/  IABS R3, R10 ;  /* 0x0000000a00037213 */ /* 0x000fc40000000000 */
[----:B------:R-:W-:-:S03]  /*d810*/  ISETP.GT.U32.AND P1, PT, R225, R38, PT ;  /* 0x00000026e100720c */ /* 0x000fc60003f24070 */
[--C-:B------:R-:W-:Y:S02]  /*d820*/  @!P5 IMAD.IADD R31, R31, 0x1, -R225.reuse ;  /* 0x000000011f1fd824 */ /* 0x100fe400078e0ae1 */
[----:B------:R-:W-:Y:S02]  /*d830*/  VIADD R17, R34, 0x108 ;  /* 0x0000010822117836 */ /* 0x000fe40000000000 */
[--C-:B------:R-:W-:Y:S01]  /*d840*/  @!P4 IMAD.IADD R20, R20, 0x1, -R225.reuse ;  /* 0x000000011414c824 */ /* 0x100fe200078e0ae1 */
[----:B------:R-:W-:Y:S01]  /*d850*/  ISETP.GT.U32.AND P5, PT, R225, R31, PT ;  /* 0x0000001fe100720c */ /* 0x000fe20003fa4070 */
[----:B------:R-:W-:Y:S01]  /*d860*/  IMAD.HI.U32 R8, R26, R3, RZ ;  /* 0x000000031a087227 */ /* 0x000fe200078e00ff */
[----:B------:R-:W-:Y:S03]  /*d870*/  STL [R1+0x6d18], R2 ;  /* 0x006d180201007387 */ /* 0x000fe60000100800 */
[----:B------:R-:W-:Y:S01]  /*d880*/  VIADD R28, R34, 0x10a ;  /* 0x0000010a221c7836 */ /* 0x000fe20000000000 */
[----:B------:R1:W-:Y:S01]  /*d890*/  STL [R1+0x268], R19 ;  /* 0x0002681301007387 */ /* 0x0003e20000100800 */
[----:B------:R-:W-:Y:S01]  /*d8a0*/  @!P3 IMAD.MOV R180, RZ, RZ, -R180 ;  /* 0x000000ffffb4b224 */ /* 0x000fe200078e0ab4 */
[----:B------:R-:W-:Y:S01]  /*d8b0*/  ISETP.GE.AND P3, PT, R17, RZ, PT ;  /* 0x000000ff1100720c */ /* 0x000fe20003f66270 */
[----:B------:R-:W-:Y:S01]  /*d8c0*/  @!P1 IMAD.IADD R38, R38, 0x1, -R225 ;  /* 0x0000000126269824 */ /* 0x000fe200078e0ae1 */
[----:B------:R-:W-:-:S02]  /*d8d0*/  IABS R17, R17 ;  /* 0x0000001100117213 */ /* 0x000fc40000000000 */
[----:B------:R-:W-:Y:S01]  /*d8e0*/  IADD3 R8, PT, PT, -R8, RZ, RZ ;  /* 0x000000ff08087210 */ /* 0x000fe20007ffe1ff */
[----:B-1----:R-:W-:Y:S01]  /*d8f0*/  IMAD.MOV.U32 R19, RZ, RZ, R20 ;  /* 0x000000ffff137224 */ /* 0x002fe200078e0014 */
[----:B------:R-:W-:-:S03]  /*d900*/  IABS R91, R28 ;  /* 0x0000001c005b7213 */ /* 0x000fc60000000000 */
[C---:B------:R-:W-:Y:S01]  /*d910*/  IMAD R3, R225.reuse, R8, R3 ;  /* 0x00000008e1037224 */ /* 0x040fe200078e0203 */
[----:B------:R-:W-:Y:S01]  /*d920*/  ISETP.GE.AND P4, PT, R10, RZ, PT ;  /* 0x000000ff0a00720c */ /* 0x000fe20003f86270 */
[----:B------:R-:W-:Y:S01]  /*d930*/  @!P6 IMAD.MOV R19, RZ, RZ, -R19 ;  /* 0x000000ffff13e224 */ /* 0x000fe200078e0a13 */
[----:B------:R-:W-:Y:S01]  /*d940*/  ISETP.GE.AND P6, PT, R34, RZ, PT ;  /* 0x000000ff2200720c */ /* 0x000fe20003fc6270 */
[----:B------:R-:W-:Y:S01]  /*d950*/  IMAD.HI.U32 R10, R26, R17, RZ ;  /* 0x000000111a0a7227 */ /* 0x000fe200078e00ff */
[----:B------:R-:W-:-:S03]  /*d960*/  ISETP.GT.U32.AND P1, PT, R225, R38, PT ;  /* 0x00000026e100720c */ /* 0x000fc60003f24070 */
[----:B------:R-:W-:Y:S01]  /*d970*/  IMAD.HI.U32 R32, R26, R91, RZ ;  /* 0x0000005b1a207227 */ /* 0x000fe200078e00ff */
[----:B------:R-:W-:Y:S02]  /*d980*/  @!P5 IADD3 R31, PT, PT, R31, -R225, RZ ;  /* 0x800000e11f1fd210 */ /* 0x000fe40007ffe0ff */
[C---:B------:R-:W-:Y:S01]  /*d990*/  ISETP.GT.U32.AND P5, PT, R225.reuse, R3, PT ;  /* 0x00000003e100720c */ /* 0x040fe20003fa4070 */
[----:B------:R-:W-:Y:S02]  /*d9a0*/  IMAD.MOV R10, RZ, RZ, -R10 ;  /* 0x000000ffff0a7224 */ /* 0x000fe400078e0a0a */
[----:B------:R-:W-:Y:S02]  /*d9b0*/  VIADD R30, R34, 0x10b ;  /* 0x0000010b221e7836 */ /* 0x000fe40000000000 */
[----:B------:R-:W-:Y:S02]  /*d9c0*/  IMAD.MOV R32, RZ, RZ, -R32 ;  /* 0x000000ffff207224 */ /* 0x000fe400078e0a20 */
[----:B------:R-:W-:Y:S01]  /*d9d0*/  IMAD R17, R225, R10, R17 ;  /* 0x0000000ae1117224 */ /* 0x000fe200078e0211 */
[----:B------:R-:W-:Y:S01]  /*d9e0*/  IABS R182, R30 ;  /* 0x0000001e00b67213 */ /* 0x000fe20000000000 */
[----:B------:R-:W-:-:S02]  /*d9f0*/  IMAD.MOV.U32 R252, RZ, RZ, R18 ;  /* 0x000000fffffc7224 */ /* 0x000fc400078e0012 */
[C---:B------:R-:W-:Y:S02]  /*da00*/  IMAD R91, R225.reuse, R32, R91 ;  /* 0x00000020e15b7224 */ /* 0x040fe400078e025b */
[----:B------:R-:W-:Y:S01]  /*da10*/  @!P6 IMAD.MOV R252, RZ, RZ, -R252 ;  /* 0x000000fffffce224 */ /* 0x000fe200078e0afc */
[----:B------:R-:W-:Y:S01]  /*da20*/  ISETP.GT.U32.AND P6, PT, R225, R17, PT ;  /* 0x00000011e100720c */ /* 0x000fe20003fc4070 */
[----:B------:R-:W-:-:S04]  /*da30*/  IMAD.HI.U32 R24, R26, R182, RZ ;  /* 0x000000b61a187227 */ /* 0x000fc800078e00ff */
[--C-:B------:R-:W-:Y:S01]  /*da40*/  @!P1 IMAD.IADD R38, R38, 0x1, -R225.reuse ;  /* 0x0000000126269824 */ /* 0x100fe200078e0ae1 */
[----:B------:R-:W-:Y:S01]  /*da50*/  ISETP.GT.U32.AND P1, PT, R225, R91, PT ;  /* 0x0000005be100720c */ /* 0x000fe20003f24070 */
[----:B------:R-:W-:Y:S02]  /*da60*/  IMAD.MOV R24, RZ, RZ, -R24 ;  /* 0x000000ffff187224 */ /* 0x000fe400078e0a18 */
[----:B------:R-:W-:Y:S01]  /*da70*/  @!P5 IMAD.IADD R3, R3, 0x1, -R225 ;  /* 0x000000010303d824 */ /* 0x000fe200078e0ae1 */
[----:B------:R-:W-:Y:S01]  /*da80*/  ISETP.GE.AND P5, PT, R2, RZ, PT ;  /* 0x000000ff0200720c */ /* 0x000fe20003fa6270 */
[C---:B------:R-:W-:Y:S02]  /*da90*/  VIADD R10, R34.reuse, 0x10c ;  /* 0x0000010c220a7836 */ /* 0x040fe40000000000 */
[----:B------:R-:W-:Y:S01]  /*daa0*/  IMAD R182, R225, R24, R182 ;  /* 0x00000018e1b67224 */ /* 0x000fe200078e02b6 */
[C---:B------:R-:W-:Y:S02]  /*dab0*/  IADD3 R22, PT, PT, R34.reuse, 0x10e, RZ ;  /* 0x0000010e22167810 */ /* 0x040fe40007ffe0ff */
[----:B------:R-:W-:Y:S01]  /*dac0*/  IABS R226, R10 ;  /* 0x0000000a00e27213 */ /* 0x000fe20000000000 */
[----:B------:R-:W-:-:S02]  /*dad0*/  VIADD R20, R34, 0x10d ;  /* 0x0000010d22147836 */ /* 0x000fc40000000000 */
[--C-:B------:R-:W-:Y:S01]  /*dae0*/  @!P6 IMAD.IADD R17, R17, 0x1, -R225.reuse ;  /* 0x000000011111e824 */ /* 0x100fe200078e0ae1 */
[----:B------:R-:W-:Y:S01]  /*daf0*/  ISETP.GT.U32.AND P6, PT, R225, R182, PT ;  /* 0x000000b6e100720c */ /* 0x000fe20003fc4070 */
[----:B------:R-:W-:Y:S01]  /*db00*/  @!P1 IMAD.IADD R91, R91, 0x1, -R225 ;  /* 0x000000015b5b9824 */ /* 0x000fe200078e0ae1 */
[----:B------:R-:W-:Y:S01]  /*db10*/  IABS R8, R22 ;  /* 0x0000001600087213 */ /* 0x000fe20000000000 */
[----:B------:R-:W-:Y:S02]  /*db20*/  IMAD.MOV.U32 R2, RZ, RZ, R31 ;  /* 0x000000ffff027224 */ /* 0x000fe400078e001f */
[----:B------:R-:W-:Y:S01]  /*db30*/  IMAD.HI.U32 R11, R26, R226, RZ ;  /* 0x000000e21a0b7227 */ /* 0x000fe200078e00ff */
[----:B------:R-:W-:-:S03]  /*db40*/  IABS R128, R20 ;  /* 0x0000001400807213 */ /* 0x000fc60000000000 */
[----:B------:R-:W-:Y:S01]  /*db50*/  @!P5 IMAD.MOV R2, RZ, RZ, -R2 ;  /* 0x000000ffff02d224 */ /* 0x000fe200078e0a02 */
[C---:B------:R-:W-:Y:S01]  /*db60*/  ISETP.GT.U32.AND P5, PT, R225.reuse, R91, PT ;  /* 0x0000005be100720c */ /* 0x040fe20003fa4070 */
[----:B------:R-:W-:Y:S01]  /*db70*/  IMAD.MOV R24, RZ, RZ, -R11 ;  /* 0x000000ffff187224 */ /* 0x000fe200078e0a0b */
[----:B------:R-:W-:Y:S01]  /*db80*/  ISETP.GT.U32.AND P1, PT, R225, R17, PT ;  /* 0x00000011e100720c */ /* 0x000fe20003f24070 */
[----:B------:R-:W-:-:S04]  /*db90*/  IMAD.HI.U32 R11, R26, R8, RZ ;  /* 0x000000081a0b7227 */ /* 0x000fc800078e00ff */
[----:B------:R-:W-:-:S04]  /*dba0*/  IMAD.HI.U32 R18, R26, R128, RZ ;  /* 0x000000801a127227 */ /* 0x000fc800078e00ff */
[----:B------:R-:W-:Y:S02]  /*dbb0*/  IMAD.MOV R11, RZ, RZ, -R11 ;  /* 0x000000ffff0b7224 */ /* 0x000fe400078e0a0b */
[----:B------:R-:W-:Y:S01]  /*dbc0*/  @!P2 IMAD.MOV R37, RZ, RZ, -R37 ;  /* 0x000000ffff25a224 */ /* 0x000fe200078e0a25 */
[C---:B------:R-:W-:Y:S01]  /*dbd0*/  ISETP.GT.U32.AND P2, PT, R225.reuse, R3, PT ;  /* 0x00000003e100720c */ /* 0x040fe20003f44070 */
[----:B------:R-:W-:Y:S02]  /*dbe0*/  IMAD.MOV R18, RZ, RZ, -R18 ;  /* 0x000000ffff127224 */ /* 0x000fe400078e0a12 */
[----:B------:R-:W-:Y:S02]  /*dbf0*/  @!P6 IMAD.IADD R182, R182, 0x1, -R225 ;  /* 0x00000001b6b6e824 */ /* 0x000fe400078e0ae1 */
[C---:B------:R-:W-:Y:S02]  /*dc00*/  IMAD R8, R225.reuse, R11, R8 ;  /* 0x0000000be1087224 */ /* 0x040fe400078e0208 */
[C---:B------:R-:W-:Y:S01]  /*dc10*/  IMAD R226, R225.reuse, R24, R226 ;  /* 0x00000018e1e27224 */ /* 0x040fe200078e02e2 */
[C---:B------:R-:W-:Y:S01]  /*dc20*/  ISETP.GT.U32.AND P6, PT, R225.reuse, R182, PT ;  /* 0x000000b6e100720c */ /* 0x040fe20003fc4070 */
[----:B------:R-:W-:-:S02]  /*dc30*/  IMAD R128, R225, R18, R128 ;  /* 0x00000012e1807224 */ /* 0x000fc400078e0280 */
[----:B------:R-:W-:Y:S02]  /*dc40*/  VIADD R24, R34, 0x10f ;  /* 0x0000010f22187836 */ /* 0x000fe40000000000 */
[--C-:B------:R-:W-:Y:S01]  /*dc50*/  @!P5 IMAD.IADD R91, R91, 0x1, -R225.reuse ;  /* 0x000000015b5bd824 */ /* 0x100fe200078e0ae1 */
[C---:B------:R-:W-:Y:S01]  /*dc60*/  ISETP.GT.U32.AND P5, PT, R225.reuse, R8, PT ;  /* 0x00000008e100720c */ /* 0x040fe20003fa4070 */
[----:B------:R-:W-:Y:S01]  /*dc70*/  @!P0 IMAD.MOV R38, RZ, RZ, -R38 ;  /* 0x000000ffff268224 */ /* 0x000fe200078e0a26 */
[----:B------:R-:W-:Y:S01]  /*dc80*/  ISETP.GT.U32.AND P0, PT, R225, R226, PT ;  /* 0x000000e2e100720c */ /* 0x000fe20003f04070 */
[----:B------:R-:W-:Y:S01]  /*dc90*/  @!P1 IMAD.IADD R17, R17, 0x1, -R225 ;  /* 0x0000000111119824 */ /* 0x000fe200078e0ae1 */
[----:B------:R-:W-:Y:S02]  /*dca0*/  ISETP.GT.U32.AND P1, PT, R225, R128, PT ;  /* 0x00000080e100720c */ /* 0x000fe40003f24070 */
[----:B------:R-:W-:Y:S02]  /*dcb0*/  IABS R11, R24 ;  /* 0x00000018000b7213 */ /* 0x000fe40000000000 */
[----:B------:R-:W-:-:S02]  /*dcc0*/  @!P2 IADD3 R3, PT, PT, R3, -R225, RZ ;  /* 0x800000e10303a210 */ /* 0x000fc40007ffe0ff */
[----:B------:R-:W-:Y:S01]  /*dcd0*/  ISETP.GE.AND P2, PT, R28, RZ, PT ;  /* 0x000000ff1c00720c */ /* 0x000fe20003f46270 */
[----:B------:R-:W-:Y:S01]  /*dce0*/  IMAD.HI.U32 R31, R26, R11, RZ ;  /* 0x0000000b1a1f7227 */ /* 0x000fe200078e00ff */
[----:B------:R-:W-:-:S03]  /*dcf0*/  IADD3 R18, PT, PT, R34, 0x110, RZ ;  /* 0x0000011022127810 */ /* 0x000fc60007ffe0ff */
[----:B------:R-:W-:Y:S01]  /*dd00*/  @!P6 IMAD.IADD R182, R182, 0x1, -R225 ;  /* 0x00000001b6b6e824 */ /* 0x000fe200078e0ae1 */
[----:B------:R-:W-:Y:S01]  /*dd10*/  ISETP.GE.AND P6, PT, R30, RZ, PT ;  /* 0x000000ff1e00720c */ /* 0x000fe20003fc6270 */
[----:B------:R-:W-:Y:S01]  /*dd20*/  IMAD.MOV R31, RZ, RZ, -R31 ;  /* 0x000000ffff1f7224 */ /* 0x000fe200078e0a1f */
[----:B------:R-:W-:Y:S01]  /*dd30*/  @!P5 IADD3 R8, PT, PT, R8, -R225, RZ ;  /* 0x800000e10808d210 */ /* 0x000fe20007ffe0ff */
[--C-:B------:R-:W-:Y:S01]  /*dd40*/  @!P0 IMAD.IADD R226, R226, 0x1, -R225.reuse ;  /* 0x00000001e2e28824 */ /* 0x100fe200078e0ae1 */
[----:B------:R-:W-:Y:S01]  /*dd50*/  ISETP.GE.AND P0, PT, R10, RZ, PT ;  /* 0x000000ff0a00720c */ /* 0x000fe20003f06270 */
[----:B------:R-:W-:Y:S01]  /*dd60*/  @!P1 IMAD.IADD R128, R128, 0x1, -R225 ;  /* 0x0000000180809824 */ /* 0x000fe200078e0ae1 */
[----:B------:R-:W-:Y:S01]  /*dd70*/  ISETP.GE.AND P1, PT, R20, RZ, PT ;  /* 0x000000ff1400720c */ /* 0x000fe20003f26270 */
[C---:B------:R-:W-:Y:S01]  /*dd80*/  IMAD R10, R225.reuse, R31, R11 ;  /* 0x0000001fe10a7224 */ /* 0x040fe200078e020b */
[----:B------:R-:W-:Y:S01]  /*dd90*/  IABS R245, R18 ;  /* 0x0000001200f57213 */ /* 0x000fe20000000000 */
[----:B------:R-:W-:Y:S01]  /*dda0*/  @!P4 IMAD.MOV R3, RZ, RZ, -R3 ;  /* 0x000000ffff03c224 */ /* 0x000fe200078e0a03 */
[----:B------:R-:W-:Y:S01]  /*ddb0*/  ISETP.GT.U32.AND P4, PT, R225, R8, PT ;  /* 0x00000008e100720c */ /* 0x000fe20003f84070 */
[----:B------:R-:W-:-:S02]  /*ddc0*/  VIADD R20, R34, 0x111 ;  /* 0x0000011122147836 */ /* 0x000fc40000000000 */
[----:B------:R-:W-:Y:S01]  /*ddd0*/  @!P3 IMAD.MOV R17, RZ, RZ, -R17 ;  /* 0x000000ffff11b224 */ /* 0x000fe200078e0a11 */
[C---:B------:R-:W-:Y:S01]  /*dde0*/  ISETP.GT.U32.AND P3, PT, R225.reuse, R226, PT ;  /* 0x000000e2e100720c */ /* 0x040fe20003f64070 */
[----:B------:R-:W-:Y:S01]  /*ddf0*/  @!P2 IMAD.MOV R91, RZ, RZ, -R91 ;  /* 0x000000ffff5ba224 */ /* 0x000fe200078e0a5b */
[----:B------:R-:W-:Y:S01]  /*de00*/  ISETP.GT.U32.AND P2, PT, R225, R10, PT ;  /* 0x0000000ae100720c */ /* 0x000fe20003f44070 */
[----:B------:R-:W-:Y:S01]  /*de10*/  IMAD.HI.U32 R28, R26, R245, RZ ;  /* 0x000000f51a1c7227 */ /* 0x000fe200078e00ff */
[----:B------:R-:W-:-:S03]  /*de20*/  IABS R153, R20 ;  /* 0x0000001400997213 */ /* 0x000fc60000000000 */
[----:B------:R-:W-:Y:S01]  /*de30*/  @!P6 IMAD.MOV R182, RZ, RZ, -R182 ;  /* 0x000000ffffb6e224 */ /* 0x000fe200078e0ab6 */
[----:B------:R-:W-:Y:S01]  /*de40*/  ISETP.GE.AND P6, PT, R22, RZ, PT ;  /* 0x000000ff1600720c */ /* 0x000fe20003fc6270 */
[----:B------:R-:W-:Y:S02]  /*de50*/  IMAD.MOV R28, RZ, RZ, -R28 ;  /* 0x000000ffff1c7224 */ /* 0x000fe400078e0a1c */
[----:B------:R-:W-:Y:S01]  /*de60*/  IMAD.HI.U32 R22, R26, R153, RZ ;  /* 0x000000991a167227 */ /* 0x000fe200078e00ff */
[----:B------:R-:W-:-:S03]  /*de70*/  @!P4 IADD3 R8, PT, PT, R8, -R225, RZ ;  /* 0x800000e10808c210 */ /* 0x000fc60007ffe0ff */
[C---:B------:R-:W-:Y:S02]  /*de80*/  IMAD R245, R225.reuse, R28, R245 ;  /* 0x0000001ce1f57224 */ /* 0x040fe400078e02f5 */
[----:B------:R-:W-:Y:S01]  /*de90*/  IMAD.MOV R22, RZ, RZ, -R22 ;  /* 0x000000ffff167224 */ /* 0x000fe200078e0a16 */
[----:B------:R1:W-:Y:S01]  /*dea0*/  STL [R1+0x264], R19 ;  /* 0x0002641301007387 */ /* 0x0003e20000100800 */
[--C-:B------:R-:W-:Y:S01]  /*deb0*/  @!P3 IMAD.IADD R226, R226, 0x1, -R225.reuse ;  /* 0x00000001e2e2b824 */ /* 0x100fe200078e0ae1 */
[C---:B------:R-:W-:Y:S01]  /*dec0*/  ISETP.GT.U32.AND P3, PT, R225.reuse, R245, PT ;  /* 0x000000f5e100720c */ /* 0x040fe20003f64070 */
[----:B------:R-:W-:Y:S02]  /*ded0*/  @!P2 IMAD.IADD R10, R10, 0x1, -R225 ;  /* 0x000000010a0aa824 */ /* 0x000fe400078e0ae1 */
[----:B------:R-:W-:Y:S02]  /*dee0*/  IMAD R153, R225, R22, R153 ;  /* 0x00000016e1997224 */ /* 0x000fe400078e0299 */
[----:B------:R-:W-:-:S02]  /*def0*/  @!P0 IMAD.MOV R226, RZ, RZ, -R226 ;  /* 0x000000ffffe28224 */ /* 0x000fc400078e0ae2 */
[----:B-1----:R-:W-:Y:S01]  /*df00*/  IMAD.MOV.U32 R19, RZ, RZ, R8 ;  /* 0x000000ffff137224 */ /* 0x002fe200078e0008 */
[C---:B------:R-:W-:Y:S01]  /*df10*/  ISETP.GT.U32.AND P0, PT, R225.reuse, R10, PT ;  /* 0x0000000ae100720c */ /* 0x040fe20003f04070 */
[----:B------:R-:W-:Y:S02]  /*df20*/  VIADD R11, R34, 0x112 ;  /* 0x00000112220b7836 */ /* 0x000fe40000000000 */
[----:B------:R-:W-:Y:S01]  /*df30*/  @!P6 IMAD.MOV R19, RZ, RZ, -R19 ;  /* 0x000000ffff13e224 */ /* 0x000fe200078e0a13 */
[C---:B------:R-:W-:Y:S02]  /*df40*/  ISETP.GT.U32.AND P6, PT, R225.reuse, R153, PT ;  /* 0x00000099e100720c */ /* 0x040fe40003fc4070 */
[----:B------:R-:W-:Y:S02]  /*df50*/  ISETP.GT.U32.AND P5, PT, R225, R128, PT ;  /* 0x00000080e100720c */ /* 0x000fe40003fa4070 */
[----:B------:R-:W-:Y:S01]  /*df60*/  IABS R115, R11 ;  /* 0x0000000b00737213 */ /* 0x000fe20000000000 */
[----:B------:R-:W-:Y:S01]  /*df70*/  @!P3 IMAD.IADD R245, R245, 0x1, -R225 ;  /* 0x00000001f5f5b824 */ /* 0x000fe200078e0ae1 */
[----:B------:R-:W-:-:S02]  /*df80*/  ISETP.GE.AND P4, PT, R18, RZ, PT ;  /* 0x000000ff1200720c */ /* 0x000fc40003f86270 */
[----:B------:R-:W-:Y:S01]  /*df90*/  IADD3 R90, PT, PT, R34, 0x113, RZ ;  /* 0x00000113225a7810 */ /* 0x000fe20007ffe0ff */
[----:B------:R-:W-:Y:S01]  /*dfa0*/  IMAD.HI.U32 R18, R26, R115, RZ ;  /* 0x000000731a127227 */ /* 0x000fe200078e00ff */
[----:B------:R-:W-:-:S03]  /*dfb0*/  ISETP.GT.U32.AND P3, PT, R225, R245, PT ;  /* 0x000000f5e100720c */ /* 0x000fc60003f64070 */
[--C-:B------:R-:W-:Y:S01]  /*dfc0*/  @!P0 IMAD.IADD R10, R10, 0x1, -R225.reuse ;  /* 0x000000010a0a8824 */ /* 0x100fe200078e0ae1 */
[----:B------:R-:W-:Y:S01]  /*dfd0*/  ISETP.GE.AND P0, PT, R90, RZ, PT ;  /* 0x000000ff5a00720c */ /* 0x000fe20003f06270 */
[--C-:B------:R-:W-:Y:S01]  /*dfe0*/  @!P6 IMAD.IADD R153, R153, 0x1, -R225.reuse ;  /* 0x000000019999e824 */ /* 0x100fe200078e0ae1 */
[----:B------:R-:W-:Y:S01]  /*dff0*/  IABS R90, R90 ;  /* 0x0000005a005a7213 */ /* 0x000fe20000000000 */
[----:B------:R-:W-:Y:S02]  /*e000*/  IMAD.MOV R18, RZ, RZ, -R18 ;  /* 0x000000ffff127224 */ /* 0x000fe400078e0a12 */
[----:B------:R-:W-:Y:S01]  /*e010*/  @!P5 IMAD.IADD R128, R128, 0x1, -R225 ;  /* 0x000000018080d824 */ /* 0x000fe200078e0ae1 */
[----:B------:R-:W-:Y:S01]  /*e020*/  ISETP.GE.AND P5, PT, R24, RZ, PT ;  /* 0x000000ff1800720c */ /* 0x000fe20003fa6270 */
[C---:B------:R-:W-:Y:S01]  /*e030*/  IMAD R115, R225.reuse, R18, R115 ;  /* 0x00000012e1737224 */ /* 0x040fe200078e0273 */
[----:B------:R-:W-:Y:S01]  /*e040*/  ISETP.GT.U32.AND P6, PT, R225, R153, PT ;  /* 0x00000099e100720c */ /* 0x000fe20003fc4070 */
[----:B------:R-:W-:Y:S01]  /*e050*/  @!P1 IMAD.MOV R128, RZ, RZ, -R128 ;  /* 0x000000ffff809224 */ /* 0x000fe200078e0a80 */
[----:B------:R-:W-:Y:S01]  /*e060*/  ISETP.GE.AND P1, PT, R11, RZ, PT ;  /* 0x000000ff0b00720c */ /* 0x000fe20003f26270 */
[----:B------:R-:W-:Y:S01]  /*e070*/  IMAD.HI.U32 R18, R26, R90, RZ ;  /* 0x0000005a1a127227 */ /* 0x000fe200078e00ff */
[----:B------:R1:W-:Y:S03]  /*e080*/  STL [R1+0x6e7c], R2 ;  /* 0x006e7c0201007387 */ /* 0x0003e60000100800 */
[----:B------:R-:W-:-:S02]  /*e090*/  VIADD R11, R34, 0x115 ;  /* 0x00000115220b7836 */ /* 0x000fc40000000000 */
[----:B------:R-:W-:Y:S02]  /*e0a0*/  IMAD.MOV R18, RZ, RZ, -R18 ;  /* 0x000000ffff127224 */ /* 0x000fe400078e0a12 */
[----:B------:R-:W-:Y:S01]  /*e0b0*/  VIADD R8, R34, 0x114 ;  /* 0x0000011422087836 */ /* 0x000fe20000000000 */
[----:B------:R-:W-:Y:S01]  /*e0c0*/  IABS R56, R11 ;  /* 0x0000000b00387213 */ /* 0x000fe20000000000 */
[----:B-1----:R-:W-:Y:S02]  /*e0d0*/  IMAD.MOV.U32 R2, RZ, RZ, R10 ;  /* 0x000000ffff027224 */ /* 0x002fe400078e000a */
[--C-:B------:R-:W-:Y:S01]  /*e0e0*/  @!P3 IMAD.IADD R245, R245, 0x1, -R225.reuse ;  /* 0x00000001f5f5b824 */ /* 0x100fe200078e0ae1 */
[C---:B------:R-:W-:Y:S01]  /*e0f0*/  ISETP.GT.U32.AND P3, PT, R225.reuse, R115, PT ;  /* 0x00000073e100720c */ /* 0x040fe20003f64070 */
[----:B------:R-:W-:Y:S01]  /*e100*/  IMAD R90, R225, R18, R90 ;  /* 0x00000012e15a7224 */ /* 0x000fe200078e025a */
[----:B------:R-:W-:Y:S01]  /*e110*/  @!P5 IADD3 R2, PT, PT, -R2, RZ, RZ ;  /* 0x000000ff0202d210 */ /* 0x000fe20007ffe1ff */
[----:B------:R-:W-:Y:S01]  /*e120*/  @!P6 IMAD.IADD R153, R153, 0x1, -R225 ;  /* 0x000000019999e824 */ /* 0x000fe200078e0ae1 */
[----:B------:R-:W-:-:S02]  /*e130*/  IABS R181, R8 ;  /* 0x0000000800b57213 */ /* 0x000fc40000000000 */
[----:B------:R-:W-:Y:S01]  /*e140*/  ISETP.GE.AND P5, PT, R8, RZ, PT ;  /* 0x000000ff0800720c */ /* 0x000fe20003fa6270 */
[----:B------:R-:W-:Y:S01]  /*e150*/  IMAD.HI.U32 R8, R26, R56, RZ ;  /* 0x000000381a087227 */ /* 0x000fe200078e00ff */
[----:B------:R-:W-:-:S03]  /*e160*/  ISETP.GT.U32.AND P6, PT, R225, R90, PT ;  /* 0x0000005ae100720c */ /* 0x000fc60003fc4070 */
[----:B------:R-:W-:Y:S01]  /*e170*/  IMAD.HI.U32 R10, R26, R181, RZ ;  /* 0x000000b51a0a7227 */ /* 0x000fe200078e00ff */
[----:B------:R-:W-:Y:S02]  /*e180*/  IADD3 R8, PT, PT, -R8, RZ, RZ ;  /* 0x000000ff08087210 */ /* 0x000fe40007ffe1ff */
[----:B------:R-:W-:Y:S01]  /*e190*/  ISETP.GE.AND P2, PT, R20, RZ, PT ;  /* 0x000000ff1400720c */ /* 0x000fe20003f46270 */
[----:B------:R-:W-:Y:S02]  /*e1a0*/  IMAD.MOV R10, RZ, RZ, -R10 ;  /* 0x000000ffff0a7224 */ /* 0x000fe400078e0a0a */
[----:B------:R-:W-:Y:S02]  /*e1b0*/  @!P3 IMAD.IADD R115, R115, 0x1, -R225 ;  /* 0x000000017373b824 */ /* 0x000fe400078e0ae1 */
[C---:B------:R-:W-:Y:S02]  /*e1c0*/  IMAD R56, R225.reuse, R8, R56 ;  /* 0x00000008e1387224 */ /* 0x040fe400078e0238 */
[C---:B------:R-:W-:Y:S01]  /*e1d0*/  IMAD R181, R225.reuse, R10, R181 ;  /* 0x0000000ae1b57224 */ /* 0x040fe200078e02b5 */
[----:B------:R-:W-:Y:S01]  /*e1e0*/  ISETP.GT.U32.AND P3, PT, R225, R115, PT ;  /* 0x00000073e100720c */ /* 0x000fe20003f64070 */
[----:B------:R-:W-:-:S02]  /*e1f0*/  VIADD R10, R34, 0x116 ;  /* 0x00000116220a7836 */ /* 0x000fc40000000000 */
[----:B------:R-:W-:Y:S01]  /*e200*/  @!P6 IMAD.IADD R90, R90, 0x1, -R225 ;  /* 0x000000015a5ae824 */ /* 0x000fe200078e0ae1 */
[----:B------:R-:W-:Y:S02]  /*e210*/  ISETP.GT.U32.AND P6, PT, R225, R56, PT ;  /* 0x00000038e100720c */ /* 0x000fe40003fc4070 */
[----:B------:R-:W-:Y:S02]  /*e220*/  IABS R18, R10 ;  /* 0x0000000a00127213 */ /* 0x000fe40000000000 */
[----:B------:R-:W-:Y:S01]  /*e230*/  @!P2 IADD3 R153, PT, PT, -R153, RZ, RZ ;  /* 0x000000ff9999a210 */ /* 0x000fe20007ffe1ff */
[----:B------:R-:W-:Y:S01]  /*e240*/  @!P4 IMAD.MOV R245, RZ, RZ, -R245 ;  /* 0x000000fffff5c224 */ /* 0x000fe200078e0af5 */
[----:B------:R-:W-:Y:S01]  /*e250*/  ISETP.GT.U32.AND P2, PT, R225, R90, PT ;  /* 0x0000005ae100720c */ /* 0x000fe20003f44070 */
[----:B------:R-:W-:Y:S01]  /*e260*/  IMAD.HI.U32 R20, R26, R18, RZ ;  /* 0x000000121a147227 */ /* 0x000fe200078e00ff */
[----:B------:R-:W-:-:S03]  /*e270*/  ISETP.GE.AND P4, PT, R11, RZ, PT ;  /* 0x000000ff0b00720c */ /* 0x000fc60003f86270 */
[----:B------:R-:W-:Y:S02]  /*e280*/  VIADD R11, R34, 0x118 ;  /* 0x00000118220b7836 */ /* 0x000fe40000000000 */
[--C-:B------:R-:W-:Y:S01]  /*e290*/  @!P3 IMAD.IADD R115, R115, 0x1, -R225.reuse ;  /* 0x000000017373b824 */ /* 0x100fe200078e0ae1 */
[C---:B------:R-:W-:Y:S01]  /*e2a0*/  ISETP.GT.U32.AND P3, PT, R225.reuse, R181, PT ;  /* 0x000000b5e100720c */ /* 0x040fe20003f64070 */
[----:B------:R-:W-:Y:S02]  /*e2b0*/  IMAD.MOV R20, RZ, RZ, -R20 ;  /* 0x000000ffff147224 */ /* 0x000fe400078e0a14 */
[----:B------:R-:W-:Y:S01]  /*e2c0*/  @!P6 IMAD.IADD R56, R56, 0x1, -R225 ;  /* 0x000000013838e824 */ /* 0x000fe200078e0ae1 */
[----:B------:R-:W-:Y:S01]  /*e2d0*/  IABS R193, R11 ;  /* 0x0000000b00c17213 */ /* 0x000fe20000000000 */
[C---:B------:R-:W-:Y:S02]  /*e2e0*/  VIADD R22, R34.reuse, 0x117 ;  /* 0x0000011722167836 */ /* 0x040fe40000000000 */
[----:B------:R-:W-:Y:S01]  /*e2f0*/  VIADD R8, R34, 0x119 ;  /* 0x0000011922087836 */ /* 0x000fe20000000000 */
[----:B------:R-:W-:Y:S01]  /*e300*/  STL [R1+0x234], R19 ;  /* 0x0002341301007387 */ /* 0x000fe20000100800 */
[C---:B------:R-:W-:Y:S01]  /*e310*/  IMAD R18, R225.reuse, R20, R18 ;  /* 0x00000014e1127224 */ /* 0x040fe200078e0212 */
[C---:B------:R-:W-:Y:S01]  /*e320*/  ISETP.GT.U32.AND P6, PT, R225.reuse, R56, PT ;  /* 0x00000038e100720c */ /* 0x040fe20003fc4070 */
[----:B------:R-:W-:Y:S01]  /*e330*/  @!P1 IMAD.MOV R115, RZ, RZ, -R115 ;  /* 0x000000ffff739224 */ /* 0x000fe200078e0a73 */
[----:B------:R1:W-:Y:S01]  /*e340*/  STL [R1+0x230], R2 ;  /* 0x0002300201007387 */ /* 0x0003e20000100800 */
[----:B------:R-:W-:Y:S01]  /*e350*/  IABS R103, R8 ;  /* 0x0000000800677213 */ /* 0x000fe20000000000 */
[----:B------:R-:W-:Y:S01]  /*e360*/  @!P2 IMAD.IADD R90, R90, 0x1, -R225 ;  /* 0x000000015a5aa824 */ /* 0x000fe200078e0ae1 */
[----:B------:R-:W-:Y:S01]  /*e370*/  ISETP.GE.AND P1, PT, R10, RZ, PT ;  /* 0x000000ff0a00720c */ /* 0x000fe20003f26270 */
[----:B------:R-:W-:Y:S01]  /*e380*/  IMAD.HI.U32 R10, R26, R193, RZ ;  /* 0x000000c11a0a7227 */ /* 0x000fe200078e00ff */
[----:B------:R-:W-:-:S03]  /*e390*/  ISETP.GT.U32.AND P2, PT, R225, R18, PT ;  /* 0x00000012e100720c */ /* 0x000fc60003f44070 */
[----:B-1----:R-:W-:Y:S01]  /*e3a0*/  IMAD.MOV.U32 R2, RZ, RZ, R33 ;  /* 0x000000ffff027224 */ /* 0x002fe200078e0021 */
[----:B------:R-:W-:Y:S01]  /*e3b0*/  IABS R33, R22 ;  /* 0x0000001600217213 */ /* 0x000fe20000000000 */
[----:B------:R-:W-:-:S04]  /*e3c0*/  IMAD.HI.U32 R20, R26, R103, RZ ;  /* 0x000000671a147227 */ /* 0x000fc800078e00ff */
[----:B------:R-:W-:-:S04]  /*e3d0*/  IMAD.HI.U32 R24, R26, R33, RZ ;  /* 0x000000211a187227 */ /* 0x000fc800078e00ff */
[----:B------:R-:W-:Y:S02]  /*e3e0*/  IMAD.MOV R10, RZ, RZ, -R10 ;  /* 0x000000ffff0a7224 */ /* 0x000fe400078e0a0a */
[----:B------:R-:W-:Y:S02]  /*e3f0*/  @!P3 IMAD.IADD R181, R181, 0x1, -R225 ;  /* 0x00000001b5b5b824 */ /* 0x000fe400078e0ae1 */
[----:B------:R-:W-:Y:S02]  /*e400*/  IMAD.MOV R24, RZ, RZ, -R24 ;  /* 0x000000ffff187224 */ /* 0x000fe400078e0a18 */
[----:B------:R-:W-:Y:S02]  /*e410*/  IMAD.MOV R20, RZ, RZ, -R20 ;  /* 0x000000ffff147224 */ /* 0x000fe400078e0a14 */
[C---:B------:R-:W-:Y:S01]  /*e420*/  IMAD R193, R225.reuse, R10, R193 ;  /* 0x0000000ae1c17224 */ /* 0x040fe200078e02c1 */
[----:B------:R-:W-:Y:S01]  /*e430*/  ISETP.GT.U32.AND P3, PT, R225, R181, PT ;  /* 0x000000b5e100720c */ /* 0x000fe20003f64070 */
[----:B------:R-:W-:-:S02]  /*e440*/  @!P6 IMAD.IADD R56, R56, 0x1, -R225 ;  /* 0x000000013838e824 */ /* 0x000fc400078e0ae1 */
[C---:B------:R-:W-:Y:S01]  /*e450*/  IMAD R33, R225.reuse, R24, R33 ;  /* 0x00000018e1217224 */ /* 0x040fe200078e0221 */
[C---:B------:R-:W-:Y:S01]  /*e460*/  ISETP.GT.U32.AND P6, PT, R225.reuse, R193, PT ;  /* 0x000000c1e100720c */ /* 0x040fe20003fc4070 */
[C---:B------:R-:W-:Y:S02]  /*e470*/  IMAD R103, R225.reuse, R20, R103 ;  /* 0x00000014e1677224 */ /* 0x040fe400078e0267 */
[----:B------:R-:W-:Y:S01]  /*e480*/  @!P2 IMAD.IADD R18, R18, 0x1, -R225 ;  /* 0x000000011212a824 */ /* 0x000fe200078e0ae1 */
[----:B------:R-:W-:Y:S01]  /*e490*/  @!P4 IADD3 R56, PT, PT, -R56, RZ, RZ ;  /* 0x000000ff3838c210 */ /* 0x000fe20007ffe1ff */
[----:B------:R-:W-:Y:S01]  /*e4a0*/  @!P0 IMAD.MOV R90, RZ, RZ, -R90 ;  /* 0x000000ffff5a8224 */ /* 0x000fe200078e0a5a */
[C---:B------:R-:W-:Y:S02]  /*e4b0*/  ISETP.GT.U32.AND P0, PT, R225.reuse, R33, PT ;  /* 0x00000021e100720c */ /* 0x040fe40003f04070 */
[C---:B------:R-:W-:Y:S02]  /*e4c0*/  ISETP.GT.U32.AND P4, PT, R225.reuse, R103, PT ;  /* 0x00000067e100720c */ /* 0x040fe40003f84070 */
[----:B------:R-:W-:Y:S01]  /*e4d0*/  ISETP.GT.U32.AND P2, PT, R225, R18, PT ;  /* 0x00000012e100720c */ /* 0x000fe20003f44070 */
[----:B------:R-:W-:-:S02]  /*e4e0*/  VIADD R10, R34, 0x11a ;  /* 0x0000011a220a7836 */ /* 0x000fc40000000000 */
[----:B------:R-:W-:Y:S01]  /*e4f0*/  VIADD R20, R34, 0x11b ;  /* 0x0000011b22147836 */ /* 0x000fe20000000000 */
[----:B------:R-:W-:Y:S01]  /*e500*/  @!P3 IADD3 R181, PT, PT, R181, -R225, RZ ;  /* 0x800000e1b5b5b210 */ /* 0x000fe20007ffe0ff */
[----:B------:R-:W-:Y:S01]  /*e510*/  @!P6 IMAD.IADD R193, R193, 0x1, -R225 ;  /* 0x00000001c1c1e824 */ /* 0x000fe200078e0ae1 */
[----:B------:R-:W-:Y:S02]  /*e520*/  IABS R205, R10 ;  /* 0x0000000a00cd7213 */ /* 0x000fe40000000000 */
[----:B------:R-:W-:Y:S01]  /*e530*/  IABS R129, R20 ;  /* 0x0000001400817213 */ /* 0x000fe20000000000 */
[----:B------:R-:W-:Y:S01]  /*e540*/  @!P5 IMAD.MOV R181, RZ, RZ, -R181 ;  /* 0x000000ffffb5d224 */ /* 0x000fe200078e0ab5 */
[----:B------:R-:W-:Y:S01]  /*e550*/  ISETP.GE.AND P5, PT, R11, RZ, PT ;  /* 0x000000ff0b00720c */ /* 0x000fe20003fa6270 */
[--C-:B------:R-:W-:Y:S01]  /*e560*/  @!P0 IMAD.IADD R33, R33, 0x1, -R225.reuse ;  /* 0x0000000121218824 */ /* 0x100fe200078e0ae1 */
[----:B------:R-:W-:Y:S01]  /*e570*/  ISETP.GE.AND P3, PT, R22, RZ, PT ;  /* 0x000000ff1600720c */ /* 0x000fe20003f66270 */
[----:B------:R-:W-:Y:S01]  /*e580*/  @!P4 IMAD.IADD R103, R103, 0x1, -R225 ;  /* 0x000000016767c824 */ /* 0x000fe200078e0ae1 */
[C---:B------:R-:W-:Y:S01]  /*e590*/  ISETP.GT.U32.AND P4, PT, R225.reuse, R193, PT ;  /* 0x000000c1e100720c */ /* 0x040fe20003f84070 */
[----:B------:R-:W-:Y:S01]  /*e5a0*/  IMAD.HI.U32 R11, R26, R205, RZ ;  /* 0x000000cd1a0b7227 */ /* 0x000fe200078e00ff */
[----:B------:R-:W-:-:S03]  /*e5b0*/  ISETP.GT.U32.AND P6, PT, R225, R33, PT ;  /* 0x00000021e100720c */ /* 0x000fc60003fc4070 */
[----:B------:R-:W-:Y:S02]  /*e5c0*/  @!P2 IMAD.IADD R18, R18, 0x1, -R225 ;  /* 0x000000011212a824 */ /* 0x000fe400078e0ae1 */
[----:B------:R-:W-:-:S04]  /*e5d0*/  IMAD.HI.U32 R22, R26, R129, RZ ;  /* 0x000000811a167227 */ /* 0x000fc800078e00ff */
[----:B------:R-:W-:Y:S02]  /*e5e0*/  IMAD.MOV R11, RZ, RZ, -R11 ;  /* 0x000000ffff0b7224 */ /* 0x000fe400078e0a0b */
[----:B------:R-:W-:Y:S01]  /*e5f0*/  @!P1 IMAD.MOV R18, RZ, RZ, -R18 ;  /* 0x000000ffff129224 */ /* 0x000fe200078e0a12 */
[C---:B------:R-:W-:Y:S01]  /*e600*/  ISETP.GT.U32.AND P1, PT, R225.reuse, R103, PT ;  /* 0x00000067e100720c */ /* 0x040fe20003f24070 */
[----:B------:R-:W-:Y:S02]  /*e610*/  IMAD.MOV R22, RZ, RZ, -R22 ;  /* 0x000000ffff167224 */ /* 0x000fe400078e0a16 */
[C---:B------:R-:W-:Y:S02]  /*e620*/  IMAD R205, R225.reuse, R11, R205 ;  /* 0x0000000be1cd7224 */ /* 0x040fe400078e02cd */
[----:B------:R-:W-:Y:S02]  /*e630*/  VIADD R11, R34, 0x11c ;  /* 0x0000011c220b7836 */ /* 0x000fe40000000000 */
[----:B------:R-:W-:Y:S01]  /*e640*/  IMAD R129, R225, R22, R129 ;  /* 0x00000016e1817224 */ /* 0x000fe200078e0281 */
[----:B------:R-:W-:Y:S01]  /*e650*/  ISETP.GE.AND P0, PT, R10, RZ, PT ;  /* 0x000000ff0a00720c */ /* 0x000fe20003f06270 */
[----:B------:R-:W-:Y:S01]  /*e660*/  @!P4 IMAD.IADD R193, R193, 0x1, -R225 ;  /* 0x00000001c1c1c824 */ /* 0x000fe200078e0ae1 */
[----:B------:R-:W-:-:S02]  /*e670*/  IADD3 R10, PT, PT, R34, 0x11d, RZ ;  /* 0x0000011d220a7810 */ /* 0x000fc40007ffe0ff */
[----:B------:R-:W-:Y:S02]  /*e680*/  IABS R204, R11 ;  /* 0x0000000b00cc7213 */ /* 0x000fe40000000000 */
[----:B------:R-:W-:Y:S01]  /*e690*/  ISETP.GT.U32.AND P4, PT, R225, R129, PT ;  /* 0x00000081e100720c */ /* 0x000fe20003f84070 */
[--C-:B------:R-:W-:Y:S01]  /*e6a0*/  @!P6 IMAD.IADD R33, R33, 0x1, -R225.reuse ;  /* 0x000000012121e824 */ /* 0x100fe200078e0ae1 */
[----:B------:R-:W-:Y:S01]  /*e6b0*/  IABS R247, R10 ;  /* 0x0000000a00f77213 */ /* 0x000fe20000000000 */
[----:B------:R-:W-:Y:S01]  /*e6c0*/  @!P1 IMAD.IADD R103, R103, 0x1, -R225 ;  /* 0x0000000167679824 */ /* 0x000fe200078e0ae1 */
[----:B------:R-:W-:Y:S01]  /*e6d0*/  ISETP.GT.U32.AND P6, PT, R225, R205, PT ;  /* 0x000000cde100720c */ /* 0x000fe20003fc4070 */
[----:B------:R-:W-:Y:S01]  /*e6e0*/  IMAD.HI.U32 R22, R26, R204, RZ ;  /* 0x000000cc1a167227 */ /* 0x000fe200078e00ff */
[----:B------:R-:W-:Y:S02]  /*e6f0*/  ISETP.GE.AND P1, PT, R20, RZ, PT ;  /* 0x000000ff1400720c */ /* 0x000fe40003f26270 */
[----:B------:R-:W-:Y:S01]  /*e700*/  ISETP.GE.AND P2, PT, R8, RZ, PT ;  /* 0x000000ff0800720c */ /* 0x000fe20003f46270 */
[----:B------:R-:W-:-:S04]  /*e710*/  IMAD.HI.U32 R20, R26, R247, RZ ;  /* 0x000000f71a147227 */ /* 0x000fc800078e00ff */
[----:B------:R-:W-:Y:S02]  /*e720*/  VIADD R8, R34, 0x11e ;  /* 0x0000011e22087836 */ /* 0x000fe40000000000 */
[----:B------:R-:W-:Y:S01]  /*e730*/  IMAD.MOV R22, RZ, RZ, -R22 ;  /* 0x000000ffff167224 */ /* 0x000fe200078e0a16 */
[----:B------:R-:W-:Y:S01]  /*e740*/  IADD3 R20, PT, PT, -R20, RZ, RZ ;  /* 0x000000ff14147210 */ /* 0x000fe20007ffe1ff */
[--C-:B------:R-:W-:Y:S01]  /*e750*/  @!P4 IMAD.IADD R129, R129, 0x1, -R225.reuse ;  /* 0x000000018181c824 */ /* 0x100fe200078e0ae1 */
[----:B------:R-:W-:Y:S01]  /*e760*/  IABS R150, R8 ;  /* 0x0000000800967213 */ /* 0x000fe20000000000 */
[----:B------:R-:W-:Y:S02]  /*e770*/  IMAD R204, R225, R22, R204 ;  /* 0x00000016e1cc7224 */ /* 0x000fe400078e02cc */
[----:B------:R-:W-:Y:S01]  /*e780*/  @!P6 IMAD.IADD R205, R205, 0x1, -R225 ;  /* 0x00000001cdcde824 */ /* 0x000fe200078e0ae1 */
[----:B------:R-:W-:Y:S01]  /*e790*/  ISETP.GE.AND P6, PT, R11, RZ, PT ;  /* 0x000000ff0b00720c */ /* 0x000fe20003fc6270 */
[C---:B------:R-:W-:Y:S01]  /*e7a0*/  IMAD R247, R225.reuse, R20, R247 ;  /* 0x00000014e1f77224 */ /* 0x040fe200078e02f7 */
[C---:B------:R-:W-:Y:S01]  /*e7b0*/  ISETP.GT.U32.AND P4, PT, R225.reuse, R129, PT ;  /* 0x00000081e100720c */ /* 0x040fe20003f84070 */
[----:B------:R-:W-:Y:S01]  /*e7c0*/  @!P5 IMAD.MOV R193, RZ, RZ, -R193 ;  /* 0x000000ffffc1d224 */ /* 0x000fe200078e0ac1 */
[----:B------:R-:W-:Y:S01]  /*e7d0*/  ISETP.GT.U32.AND P5, PT, R225, R204, PT ;  /* 0x000000cce100720c */ /* 0x000fe20003fa4070 */
[----:B------:R-:W-:-:S04]  /*e7e0*/  IMAD.HI.U32 R11, R26, R150, RZ ;  /* 0x000000961a0b7227 */ /* 0x000fc800078e00ff */
[----:B------:R-:W-:Y:S01]  /*e7f0*/  @!P2 IMAD.MOV R103, RZ, RZ, -R103 ;  /* 0x000000ffff67a224 */ /* 0x000fe200078e0a67 */
[C---:B------:R-:W-:Y:S01]  /*e800*/  ISETP.GT.U32.AND P2, PT, R225.reuse, R247, PT ;  /* 0x000000f7e100720c */ /* 0x040fe20003f44070 */
[----:B------:R-:W-:Y:S02]  /*e810*/  IMAD.MOV R11, RZ, RZ, -R11 ;  /* 0x000000ffff0b7224 */ /* 0x000fe400078e0a0b */
[----:B------:R-:W-:Y:S02]  /*e820*/  VIADD R20, R34, 0x11f ;  /* 0x0000011f22147836 */ /* 0x000fe40000000000 */
[C---:B------:R-:W-:Y:S02]  /*e830*/  IMAD R150, R225.reuse, R11, R150 ;  /* 0x0000000be1967224 */ /* 0x040fe400078e0296 */
[----:B------:R-:W-:Y:S01]  /*e840*/  @!P3 IMAD.MOV R33, RZ, RZ, -R33 ;  /* 0x000000ffff21b224 */ /* 0x000fe200078e0a21 */
[----:B------:R-:W-:Y:S01]  /*e850*/  ISETP.GT.U32.AND P3, PT, R225, R205, PT ;  /* 0x000000cde100720c */ /* 0x000fe20003f64070 */
[--C-:B------:R-:W-:Y:S01]  /*e860*/  @!P4 IMAD.IADD R129, R129, 0x1, -R225.reuse ;  /* 0x000000018181c824 */ /* 0x100fe200078e0ae1 */
[----:B------:R-:W-:Y:S01]  /*e870*/  IABS R132, R20 ;  /* 0x0000001400847213 */ /* 0x000fe20000000000 */
[--C-:B------:R-:W-:Y:S01]  /*e880*/  @!P5 IMAD.IADD R204, R204, 0x1, -R225.reuse ;  /* 0x00000001ccccd824 */ /* 0x100fe200078e0ae1 */
[----:B------:R-:W-:Y:S01]  /*e890*/  ISETP.GT.U32.AND P4, PT, R225, R150, PT ;  /* 0x00000096e100720c */ /* 0x000fe20003f84070 */
[----:B------:R-:W-:Y:S01]  /*e8a0*/  @!P2 IMAD.IADD R247, R247, 0x1, -R225 ;  /* 0x00000001f7f7a824 */ /* 0x000fe200078e0ae1 */
[----:B------:R-:W-:-:S02]  /*e8b0*/  IADD3 R22, PT, PT, R34, 0x120, RZ ;  /* 0x0000012022167810 */ /* 0x000fc40007ffe0ff */
[----:B------:R-:W-:Y:S01]  /*e8c0*/  ISETP.GE.AND P5, PT, R8, RZ, PT ;  /* 0x000000ff0800720c */ /* 0x000fe20003fa6270 */
[----:B------:R-:W-:Y:S01]  /*e8d0*/  IMAD.HI.U32 R8, R26, R132, RZ ;  /* 0x000000841a087227 */ /* 0x000fe200078e00ff */
[----:B------:R-:W-:Y:S02]  /*e8e0*/  ISETP.GT.U32.AND P2, PT, R225, R204, PT ;  /* 0x000000cce100720c */ /* 0x000fe40003f44070 */
[----:B------:R-:W-:Y:S01]  /*e8f0*/  IABS R70, R22 ;  /* 0x0000001600467213 */ /* 0x000fe20000000000 */
[----:B------:R-:W-:Y:S02]  /*e900*/  IMAD.MOV R8, RZ, RZ, -R8 ;  /* 0x000000ffff087224 */ /* 0x000fe400078e0a08 */
[----:B------:R-:W-:Y:S01]  /*e910*/  @!P3 IMAD.IADD R205, R205, 0x1, -R225 ;  /* 0x00000001cdcdb824 */ /* 0x000fe200078e0ae1 */
[----:B------:R-:W-:Y:S01]  /*e920*/  ISETP.GE.AND P3, PT, R10, RZ, PT ;  /* 0x000000ff0a00720c */ /* 0x000fe20003f66270 */
[----:B------:R-:W-:-:S04]  /*e930*/  IMAD.HI.U32 R10, R26, R70, RZ ;  /* 0x000000461a0a7227 */ /* 0x000fc800078e00ff */
[--C-:B------:R-:W-:Y:S01]  /*e940*/  @!P4 IMAD.IADD R150, R150, 0x1, -R225.reuse ;  /* 0x000000019696c824 */ /* 0x100fe200078e0ae1 */
[C---:B------:R-:W-:Y:S01]  /*e950*/  ISETP.GT.U32.AND P4, PT, R225.reuse, R247, PT ;  /* 0x000000f7e100720c */ /* 0x040fe20003f84070 */
[C---:B------:R-:W-:Y:S01]  /*e960*/  IMAD R132, R225.reuse, R8, R132 ;  /* 0x00000008e1847224 */ /* 0x040fe200078e0284 */
[----:B------:R-:W-:Y:S01]  /*e970*/  IADD3 R10, PT, PT, -R10, RZ, RZ ;  /* 0x000000ff0a0a7210 */ /* 0x000fe20007ffe1ff */
[----:B------:R-:W-:Y:S02]  /*e980*/  @!P2 IMAD.IADD R204, R204, 0x1, -R225 ;  /* 0x00000001cccca824 */ /* 0x000fe400078e0ae1 */
[----:B------:R-:W-:Y:S01]  /*e990*/  @!P0 IMAD.MOV R205, RZ, RZ, -R205 ;  /* 0x000000ffffcd8224 */ /* 0x000fe200078e0acd */
[C---:B------:R-:W-:Y:S02]  /*e9a0*/  ISETP.GT.U32.AND P2, PT, R225.reuse, R132, PT ;  /* 0x00000084e100720c */ /* 0x040fe40003f44070 */
[----:B------:R-:W-:Y:S01]  /*e9b0*/  ISETP.GT.U32.AND P0, PT, R225, R150, PT ;  /* 0x00000096e100720c */ /* 0x000fe20003f04070 */
[----:B------:R-:W-:-:S02]  /*e9c0*/  VIADD R11, R34, 0x121 ;  /* 0x00000121220b7836 */ /* 0x000fc40000000000 */
[----:B------:R-:W-:Y:S02]  /*e9d0*/  IMAD R70, R225, R10, R70 ;  /* 0x0000000ae1467224 */ /* 0x000fe400078e0246 */
[----:B------:R-:W-:Y:S01]  /*e9e0*/  VIADD R8, R34, 0x122 ;  /* 0x0000012222087836 */ /* 0x000fe20000000000 */
[----:B------:R-:W-:Y:S01]  /*e9f0*/  IABS R105, R11 ;  /* 0x0000000b00697213 */ /* 0x000fe20000000000 */
[--C-:B------:R-:W-:Y:S01]  /*ea00*/  @!P4 IMAD.IADD R247, R247, 0x1, -R225.reuse ;  /* 0x00000001f7f7c824 */ /* 0x100fe200078e0ae1 */
[----:B------:R-:W-:Y:S02]  /*ea10*/  ISETP.GT.U32.AND P4, PT, R225, R70, PT ;  /* 0x00000046e100720c */ /* 0x000fe40003f84070 */
[----:B------:R-:W-:Y:S01]  /*ea20*/  IABS R183, R8 ;  /* 0x0000000800b77213 */ /* 0x000fe20000000000 */
[----:B------:R-:W-:Y:S02]  /*ea30*/  @!P2 IMAD.IADD R132, R132, 0x1, -R225 ;  /* 0x000000018484a824 */ /* 0x000fe400078e0ae1 */
[----:B------:R-:W-:-:S04]  /*ea40*/  IMAD.HI.U32 R24, R26, R105, RZ ;  /* 0x000000691a187227 */ /* 0x000fc800078e00ff */
[----:B------:R-:W-:Y:S01]  /*ea50*/  @!P0 IMAD.IADD R150, R150, 0x1, -R225 ;  /* 0x0000000196968824 */ /* 0x000fe200078e0ae1 */
[----:B------:R-:W-:Y:S01]  /*ea60*/  ISETP.GE.AND P0, PT, R20, RZ, PT ;  /* 0x000000ff1400720c */ /* 0x000fe20003f06270 */
[----:B------:R-:W-:-:S04]  /*ea70*/  IMAD.HI.U32 R20, R26, R183, RZ ;  /* 0x000000b71a147227 */ /* 0x000fc800078e00ff */
[----:B------:R-:W-:Y:S01]  /*ea80*/  @!P1 IMAD.MOV R129, RZ, RZ, -R129 ;  /* 0x000000ffff819224 */ /* 0x000fe200078e0a81 */
[C---:B------:R-:W-:Y:S01]  /*ea90*/  ISETP.GT.U32.AND P1, PT, R225.reuse, R132, PT ;  /* 0x00000084e100720c */ /* 0x040fe20003f24070 */
[----:B------:R-:W-:Y:S01]  /*eaa0*/  IMAD.MOV R24, RZ, RZ, -R24 ;  /* 0x000000ffff187224 */ /* 0x000fe200078e0a18 */
[----:B------:R-:W-:Y:S01]  /*eab0*/  IADD3 R20, PT, PT, -R20, RZ, RZ ;  /* 0x000000ff14147210 */ /* 0x000fe20007ffe1ff */
[----:B------:R-:W-:Y:S02]  /*eac0*/  VIADD R10, R34, 0x123 ;  /* 0x00000123220a7836 */ /* 0x000fe40000000000 */
[C---:B------:R-:W-:Y:S02]  /*ead0*/  IMAD R105, R225.reuse, R24, R105 ;  /* 0x00000018e1697224 */ /* 0x040fe400078e0269 */
[----:B------:R-:W-:Y:S01]  /*eae0*/  @!P4 IMAD.IADD R70, R70, 0x1, -R225 ;  /* 0x000000014646c824 */ /* 0x000fe200078e0ae1 */
[----:B------:R-:W-:Y:S01]  /*eaf0*/  IABS R184, R10 ;  /* 0x0000000a00b87213 */ /* 0x000fe20000000000 */
[----:B------:R-:W-:Y:S01]  /*eb00*/  @!P6 IMAD.MOV R204, RZ, RZ, -R204 ;  /* 0x000000ffffcce224 */ /* 0x000fe200078e0acc */
[C---:B------:R-:W-:Y:S01]  /*eb10*/  ISETP.GT.U32.AND P6, PT, R225.reuse, R105, PT ;  /* 0x00000069e100720c */ /* 0x040fe20003fc4070 */
[C---:B------:R-:W-:Y:S01]  /*eb20*/  IMAD R183, R225.reuse, R20, R183 ;  /* 0x00000014e1b77224 */ /* 0x040fe200078e02b7 */
[----:B------:R-:W-:Y:S01]  /*eb30*/  ISETP.GT.U32.AND P4, PT, R225, R70, PT ;  /* 0x00000046e100720c */ /* 0x000fe20003f84070 */
[----:B------:R-:W-:Y:S01]  /*eb40*/  @!P3 IMAD.MOV R247, RZ, RZ, -R247 ;  /* 0x000000fffff7b224 */ /* 0x000fe200078e0af7 */
[----:B------:R-:W-:Y:S01]  /*eb50*/  ISETP.GE.AND P3, PT, R11, RZ, PT ;  /* 0x000000ff0b00720c */ /* 0x000fe20003f66270 */
[----:B------:R-:W-:Y:S01]  /*eb60*/  IMAD.HI.U32 R11, R26, R184, RZ ;  /* 0x000000b81a0b7227 */ /* 0x000fe200078e00ff */
[----:B------:R-:W-:-:S03]  /*eb70*/  ISETP.GE.AND P2, PT, R22, RZ, PT ;  /* 0x000000ff1600720c */ /* 0x000fc60003f46270 */
[--C-:B------:R-:W-:Y:S01]  /*eb80*/  @!P1 IMAD.IADD R132, R132, 0x1, -R225.reuse ;  /* 0x0000000184849824 */ /* 0x100fe200078e0ae1 */
[----:B------:R-:W-:Y:S02]  /*eb90*/  ISETP.GT.U32.AND P1, PT, R225, R183, PT ;  /* 0x000000b7e100720c */ /* 0x000fe40003f24070 */
[----:B------:R-:W-:Y:S01]  /*eba0*/  IADD3 R11, PT, PT, -R11, RZ, RZ ;  /* 0x000000ff0b0b7210 */ /* 0x000fe20007ffe1ff */
[--C-:B------:R-:W-:Y:S02]  /*ebb0*/  @!P6 IMAD.IADD R105, R105, 0x1, -R225.reuse ;  /* 0x000000016969e824 */ /* 0x100fe400078e0ae1 */
[--C-:B------:R-:W-:Y:S02]  /*ebc0*/  @!P4 IMAD.IADD R70, R70, 0x1, -R225.reuse ;  /* 0x000000014646c824 */ /* 0x100fe400078e0ae1 */
[C---:B------:R-:W-:Y:S02]  /*ebd0*/  IMAD R184, R225.reuse, R11, R184 ;  /* 0x0000000be1b87224 */ /* 0x040fe400078e02b8 */
[----:B------:R-:W-:Y:S01]  /*ebe0*/  @!P5 IMAD.MOV R150, RZ, RZ, -R150 ;  /* 0x000000ffff96d224 */ /* 0x000fe200078e0a96 */
[----:B------:R-:W-:Y:S01]  /*ebf0*/  ISETP.GE.AND P5, PT, R8, RZ, PT ;  /* 0x000000ff0800720c */ /* 0x000fe20003fa6270 */
[----:B------:R-:W-:Y:S01]  /*ec00*/  @!P2 IMAD.MOV R70, RZ, RZ, -R70 ;  /* 0x000000ffff46a224 */ /* 0x000fe200078e0a46 */
[----:B------:R-:W-:Y:S01]  /*ec10*/  ISETP.GT.U32.AND P2, PT, R225, R184, PT ;  /* 0x000000b8e100720c */ /* 0x000fe20003f44070 */
[----:B------:R-:W-:Y:S01]  /*ec20*/  @!P1 IMAD.IADD R183, R183, 0x1, -R225 ;  /* 0x00000001b7b79824 */ /* 0x000fe200078e0ae1 */
[----:B------:R-:W-:Y:S01]  /*ec30*/  ISETP.GT.U32.AND P1, PT, R225, R105, PT ;  /* 0x00000069e100720c */ /* 0x000fe20003f24070 */
[----:B------:R-:W-:Y:S01]  /*ec40*/  VIADD R8, R34, 0x124 ;  /* 0x0000012422087836 */ /* 0x000fe20000000000 */
[----:B------:R-:W-:Y:S01]  /*ec50*/  ISETP.GE.AND P4, PT, R10, RZ, PT ;  /* 0x000000ff0a00720c */ /* 0x000fe20003f86270 */
[----:B------:R-:W-:-:S03]  /*ec60*/  VIADD R10, R34, 0x125 ;  /* 0x00000125220a7836 */ /* 0x000fc60000000000 */
[----:B------:R-:W-:Y:S01]  /*ec70*/  IABS R154, R8 ;  /* 0x00000008009a7213 */ /* 0x000fe20000000000 */
[----:B------:R-:W-:Y:S01]  /*ec80*/  VIADD R20, R34, 0x126 ;  /* 0x0000012622147836 */ /* 0x000fe20000000000 */
[----:B------:R-:W-:Y:S02]  /*ec90*/  @!P0 IADD3 R132, PT, PT, -R132, RZ, RZ ;  /* 0x000000ff84848210 */ /* 0x000fe40007ffe1ff */
[----:B------:R-:W-:Y:S01]  /*eca0*/  IABS R228, R10 ;  /* 0x0000000a00e47213 */ /* 0x000fe20000000000 */
[----:B------:R-:W-:Y:S01]  /*ecb0*/  IMAD.HI.U32 R11, R26, R154, RZ ;  /* 0x0000009a1a0b7227 */ /* 0x000fe200078e00ff */
[----:B------:R-:W-:Y:S02]  /*ecc0*/  ISETP.GT.U32.AND P0, PT, R225, R183, PT ;  /* 0x000000b7e100720c */ /* 0x000fe40003f04070 */
[----:B------:R-:W-:Y:S01]  /*ecd0*/  ISETP.GE.AND P6, PT, R8, RZ, PT ;  /* 0x000000ff0800720c */ /* 0x000fe20003fc6270 */
[--C-:B------:R-:W-:Y:S01]  /*ece0*/  @!P1 IMAD.IADD R105, R105, 0x1, -R225.reuse ;  /* 0x0000000169699824 */ /* 0x100fe200078e0ae1 */
[----:B------:R-:W-:Y:S01]  /*ecf0*/  IABS R227, R20 ;  /* 0x0000001400e37213 */ /* 0x000fe20000000000 */
[----:B------:R-:W-:-:S02]  /*ed00*/  @!P2 IMAD.IADD R184, R184, 0x1, -R225 ;  /* 0x00000001b8b8a824 */ /* 0x000fc400078e0ae1 */
[----:B------:R-:W-:Y:S02]  /*ed10*/  IMAD.MOV R11, RZ, RZ, -R11 ;  /* 0x000000ffff0b7224 */ /* 0x000fe400078e0a0b */
[----:B------:R-:W-:Y:S02]  /*ed20*/  VIADD R8, R34, 0x127 ;  /* 0x0000012722087836 */ /* 0x000fe40000000000 */
[----:B------:R-:W-:-:S04]  /*ed30*/  IMAD.HI.U32 R22, R26, R228, RZ ;  /* 0x000000e41a167227 */ /* 0x000fc800078e00ff */
[----:B------:R-:W-:Y:S01]  /*ed40*/  @!P3 IMAD.MOV R105, RZ, RZ, -R105 ;  /* 0x000000ffff69b224 */ /* 0x000fe200078e0a69 */
[C---:B------:R-:W-:Y:S01]  /*ed50*/  ISETP.GT.U32.AND P3, PT, R225.reuse, R184, PT ;  /* 0x000000b8e100720c */ /* 0x040fe20003f64070 */
[----:B------:R-:W-:Y:S01]  /*ed60*/  IMAD R154, R225, R11, R154 ;  /* 0x0000000be19a7224 */ /* 0x000fe200078e029a */
[----:B------:R-:W-:Y:S01]  /*ed70*/  IABS R165, R8 ;  /* 0x0000000800a57213 */ /* 0x000fe20000000000 */
[----:B------:R-:W-:-:S04]  /*ed80*/  IMAD.HI.U32 R11, R26, R227, RZ ;  /* 0x000000e31a0b7227 */ /* 0x000fc800078e00ff */
[----:B------:R-:W-:Y:S02]  /*ed90*/  IMAD.MOV R22, RZ, RZ, -R22 ;  /* 0x000000ffff167224 */ /* 0x000fe400078e0a16 */
[----:B------:R-:W-:Y:S01]  /*eda0*/  @!P0 IMAD.IADD R183, R183, 0x1, -R225 ;  /* 0x00000001b7b78824 */ /* 0x000fe200078e0ae1 */
[----:B------:R-:W-:Y:S01]  /*edb0*/  ISETP.GE.AND P0, PT, R10, RZ, PT ;  /* 0x000000ff0a00720c */ /* 0x000fe20003f06270 */
[----:B------:R-:W-:Y:S02]  /*edc0*/  IMAD.MOV R11, RZ, RZ, -R11 ;  /* 0x000000ffff0b7224 */ /* 0x000fe400078e0a0b */
[C---:B------:R-:W-:Y:S01]  /*edd0*/  IMAD R228, R225.reuse, R22, R228 ;  /* 0x00000016e1e47224 */ /* 0x040fe200078e02e4 */
[----:B------:R-:W-:Y:S01]  /*ede0*/  ISETP.GT.U32.AND P1, PT, R225, R154, PT ;  /* 0x0000009ae100720c */ /* 0x000fe20003f24070 */
[----:B------:R-:W-:-:S04]  /*edf0*/  IMAD.HI.U32 R10, R26, R165, RZ ;  /* 0x000000a51a0a7227 */ /* 0x000fc800078e00ff */
[C---:B------:R-:W-:Y:S02]  /*ee00*/  IMAD R227, R225.reuse, R11, R227 ;  /* 0x0000000be1e37224 */ /* 0x040fe400078e02e3 */
[----:B------:R-:W-:Y:S01]  /*ee10*/  @!P5 IMAD.MOV R183, RZ, RZ, -R183 ;  /* 0x000000ffffb7d224 */ /* 0x000fe200078e0ab7 */
[C---:B------:R-:W-:Y:S01]  /*ee20*/  ISETP.GT.U32.AND P5, PT, R225.reuse, R228, PT ;  /* 0x000000e4e100720c */ /* 0x040fe20003fa4070 */
[----:B------:R-:W-:Y:S01]  /*ee30*/  @!P3 IMAD.IADD R184, R184, 0x1, -R225 ;  /* 0x00000001b8b8b824 */ /* 0x000fe200078e0ae1 */
[----:B------:R-:W-:Y:S02]  /*ee40*/  IADD3 R10, PT, PT, -R10, RZ, RZ ;  /* 0x000000ff0a0a7210 */ /* 0x000fe40007ffe1ff */
[----:B------:R-:W-:-:S03]  /*ee50*/  ISETP.GT.U32.AND P3, PT, R225, R227, PT ;  /* 0x000000e3e100720c */ /* 0x000fc60003f64070 */
[C---:B------:R-:W-:Y:S01]  /*ee60*/  IMAD R165, R225.reuse, R10, R165 ;  /* 0x0000000ae1a57224 */ /* 0x040fe200078e02a5 */
[----:B------:R-:W-:Y:S01]  /*ee70*/  IADD3 R10, PT, PT, R34, 0x128, RZ ;  /* 0x00000128220a7810 */ /* 0x000fe20007ffe0ff */
[----:B------:R-:W-:Y:S02]  /*ee80*/  @!P1 IMAD.IADD R154, R154, 0x1, -R225 ;  /* 0x000000019a9a9824 */ /* 0x000fe400078e0ae1 */
[----:B------:R-:W-:Y:S01]  /*ee90*/  IMAD.MOV.U32 R196, RZ, RZ, R57 ;  /* 0x000000ffffc47224 */ /* 0x000fe200078e0039 */
[----:B------:R-:W-:Y:S01]  /*eea0*/  IABS R57, R10 ;  /* 0x0000000a00397213 */ /* 0x000fe20000000000 */
[----:B------:R-:W-:Y:S01]  /*eeb0*/  STL [R1+0x6f3c], R33 ;  /* 0x006f3c2101007387 */ /* 0x000fe20000100800 */
[----:B------:R-:W-:Y:S02]  /*eec0*/  VIADD R24, R34, 0x129 ;  /* 0x0000012922187836 */ /* 0x000fe40000000000 */
[--C-:B------:R-:W-:Y:S01]  /*eed0*/  @!P5 IMAD.IADD R228, R228, 0x1, -R225.reuse ;  /* 0x00000001e4e4d824 */ /* 0x100fe200078e0ae1 */
[----:B------:R-:W-:Y:S01]  /*eee0*/  STL [R1+0x6f38], R193 ;  /* 0x006f38c101007387 */ /* 0x000fe20000100800 */
[----:B------:R-:W-:Y:S01]  /*eef0*/  ISETP.GE.AND P2, PT, R20, RZ, PT ;  /* 0x000000ff1400720c */ /* 0x000fe20003f46270 */
[----:B------:R-:W-:Y:S01]  /*ef00*/  IMAD.HI.U32 R20, R26, R57, RZ ;  /* 0x000000391a147227 */ /* 0x000fe200078e00ff */
[----:B------:R-:W-:Y:S01]  /*ef10*/  ISETP.GT.U32.AND P1, PT, R225, R154, PT ;  /* 0x0000009ae100720c */ /* 0x000fe20003f24070 */
[----:B------:R-:W-:Y:S02]  /*ef20*/  STL [R1+0x6f40], R129 ;  /* 0x006f408101007387 */ /* 0x000fe40000100800 */
[----:B------:R-:W-:-:S02]  /*ef30*/  @!P3 IMAD.IADD R227, R227, 0x1, -R225 ;  /* 0x00000001e3e3b824 */ /* 0x000fc400078e0ae1 */
[----:B------:R1:W-:Y:S01]  /*ef40*/  STL [R1+0x6f30], R247 ;  /* 0x006f30f701007387 */ /* 0x0003e20000100800 */
[C---:B------:R-:W-:Y:S01]  /*ef50*/  ISETP.GT.U32.AND P3, PT, R225.reuse, R228, PT ;  /* 0x000000e4e100720c */ /* 0x040fe20003f64070 */
[----:B------:R-:W-:Y:S01]  /*ef60*/  @!P4 IMAD.MOV R184, RZ, RZ, -R184 ;  /* 0x000000ffffb8c224 */ /* 0x000fe200078e0ab8 */
[----:B------:R-:W-:Y:S02]  /*ef70*/  ISETP.GE.AND P5, PT, R8, RZ, PT ;  /* 0x000000ff0800720c */ /* 0x000fe40003fa6270 */
[----:B------:R-:W-:Y:S01]  /*ef80*/  IADD3 R20, PT, PT, -R20, RZ, RZ ;  /* 0x000000ff14147210 */ /* 0x000fe20007ffe1ff */
[----:B-1----:R-:W-:Y:S01]  /*ef90*/  IMAD.MOV.U32 R247, RZ, RZ, R46 ;  /* 0x000000fffff77224 */ /* 0x002fe200078e002e */
[----:B------:R-:W-:Y:S02]  /*efa0*/  IABS R46, R24 ;  /* 0x00000018002e7213 */ /* 0x000fe40000000000 */
[----:B------:R-:W-:Y:S01]  /*efb0*/  ISETP.GT.U32.AND P4, PT, R225, R227, PT ;  /* 0x000000e3e100720c */ /* 0x000fe20003f84070 */
[----:B------:R-:W-:-:S02]  /*efc0*/  VIADD R11, R34, 0x12b ;  /* 0x0000012b220b7836 */ /* 0x000fc40000000000 */
[----:B------:R-:W-:-:S04]  /*efd0*/  IMAD.HI.U32 R8, R26, R46, RZ ;  /* 0x0000002e1a087227 */ /* 0x000fc800078e00ff */
[----:B------:R-:W-:Y:S02]  /*efe0*/  IMAD.MOV R8, RZ, RZ, -R8 ;  /* 0x000000ffff087224 */ /* 0x000fe400078e0a08 */
[C---:B------:R-:W-:Y:S01]  /*eff0*/  IMAD R57, R225.reuse, R20, R57 ;  /* 0x00000014e1397224 */ /* 0x040fe200078e0239 */
[----:B------:R-:W-:Y:S01]  /*f000*/  IABS R185, R11 ;  /* 0x0000000b00b97213 */ /* 0x000fe20000000000 */
[--C-:B------:R-:W-:Y:S02]  /*f010*/  @!P1 IMAD.IADD R154, R154, 0x1, -R225.reuse ;  /* 0x000000019a9a9824 */ /* 0x100fe400078e0ae1 */
[C---:B------:R-:W-:Y:S02]  /*f020*/  IMAD R46, R225.reuse, R8, R46 ;  /* 0x00000008e12e7224 */ /* 0x040fe400078e022e */
[----:B------:R-:W-:Y:S01]  /*f030*/  @!P3 IMAD.IADD R228, R228, 0x1, -R225 ;  /* 0x00000001e4e4b824 */ /* 0x000fe200078e0ae1 */
[----:B------:R-:W-:Y:S01]  /*f040*/  ISETP.GT.U32.AND P3, PT, R225, R57, PT ;  /* 0x00000039e100720c */ /* 0x000fe20003f64070 */
[----:B------:R-:W-:Y:S01]  /*f050*/  @!P6 IMAD.MOV R154, RZ, RZ, -R154 ;  /* 0x000000ffff9ae224 */ /* 0x000fe200078e0a9a */
[----:B------:R-:W-:Y:S01]  /*f060*/  ISETP.GE.AND P6, PT, R10, RZ, PT ;  /* 0x000000ff0a00720c */ /* 0x000fe20003fc6270 */
[----:B------:R-:W-:-:S04]  /*f070*/  IMAD.HI.U32 R10, R26, R185, RZ ;  /* 0x000000b91a0a7227 */ /* 0x000fc800078e00ff */
[----:B------:R-:W-:Y:S01]  /*f080*/  @!P4 IMAD.IADD R227, R227, 0x1, -R225 ;  /* 0x00000001e3e3c824 */ /* 0x000fe200078e0ae1 */
[----:B------:R-:W-:Y:S01]  /*f090*/  ISETP.GT.U32.AND P4, PT, R225, R46, PT ;  /* 0x0000002ee100720c */ /* 0x000fe20003f84070 */
[----:B------:R-:W-:Y:S02]  /*f0a0*/  VIADD R22, R34, 0x12a ;  /* 0x0000012a22167836 */ /* 0x000fe40000000000 */
[----:B------:R-:W-:-:S03]  /*f0b0*/  IMAD.MOV R10, RZ, RZ, -R10 ;  /* 0x000000ffff0a7224 */ /* 0x000fc600078e0a0a */
[----:B------:R-:W-:Y:S01]  /*f0c0*/  IABS R206, R22 ;  /* 0x0000001600ce7213 */ /* 0x000fe20000000000 */
[----:B------:R-:W-:Y:S02]  /*f0d0*/  IMAD R185, R225, R10, R185 ;  /* 0x0000000ae1b97224 */ /* 0x000fe400078e02b9 */
[----:B------:R-:W-:Y:S02]  /*f0e0*/  @!P3 IMAD.IADD R57, R57, 0x1, -R225 ;  /* 0x000000013939b824 */ /* 0x000fe400078e0ae1 */
[----:B------:R-:W-:Y:S01]  /*f0f0*/  @!P2 IMAD.MOV R227, RZ, RZ, -R227 ;  /* 0x000000ffffe3a224 */ /* 0x000fe200078e0ae3 */
[C---:B------:R-:W-:Y:S01]  /*f100*/  ISETP.GT.U32.AND P2, PT, R225.reuse, R185, PT ;  /* 0x000000b9e100720c */ /* 0x040fe20003f44070 */
[----:B------:R-:W-:Y:S01]  /*f110*/  IMAD.HI.U32 R20, R26, R206, RZ ;  /* 0x000000ce1a147227 */ /* 0x000fe200078e00ff */
[----:B------:R-:W-:-:S03]  /*f120*/  ISETP.GT.U32.AND P1, PT, R225, R165, PT ;  /* 0x000000a5e100720c */ /* 0x000fc60003f24070 */
[--C-:B------:R-:W-:Y:S01]  /*f130*/  @!P4 IMAD.IADD R46, R46, 0x1, -R225.reuse ;  /* 0x000000012e2ec824 */ /* 0x100fe200078e0ae1 */
[C---:B------:R-:W-:Y:S02]  /*f140*/  ISETP.GT.U32.AND P4, PT, R225.reuse, R57, PT ;  /* 0x00000039e100720c */ /* 0x040fe40003f84070 */
[----:B------:R-:W-:Y:S01]  /*f150*/  IADD3 R20, PT, PT, -R20, RZ, RZ ;  /* 0x000000ff14147210 */ /* 0x000fe20007ffe1ff */
[C---:B------:R-:W-:Y:S02]  /*f160*/  VIADD R10, R34.reuse, 0x12d ;  /* 0x0000012d220a7836 */ /* 0x040fe40000000000 */
[----:B------:R-:W-:Y:S02]  /*f170*/  VIADD R8, R34, 0x12c ;  /* 0x0000012c22087836 */ /* 0x000fe40000000000 */
[----:B------:R-:W-:Y:S01]  /*f180*/  IMAD R206, R225, R20, R206 ;  /* 0x00000014e1ce7224 */ /* 0x000fe200078e02ce */
[----:B------:R-:W-:Y:S01]  /*f190*/  IABS R229, R10 ;  /* 0x0000000a00e57213 */ /* 0x000fe20000000000 */
[--C-:B------:R-:W-:Y:S01]  /*f1a0*/  @!P2 IMAD.IADD R185, R185, 0x1, -R225.reuse ;  /* 0x00000001b9b9a824 */ /* 0x100fe200078e0ae1 */
[----:B------:R-:W-:Y:S01]  /*f1b0*/  IABS R130, R8 ;  /* 0x0000000800827213 */ /* 0x000fe20000000000 */
[--C-:B------:R-:W-:Y:S01]  /*f1c0*/  @!P1 IMAD.IADD R165, R165, 0x1, -R225.reuse ;  /* 0x00000001a5a59824 */ /* 0x100fe200078e0ae1 */
[----:B------:R-:W-:Y:S01]  /*f1d0*/  ISETP.GT.U32.AND P3, PT, R225, R206, PT ;  /* 0x000000cee100720c */ /* 0x000fe20003f64070 */
[----:B------:R-:W-:Y:S01]  /*f1e0*/  @!P4 IMAD.IADD R57, R57, 0x1, -R225 ;  /* 0x000000013939c824 */ /* 0x000fe200078e0ae1 */
[----:B------:R-:W-:Y:S01]  /*f1f0*/  ISETP.GE.AND P4, PT, R11, RZ, PT ;  /* 0x000000ff0b00720c */ /* 0x000fe20003f86270 */
[----:B------:R-:W-:Y:S01]  /*f200*/  IMAD.HI.U32 R11, R26, R229, RZ ;  /* 0x000000e51a0b7227 */ /* 0x000fe200078e00ff */
[----:B------:R-:W-:-:S02]  /*f210*/  ISETP.GT.U32.AND P2, PT, R225, R185, PT ;  /* 0x000000b9e100720c */ /* 0x000fc40003f44070 */
[----:B------:R-:W-:Y:S01]  /*f220*/  ISETP.GT.U32.AND P1, PT, R225, R165, PT ;  /* 0x000000a5e100720c */ /* 0x000fe20003f24070 */
[----:B------:R-:W-:-:S04]  /*f230*/  IMAD.HI.U32 R20, R26, R130, RZ ;  /* 0x000000821a147227 */ /* 0x000fc800078e00ff */
[----:B------:R-:W-:Y:S01]  /*f240*/  @!P0 IMAD.MOV R228, RZ, RZ, -R228 ;  /* 0x000000ffffe48224 */ /* 0x000fe200078e0ae4 */
[----:B------:R-:W-:Y:S02]  /*f250*/  ISETP.GT.U32.AND P0, PT, R225, R46, PT ;  /* 0x0000002ee100720c */ /* 0x000fe40003f04070 */
[----:B------:R-:W-:Y:S02]  /*f260*/  IADD3 R11, PT, PT, -R11, RZ, RZ ;  /* 0x000000ff0b0b7210 */ /* 0x000fe40007ffe1ff */
[----:B------:R-:W-:Y:S01]  /*f270*/  IADD3 R20, PT, PT, -R20, RZ, RZ ;  /* 0x000000ff14147210 */ /* 0x000fe20007ffe1ff */
[----:B------:R-:W-:Y:S02]  /*f280*/  @!P3 IMAD.IADD R206, R206, 0x1, -R225 ;  /* 0x00000001ceceb824 */ /* 0x000fe400078e0ae1 */
[C---:B------:R-:W-:Y:S02]  /*f290*/  IMAD R229, R225.reuse, R11, R229 ;  /* 0x0000000be1e57224 */ /* 0x040fe400078e02e5 */
[----:B------:R-:W-:-:S02]  /*f2a0*/  IMAD R130, R225, R20, R130 ;  /* 0x00000014e1827224 */ /* 0x000fc400078e0282 */
[--C-:B------:R-:W-:Y:S01]  /*f2b0*/  @!P2 IMAD.IADD R185, R185, 0x1, -R225.reuse ;  /* 0x00000001b9b9a824 */ /* 0x100fe200078e0ae1 */
[----:B------:R-:W-:Y:S01]  /*f2c0*/  ISETP.GT.U32.AND P2, PT, R225, R229, PT ;  /* 0x000000e5e100720c */ /* 0x000fe20003f44070 */
[--C-:B------:R-:W-:Y:S01]  /*f2d0*/  @!P1 IMAD.IADD R165, R165, 0x1, -R225.reuse ;  /* 0x00000001a5a59824 */ /* 0x100fe200078e0ae1 */
[C---:B------:R-:W-:Y:S01]  /*f2e0*/  ISETP.GT.U32.AND P3, PT, R225.reuse, R206, PT ;  /* 0x000000cee100720c */ /* 0x040fe20003f64070 */
[----:B------:R-:W-:Y:S01]  /*f2f0*/  @!P0 IMAD.IADD R46, R46, 0x1, -R225 ;  /* 0x000000012e2e8824 */ /* 0x000fe200078e0ae1 */
[----:B------:R-:W-:Y:S01]  /*f300*/  ISETP.GT.U32.AND P0, PT, R225, R130, PT ;  /* 0x00000082e100720c */ /* 0x000fe20003f04070 */
[----:B------:R-:W-:Y:S01]  /*f310*/  @!P5 IMAD.MOV R165, RZ, RZ, -R165 ;  /* 0x000000ffffa5d224 */ /* 0x000fe200078e0aa5 */
[----:B------:R-:W-:Y:S02]  /*f320*/  ISETP.GE.AND P1, PT, R24, RZ, PT ;  /* 0x000000ff1800720c */ /* 0x000fe40003f26270 */
[----:B------:R-:W-:Y:S01]  /*f330*/  ISETP.GE.AND P5, PT, R22, RZ, PT ;  /* 0x000000ff1600720c */ /* 0x000fe20003fa6270 */
[----:B------:R-:W-:-:S02]  /*f340*/  VIADD R71, R34, 0x130 ;  /* 0x0000013022477836 */ /* 0x000fc40000000000 */
[----:B------:R-:W-:Y:S02]  /*f350*/  VIADD R107, R34, 0x12e ;  /* 0x0000012e226b7836 */ /* 0x000fe40000000000 */
[--C-:B------:R-:W-:Y:S02]  /*f360*/  @!P2 IMAD.IADD R229, R229, 0x1, -R225.reuse ;  /* 0x00000001e5e5a824 */ /* 0x100fe400078e0ae1 */
[--C-:B------:R-:W-:Y:S02]  /*f370*/  @!P3 IMAD.IADD R206, R206, 0x1, -R225.reuse ;  /* 0x00000001ceceb824 */ /* 0x100fe400078e0ae1 */
[----:B------:R-:W-:Y:S02]  /*f380*/  VIADD R248, R34, 0x12f ;  /* 0x0000012f22f87836 */ /* 0x000fe40000000000 */
[----:B------:R-:W-:Y:S02]  /*f390*/  @!P0 IMAD.IADD R130, R130, 0x1, -R225 ;  /* 0x0000000182828824 */ /* 0x000fe400078e0ae1 */
[----:B------:R-:W-:Y:S01]  /*f3a0*/  @!P4 IMAD.MOV R185, RZ, RZ, -R185 ;  /* 0x000000ffffb9c224 */ /* 0x000fe200078e0ab9 */
[----:B------:R-:W-:Y:S01]  /*f3b0*/  ISETP.GE.AND P4, PT, R71, RZ, PT ;  /* 0x000000ff4700720c */ /* 0x000fe20003f86270 */
[----:B------:R-:W-:Y:S01]  /*f3c0*/  @!P5 IMAD.MOV R206, RZ, RZ, -R206 ;  /* 0x000000ffffced224 */ /* 0x000fe200078e0ace */
[----:B------:R-:W-:-:S02]  /*f3d0*/  @!P1 IADD3 R46, PT, PT, -R46, RZ, RZ ;  /* 0x000000ff2e2e9210 */ /* 0x000fc40007ffe1ff */
[----:B------:R-:W-:Y:S02]  /*f3e0*/  IABS R71, R71 ;  /* 0x0000004700477213 */ /* 0x000fe40000000000 */
[----:B------:R-:W-:Y:S02]  /*f3f0*/  ISETP.GE.AND P1, PT, R107, RZ, PT ;  /* 0x000000ff6b00720c */ /* 0x000fe40003f26270 */
[C---:B------:R-:W-:Y:S02]  /*f400*/  ISETP.GT.U32.AND P2, PT, R225.reuse, R229, PT ;  /* 0x000000e5e100720c */ /* 0x040fe40003f44070 */
[----:B------:R-:W-:Y:S02]  /*f410*/  ISETP.GT.U32.AND P0, PT, R225, R130, PT ;  /* 0x00000082e100720c */ /* 0x000fe40003f04070 */
[----:B------:R-:W-:Y:S02]  /*f420*/  IABS R107, R107 ;  /* 0x0000006b006b7213 */ /* 0x000fe40000000000 */
[----:B------:R-:W-:-:S02]  /*f430*/  ISETP.GE.AND P5, PT, R248, RZ, PT ;  /* 0x000000fff800720c */ /* 0x000fc40003fa6270 */
[----:B------:R-:W-:Y:S01]  /*f440*/  IABS R248, R248 ;  /* 0x000000f800f87213 */ /* 0x000fe20000000000 */
[----:B------:R-:W-:Y:S01]  /*f450*/  @!P6 IMAD.MOV R57, RZ, RZ, -R57 ;  /* 0x000000ffff39e224 */ /* 0x000fe200078e0a39 */
[----:B------:R-:W-:Y:S01]  /*f460*/  ISETP.GE.AND P3, PT, R10, RZ, PT ;  /* 0x000000ff0a00720c */ /* 0x000fe20003f66270 */
[----:B------:R-:W-:Y:S01]  /*f470*/  IMAD.HI.U32 R10, R26, R71, RZ ;  /* 0x000000471a0a7227 */ /* 0x000fe200078e00ff */
[----:B------:R-:W-:-:S03]  /*f480*/  ISETP.GE.AND P6, PT, R8, RZ, PT ;  /* 0x000000ff0800720c */ /* 0x000fc60003fc6270 */
[----:B------:R-:W-:Y:S01]  /*f490*/  IMAD.HI.U32 R8, R26, R107, RZ ;  /* 0x0000006b1a087227 */ /* 0x000fe200078e00ff */
[----:B------:R-:W-:-:S03]  /*f4a0*/  IADD3 R10, PT, PT, -R10, RZ, RZ ;  /* 0x000000ff0a0a7210 */ /* 0x000fc60007ffe1ff */
[----:B------:R-:W-:Y:S01]  /*f4b0*/  IMAD.HI.U32 R11, R26, R248, RZ ;  /* 0x000000f81a0b7227 */ /* 0x000fe200078e00ff */
[----:B------:R-:W-:-:S03]  /*f4c0*/  @!P2 IADD3 R229, PT, PT, R229, -R225, RZ ;  /* 0x800000e1e5e5a210 */ /* 0x000fc60007ffe0ff */
[----:B------:R-:W-:Y:S02]  /*f4d0*/  IMAD.MOV R8, RZ, RZ, -R8 ;  /* 0x000000ffff087224 */ /* 0x000fe400078e0a08 */
[----:B------:R-:W-:Y:S02]  /*f4e0*/  IMAD.MOV R11, RZ, RZ, -R11 ;  /* 0x000000ffff0b7224 */ /* 0x000fe400078e0a0b */
[----:B------:R-:W-:Y:S02]  /*f4f0*/  @!P0 IMAD.IADD R130, R130, 0x1, -R225 ;  /* 0x0000000182828824 */ /* 0x000fe400078e0ae1 */
[C---:B------:R-:W-:Y:S02]  /*f500*/  IMAD R107, R225.reuse, R8, R107 ;  /* 0x00000008e16b7224 */ /* 0x040fe400078e026b */
[C---:B------:R-:W-:Y:S02]  /*f510*/  IMAD R71, R225.reuse, R10, R71 ;  /* 0x0000000ae1477224 */ /* 0x040fe400078e0247 */
[----:B------:R-:W-:-:S02]  /*f520*/  IMAD R248, R225, R11, R248 ;  /* 0x0000000be1f87224 */ /* 0x000fc400078e02f8 */
[C---:B------:R-:W-:Y:S02]  /*f530*/  VIADD R143, R34.reuse, 0x131 ;  /* 0x00000131228f7836 */ /* 0x040fe40000000000 */
[----:B------:R-:W-:Y:S01]  /*f540*/  @!P6 IMAD.MOV R130, RZ, RZ, -R130 ;  /* 0x000000ffff82e224 */ /* 0x000fe200078e0a82 */
[C---:B------:R-:W-:Y:S01]  /*f550*/  ISETP.GT.U32.AND P6, PT, R225.reuse, R107, PT ;  /* 0x0000006be100720c */ /* 0x040fe20003fc4070 */
[----:B------:R-:W-:Y:S01]  /*f560*/  @!P3 IMAD.MOV R229, RZ, RZ, -R229 ;  /* 0x000000ffffe5b224 */ /* 0x000fe200078e0ae5 */
[C---:B------:R-:W-:Y:S02]  /*f570*/  ISETP.GT.U32.AND P3, PT, R225.reuse, R71, PT ;  /* 0x00000047e100720c */ /* 0x040fe40003f64070 */
[----:B------:R-:W-:Y:S02]  /*f580*/  ISETP.GT.U32.AND P2, PT, R225, R248, PT ;  /* 0x000000f8e100720c */ /* 0x000fe40003f44070 */
[----:B------:R-:W-:Y:S02]  /*f590*/  ISETP.GE.AND P0, PT, R143, RZ, PT ;  /* 0x000000ff8f00720c */ /* 0x000fe40003f06270 */
[----:B------:R-:W-:Y:S01]  /*f5a0*/  IABS R143, R143 ;  /* 0x0000008f008f7213 */ /* 0x000fe20000000000 */
[----:B------:R-:W-:-:S02]  /*f5b0*/  VIADD R28, R34, 0x132 ;  /* 0x00000132221c7836 */ /* 0x000fc40000000000 */
[----:B------:R-:W-:Y:S02]  /*f5c0*/  VIADD R20, R34, 0x133 ;  /* 0x0000013322147836 */ /* 0x000fe40000000000 */
[----:B------:R-:W-:Y:S01]  /*f5d0*/  IMAD.HI.U32 R8, R26, R143, RZ ;  /* 0x0000008f1a087227 */ /* 0x000fe200078e00ff */
[----:B------:R-:W-:Y:S02]  /*f5e0*/  IABS R207, R28 ;  /* 0x0000001c00cf7213 */ /* 0x000fe40000000000 */
[----:B------:R-:W-:Y:S01]  /*f5f0*/  IABS R186, R20 ;  /* 0x0000001400ba7213 */ /* 0x000fe20000000000 */
[--C-:B------:R-:W-:Y:S01]  /*f600*/  @!P6 IMAD.IADD R107, R107, 0x1, -R225.reuse ;  /* 0x000000016b6be824 */ /* 0x100fe200078e0ae1 */
[----:B------:R-:W-:Y:S01]  /*f610*/  @!P2 IADD3 R248, PT, PT, R248, -R225, RZ ;  /* 0x800000e1f8f8a210 */ /* 0x000fe20007ffe0ff */
[----:B------:R-:W-:Y:S02]  /*f620*/  @!P3 IMAD.IADD R71, R71, 0x1, -R225 ;  /* 0x000000014747b824 */ /* 0x000fe400078e0ae1 */
[----:B------:R-:W-:Y:S01]  /*f630*/  IMAD.MOV R8, RZ, RZ, -R8 ;  /* 0x000000ffff087224 */ /* 0x000fe200078e0a08 */
[C---:B------:R-:W-:Y:S01]  /*f640*/  ISETP.GT.U32.AND P6, PT, R225.reuse, R107, PT ;  /* 0x0000006be100720c */ /* 0x040fe20003fc4070 */
[----:B------:R-:W-:Y:S01]  /*f650*/  IMAD.HI.U32 R22, R26, R207, RZ ;  /* 0x000000cf1a167227 */ /* 0x000fe200078e00ff */
[----:B------:R-:W-:-:S02]  /*f660*/  ISETP.GT.U32.AND P2, PT, R225, R248, PT ;  /* 0x000000f8e100720c */ /* 0x000fc40003f44070 */
[C---:B------:R-:W-:Y:S01]  /*f670*/  ISETP.GT.U32.AND P3, PT, R225.reuse, R71, PT ;  /* 0x00000047e100720c */ /* 0x040fe20003f64070 */
[----:B------:R-:W-:Y:S02]  /*f680*/  IMAD R143, R225, R8, R143 ;  /* 0x00000008e18f7224 */ /* 0x000fe400078e028f */
[----:B------:R-:W-:-:S04]  /*f690*/  IMAD.HI.U32 R8, R26, R186, RZ ;  /* 0x000000ba1a087227 */ /* 0x000fc800078e00ff */
[----:B------:R-:W-:Y:S02]  /*f6a0*/  IMAD.MOV R22, RZ, RZ, -R22 ;  /* 0x000000ffff167224 */ /* 0x000fe400078e0a16 */
[----:B------:R-:W-:Y:S02]  /*f6b0*/  IMAD.MOV R8, RZ, RZ, -R8 ;  /* 0x000000ffff087224 */ /* 0x000fe400078e0a08 */
[C---:B------:R-:W-:Y:S02]  /*f6c0*/  IMAD R207, R225.reuse, R22, R207 ;  /* 0x00000016e1cf7224 */ /* 0x040fe400078e02cf */
[----:B------:R-:W-:Y:S02]  /*f6d0*/  IMAD R186, R225, R8, R186 ;  /* 0x00000008e1ba7224 */ /* 0x000fe400078e02ba */
[--C-:B------:R-:W-:Y:S01]  /*f6e0*/  @!P6 IMAD.IADD R107, R107, 0x1, -R225.reuse ;  /* 0x000000016b6be824 */ /* 0x100fe200078e0ae1 */
[C---:B------:R-:W-:Y:S01]  /*f6f0*/  ISETP.GT.U32.AND P6, PT, R225.reuse, R143, PT ;  /* 0x0000008fe100720c */ /* 0x040fe20003fc4070 */
[--C-:B------:R-:W-:Y:S01]  /*f700*/  @!P2 IMAD.IADD R248, R248, 0x1, -R225.reuse ;  /* 0x00000001f8f8a824 */ /* 0x100fe200078e0ae1 */
[----:B------:R-:W-:Y:S01]  /*f710*/  ISETP.GT.U32.AND P2, PT, R225, R207, PT ;  /* 0x000000cfe100720c */ /* 0x000fe20003f44070 */
[----:B------:R-:W-:Y:S01]  /*f720*/  @!P3 IMAD.IADD R71, R71, 0x1, -R225 ;  /* 0x000000014747b824 */ /* 0x000fe200078e0ae1 */
[----:B------:R-:W-:Y:S01]  /*f730*/  ISETP.GT.U32.AND P3, PT, R225, R186, PT ;  /* 0x000000bae100720c */ /* 0x000fe20003f64070 */
[----:B------:R-:W-:-:S02]  /*f740*/  VIADD R10, R34, 0x135 ;  /* 0x00000135220a7836 */ /* 0x000fc40000000000 */
[----:B------:R-:W-:-:S03]  /*f750*/  VIADD R8, R34, 0x136 ;  /* 0x0000013622087836 */ /* 0x000fc60000000000 */
[----:B------:R-:W-:Y:S01]  /*f760*/  IABS R230, R10 ;  /* 0x0000000a00e67213 */ /* 0x000fe20000000000 */
[----:B------:R-:W-:Y:S02]  /*f770*/  VIADD R11, R34, 0x134 ;  /* 0x00000134220b7836 */ /* 0x000fe40000000000 */
[----:B------:R-:W-:Y:S01]  /*f780*/  @!P1 IMAD.MOV R107, RZ, RZ, -R107 ;  /* 0x000000ffff6b9224 */ /* 0x000fe200078e0a6b */
[----:B------:R-:W-:Y:S01]  /*f790*/  ISETP.GE.AND P1, PT, R28, RZ, PT ;  /* 0x000000ff1c00720c */ /* 0x000fe20003f26270 */
[----:B------:R-:W-:Y:S01]  /*f7a0*/  IMAD.HI.U32 R22, R26, R230, RZ ;  /* 0x000000e61a167227 */ /* 0x000fe200078e00ff */
[----:B------:R-:W-:Y:S02]  /*f7b0*/  IABS R28, R8 ;  /* 0x00000008001c7213 */ /* 0x000fe40000000000 */
[----:B------:R-:W-:Y:S01]  /*f7c0*/  IABS R123, R11 ;  /* 0x0000000b007b7213 */ /* 0x000fe20000000000 */
[--C-:B------:R-:W-:Y:S01]  /*f7d0*/  @!P2 IMAD.IADD R207, R207, 0x1, -R225.reuse ;  /* 0x00000001cfcfa824 */ /* 0x100fe200078e0ae1 */
[----:B------:R-:W-:Y:S01]  /*f7e0*/  @!P6 IADD3 R143, PT, PT, R143, -R225, RZ ;  /* 0x800000e18f8fe210 */ /* 0x000fe20007ffe0ff */
[----:B------:R-:W-:Y:S01]  /*f7f0*/  @!P3 IMAD.IADD R186, R186, 0x1, -R225 ;  /* 0x00000001babab824 */ /* 0x000fe200078e0ae1 */
[----:B------:R-:W-:Y:S01]  /*f800*/  ISETP.GE.AND P2, PT, R20, RZ, PT ;  /* 0x000000ff1400720c */ /* 0x000fe20003f46270 */
[----:B------:R-:W-:-:S02]  /*f810*/  IMAD.MOV R22, RZ, RZ, -R22 ;  /* 0x000000ffff167224 */ /* 0x000fc400078e0a16 */
[----:B------:R-:W-:Y:S01]  /*f820*/  IMAD.MOV.U32 R20, RZ, RZ, R28 ;  /* 0x000000ffff147224 */ /* 0x000fe200078e001c */
[C---:B------:R-:W-:Y:S01]  /*f830*/  ISETP.GT.U32.AND P6, PT, R225.reuse, R143, PT ;  /* 0x0000008fe100720c */ /* 0x040fe20003fc4070 */
[----:B------:R-:W-:Y:S01]  /*f840*/  @!P5 IMAD.MOV R248, RZ, RZ, -R248 ;  /* 0x000000fffff8d224 */ /* 0x000fe200078e0af8 */
[----:B------:R-:W-:Y:S01]  /*f850*/  ISETP.GT.U32.AND P5, PT, R225, R186, PT ;  /* 0x000000bae100720c */ /* 0x000fe20003fa4070 */
[----:B------:R-:W-:-:S04]  /*f860*/  IMAD.HI.U32 R24, R26, R123, RZ ;  /* 0x0000007b1a187227 */ /* 0x000fc800078e00ff */
[----:B------:R-:W-:Y:S02]  /*f870*/  IMAD R230, R225, R22, R230 ;  /* 0x00000016e1e67224 */ /* 0x000fe400078e02e6 */
[----:B------:R-:W-:-:S04]  /*f880*/  IMAD.HI.U32 R22, R26, R20, RZ ;  /* 0x000000141a167227 */ /* 0x000fc800078e00ff */
[----:B------:R-:W-:Y:S02]  /*f890*/  IMAD.MOV R24, RZ, RZ, -R24 ;  /* 0x000000ffff187224 */ /* 0x000fe400078e0a18 */
[----:B------:R-:W-:Y:S02]  /*f8a0*/  IMAD.MOV R22, RZ, RZ, -R22 ;  /* 0x000000ffff167224 */ /* 0x000fe400078e0a16 */
[C---:B------:R-:W-:Y:S02]  /*f8b0*/  IMAD R123, R225.reuse, R24, R123 ;  /* 0x00000018e17b7224 */ /* 0x040fe400078e027b */
[----:B------:R-:W-:Y:S01]  /*f8c0*/  IMAD R20, R225, R22, R20 ;  /* 0x00000016e1147224 */ /* 0x000fe200078e0214 */
[----:B------:R-:W-:Y:S01]  /*f8d0*/  @!P5 IADD3 R186, PT, PT, R186, -R225, RZ ;  /* 0x800000e1babad210 */ /* 0x000fe20007ffe0ff */
[----:B------:R-:W-:Y:S01]  /*f8e0*/  @!P6 IMAD.IADD R143, R143, 0x1, -R225 ;  /* 0x000000018f8fe824 */ /* 0x000fe200078e0ae1 */
[C---:B------:R-:W-:Y:S02]  /*f8f0*/  ISETP.GT.U32.AND P6, PT, R225.reuse, R123, PT ;  /* 0x0000007be100720c */ /* 0x040fe40003fc4070 */
[----:B------:R-:W-:-:S02]  /*f900*/  ISETP.GT.U32.AND P3, PT, R225, R207, PT ;  /* 0x000000cfe100720c */ /* 0x000fc40003f64070 */
[C---:B------:R-:W-:Y:S01]  /*f910*/  ISETP.GT.U32.AND P5, PT, R225.reuse, R20, PT ;  /* 0x00000014e100720c */ /* 0x040fe20003fa4070 */
[----:B------:R-:W-:Y:S01]  /*f920*/  @!P0 IMAD.MOV R143, RZ, RZ, -R143 ;  /* 0x000000ffff8f8224 */ /* 0x000fe200078e0a8f */
[----:B------:R-:W-:Y:S01]  /*f930*/  ISETP.GT.U32.AND P0, PT, R225, R230, PT ;  /* 0x000000e6e100720c */ /* 0x000fe20003f04070 */
[----:B------:R-:W-:Y:S01]  /*f940*/  @!P4 IMAD.MOV R71, RZ, RZ, -R71 ;  /* 0x000000ffff47c224 */ /* 0x000fe200078e0a47 */
[----:B------:R-:W-:Y:S01]  /*f950*/  ISETP.GE.AND P4, PT, R11, RZ, PT ;  /* 0x000000ff0b00720c */ /* 0x000fe20003f86270 */
[C---:B------:R-:W-:Y:S02]  /*f960*/  VIADD R11, R34.reuse, 0x137 ;  /* 0x00000137220b7836 */ /* 0x040fe40000000000 */
[----:B------:R-:W-:Y:S02]  /*f970*/  VIADD R22, R34, 0x138 ;  /* 0x0000013822167836 */ /* 0x000fe40000000000 */
[--C-:B------:R-:W-:Y:S01]  /*f980*/  @!P6 IMAD.IADD R123, R123, 0x1, -R225.reuse ;  /* 0x000000017b7be824 */ /* 0x100fe200078e0ae1 */
[----:B------:R-:W-:Y:S01]  /*f990*/  IABS R144, R11 ;  /* 0x0000000b00907213 */ /* 0x000fe20000000000 */
[--C-:B------:R-:W-:Y:S01]  /*f9a0*/  @!P3 IMAD.IADD R207, R207, 0x1, -R225.reuse ;  /* 0x00000001cfcfb824 */ /* 0x100fe200078e0ae1 */
[----:B------:R-:W-:Y:S01]  /*f9b0*/  IABS R146, R22 ;  /* 0x0000001600927213 */ /* 0x000fe20000000000 */
[----:B------:R-:W-:-:S02]  /*f9c0*/  @!P5 IMAD.IADD R20, R20, 0x1, -R225 ;  /* 0x000000011414d824 */ /* 0x000fc400078e0ae1 */
[----:B------:R-:W-:Y:S01]  /*f9d0*/  @!P0 IMAD.IADD R230, R230, 0x1, -R225 ;  /* 0x00000001e6e68824 */ /* 0x000fe200078e0ae1 */
[C---:B------:R-:W-:Y:S01]  /*f9e0*/  ISETP.GT.U32.AND P0, PT, R225.reuse, R123, PT ;  /* 0x0000007be100720c */ /* 0x040fe20003f04070 */
[----:B------:R-:W-:Y:S01]  /*f9f0*/  @!P1 IMAD.MOV R207, RZ, RZ, -R207 ;  /* 0x000000ffffcf9224 */ /* 0x000fe200078e0acf */
[----:B------:R-:W-:Y:S01]  /*fa00*/  ISETP.GT.U32.AND P1, PT, R225, R20, PT ;  /* 0x00000014e100720c */ /* 0x000fe20003f24070 */
[----:B------:R-:W-:-:S04]  /*fa10*/  IMAD.HI.U32 R28, R26, R144, RZ ;  /* 0x000000901a1c7227 */ /* 0x000fc800078e00ff */
[----:B------:R-:W-:-:S04]  /*fa20*/  IMAD.HI.U32 R24, R26, R146, RZ ;  /* 0x000000921a187227 */ /* 0x000fc800078e00ff */
[----:B------:R-:W-:Y:S02]  /*fa30*/  IMAD.MOV R28, RZ, RZ, -R28 ;  /* 0x000000ffff1c7224 */ /* 0x000fe400078e0a1c */
[----:B------:R-:W-:Y:S01]  /*fa40*/  IMAD.MOV R24, RZ, RZ, -R24 ;  /* 0x000000ffff187224 */ /* 0x000fe200078e0a18 */
[----:B------:R-:W-:Y:S01]  /*fa50*/  ISETP.GE.AND P6, PT, R8, RZ, PT ;  /* 0x000000ff0800720c */ /* 0x000fe20003fc6270 */
[C---:B------:R-:W-:Y:S01]  /*fa60*/  IMAD R144, R225.reuse, R28, R144 ;  /* 0x0000001ce1907224 */ /* 0x040fe200078e0290 */
[C---:B------:R-:W-:Y:S01]  /*fa70*/  ISETP.GT.U32.AND P5, PT, R225.reuse, R230, PT ;  /* 0x000000e6e100720c */ /* 0x040fe20003fa4070 */
[----:B------:R-:W-:Y:S02]  /*fa80*/  VIADD R8, R34, 0x139 ;  /* 0x0000013922087836 */ /* 0x000fe40000000000 */
[----:B------:R-:W-:Y:S02]  /*fa90*/  IMAD R146, R225, R24, R146 ;  /* 0x00000018e1927224 */ /* 0x000fe400078e0292 */
[--C-:B------:R-:W-:Y:S01]  /*faa0*/  @!P0 IMAD.IADD R123, R123, 0x1, -R225.reuse ;  /* 0x000000017b7b8824 */ /* 0x100fe200078e0ae1 */
[----:B------:R-:W-:Y:S01]  /*fab0*/  ISETP.GT.U32.AND P0, PT, R225, R144, PT ;  /* 0x00000090e100720c */ /* 0x000fe20003f04070 */
[----:B------:R-:W-:Y:S01]  /*fac0*/  @!P1 IMAD.IADD R20, R20, 0x1, -R225 ;  /* 0x0000000114149824 */ /* 0x000fe200078e0ae1 */
[----:B------:R-:W-:-:S02]  /*fad0*/  ISETP.GE.AND P3, PT, R10, RZ, PT ;  /* 0x000000ff0a00720c */ /* 0x000fc40003f66270 */
[----:B------:R-:W-:Y:S02]  /*fae0*/  IABS R208, R8 ;  /* 0x0000000800d07213 */ /* 0x000fe40000000000 */
[----:B------:R-:W-:Y:S02]  /*faf0*/  ISETP.GT.U32.AND P1, PT, R225, R146, PT ;  /* 0x00000092e100720c */ /* 0x000fe40003f24070 */
[----:B------:R-:W-:Y:S01]  /*fb00*/  IADD3 R10, PT, PT, R34, 0x13a, RZ ;  /* 0x0000013a220a7810 */ /* 0x000fe20007ffe0ff */
[----:B------:R-:W-:-:S03]  /*fb10*/  IMAD.HI.U32 R28, R26, R208, RZ ;  /* 0x000000d01a1c7227 */ /* 0x000fc600078e00ff */
[----:B------:R-:W-:Y:S01]  /*fb20*/  IABS R131, R10 ;  /* 0x0000000a00837213 */ /* 0x000fe20000000000 */
[--C-:B------:R-:W-:Y:S01]  /*fb30*/  @!P5 IMAD.IADD R230, R230, 0x1, -R225.reuse ;  /* 0x00000001e6e6d824 */ /* 0x100fe200078e0ae1 */
[----:B------:R-:W-:Y:S01]  /*fb40*/  ISETP.GE.AND P5, PT, R11, RZ, PT ;  /* 0x000000ff0b00720c */ /* 0x000fe20003fa6270 */
[----:B------:R-:W-:Y:S02]  /*fb50*/  VIADD R11, R34, 0x13b ;  /* 0x0000013b220b7836 */ /* 0x000fe40000000000 */
[----:B------:R-:W-:Y:S02]  /*fb60*/  IMAD.MOV R28, RZ, RZ, -R28 ;  /* 0x000000ffff1c7224 */ /* 0x000fe400078e0a1c */
[----:B------:R-:W-:Y:S01]  /*fb70*/  IMAD.HI.U32 R24, R26, R131, RZ ;  /* 0x000000831a187227 */ /* 0x000fe200078e00ff */
[----:B------:R-:W-:Y:S02]  /*fb80*/  @!P0 IADD3 R144, PT, PT, R144, -R225, RZ ;  /* 0x800000e190908210 */ /* 0x000fe40007ffe0ff */
[----:B------:R-:W-:Y:S01]  /*fb90*/  ISETP.GE.AND P0, PT, R22, RZ, PT ;  /* 0x000000ff1600720c */ /* 0x000fe20003f06270 */
[----:B------:R-:W-:Y:S01]  /*fba0*/  IMAD R208, R225, R28, R208 ;  /* 0x0000001ce1d07224 */ /* 0x000fe200078e02d0 */
[----:B------:R-:W-:Y:S01]  /*fbb0*/  IABS R191, R11 ;  /* 0x0000000b00bf7213 */ /* 0x000fe20000000000 */
[----:B------:R-:W-:-:S02]  /*fbc0*/  @!P1 IMAD.IADD R146, R146, 0x1, -R225 ;  /* 0x0000000192929824 */ /* 0x000fc400078e0ae1 */
[----:B------:R-:W-:Y:S02]  /*fbd0*/  IMAD.MOV R24, RZ, RZ, -R24 ;  /* 0x000000ffff187224 */ /* 0x000fe400078e0a18 */
[----:B------:R-:W-:Y:S01]  /*fbe0*/  VIADD R22, R34, 0x13c ;  /* 0x0000013c22167836 */ /* 0x000fe20000000000 */
[C---:B------:R-:W-:Y:S01]  /*fbf0*/  ISETP.GT.U32.AND P1, PT, R225.reuse, R144, PT ;  /* 0x00000090e100720c */ /* 0x040fe20003f24070 */
[----:B------:R-:W-:Y:S01]  /*fc00*/  @!P2 IMAD.MOV R186, RZ, RZ, -R186 ;  /* 0x000000ffffbaa224 */ /* 0x000fe200078e0aba */
[C---:B------:R-:W-:Y:S01]  /*fc10*/  ISETP.GT.U32.AND P2, PT, R225.reuse, R208, PT ;  /* 0x000000d0e100720c */ /* 0x040fe20003f44070 */
[----:B------:R-:W-:Y:S01]  /*fc20*/  @!P4 IMAD.MOV R123, RZ, RZ, -R123 ;  /* 0x000000ffff7bc224 */ /* 0x000fe200078e0a7b */
[C---:B------:R-:W-:Y:S01]  /*fc30*/  ISETP.GT.U32.AND P4, PT, R225.reuse, R146, PT ;  /* 0x00000092e100720c */ /* 0x040fe20003f84070 */
[----:B------:R-:W-:Y:S01]  /*fc40*/  IMAD R131, R225, R24, R131 ;  /* 0x00000018e1837224 */ /* 0x000fe200078e0283 */
[----:B------:R-:W-:Y:S01]  /*fc50*/  IABS R137, R22 ;  /* 0x0000001600897213 */ /* 0x000fe20000000000 */
[----:B------:R-:W-:-:S04]  /*fc60*/  IMAD.HI.U32 R24, R26, R191, RZ ;  /* 0x000000bf1a187227 */ /* 0x000fc800078e00ff */
[----:B------:R-:W-:Y:S01]  /*fc70*/  @!P3 IMAD.MOV R230, RZ, RZ, -R230 ;  /* 0x000000ffffe6b224 */ /* 0x000fe200078e0ae6 */
[----:B------:R-:W-:Y:S01]  /*fc80*/  ISETP.GT.U32.AND P3, PT, R225, R131, PT ;  /* 0x00000083e100720c */ /* 0x000fe20003f64070 */
[----:B------:R-:W-:Y:S01]  /*fc90*/  IMAD.HI.U32 R28, R26, R137, RZ ;  /* 0x000000891a1c7227 */ /* 0x000fe200078e00ff */
[----:B------:R-:W-:-:S03]  /*fca0*/  IADD3 R24, PT, PT, -R24, RZ, RZ ;  /* 0x000000ff18187210 */ /* 0x000fc60007ffe1ff */
[----:B------:R-:W-:Y:S02]  /*fcb0*/  IMAD.MOV R28, RZ, RZ, -R28 ;  /* 0x000000ffff1c7224 */ /* 0x000fe400078e0a1c */
[----:B------:R-:W-:Y:S02]  /*fcc0*/  @!P1 IMAD.IADD R144, R144, 0x1, -R225 ;  /* 0x0000000190909824 */ /* 0x000fe400078e0ae1 */
[C---:B------:R-:W-:Y:S02]  /*fcd0*/  IMAD R191, R225.reuse, R24, R191 ;  /* 0x00000018e1bf7224 */ /* 0x040fe400078e02bf */
[--C-:B------:R-:W-:Y:S02]  /*fce0*/  @!P4 IMAD.IADD R146, R146, 0x1, -R225.reuse ;  /* 0x000000019292c824 */ /* 0x100fe400078e0ae1 */
[----:B------:R-:W-:Y:S02]  /*fcf0*/  @!P2 IMAD.IADD R208, R208, 0x1, -R225 ;  /* 0x00000001d0d0a824 */ /* 0x000fe400078e0ae1 */
[----:B------:R-:W-:-:S02]  /*fd00*/  IMAD R137, R225, R28, R137 ;  /* 0x0000001ce1897224 */ /* 0x000fc400078e0289 */
[----:B------:R-:W-:Y:S01]  /*fd10*/  @!P5 IMAD.MOV R144, RZ, RZ, -R144 ;  /* 0x000000ffff90d224 */ /* 0x000fe200078e0a90 */
[----:B------:R-:W-:Y:S01]  /*fd20*/  ISETP.GT.U32.AND P5, PT, R225, R191, PT ;  /* 0x000000bfe100720c */ /* 0x000fe20003fa4070 */
[----:B------:R-:W-:Y:S01]  /*fd30*/  @!P3 IMAD.IADD R131, R131, 0x1, -R225 ;  /* 0x000000018383b824 */ /* 0x000fe200078e0ae1 */
[C---:B------:R-:W-:Y:S02]  /*fd40*/  ISETP.GT.U32.AND P2, PT, R225.reuse, R208, PT ;  /* 0x000000d0e100720c */ /* 0x040fe40003f44070 */
[----:B------:R-:W-:Y:S02]  /*fd50*/  @!P0 IADD3 R146, PT, PT, -R146, RZ, RZ ;  /* 0x000000ff92928210 */ /* 0x000fe40007ffe1ff */
[C---:B------:R-:W-:Y:S01]  /*fd60*/  ISETP.GT.U32.AND P0, PT, R225.reuse, R137, PT ;  /* 0x00000089e100720c */ /* 0x040fe20003f04070 */
[----:B------:R-:W-:Y:S01]  /*fd70*/  @!P6 IMAD.MOV R20, RZ, RZ, -R20 ;  /* 0x000000ffff14e224 */ /* 0x000fe200078e0a14 */
[----:B------:R-:W-:Y:S02]  /*fd80*/  ISETP.GE.AND P6, PT, R8, RZ, PT ;  /* 0x000000ff0800720c */ /* 0x000fe40003fc6270 */
[----:B------:R-:W-:-:S02]  /*fd90*/  ISETP.GT.U32.AND P3, PT, R225, R131, PT ;  /* 0x00000083e100720c */ /* 0x000fc40003f64070 */
[----:B------:R-:W-:Y:S01]  /*fda0*/  ISETP.GE.AND P1, PT, R10, RZ, PT ;  /* 0x000000ff0a00720c */ /* 0x000fe20003f26270 */
[C---:B------:R-:W-:Y:S01]  /*fdb0*/  VIADD R10, R34.reuse, 0x13d ;  /* 0x0000013d220a7836 */ /* 0x040fe20000000000 */
[----:B------:R-:W-:Y:S01]  /*fdc0*/  ISETP.GE.AND P4, PT, R11, RZ, PT ;  /* 0x000000ff0b00720c */ /* 0x000fe20003f86270 */
[----:B------:R-:W-:Y:S02]  /*fdd0*/  VIADD R11, R34, 0x13e ;  /* 0x0000013e220b7836 */ /* 0x000fe40000000000 */
[--C-:B------:R-:W-:Y:S01]  /*fde0*/  @!P5 IMAD.IADD R191, R191, 0x1, -R225.reuse ;  /* 0x00000001bfbfd824 */ /* 0x100fe200078e0ae1 */
[----:B------:R-:W-:Y:S01]  /*fdf0*/  IABS R231, R10 ;  /* 0x0000000a00e77213 */ /* 0x000fe20000000000 */
[--C-:B------:R-:W-:Y:S01]  /*fe00*/  @!P2 IMAD.IADD R208, R208, 0x1, -R225.reuse ;  /* 0x00000001d0d0a824 */ /* 0x100fe200078e0ae1 */
[----:B------:R-:W-:Y:S01]  /*fe10*/  IABS R8, R11 ;  /* 0x0000000b00087213 */ /* 0x000fe20000000000 */
[----:B------:R-:W-:Y:S01]  /*fe20*/  @!P0 IMAD.IADD R137, R137, 0x1, -R225 ;  /* 0x0000000189898824 */ /* 0x000fe200078e0ae1 */
[----:B------:R-:W-:Y:S01]  /*fe30*/  ISETP.GT.U32.AND P5, PT, R225, R191, PT ;  /* 0x000000bfe100720c */ /* 0x000fe20003fa4070 */
[----:B------:R-:W-:Y:S01]  /*fe40*/  IMAD.HI.U32 R24, R26, R231, RZ ;  /* 0x000000e71a187227 */ /* 0x000fe200078e00ff */
[----:B------:R-:W-:-:S02]  /*fe50*/  @!P6 IADD3 R208, PT, PT, -R208, RZ, RZ ;  /* 0x000000ffd0d0e210 */ /* 0x000fc40007ffe1ff */
[----:B------:R-:W-:Y:S01]  /*fe60*/  ISETP.GT.U32.AND P6, PT, R225, R137, PT ;  /* 0x00000089e100720c */ /* 0x000fe20003fc4070 */
[----:B------:R-:W-:Y:S01]  /*fe70*/  @!P3 IMAD.IADD R131, R131, 0x1, -R225 ;  /* 0x000000018383b824 */ /* 0x000fe200078e0ae1 */
[----:B------:R-:W-:Y:S01]  /*fe80*/  ISETP.GE.AND P3, PT, R10, RZ, PT ;  /* 0x000000ff0a00720c */ /* 0x000fe20003f66270 */
[----:B------:R-:W-:-:S04]  /*fe90*/  IMAD.HI.U32 R10, R26, R8, RZ ;  /* 0x000000081a0a7227 */ /* 0x000fc800078e00ff */
[----:B------:R-:W-:Y:S02]  /*fea0*/  IMAD.MOV R24, RZ, RZ, -R24 ;  /* 0x000000ffff187224 */ /* 0x000fe400078e0a18 */
[----:B------:R-:W-:Y:S02]  /*feb0*/  IMAD.MOV R10, RZ, RZ, -R10 ;  /* 0x000000ffff0a7224 */ /* 0x000fe400078e0a0a */
[C---:B------:R-:W-:Y:S02]  /*fec0*/  IMAD R231, R225.reuse, R24, R231 ;  /* 0x00000018e1e77224 */ /* 0x040fe400078e02e7 */
[----:B------:R-:W-:Y:S02]  /*fed0*/  IMAD R8, R225, R10, R8 ;  /* 0x0000000ae1087224 */ /* 0x000fe400078e0208 */
[--C-:B------:R-:W-:Y:S01]  /*fee0*/  @!P5 IMAD.IADD R191, R191, 0x1, -R225.reuse ;  /* 0x00000001bfbfd824 */ /* 0x100fe200078e0ae1 */
[----:B------:R-:W-:Y:S01]  /*fef0*/  ISETP.GT.U32.AND P5, PT, R225, R231, PT ;  /* 0x000000e7e100720c */ /* 0x000fe20003fa4070 */
[----:B------:R-:W-:Y:S01]  /*ff00*/  @!P6 IMAD.IADD R137, R137, 0x1, -R225 ;  /* 0x000000018989e824 */ /* 0x000fe200078e0ae1 */
[----:B------:R-:W-:-:S02]  /*ff10*/  ISETP.GT.U32.AND P6, PT, R225, R8, PT ;  /* 0x00000008e100720c */ /* 0x000fc40003fc4070 */
[----:B------:R-:W-:Y:S01]  /*ff20*/  ISETP.GE.AND P0, PT, R11, RZ, PT ;  /* 0x000000ff0b00720c */ /* 0x000fe20003f06270 */
[C---:B------:R-:W-:Y:S02]  /*ff30*/  VIADD R11, R34.reuse, 0x140 ;  /* 0x00000140220b7836 */ /* 0x040fe40000000000 */
[----:B------:R-:W-:-:S03]  /*ff40*/  VIADD R24, R34, 0x141 ;  /* 0x0000014122187836 */ /* 0x000fc60000000000 */
[----:B------:R-:W-:Y:S01]  /*ff50*/  IABS R112, R11 ;  /* 0x0000000b00707213 */ /* 0x000fe20000000000 */
[----:B------:R-:W-:Y:S02]  /*ff60*/  VIADD R31, R34, 0x13f ;  /* 0x0000013f221f7836 */ /* 0x000fe40000000000 */
[----:B------:R-:W-:Y:S02]  /*ff70*/  @!P5 IADD3 R231, PT, PT, R231, -R225, RZ ;  /* 0x800000e1e7e7d210 */ /* 0x000fe40007ffe0ff */
[----:B------:R-:W-:Y:S01]  /*ff80*/  @!P6 IMAD.IADD R8, R8, 0x1, -R225 ;  /* 0x000000010808e824 */ /* 0x000fe200078e0ae1 */
[----:B------:R-:W-:Y:S01]  /*ff90*/  IABS R249, R24 ;  /* 0x0000001800f97213 */ /* 0x000fe20000000000 */
[----:B------:R-:W-:Y:S01]  /*ffa0*/  IMAD.HI.U32 R32, R26, R112, RZ ;  /* 0x000000701a207227 */ /* 0x000fe200078e00ff */
[----:B------:R-:W-:Y:S02]  /*ffb0*/  ISETP.GT.U32.AND P6, PT, R225, R231, PT ;  /* 0x000000e7e100720c */ /* 0x000fe40003fc4070 */
[----:B------:R-:W-:-:S02]  /*ffc0*/  ISETP.GE.AND P2, PT, R22, RZ, PT ;  /* 0x000000ff1600720c */ /* 0x000fc40003f46270 */
[----:B------:R-:W-:Y:S01]  /*ffd0*/  IABS R22, R31 ;  /* 0x0000001f00167213 */ /* 0x000fe20000000000 */
[----:B------:R-:W-:Y:S02]  /*ffe0*/  VIADD R10, R34, 0x142 ;  /* 0x00000142220a7836 */ /* 0x000fe40000000000 */
[----:B------:R-:W-:Y:S02]  /*fff0*/  IMAD.MOV R32, RZ, RZ, -R32 ;  /* 0x000000ffff207224 */ /* 0x000fe400078e0a20 */
[----:B------:R-:W-:Y:S01]  /*10000*/  IMAD.HI.U32 R30, R26, R249, RZ ;  /* 0x000000f91a1e7227 */ /* 0x000fe200078e00ff */
[----:B------:R-:W-:-:S03]  /*10010*/  IABS R89, R10 ;  /* 0x0000000a00597213 */ /* 0x000fc60000000000 */
[----:B------:R-:W-:-:S04]  /*10020*/  IMAD.HI.U32 R28, R26, R22, RZ ;  /* 0x000000161a1c7227 */ /* 0x000fc800078e00ff */
[----:B------:R-:W-:Y:S02]  /*10030*/  IMAD R112, R225, R32, R112 ;  /* 0x00000020e1707224 */ /* 0x000fe400078e0270 */
[----:B------:R-:W-:Y:S02]  /*10040*/  IMAD.MOV R30, RZ, RZ, -R30 ;  /* 0x000000ffff1e7224 */ /* 0x000fe400078e0a1e */
[----:B------:R-:W-:Y:S02]  /*10050*/  IMAD.MOV R28, RZ, RZ, -R28 ;  /* 0x000000ffff1c7224 */ /* 0x000fe400078e0a1c */
[----:B------:R-:W-:Y:S01]  /*10060*/  @!P6 IMAD.IADD R231, R231, 0x1, -R225 ;  /* 0x00000001e7e7e824 */ /* 0x000fe200078e0ae1 */
[C---:B------:R-:W-:Y:S01]  /*10070*/  ISETP.GT.U32.AND P6, PT, R225.reuse, R112, PT ;  /* 0x00000070e100720c */ /* 0x040fe20003fc4070 */
[----:B------:R-:W-:Y:S02]  /*10080*/  IMAD R249, R225, R30, R249 ;  /* 0x0000001ee1f97224 */ /* 0x000fe400078e02f9 */
[----:B------:R-:W-:-:S04]  /*10090*/  IMAD.HI.U32 R30, R26, R89, RZ ;  /* 0x000000591a1e7227 */ /* 0x000fc800078e00ff */
[C---:B------:R-:W-:Y:S02]  /*100a0*/  IMAD R22, R225.reuse, R28, R22 ;  /* 0x0000001ce1167224 */ /* 0x040fe400078e0216 */
[----:B------:R-:W-:Y:S02]  /*100b0*/  VIADD R28, R34, 0x143 ;  /* 0x00000143221c7836 */ /* 0x000fe40000000000 */
[----:B------:R-:W-:Y:S01]  /*100c0*/  IMAD.MOV R30, RZ, RZ, -R30 ;  /* 0x000000ffff1e7224 */ /* 0x000fe200078e0a1e */
[C---:B------:R-:W-:Y:S01]  /*100d0*/  ISETP.GT.U32.AND P5, PT, R225.reuse, R22, PT ;  /* 0x00000016e100720c */ /* 0x040fe20003fa4070 */
[----:B------:R-:W-:Y:S01]  /*100e0*/  @!P3 IMAD.MOV R231, RZ, RZ, -R231 ;  /* 0x000000ffffe7b224 */ /* 0x000fe200078e0ae7 */
[C---:B------:R-:W-:Y:S01]  /*100f0*/  ISETP.GT.U32.AND P3, PT, R225.reuse, R249, PT ;  /* 0x000000f9e100720c */ /* 0x040fe20003f64070 */
[----:B------:R-:W-:Y:S01]  /*10100*/  IMAD R89, R225, R30, R89 ;  /* 0x0000001ee1597224 */ /* 0x000fe200078e0259 */
[----:B------:R-:W-:Y:S01]  /*10110*/  IABS R187, R28 ;  /* 0x0000001c00bb7213 */ /* 0x000fe20000000000 */
[----:B------:R-:W-:Y:S01]  /*10120*/  @!P1 IMAD.MOV R131, RZ, RZ, -R131 ;  /* 0x000000ffff839224 */ /* 0x000fe200078e0a83 */
[----:B------:R-:W-:Y:S01]  /*10130*/  ISETP.GE.AND P1, PT, R31, RZ, PT ;  /* 0x000000ff1f00720c */ /* 0x000fe20003f26270 */
[----:B------:R-:W-:Y:S01]  /*10140*/  @!P6 IMAD.IADD R112, R112, 0x1, -R225 ;  /* 0x000000017070e824 */ /* 0x000fe200078e0ae1 */
[----:B------:R-:W-:Y:S01]  /*10150*/  ISETP.GT.U32.AND P6, PT, R225, R89, PT ;  /* 0x00000059e100720c */ /* 0x000fe20003fc4070 */
[----:B------:R-:W-:-:S04]  /*10160*/  IMAD.HI.U32 R31, R26, R187, RZ ;  /* 0x000000bb1a1f7227 */ /* 0x000fc800078e00ff */
[----:B------:R-:W-:Y:S02]  /*10170*/  IMAD.MOV R31, RZ, RZ, -R31 ;  /* 0x000000ffff1f7224 */ /* 0x000fe400078e0a1f */
[--C-:B------:R-:W-:Y:S01]  /*10180*/  @!P5 IMAD.IADD R22, R22, 0x1, -R225.reuse ;  /* 0x000000011616d824 */ /* 0x100fe200078e0ae1 */
[----:B------:R-:W-:Y:S01]  /*10190*/  ISETP.GT.U32.AND P5, PT, R225, R8, PT ;  /* 0x00000008e100720c */ /* 0x000fe20003fa4070 */
[----:B------:R-:W-:Y:S01]  /*101a0*/  @!P3 IMAD.IADD R249, R249, 0x1, -R225 ;  /* 0x00000001f9f9b824 */ /* 0x000fe200078e0ae1 */
[C---:B------:R-:W-:Y:S01]  /*101b0*/  ISETP.GT.U32.AND P3, PT, R225.reuse, R112, PT ;  /* 0x00000070e100720c */ /* 0x040fe20003f64070 */
[----:B------:R-:W-:Y:S02]  /*101c0*/  IMAD R187, R225, R31, R187 ;  /* 0x0000001fe1bb7224 */ /* 0x000fe400078e02bb */
[----:B------:R-:W-:Y:S02]  /*101d0*/  VIADD R31, R34, 0x144 ;  /* 0x00000144221f7836 */ /* 0x000fe40000000000 */
[----:B------:R-:W-:-:S03]  /*101e0*/  @!P6 IMAD.IADD R89, R89, 0x1, -R225 ;  /* 0x000000015959e824 */ /* 0x000fc600078e0ae1 */
[----:B------:R-:W-:Y:S01]  /*101f0*/  IABS R156, R31 ;  /* 0x0000001f009c7213 */ /* 0x000fe20000000000 */
[----:B------:R-:W-:Y:S01]  /*10200*/  @!P4 IMAD.MOV R191, RZ, RZ, -R191 ;  /* 0x000000ffffbfc224 */ /* 0x000fe200078e0abf */
[C---:B------:R-:W-:Y:S01]  /*10210*/  ISETP.GT.U32.AND P6, PT, R225.reuse, R89, PT ;  /* 0x00000059e100720c */ /* 0x040fe20003fc4070 */
[--C-:B------:R-:W-:Y:S01]  /*10220*/  @!P5 IMAD.IADD R8, R8, 0x1, -R225.reuse ;  /* 0x000000010808d824 */ /* 0x100fe200078e0ae1 */
[----:B------:R-:W-:Y:S01]  /*10230*/  ISETP.GT.U32.AND P4, PT, R225, R22, PT ;  /* 0x00000016e100720c */ /* 0x000fe20003f84070 */
[----:B------:R-:W-:Y:S01]  /*10240*/  IMAD.HI.U32 R30, R26, R156, RZ ;  /* 0x0000009c1a1e7227 */ /* 0x000fe200078e00ff */
[----:B------:R-:W-:Y:S02]  /*10250*/  @!P2 IADD3 R137, PT, PT, -R137, RZ, RZ ;  /* 0x000000ff8989a210 */ /* 0x000fe40007ffe1ff */
[----:B------:R-:W-:Y:S01]  /*10260*/  ISETP.GE.AND P2, PT, R11, RZ, PT ;  /* 0x000000ff0b00720c */ /* 0x000fe20003f46270 */
[----:B------:R-:W-:Y:S01]  /*10270*/  @!P3 IMAD.IADD R112, R112, 0x1, -R225 ;  /* 0x000000017070b824 */ /* 0x000fe200078e0ae1 */
[----:B------:R-:W-:Y:S01]  /*10280*/  ISETP.GT.U32.AND P3, PT, R225, R187, PT ;  /* 0x000000bbe100720c */ /* 0x000fe20003f64070 */
[----:B------:R-:W-:-:S02]  /*10290*/  VIADD R11, R34, 0x146 ;  /* 0x00000146220b7836 */ /* 0x000fc40000000000 */
[----:B------:R-:W-:Y:S02]  /*102a0*/  IMAD.MOV R30, RZ, RZ, -R30 ;  /* 0x000000ffff1e7224 */ /* 0x000fe400078e0a1e */
[----:B------:R-:W-:Y:S01]  /*102b0*/  @!P0 IMAD.MOV R8, RZ, RZ, -R8 ;  /* 0x000000ffff088224 */ /* 0x000fe200078e0a08 */
[C---:B------:R-:W-:Y:S01]  /*102c0*/  ISETP.GT.U32.AND P0, PT, R225.reuse, R249, PT ;  /* 0x000000f9e100720c */ /* 0x040fe20003f04070 */
[----:B------:R-:W-:Y:S01]  /*102d0*/  IMAD R156, R225, R30, R156 ;  /* 0x0000001ee19c7224 */ /* 0x000fe200078e029c */
[----:B------:R-:W-:Y:S02]  /*102e0*/  IABS R219, R11 ;  /* 0x0000000b00db7213 */ /* 0x000fe40000000000 */
[----:B------:R-:W-:Y:S01]  /*102f0*/  ISETP.GE.AND P5, PT, R24, RZ, PT ;  /* 0x000000ff1800720c */ /* 0x000fe20003fa6270 */
[C---:B------:R-:W-:Y:S01]  /*10300*/  VIADD R24, R34.reuse, 0x147 ;  /* 0x0000014722187836 */ /* 0x040fe20000000000 */
[----:B------:R-:W-:Y:S01]  /*10310*/  IADD3 R36, PT, PT, R34, 0x145, RZ ;  /* 0x0000014522247810 */ /* 0x000fe20007ffe0ff */
[----:B------:R-:W-:Y:S01]  /*10320*/  @!P6 IMAD.IADD R89, R89, 0x1, -R225 ;  /* 0x000000015959e824 */ /* 0x000fe200078e0ae1 */
[----:B------:R-:W-:Y:S01]  /*10330*/  ISETP.GT.U32.AND P6, PT, R225, R156, PT ;  /* 0x0000009ce100720c */ /* 0x000fe20003fc4070 */
[----:B------:R-:W-:Y:S01]  /*10340*/  IMAD.HI.U32 R30, R26, R219, RZ ;  /* 0x000000db1a1e7227 */ /* 0x000fe200078e00ff */
[----:B------:R-:W-:-:S03]  /*10350*/  IABS R162, R36 ;  /* 0x0000002400a27213 */ /* 0x000fc60000000000 */
[--C-:B------:R-:W-:Y:S01]  /*10360*/  @!P4 IMAD.IADD R22, R22, 0x1, -R225.reuse ;  /* 0x000000011616c824 */ /* 0x100fe200078e0ae1 */
[----:B------:R-:W-:Y:S01]  /*10370*/  ISETP.GE.AND P4, PT, R10, RZ, PT ;  /* 0x000000ff0a00720c */ /* 0x000fe20003f86270 */
[----:B------:R-:W-:Y:S01]  /*10380*/  @!P3 IMAD.IADD R187, R187, 0x1, -R225 ;  /* 0x00000001bbbbb824 */ /* 0x000fe200078e0ae1 */
[----:B------:R-:W-:Y:S01]  /*10390*/  IABS R10, R24 ;  /* 0x00000018000a7213 */ /* 0x000fe20000000000 */
[----:B------:R-:W-:Y:S01]  /*103a0*/  IMAD.MOV R30, RZ, RZ, -R30 ;  /* 0x000000ffff1e7224 */ /* 0x000fe200078e0a1e */
[----:B------:R-:W-:Y:S01]  /*103b0*/  @!P0 IADD3 R249, PT, PT, R249, -R225, RZ ;  /* 0x800000e1f9f98210 */ /* 0x000fe20007ffe0ff */
[----:B------:R-:W-:Y:S01]  /*103c0*/  @!P1 IMAD.MOV R22, RZ, RZ, -R22 ;  /* 0x000000ffff169224 */ /* 0x000fe200078e0a16 */
[----:B------:R-:W-:Y:S01]  /*103d0*/  ISETP.GE.AND P0, PT, R28, RZ, PT ;  /* 0x000000ff1c00720c */ /* 0x000fe20003f06270 */
[----:B------:R-:W-:Y:S01]  /*103e0*/  IMAD.HI.U32 R32, R26, R162, RZ ;  /* 0x000000a21a207227 */ /* 0x000fe200078e00ff */
[----:B------:R-:W-:-:S03]  /*103f0*/  ISETP.GT.U32.AND P1, PT, R225, R187, PT ;  /* 0x000000bbe100720c */ /* 0x000fc60003f24070 */
[----:B------:R-:W-:-:S04]  /*10400*/  IMAD.HI.U32 R28, R26, R10, RZ ;  /* 0x0000000a1a1c7227 */ /* 0x000fc800078e00ff */
[C---:B------:R-:W-:Y:S01]  /*10410*/  IMAD R219, R225.reuse, R30, R219 ;  /* 0x0000001ee1db7224 */ /* 0x040fe200078e02db */
[----:B------:R-:W-:Y:S01]  /*10420*/  @!P6 IADD3 R156, PT, PT, R156, -R225, RZ ;  /* 0x800000e19c9ce210 */ /* 0x000fe20007ffe0ff */
[----:B------:R-:W-:Y:S02]  /*10430*/  IMAD.MOV R32, RZ, RZ, -R32 ;  /* 0x000000ffff207224 */ /* 0x000fe400078e0a20 */
[----:B------:R-:W-:Y:S02]  /*10440*/  IMAD.MOV R28, RZ, RZ, -R28 ;  /* 0x000000ffff1c7224 */ /* 0x000fe400078e0a1c */
[----:B------:R-:W-:Y:S01]  /*10450*/  @!P5 IMAD.MOV R249, RZ, RZ, -R249 ;  /* 0x000000fffff9d224 */ /* 0x000fe200078e0af9 */
[C---:B------:R-:W-:Y:S01]  /*10460*/  ISETP.GT.U32.AND P5, PT, R225.reuse, R219, PT ;  /* 0x000000dbe100720c */ /* 0x040fe20003fa4070 */
[C---:B------:R-:W-:Y:S02]  /*10470*/  IMAD R162, R225.reuse, R32, R162 ;  /* 0x00000020e1a27224 */ /* 0x040fe400078e02a2 */
[----:B------:R-:W-:-:S02]  /*10480*/  IMAD R10, R225, R28, R10 ;  /* 0x0000001ce10a7224 */ /* 0x000fc400078e020a */
[----:B------:R-:W-:Y:S01]  /*10490*/  @!P2 IMAD.MOV R112, RZ, RZ, -R112 ;  /* 0x000000ffff70a224 */ /* 0x000fe200078e0a70 */
[C---:B------:R-:W-:Y:S01]  /*104a0*/  ISETP.GT.U32.AND P2, PT, R225.reuse, R156, PT ;  /* 0x0000009ce100720c */ /* 0x040fe20003f44070 */
[C---:B------:R-:W-:Y:S01]  /*104b0*/  VIADD R30, R34.reuse, 0x148 ;  /* 0x00000148221e7836 */ /* 0x040fe20000000000 */
[----:B------:R-:W-:Y:S01]  /*104c0*/  ISETP.GT.U32.AND P6, PT, R225, R162, PT ;  /* 0x000000a2e100720c */ /* 0x000fe20003fc4070 */
[--C-:B------:R-:W-:Y:S01]  /*104d0*/  @!P1 IMAD.IADD R187, R187, 0x1, -R225.reuse ;  /* 0x00000001bbbb9824 */ /* 0x100fe200078e0ae1 */
[----:B------:R-:W-:Y:S01]  /*104e0*/  ISETP.GT.U32.AND P1, PT, R225, R10, PT ;  /* 0x0000000ae100720c */ /* 0x000fe20003f24070 */
[----:B------:R-:W-:Y:S01]  /*104f0*/  VIADD R28, R34, 0x149 ;  /* 0x00000149221c7836 */ /* 0x000fe20000000000 */
[----:B------:R-:W-:Y:S02]  /*10500*/  ISETP.GE.AND P3, PT, R31, RZ, PT ;  /* 0x000000ff1f00720c */ /* 0x000fe40003f66270 */
[----:B------:R-:W-:Y:S01]  /*10510*/  IABS R31, R30 ;  /* 0x0000001e001f7213 */ /* 0x000fe20000000000 */
[----:B------:R-:W-:Y:S01]  /*10520*/  @!P5 IMAD.IADD R219, R219, 0x1, -R225 ;  /* 0x00000001dbdbd824 */ /* 0x000fe200078e0ae1 */
[----:B------:R-:W-:Y:S01]  /*10530*/  IABS R88, R28 ;  /* 0x0000001c00587213 */ /* 0x000fe20000000000 */
[----:B------:R-:W-:-:S02]  /*10540*/  @!P0 IMAD.MOV R187, RZ, RZ, -R187 ;  /* 0x000000ffffbb8224 */ /* 0x000fc400078e0abb */
[----:B------:R-:W-:Y:S01]  /*10550*/  IMAD.HI.U32 R32, R26, R31, RZ ;  /* 0x0000001f1a207227 */ /* 0x000fe200078e00ff */
[----:B------:R-:W-:-:S03]  /*10560*/  ISETP.GT.U32.AND P0, PT, R225, R219, PT ;  /* 0x000000dbe100720c */ /* 0x000fc60003f04070 */
[--C-:B------:R-:W-:Y:S01]  /*10570*/  @!P2 IMAD.IADD R156, R156, 0x1, -R225.reuse ;  /* 0x000000019c9ca824 */ /* 0x100fe200078e0ae1 */
[----:B------:R-:W-:Y:S01]  /*10580*/  ISETP.GE.AND P2, PT, R11, RZ, PT ;  /* 0x000000ff0b00720c */ /* 0x000fe20003f46270 */
[----:B------:R-:W-:Y:S02]  /*10590*/  IMAD.MOV R32, RZ, RZ, -R32 ;  /* 0x000000ffff207224 */ /* 0x000fe400078e0a20 */
[----:B------:R-:W-:Y:S01]  /*105a0*/  IMAD.HI.U32 R11, R26, R88, RZ ;  /* 0x000000581a0b7227 */ /* 0x000fe200078e00ff */
[----:B------:R-:W-:Y:S02]  /*105b0*/  @!P6 IADD3 R162, PT, PT, R162, -R225, RZ ;  /* 0x800000e1a2a2e210 */ /* 0x000fe40007ffe0ff */
[----:B------:R-:W-:Y:S01]  /*105c0*/  ISETP.GE.AND P6, PT, R24, RZ, PT ;  /* 0x000000ff1800720c */ /* 0x000fe20003fc6270 */
[----:B------:R-:W-:Y:S02]  /*105d0*/  @!P1 IMAD.IADD R10, R10, 0x1, -R225 ;  /* 0x000000010a0a9824 */ /* 0x000fe400078e0ae1 */
[----:B------:R-:W-:-:S02]  /*105e0*/  IMAD R24, R225, R32, R31 ;  /* 0x00000020e1187224 */ /* 0x000fc400078e021f */
[----:B------:R-:W-:Y:S01]  /*105f0*/  IMAD.MOV R11, RZ, RZ, -R11 ;  /* 0x000000ffff0b7224 */ /* 0x000fe200078e0a0b */
[C---:B------:R-:W-:Y:S01]  /*10600*/  ISETP.GT.U32.AND P1, PT, R225.reuse, R10, PT ;  /* 0x0000000ae100720c */ /* 0x040fe20003f24070 */
[----:B------:R-:W-:Y:S01]  /*10610*/  @!P3 IMAD.MOV R156, RZ, RZ, -R156 ;  /* 0x000000ffff9cb224 */ /* 0x000fe200078e0a9c */
[C---:B------:R-:W-:Y:S01]  /*10620*/  ISETP.GT.U32.AND P5, PT, R225.reuse, R162, PT ;  /* 0x000000a2e100720c */ /* 0x040fe20003fa4070 */
[C---:B------:R-:W-:Y:S01]  /*10630*/  IMAD R88, R225.reuse, R11, R88 ;  /* 0x0000000be1587224 */ /* 0x040fe200078e0258 */
[----:B------:R-:W-:Y:S01]  /*10640*/  ISETP.GT.U32.AND P3, PT, R225, R24, PT ;  /* 0x00000018e100720c */ /* 0x000fe20003f64070 */
[----:B------:R-:W-:Y:S02]  /*10650*/  @!P0 IMAD.IADD R219, R219, 0x1, -R225 ;  /* 0x00000001dbdb8824 */ /* 0x000fe400078e0ae1 */
[C---:B------:R-:W-:Y:S01]  /*10660*/  VIADD R11, R34.reuse, 0x14b ;  /* 0x0000014b220b7836 */ /* 0x040fe20000000000 */
[----:B------:R-:W-:Y:S01]  /*10670*/  ISETP.GT.U32.AND P0, PT, R225, R88, PT ;  /* 0x00000058e100720c */ /* 0x000fe20003f04070 */
[----:B------:R-:W-:Y:S01]  /*10680*/  STL [R1+0x6f34], R150 ;  /* 0x006f349601007387 */ /* 0x000fe20000100800 */
[----:B------:R-:W-:-:S02]  /*10690*/  VIADD R32, R34, 0x14a ;  /* 0x0000014a22207836 */ /* 0x000fc40000000000 */
[----:B------:R-:W-:Y:S01]  /*106a0*/  IABS R188, R11 ;  /* 0x0000000b00bc7213 */ /* 0x000fe20000000000 */
[--C-:B------:R-:W-:Y:S01]  /*106b0*/  @!P1 IMAD.IADD R10, R10, 0x1, -R225.reuse ;  /* 0x000000010a0a9824 */ /* 0x100fe200078e0ae1 */
[----:B------:R-:W-:Y:S01]  /*106c0*/  STL [R1+0x6f28], R132 ;  /* 0x006f288401007387 */ /* 0x000fe20000100800 */
[----:B------:R-:W-:Y:S02]  /*106d0*/  @!P5 IADD3 R162, PT, PT, R162, -R225, RZ ;  /* 0x800000e1a2a2d210 */ /* 0x000fe40007ffe0ff */
[----:B------:R-:W-:Y:S01]  /*106e0*/  ISETP.GE.AND P1, PT, R28, RZ, PT ;  /* 0x000000ff1c00720c */ /* 0x000fe20003f26270 */
[----:B------:R-:W-:Y:S01]  /*106f0*/  STL [R1+0x6f24], R105 ;  /* 0x006f246901007387 */ /* 0x000fe20000100800 */
[----:B------:R-:W-:Y:S01]  /*10700*/  ISETP.GE.AND P5, PT, R30, RZ, PT ;  /* 0x000000ff1e00720c */ /* 0x000fe20003fa6270 */
[----:B------:R-:W-:Y:S02]  /*10710*/  VIADD R28, R34, 0x14c ;  /* 0x0000014c221c7836 */ /* 0x000fe40000000000 */
[----:B------:R-:W-:Y:S01]  /*10720*/  @!P3 IMAD.IADD R24, R24, 0x1, -R225 ;  /* 0x000000011818b824 */ /* 0x000fe200078e0ae1 */
[----:B------:R-:W-:Y:S01]  /*10730*/  STL [R1+0x6f2c], R154 ;  /* 0x006f2c9a01007387 */ /* 0x000fe20000100800 */
[----:B------:R-:W-:-:S03]  /*10740*/  IMAD.HI.U32 R30, R26, R188, RZ ;  /* 0x000000bc1a1e7227 */ /* 0x000fc600078e00ff */
[----:B------:R-:W-:Y:S01]  /*10750*/  STL [R1+0x6f20], R227 ;  /* 0x006f20e301007387 */ /* 0x000fe20000100800 */
[----:B------:R-:W-:Y:S01]  /*10760*/  IMAD.MOV.U32 R19, RZ, RZ, R61 ;  /* 0x000000ffff137224 */ /* 0x000fe200078e003d */
[----:B------:R-:W-:Y:S01]  /*10770*/  IABS R61, R32 ;  /* 0x00000020003d7213 */ /* 0x000fe20000000000 */
[----:B------:R-:W-:Y:S01]  /*10780*/  @!P0 IMAD.IADD R88, R88, 0x1, -R225 ;  /* 0x0000000158588824 */ /* 0x000fe200078e0ae1 */
[----:B------:R1:W-:Y:S01]  /*10790*/  STL [R1+0x6f18], R57 ;  /* 0x006f183901007387 */ /* 0x0003e20000100800 */
[----:B------:R-:W-:Y:S01]  /*107a0*/  IMAD.MOV R30, RZ, RZ, -R30 ;  /* 0x000000ffff1e7224 */ /* 0x000fe200078e0a1e */
[----:B------:R-:W-:Y:S01]  /*107b0*/  ISETP.GT.U32.AND P0, PT, R225, R24, PT ;  /* 0x00000018e100720c */ /* 0x000fe20003f04070 */
[----:B------:R-:W-:-:S04]  /*107c0*/  IMAD.HI.U32 R31, R26, R61, RZ ;  /* 0x0000003d1a1f7227 */ /* 0x000fc800078e00ff */
[----:B-1----:R-:W-:Y:S01]  /*107d0*/  IMAD.MOV.U32 R57, RZ, RZ, R39 ;  /* 0x000000ffff397224 */ /* 0x002fe200078e0027 */
[----:B------:R-:W-:Y:S01]  /*107e0*/  IABS R39, R28 ;  /* 0x0000001c00277213 */ /* 0x000fe20000000000 */
[----:B------:R-:W-:Y:S02]  /*107f0*/  IMAD R188, R225, R30, R188 ;  /* 0x0000001ee1bc7224 */ /* 0x000fe400078e02bc */
[----:B------:R-:W-:Y:S02]  /*10800*/  @!P4 IMAD.MOV R89, RZ, RZ, -R89 ;  /* 0x000000ffff59c224 */ /* 0x000fe400078e0a59 */
[----:B------:R-:W-:Y:S01]  /*10810*/  IMAD.HI.U32 R30, R26, R39, RZ ;  /* 0x000000271a1e7227 */ /* 0x000fe200078e00ff */
[----:B------:R-:W-:-:S03]  /*10820*/  ISETP.GE.AND P4, PT, R36, RZ, PT ;  /* 0x000000ff2400720c */ /* 0x000fc60003f86270 */
[----:B------:R-:W-:Y:S02]  /*10830*/  IMAD.MOV R31, RZ, RZ, -R31 ;  /* 0x000000ffff1f7224 */ /* 0x000fe400078e0a1f */
[----:B------:R-:W-:Y:S02]  /*10840*/  IMAD.MOV R30, RZ, RZ, -R30 ;  /* 0x000000ffff1e7224 */ /* 0x000fe400078e0a1e */
[C---:B------:R-:W-:Y:S02]  /*10850*/  IMAD R61, R225.reuse, R31, R61 ;  /* 0x0000001fe13d7224 */ /* 0x040fe400078e023d */
[----:B------:R-:W-:Y:S02]  /*10860*/  @!P0 IMAD.IADD R24, R24, 0x1, -R225 ;  /* 0x0000000118188824 */ /* 0x000fe400078e0ae1 */
[C---:B------:R-:W-:Y:S02]  /*10870*/  IMAD R39, R225.reuse, R30, R39 ;  /* 0x0000001ee1277224 */ /* 0x040fe400078e0227 */
[----:B------:R-:W-:Y:S01]  /*10880*/  @!P2 IMAD.MOV R219, RZ, RZ, -R219 ;  /* 0x000000ffffdba224 */ /* 0x000fe200078e0adb */
[C---:B------:R-:W-:Y:S01]  /*10890*/  ISETP.GT.U32.AND P2, PT, R225.reuse, R61, PT ;  /* 0x0000003de100720c */ /* 0x040fe20003f44070 */
[----:B------:R-:W-:Y:S01]  /*108a0*/  @!P5 IMAD.MOV R24, RZ, RZ, -R24 ;  /* 0x000000ffff18d224 */ /* 0x000fe200078e0a18 */
[----:B------:R-:W-:-:S02]  /*108b0*/  ISETP.GT.U32.AND P5, PT, R225, R39, PT ;  /* 0x00000027e100720c */ /* 0x000fc40003fa4070 */
[----:B------:R-:W-:Y:S02]  /*108c0*/  @!P4 IADD3 R162, PT, PT, -R162, RZ, RZ ;  /* 0x000000ffa2a2c210 */ /* 0x000fe40007ffe1ff */
[C---:B------:R-:W-:Y:S01]  /*108d0*/  ISETP.GT.U32.AND P4, PT, R225.reuse, R88, PT ;  /* 0x00000058e100720c */ /* 0x040fe20003f84070 */
[----:B------:R-:W-:Y:S01]  /*108e0*/  VIADD R31, R34, 0x14e ;  /* 0x0000014e221f7836 */ /* 0x000fe20000000000 */
[----:B------:R-:W-:Y:S01]  /*108f0*/  ISETP.GT.U32.AND P0, PT, R225, R188, PT ;  /* 0x000000bce100720c */ /* 0x000fe20003f04070 */
[----:B------:R-:W-:-:S04]  /*10900*/  @!P6 IMAD.MOV R10, RZ, RZ, -R10 ;  /* 0x000000ffff0ae224 */ /* 0x000fc800078e0a0a */
[--C-:B------:R-:W-:Y:S01]  /*10910*/  @!P2 IMAD.IADD R61, R61, 0x1, -R225.reuse ;  /* 0x000000013d3da824 */ /* 0x100fe200078e0ae1 */
[----:B------:R-:W-:Y:S01]  /*10920*/  IABS R194, R31 ;  /* 0x0000001f00c27213 */ /* 0x000fe20000000000 */
[--C-:B------:R-:W-:Y:S01]  /*10930*/  @!P5 IMAD.IADD R39, R39, 0x1, -R225.reuse ;  /* 0x000000012727d824 */ /* 0x100fe200078e0ae1 */
[----:B------:R-:W-:Y:S01]  /*10940*/  ISETP.GE.AND P6, PT, R11, RZ, PT ;  /* 0x000000ff0b00720c */ /* 0x000fe20003fc6270 */
[----:B------:R-:W-:Y:S01]  /*10950*/  VIADD R11, R34, 0x14d ;  /* 0x0000014d220b7836 */ /* 0x000fe20000000000 */
[C---:B------:R-:W-:Y:S01]  /*10960*/  ISETP.GT.U32.AND P2, PT, R225.reuse, R61, PT ;  /* 0x0000003de100720c */ /* 0x040fe20003f44070 */
[--C-:B------:R-:W-:Y:S01]  /*10970*/  @!P4 IMAD.IADD R88, R88, 0x1, -R225.reuse ;  /* 0x000000015858c824 */ /* 0x100fe200078e0ae1 */
[----:B------:R-:W-:Y:S01]  /*10980*/  ISETP.GE.AND P4, PT, R28, RZ, PT ;  /* 0x000000ff1c00720c */ /* 0x000fe20003f86270 */
[----:B------:R-:W-:Y:S01]  /*10990*/  IMAD.HI.U32 R28, R26, R194, RZ ;  /* 0x000000c21a1c7227 */ /* 0x000fe200078e00ff */
[----:B------:R-:W-:Y:S02]  /*109a0*/  ISETP.GT.U32.AND P5, PT, R225, R39, PT ;  /* 0x00000027e100720c */ /* 0x000fe40003fa4070 */
[----:B------:R-:W-:Y:S01]  /*109b0*/  IABS R232, R11 ;  /* 0x0000000b00e87213 */ /* 0x000fe20000000000 */
[----:B------:R-:W-:-:S02]  /*109c0*/  @!P0 IMAD.IADD R188, R188, 0x1, -R225 ;  /* 0x00000001bcbc8824 */ /* 0x000fc400078e0ae1 */
[----:B------:R-:W-:Y:S01]  /*109d0*/  IMAD.MOV R28, RZ, RZ, -R28 ;  /* 0x000000ffff1c7224 */ /* 0x000fe200078e0a1c */
[----:B------:R-:W-:Y:S01]  /*109e0*/  ISETP.GE.AND P3, PT, R32, RZ, PT ;  /* 0x000000ff2000720c */ /* 0x000fe20003f66270 */
[----:B------:R-:W-:Y:S01]  /*109f0*/  IMAD.HI.U32 R32, R26, R232, RZ ;  /* 0x000000e81a207227 */ /* 0x000fe200078e00ff */
[C---:B------:R-:W-:Y:S02]  /*10a00*/  ISETP.GT.U32.AND P0, PT, R225.reuse, R188, PT ;  /* 0x000000bce100720c */ /* 0x040fe40003f04070 */
[----:B------:R-:W-:Y:S01]  /*10a10*/  IADD3 R30, PT, PT, R34, 0x14f, RZ ;  /* 0x0000014f221e7810 */ /* 0x000fe20007ffe0ff */
[----:B------:R-:W-:Y:S02]  /*10a20*/  IMAD R194, R225, R28, R194 ;  /* 0x0000001ce1c27224 */ /* 0x000fe400078e02c2 */
[--C-:B------:R-:W-:Y:S01]  /*10a30*/  @!P2 IMAD.IADD R61, R61, 0x1, -R225.reuse ;  /* 0x000000013d3da824 */ /* 0x100fe200078e0ae1 */
[----:B------:R-:W-:Y:S01]  /*10a40*/  ISETP.GE.AND P2, PT, R31, RZ, PT ;  /* 0x000000ff1f00720c */ /* 0x000fe20003f46270 */
[----:B------:R-:W-:Y:S01]  /*10a50*/  IMAD.MOV R31, RZ, RZ, -R32 ;  /* 0x000000ffff1f7224 */ /* 0x000fe200078e0a20 */
[----:B------:R-:W-:Y:S01]  /*10a60*/  IABS R68, R30 ;  /* 0x0000001e00447213 */ /* 0x000fe20000000000 */
[----:B------:R-:W-:Y:S01]  /*10a70*/  @!P5 IMAD.IADD R39, R39, 0x1, -R225 ;  /* 0x000000012727d824 */ /* 0x000fe200078e0ae1 */
[----:B------:R-:W-:Y:S01]  /*10a80*/  ISETP.GT.U32.AND P5, PT, R225, R194, PT ;  /* 0x000000c2e100720c */ /* 0x000fe20003fa4070 */
[----:B------:R-:W-:Y:S01]  /*10a90*/  @!P1 IMAD.MOV R88, RZ, RZ, -R88 ;  /* 0x000000ffff589224 */ /* 0x000fe200078e0a58 */
[----:B------:R-:W-:Y:S01]  /*10aa0*/  ISETP.GE.AND P1, PT, R11, RZ, PT ;  /* 0x000000ff0b00720c */ /* 0x000fe20003f26270 */
[----:B------:R-:W-:-:S02]  /*10ab0*/  IMAD R232, R225, R31, R232 ;  /* 0x0000001fe1e87224 */ /* 0x000fc400078e02e8 */
[----:B------:R-:W-:-:S04]  /*10ac0*/  IMAD.HI.U32 R11, R26, R68, RZ ;  /* 0x000000441a0b7227 */ /* 0x000fc800078e00ff */
[----:B------:R-:W-:Y:S02]  /*10ad0*/  @!P0 IMAD.IADD R188, R188, 0x1, -R225 ;  /* 0x00000001bcbc8824 */ /* 0x000fe400078e0ae1 */
[----:B------:R-:W-:Y:S01]  /*10ae0*/  @!P3 IMAD.MOV R61, RZ, RZ, -R61 ;  /* 0x000000ffff3db224 */ /* 0x000fe200078e0a3d */
[----:B------:R-:W-:Y:S01]  /*10af0*/  ISETP.GT.U32.AND P3, PT, R225, R232, PT ;  /* 0x000000e8e100720c */ /* 0x000fe20003f64070 */
[C---:B------:R-:W-:Y:S01]  /*10b00*/  VIADD R69, R34.reuse, 0x150 ;  /* 0x0000015022457836 */ /* 0x040fe20000000000 */
[----:B------:R-:W-:Y:S01]  /*10b10*/  IADD3 R11, PT, PT, -R11, RZ, RZ ;  /* 0x000000ff0b0b7210 */ /* 0x000fe20007ffe1ff */
[----:B------:R-:W-:Y:S01]  /*10b20*/  VIADD R36, R34, 0x151 ;  /* 0x0000015122247836 */ /* 0x000fe20000000000 */
[----:B------:R-:W-:Y:S01]  /*10b30*/  @!P6 IADD3 R188, PT, PT, -R188, RZ, RZ ;  /* 0x000000ffbcbce210 */ /* 0x000fe20007ffe1ff */
[----:B------:R-:W-:Y:S01]  /*10b40*/  @!P5 IMAD.IADD R194, R194, 0x1, -R225 ;  /* 0x00000001c2c2d824 */ /* 0x000fe200078e0ae1 */
[----:B------:R-:W-:Y:S01]  /*10b50*/  ISETP.GE.AND P6, PT, R69, RZ, PT ;  /* 0x000000ff4500720c */ /* 0x000fe20003fc6270 */
[----:B------:R-:W-:Y:S01]  /*10b60*/  IMAD R68, R225, R11, R68 ;  /* 0x0000000be1447224 */ /* 0x000fe200078e0244 */
[----:B------:R-:W-:Y:S01]  /*10b70*/  IABS R69, R69 ;  /* 0x0000004500457213 */ /* 0x000fe20000000000 */
[----:B------:R-:W-:Y:S01]  /*10b80*/  STL [R1+0x6f14], R130 ;  /* 0x006f148201007387 */ /* 0x000fe20000100800 */
[----:B------:R-:W-:-:S03]  /*10b90*/  IABS R221, R36 ;  /* 0x0000002400dd7213 */ /* 0x000fc60000000000 */
[----:B------:R-:W-:Y:S01]  /*10ba0*/  STL [R1+0x6f1c], R229 ;  /* 0x006f1ce501007387 */ /* 0x000fe20000100800 */
[----:B------:R-:W-:Y:S02]  /*10bb0*/  ISETP.GT.U32.AND P5, PT, R225, R194, PT ;  /* 0x000000c2e100720c */ /* 0x000fe40003fa4070 */
[----:B------:R-:W-:Y:S01]  /*10bc0*/  @!P4 IADD3 R39, PT, PT, -R39, RZ, RZ ;  /* 0x000000ff2727c210 */ /* 0x000fe20007ffe1ff */
[----:B------:R1:W-:Y:S01]  /*10bd0*/  STL [R1+0x6f08], R248 ;  /* 0x006f08f801007387 */ /* 0x0003e20000100800 */
[----:B------:R-:W-:Y:S01]  /*10be0*/  ISETP.GT.U32.AND P4, PT, R225, R68, PT ;  /* 0x00000044e100720c */ /* 0x000fe20003f84070 */
[----:B------:R-:W-:-:S04]  /*10bf0*/  IMAD.HI.U32 R32, R26, R221, RZ ;  /* 0x000000dd1a207227 */ /* 0x000fc800078e00ff */
[----:B------:R-:W-:Y:S01]  /*10c00*/  @!P3 IMAD.IADD R232, R232, 0x1, -R225 ;  /* 0x00000001e8e8b824 */ /* 0x000fe200078e0ae1 */
[----:B-1----:R-:W-:Y:S01]  /*10c10*/  MOV R248, R40 ;  /* 0x0000002800f87202 */ /* 0x002fe20000000f00 */
[----:B------:R-:W-:-:S03]  /*10c20*/  IMAD.HI.U32 R40, R26, R69, RZ ;  /* 0x000000451a287227 */ /* 0x000fc600078e00ff */
[C---:B------:R-:W-:Y:S01]  /*10c30*/  ISETP.GT.U32.AND P3, PT, R225.reuse, R232, PT ;  /* 0x000000e8e100720c */ /* 0x040fe20003f64070 */
[----:B------:R-:W-:Y:S02]  /*10c40*/  VIADD R11, R34, 0x153 ;  /* 0x00000153220b7836 */ /* 0x000fe40000000000 */
[----:B------:R-:W-:Y:S02]  /*10c50*/  IMAD.MOV R40, RZ, RZ, -R40 ;  /* 0x000000ffff287224 */ /* 0x000fe400078e0a28 */
[----:B------:R-:W-:Y:S01]  /*10c60*/  IMAD.MOV R32, RZ, RZ, -R32 ;  /* 0x000000ffff207224 */ /* 0x000fe200078e0a20 */
[----:B------:R-:W-:Y:S01]  /*10c70*/  IABS R189, R11 ;  /* 0x0000000b00bd7213 */ /* 0x000fe20000000000 */
[C---:B------:R-:W-:Y:S02]  /*10c80*/  IMAD R69, R225.reuse, R40, R69 ;  /* 0x00000028e1457224 */ /* 0x040fe400078e0245 */
[C---:B------:R-:W-:Y:S01]  /*10c90*/  IMAD R221, R225.reuse, R32, R221 ;  /* 0x00000020e1dd7224 */ /* 0x040fe200078e02dd */
[----:B------:R-:W-:Y:S01]  /*10ca0*/  ISETP.GE.AND P0, PT, R30, RZ, PT ;  /* 0x000000ff1e00720c */ /* 0x000fe20003f06270 */
[--C-:B------:R-:W-:Y:S01]  /*10cb0*/  @!P5 IMAD.IADD R194, R194, 0x1, -R225.reuse ;  /* 0x00000001c2c2d824 */ /* 0x100fe200078e0ae1 */
[C---:B------:R-:W-:Y:S01]  /*10cc0*/  ISETP.GT.U32.AND P5, PT, R225.reuse, R69, PT ;  /* 0x00000045e100720c */ /* 0x040fe20003fa4070 */
[----:B------:R-:W-:Y:S01]  /*10cd0*/  @!P4 IMAD.IADD R68, R68, 0x1, -R225 ;  /* 0x000000014444c824 */ /* 0x000fe200078e0ae1 */
[----:B------:R-:W-:Y:S01]  /*10ce0*/  ISETP.GT.U32.AND P4, PT, R225, R221, PT ;  /* 0x000000dde100720c */ /* 0x000fe20003f84070 */
[----:B------:R-:W-:-:S04]  /*10cf0*/  IMAD.HI.U32 R30, R26, R189, RZ ;  /* 0x000000bd1a1e7227 */ /* 0x000fc800078e00ff */
[----:B------:R-:W-:Y:S02]  /*10d00*/  VIADD R28, R34, 0x152 ;  /* 0x00000152221c7836 */ /* 0x000fe40000000000 */
[----:B------:R-:W-:Y:S02]  /*10d10*/  IMAD.MOV R30, RZ, RZ, -R30 ;  /* 0x000000ffff1e7224 */ /* 0x000fe400078e0a1e */
[----:B------:R-:W-:Y:S01]  /*10d20*/  @!P3 IMAD.IADD R232, R232, 0x1, -R225 ;  /* 0x00000001e8e8b824 */ /* 0x000fe200078e0ae1 */
[----:B------:R-:W-:Y:S01]  /*10d30*/  ISETP.GE.AND P3, PT, R36, RZ, PT ;  /* 0x000000ff2400720c */ /* 0x000fe20003f66270 */
[----:B------:R-:W-:Y:S01]  /*10d40*/  IMAD R189, R225, R30, R189 ;  /* 0x0000001ee1bd7224 */ /* 0x000fe200078e02bd */
[----:B------:R-:W-:Y:S01]  /*10d50*/  IABS R87, R28 ;  /* 0x0000001c00577213 */ /* 0x000fe20000000000 */
[C---:B------:R-:W-:Y:S02]  /*10d60*/  VIADD R36, R34.reuse, 0x154 ;  /* 0x0000015422247836 */ /* 0x040fe40000000000 */
[----:B------:R-:W-:Y:S01]  /*10d70*/  VIADD R30, R34, 0x155 ;  /* 0x00000155221e7836 */ /* 0x000fe20000000000 */
[----:B------:R-:W-:Y:S01]  /*10d80*/  @!P5 IADD3 R69, PT, PT, R69, -R225, RZ ;  /* 0x800000e14545d210 */ /* 0x000fe20007ffe0ff */
[----:B------:R-:W-:Y:S01]  /*10d90*/  @!P4 IMAD.IADD R221, R221, 0x1, -R225 ;  /* 0x00000001ddddc824 */ /* 0x000fe200078e0ae1 */
[----:B------:R-:W-:Y:S01]  /*10da0*/  IABS R157, R36 ;  /* 0x00000024009d7213 */ /* 0x000fe20000000000 */
[----:B------:R-:W-:Y:S01]  /*10db0*/  IMAD.HI.U32 R31, R26, R87, RZ ;  /* 0x000000571a1f7227 */ /* 0x000fe200078e00ff */
[----:B------:R-:W-:-:S02]  /*10dc0*/  ISETP.GT.U32.AND P5, PT, R225, R68, PT ;  /* 0x00000044e100720c */ /* 0x000fc40003fa4070 */
[----:B------:R-:W-:Y:S01]  /*10dd0*/  IABS R40, R30 ;  /* 0x0000001e00287213 */ /* 0x000fe20000000000 */
[----:B------:R-:W-:Y:S01]  /*10de0*/  @!P1 IMAD.MOV R232, RZ, RZ, -R232 ;  /* 0x000000ffffe89224 */ /* 0x000fe200078e0ae8 */
[C---:B------:R-:W-:Y:S01]  /*10df0*/  ISETP.GT.U32.AND P1, PT, R225.reuse, R69, PT ;  /* 0x00000045e100720c */ /* 0x040fe20003f24070 */
[----:B------:R-:W-:Y:S01]  /*10e00*/  IMAD.MOV.U32 R229, RZ, RZ, R43 ;  /* 0x000000ffffe57224 */ /* 0x000fe200078e002b */
[----:B------:R-:W-:Y:S01]  /*10e10*/  ISETP.GT.U32.AND P4, PT, R225, R221, PT ;  /* 0x000000dde100720c */ /* 0x000fe20003f84070 */
[----:B------:R-:W-:Y:S02]  /*10e20*/  IMAD.MOV.U32 R42, RZ, RZ, R51 ;  /* 0x000000ffff2a7224 */ /* 0x000fe400078e0033 */
[----:B------:R-:W-:Y:S02]  /*10e30*/  IMAD.MOV R31, RZ, RZ, -R31 ;  /* 0x000000ffff1f7224 */ /* 0x000fe400078e0a1f */
[----:B------:R-:W-:-:S04]  /*10e40*/  IMAD.HI.U32 R43, R26, R157, RZ ;  /* 0x0000009d1a2b7227 */ /* 0x000fc800078e00ff */
[----:B------:R-:W-:-:S04]  /*10e50*/  IMAD.HI.U32 R51, R26, R40, RZ ;  /* 0x000000281a337227 */ /* 0x000fc800078e00ff */
[C---:B------:R-:W-:Y:S02]  /*10e60*/  IMAD R87, R225.reuse, R31, R87 ;  /* 0x0000001fe1577224 */ /* 0x040fe400078e0257 */
[----:B------:R-:W-:Y:S02]  /*10e70*/  IMAD.MOV R43, RZ, RZ, -R43 ;  /* 0x000000ffff2b7224 */ /* 0x000fe400078e0a2b */
[----:B------:R-:W-:Y:S02]  /*10e80*/  IMAD.MOV R51, RZ, RZ, -R51 ;  /* 0x000000ffff337224 */ /* 0x000fe400078e0a33 */
[----:B------:R-:W-:Y:S01]  /*10e90*/  @!P2 IMAD.MOV R194, RZ, RZ, -R194 ;  /* 0x000000ffffc2a224 */ /* 0x000fe200078e0ac2 */
[C---:B------:R-:W-:Y:S01]  /*10ea0*/  ISETP.GT.U32.AND P2, PT, R225.reuse, R87, PT ;  /* 0x00000057e100720c */ /* 0x040fe20003f44070 */
[----:B------:R-:W-:Y:S01]  /*10eb0*/  @!P5 IMAD.IADD R68, R68, 0x1, -R225 ;  /* 0x000000014444d824 */ /* 0x000fe200078e0ae1 */
[C---:B------:R-:W-:Y:S01]  /*10ec0*/  ISETP.GT.U32.AND P5, PT, R225.reuse, R189, PT ;  /* 0x000000bde100720c */ /* 0x040fe20003fa4070 */
[----:B------:R-:W-:-:S02]  /*10ed0*/  IMAD R157, R225, R43, R157 ;  /* 0x0000002be19d7224 */ /* 0x000fc400078e029d */
[----:B------:R-:W-:Y:S02]  /*10ee0*/  IMAD R40, R225, R51, R40 ;  /* 0x00000033e1287224 */ /* 0x000fe400078e0228 */
[--C-:B------:R-:W-:Y:S01]  /*10ef0*/  @!P1 IMAD.IADD R69, R69, 0x1, -R225.reuse ;  /* 0x0000000145459824 */ /* 0x100fe200078e0ae1 */
[----:B------:R-:W-:Y:S01]  /*10f00*/  ISETP.GT.U32.AND P1, PT, R225, R157, PT ;  /* 0x0000009de100720c */ /* 0x000fe20003f24070 */
[C---:B------:R-:W-:Y:S02]  /*10f10*/  VIADD R31, R34.reuse, 0x156 ;  /* 0x00000156221f7836 */ /* 0x040fe40000000000 */
[----:B------:R-:W-:Y:S01]  /*10f20*/  @!P4 IMAD.IADD R221, R221, 0x1, -R225 ;  /* 0x00000001ddddc824 */ /* 0x000fe200078e0ae1 */
[----:B------:R-:W-:Y:S01]  /*10f30*/  ISETP.GT.U32.AND P4, PT, R225, R40, PT ;  /* 0x00000028e100720c */ /* 0x000fe20003f84070 */
[----:B------:R-:W-:Y:S01]  /*10f40*/  IMAD.MOV.U32 R117, RZ, RZ, R47 ;  /* 0x000000ffff757224 */ /* 0x000fe200078e002f */
[----:B------:R-:W-:Y:S01]  /*10f50*/  IABS R47, R31 ;  /* 0x0000001f002f7213 */ /* 0x000fe20000000000 */
[----:B------:R-:W-:-:S02]  /*10f60*/  VIADD R32, R34, 0x157 ;  /* 0x0000015722207836 */ /* 0x000fc40000000000 */
[--C-:B------:R-:W-:Y:S02]  /*10f70*/  @!P2 IMAD.IADD R87, R87, 0x1, -R225.reuse ;  /* 0x000000015757a824 */ /* 0x100fe400078e0ae1 */
[----:B------:R-:W-:Y:S01]  /*10f80*/  @!P5 IMAD.IADD R189, R189, 0x1, -R225 ;  /* 0x00000001bdbdd824 */ /* 0x000fe200078e0ae1 */
[----:B------:R-:W-:Y:S01]  /*10f90*/  IABS R241, R32 ;  /* 0x0000002000f17213 */ /* 0x000fe20000000000 */
[----:B------:R-:W-:-:S04]  /*10fa0*/  IMAD.HI.U32 R43, R26, R47, RZ ;  /* 0x0000002f1a2b7227 */ /* 0x000fc800078e00ff */
[----:B------:R-:W-:Y:S01]  /*10fb0*/  @!P1 IMAD.IADD R157, R157, 0x1, -R225 ;  /* 0x000000019d9d9824 */ /* 0x000fe200078e0ae1 */
[C---:B------:R-:W-:Y:S01]  /*10fc0*/  ISETP.GT.U32.AND P1, PT, R225.reuse, R87, PT ;  /* 0x00000057e100720c */ /* 0x040fe20003f24070 */
[----:B------:R-:W-:Y:S01]  /*10fd0*/  @!P0 IMAD.MOV R68, RZ, RZ, -R68 ;  /* 0x000000ffff448224 */ /* 0x000fe200078e0a44 */
[----:B------:R-:W-:Y:S01]  /*10fe0*/  @!P4 IADD3 R40, PT, PT, R40, -R225, RZ ;  /* 0x800000e12828c210 */ /* 0x000fe20007ffe0ff */
[----:B------:R-:W-:Y:S01]  /*10ff0*/  IMAD.MOV.U32 R154, RZ, RZ, R50 ;  /* 0x000000ffff9a7224 */ /* 0x000fe200078e0032 */
[----:B------:R-:W-:Y:S01]  /*11000*/  ISETP.GT.U32.AND P0, PT, R225, R189, PT ;  /* 0x000000bde100720c */ /* 0x000fe20003f04070 */
[----:B------:R-:W-:Y:S01]  /*11010*/  IMAD.HI.U32 R50, R26, R241, RZ ;  /* 0x000000f11a327227 */ /* 0x000fe200078e00ff */
[----:B------:R-:W-:Y:S02]  /*11020*/  IADD3 R43, PT, PT, -R43, RZ, RZ ;  /* 0x000000ff2b2b7210 */ /* 0x000fe40007ffe1ff */
[----:B------:R-:W-:Y:S01]  /*11030*/  ISETP.GE.AND P2, PT, R28, RZ, PT ;  /* 0x000000ff1c00720c */ /* 0x000fe20003f46270 */
[----:B------:R-:W-:Y:S01]  /*11040*/  @!P6 IMAD.MOV R69, RZ, RZ, -R69 ;  /* 0x000000ffff45e224 */ /* 0x000fe200078e0a45 */
[----:B------:R-:W-:Y:S01]  /*11050*/  ISETP.GT.U32.AND P6, PT, R225, R40, PT ;  /* 0x00000028e100720c */ /* 0x000fe20003fc4070 */
[----:B------:R-:W-:-:S02]  /*11060*/  IMAD.MOV R50, RZ, RZ, -R50 ;  /* 0x000000ffff327224 */ /* 0x000fc400078e0a32 */
[----:B------:R-:W-:Y:S02]  /*11070*/  VIADD R28, R34, 0x158 ;  /* 0x00000158221c7836 */ /* 0x000fe40000000000 */
[C---:B------:R-:W-:Y:S01]  /*11080*/  IMAD R47, R225.reuse, R43, R47 ;  /* 0x0000002be12f7224 */ /* 0x040fe200078e022f */
[C---:B------:R-:W-:Y:S01]  /*11090*/  ISETP.GT.U32.AND P4, PT, R225.reuse, R157, PT ;  /* 0x0000009de100720c */ /* 0x040fe20003f84070 */
[C---:B------:R-:W-:Y:S01]  /*110a0*/  IMAD R241, R225.reuse, R50, R241 ;  /* 0x00000032e1f17224 */ /* 0x040fe200078e02f1 */
[----:B------:R-:W-:Y:S01]  /*110b0*/  IABS R121, R28 ;  /* 0x0000001c00797213 */ /* 0x000fe20000000000 */
[----:B------:R-:W-:Y:S01]  /*110c0*/  @!P3 IMAD.MOV R221, RZ, RZ, -R221 ;  /* 0x000000ffffddb224 */ /* 0x000fe200078e0add */
[----:B------:R-:W-:Y:S01]  /*110d0*/  ISETP.GT.U32.AND P3, PT, R225, R47, PT ;  /* 0x0000002fe100720c */ /* 0x000fe20003f64070 */
[--C-:B------:R-:W-:Y:S01]  /*110e0*/  @!P1 IMAD.IADD R87, R87, 0x1, -R225.reuse ;  /* 0x0000000157579824 */ /* 0x100fe200078e0ae1 */
[----:B------:R-:W-:Y:S01]  /*110f0*/  ISETP.GE.AND P1, PT, R36, RZ, PT ;  /* 0x000000ff2400720c */ /* 0x000fe20003f26270 */
[----:B------:R-:W-:Y:S01]  /*11100*/  @!P0 IMAD.IADD R189, R189, 0x1, -R225 ;  /* 0x00000001bdbd8824 */ /* 0x000fe200078e0ae1 */
[----:B------:R-:W-:Y:S01]  /*11110*/  ISETP.GT.U32.AND P0, PT, R225, R241, PT ;  /* 0x000000f1e100720c */ /* 0x000fe20003f04070 */
[----:B------:R-:W-:Y:S01]  /*11120*/  IMAD.HI.U32 R36, R26, R121, RZ ;  /* 0x000000791a247227 */ /* 0x000fe200078e00ff */
[----:B------:R-:W-:-:S03]  /*11130*/  ISETP.GE.AND P5, PT, R11, RZ, PT ;  /* 0x000000ff0b00720c */ /* 0x000fc60003fa6270 */
[----:B------:R-:W-:Y:S02]  /*11140*/  VIADD R11, R34, 0x159 ;  /* 0x00000159220b7836 */ /* 0x000fe40000000000 */
[--C-:B------:R-:W-:Y:S01]  /*11150*/  @!P6 IMAD.IADD R40, R40, 0x1, -R225.reuse ;  /* 0x000000012828e824 */ /* 0x100fe200078e0ae1 */
[----:B------:R-:W-:Y:S01]  /*11160*/  ISETP.GE.AND P6, PT, R31, RZ, PT ;  /* 0x000000ff1f00720c */ /* 0x000fe20003fc6270 */
[----:B------:R-:W-:Y:S01]  /*11170*/  IMAD.MOV R31, RZ, RZ, -R36 ;  /* 0x000000ffff1f7224 */ /* 0x000fe200078e0a24 */
[----:B------:R-:W-:Y:S01]  /*11180*/  IABS R86, R11 ;  /* 0x0000000b00567213 */ /* 0x000fe20000000000 */
[----:B------:R-:W-:Y:S01]  /*11190*/  @!P4 IMAD.IADD R157, R157, 0x1, -R225 ;  /* 0x000000019d9dc824 */ /* 0x000fe200078e0ae1 */
[----:B------:R-:W-:Y:S01]  /*111a0*/  @!P3 IADD3 R47, PT, PT, R47, -R225, RZ ;  /* 0x800000e12f2fb210 */ /* 0x000fe20007ffe0ff */
[----:B------:R-:W-:Y:S01]  /*111b0*/  IMAD R121, R225, R31, R121 ;  /* 0x0000001fe1797224 */ /* 0x000fe200078e0279 */
[----:B------:R-:W-:Y:S01]  /*111c0*/  ISETP.GE.AND P4, PT, R30, RZ, PT ;  /* 0x000000ff1e00720c */ /* 0x000fe20003f86270 */
[----:B------:R-:W-:-:S04]  /*111d0*/  IMAD.HI.U32 R30, R26, R86, RZ ;  /* 0x000000561a1e7227 */ /* 0x000fc800078e00ff */
[----:B------:R-:W-:Y:S01]  /*111e0*/  @!P0 IMAD.IADD R241, R241, 0x1, -R225 ;  /* 0x00000001f1f18824 */ /* 0x000fe200078e0ae1 */
[C---:B------:R-:W-:Y:S01]  /*111f0*/  ISETP.GT.U32.AND P0, PT, R225.reuse, R47, PT ;  /* 0x0000002fe100720c */ /* 0x040fe20003f04070 */
[----:B------:R-:W-:Y:S01]  /*11200*/  @!P1 IMAD.MOV R157, RZ, RZ, -R157 ;  /* 0x000000ffff9d9224 */ /* 0x000fe200078e0a9d */
[----:B------:R-:W-:Y:S01]  /*11210*/  ISETP.GT.U32.AND P1, PT, R225, R121, PT ;  /* 0x00000079e100720c */ /* 0x000fe20003f24070 */
[----:B------:R-:W-:-:S04]  /*11220*/  IMAD.MOV R30, RZ, RZ, -R30 ;  /* 0x000000ffff1e7224 */ /* 0x000fc800078e0a1e */
[----:B------:R-:W-:Y:S02]  /*11230*/  IMAD R86, R225, R30, R86 ;  /* 0x0000001ee1567224 */ /* 0x000fe400078e0256 */
[----:B------:R-:W-:Y:S02]  /*11240*/  VIADD R30, R34, 0x15a ;  /* 0x0000015a221e7836 */ /* 0x000fe40000000000 */
[----:B------:R-:W-:Y:S01]  /*11250*/  @!P2 IMAD.MOV R87, RZ, RZ, -R87 ;  /* 0x000000ffff57a224 */ /* 0x000fe200078e0a57 */
[----:B------:R-:W-:Y:S01]  /*11260*/  ISETP.GE.AND P2, PT, R28, RZ, PT ;  /* 0x000000ff1c00720c */ /* 0x000fe20003f46270 */
[----:B------:R-:W-:Y:S01]  /*11270*/  IMAD.MOV.U32 R150, RZ, RZ, R60 ;  /* 0x000000ffff967224 */ /* 0x000fe200078e003c */
[----:B------:R-:W-:Y:S01]  /*11280*/  IADD3 R28, PT, PT, R34, 0x15b, RZ ;  /* 0x0000015b221c7810 */ /* 0x000fe20007ffe0ff */
[--C-:B------:R-:W-:Y:S01]  /*11290*/  @!P0 IMAD.IADD R47, R47, 0x1, -R225.reuse ;  /* 0x000000012f2f8824 */ /* 0x100fe200078e0ae1 */
[----:B------:R-:W-:Y:S01]  /*112a0*/  IABS R60, R30 ;  /* 0x0000001e003c7213 */ /* 0x000fe20000000000 */
[----:B------:R-:W-:Y:S01]  /*112b0*/  @!P1 IMAD.IADD R121, R121, 0x1, -R225 ;  /* 0x0000000179799824 */ /* 0x000fe200078e0ae1 */
[----:B------:R-:W-:Y:S01]  /*112c0*/  IABS R43, R28 ;  /* 0x0000001c002b7213 */ /* 0x000fe20000000000 */
[----:B------:R-:W-:Y:S01]  /*112d0*/  @!P4 IMAD.MOV R40, RZ, RZ, -R40 ;  /* 0x000000ffff28c224 */ /* 0x000fe200078e0a28 */
[----:B------:R-:W-:Y:S01]  /*112e0*/  ISETP.GE.AND P1, PT, R28, RZ, PT ;  /* 0x000000ff1c00720c */ /* 0x000fe20003f26270 */
[----:B------:R-:W-:Y:S01]  /*112f0*/  IMAD.HI.U32 R28, R26, R60, RZ ;  /* 0x0000003c1a1c7227 */ /* 0x000fe200078e00ff */
[----:B------:R-:W-:-:S03]  /*11300*/  ISETP.GT.U32.AND P4, PT, R225, R86, PT ;  /* 0x00000056e100720c */ /* 0x000fc60003f84070 */
[----:B------:R-:W-:Y:S01]  /*11310*/  @!P6 IMAD.MOV R47, RZ, RZ, -R47 ;  /* 0x000000ffff2fe224 */ /* 0x000fe200078e0a2f */
[C---:B------:R-:W-:Y:S02]  /*11320*/  ISETP.GT.U32.AND P6, PT, R225.reuse, R121, PT ;  /* 0x00000079e100720c */ /* 0x040fe40003fc4070 */
[----:B------:R-:W-:Y:S01]  /*11330*/  IADD3 R28, PT, PT, -R28, RZ, RZ ;  /* 0x000000ff1c1c7210 */ /* 0x000fe20007ffe1ff */
[----:B------:R-:W-:Y:S01]  /*11340*/  @!P5 IMAD.MOV R189, RZ, RZ, -R189 ;  /* 0x000000ffffbdd224 */ /* 0x000fe200078e0abd */
[----:B------:R-:W-:Y:S02]  /*11350*/  ISETP.GT.U32.AND P5, PT, R225, R241, PT ;  /* 0x000000f1e100720c */ /* 0x000fe40003fa4070 */
[----:B------:R-:W-:Y:S01]  /*11360*/  ISETP.GE.AND P0, PT, R11, RZ, PT ;  /* 0x000000ff0b00720c */ /* 0x000fe20003f06270 */
[----:B------:R-:W-:Y:S01]  /*11370*/  IMAD R60, R225, R28, R60 ;  /* 0x0000001ce13c7224 */ /* 0x000fe200078e023c */
[----:B------:R-:W-:Y:S01]  /*11380*/  ISETP.GE.AND P3, PT, R32, RZ, PT ;  /* 0x000000ff2000720c */ /* 0x000fe20003f66270 */
[----:B------:R-:W-:-:S04]  /*11390*/  IMAD.HI.U32 R11, R26, R43, RZ ;  /* 0x0000002b1a0b7227 */ /* 0x000fc800078e00ff */
[--C-:B------:R-:W-:Y:S02]  /*113a0*/  @!P4 IMAD.IADD R86, R86, 0x1, -R225.reuse ;  /* 0x000000015656c824 */ /* 0x100fe400078e0ae1 */
[----:B------:R-:W-:Y:S01]  /*113b0*/  @!P6 IMAD.IADD R121, R121, 0x1, -R225 ;  /* 0x000000017979e824 */ /* 0x000fe200078e0ae1 */
[C---:B------:R-:W-:Y:S01]  /*113c0*/  ISETP.GT.U32.AND P6, PT, R225.reuse, R60, PT ;  /* 0x0000003ce100720c */ /* 0x040fe20003fc4070 */
[----:B------:R-:W-:Y:S01]  /*113d0*/  IMAD.MOV R11, RZ, RZ, -R11 ;  /* 0x000000ffff0b7224 */ /* 0x000fe200078e0a0b */
[----:B------:R-:W-:Y:S01]  /*113e0*/  ISETP.GT.U32.AND P4, PT, R225, R86, PT ;  /* 0x00000056e100720c */ /* 0x000fe20003f84070 */
[----:B------:R-:W-:Y:S02]  /*113f0*/  @!P5 IMAD.IADD R241, R241, 0x1, -R225 ;  /* 0x00000001f1f1d824 */ /* 0x000fe400078e0ae1 */
[----:B------:R-:W-:Y:S02]  /*11400*/  IMAD R43, R225, R11, R43 ;  /* 0x0000000be12b7224 */ /* 0x000fe400078e022b */
[----:B------:R-:W-:-:S02]  /*11410*/  VIADD R133, R34, 0x15c ;  /* 0x0000015c22857836 */ /* 0x000fc40000000000 */
[----:B------:R-:W-:Y:S01]  /*11420*/  @!P2 IMAD.MOV R121, RZ, RZ, -R121 ;  /* 0x000000ffff79a224 */ /* 0x000fe200078e0a79 */
[----:B------:R-:W-:Y:S01]  /*11430*/  ISETP.GT.U32.AND P2, PT, R225, R43, PT ;  /* 0x0000002be100720c */ /* 0x000fe20003f44070 */
[----:B------:R-:W-:Y:S01]  /*11440*/  @!P3 IMAD.MOV R241, RZ, RZ, -R241 ;  /* 0x000000fffff1b224 */ /* 0x000fe200078e0af1 */
[----:B------:R-:W-:Y:S01]  /*11450*/  ISETP.GE.AND P3, PT, R133, RZ, PT ;  /* 0x000000ff8500720c */ /* 0x000fe20003f66270 */
[--C-:B------:R-:W-:Y:S01]  /*11460*/  @!P6 IMAD.IADD R60, R60, 0x1, -R225.reuse ;  /* 0x000000013c3ce824 */ /* 0x100fe200078e0ae1 */
[----:B------:R-:W-:Y:S01]  /*11470*/  IABS R133, R133 ;  /* 0x0000008500857213 */ /* 0x000fe20000000000 */
[----:B------:R-:W-:Y:S02]  /*11480*/  @!P4 IMAD.IADD R86, R86, 0x1, -R225 ;  /* 0x000000015656c824 */ /* 0x000fe400078e0ae1 */
[----:B------:R-:W-:Y:S01]  /*11490*/  VIADD R139, R34, 0x15e ;  /* 0x0000015e228b7836 */ /* 0x000fe20000000000 */
[----:B------:R-:W-:Y:S01]  /*114a0*/  ISETP.GT.U32.AND P6, PT, R225, R60, PT ;  /* 0x0000003ce100720c */ /* 0x000fe20003fc4070 */
[----:B------:R-:W-:Y:S01]  /*114b0*/  IMAD.HI.U32 R28, R26, R133, RZ ;  /* 0x000000851a1c7227 */ /* 0x000fe200078e00ff */
[----:B------:R-:W-:-:S03]  /*114c0*/  ISETP.GE.AND P5, PT, R30, RZ, PT ;  /* 0x000000ff1e00720c */ /* 0x000fc60003fa6270 */
[----:B------:R-:W-:Y:S01]  /*114d0*/  @!P0 IMAD.MOV R86, RZ, RZ, -R86 ;  /* 0x000000ffff568224 */ /* 0x000fe200078e0a56 */
[----:B------:R-:W-:Y:S01]  /*114e0*/  ISETP.GE.AND P0, PT, R139, RZ, PT ;  /* 0x000000ff8b00720c */ /* 0x000fe20003f06270 */
[----:B------:R-:W-:Y:S01]  /*114f0*/  VIADD R30, R34, 0x15f ;  /* 0x0000015f221e7836 */ /* 0x000fe20000000000 */
[----:B------:R-:W-:Y:S01]  /*11500*/  IADD3 R28, PT, PT, -R28, RZ, RZ ;  /* 0x000000ff1c1c7210 */ /* 0x000fe20007ffe1ff */
[----:B------:R-:W-:Y:S01]  /*11510*/  @!P2 IMAD.IADD R43, R43, 0x1, -R225 ;  /* 0x000000012b2ba824 */ /* 0x000fe200078e0ae1 */
[----:B------:R-:W-:Y:S01]  /*11520*/  IABS R139, R139 ;  /* 0x0000008b008b7213 */ /* 0x000fe20000000000 */
[----:B------:R-:W-:Y:S02]  /*11530*/  VIADD R234, R34, 0x15d ;  /* 0x0000015d22ea7836 */ /* 0x000fe40000000000 */
[C---:B------:R-:W-:Y:S01]  /*11540*/  IMAD R133, R225.reuse, R28, R133 ;  /* 0x0000001ce1857224 */ /* 0x040fe200078e0285 */
[----:B------:R-:W-:Y:S01]  /*11550*/  IABS R28, R30 ;  /* 0x0000001e001c7213 */ /* 0x000fe20000000000 */
[----:B------:R-:W-:Y:S01]  /*11560*/  IMAD.HI.U32 R31, R26, R139, RZ ;  /* 0x0000008b1a1f7227 */ /* 0x000fe200078e00ff */
[----:B------:R-:W-:-:S02]  /*11570*/  ISETP.GT.U32.AND P2, PT, R225, R43, PT ;  /* 0x0000002be100720c */ /* 0x000fc40003f44070 */
[----:B------:R-:W-:Y:S01]  /*11580*/  ISETP.GE.AND P4, PT, R234, RZ, PT ;  /* 0x000000ffea00720c */ /* 0x000fe20003f86270 */
[----:B------:R-:W-:Y:S01]  /*11590*/  @!P6 IMAD.IADD R60, R60, 0x1, -R225 ;  /* 0x000000013c3ce824 */ /* 0x000fe200078e0ae1 */
[----:B------:R-:W-:Y:S01]  /*115a0*/  IADD3 R31, PT, PT, -R31, RZ, RZ ;  /* 0x000000ff1f1f7210 */ /* 0x000fe20007ffe1ff */
[C---:B------:R-:W-:Y:S01]  /*115b0*/  IMAD.HI.U32 R32, R26.reuse, R28, RZ ;  /* 0x0000001c1a207227 */ /* 0x040fe200078e00ff */
[C---:B------:R-:W-:Y:S02]  /*115c0*/  ISETP.GT.U32.AND P6, PT, R225.reuse, R133, PT ;  /* 0x00000085e100720c */ /* 0x040fe40003fc4070 */
[----:B------:R-:W-:Y:S01]  /*115d0*/  IABS R234, R234 ;  /* 0x000000ea00ea7213 */ /* 0x000fe20000000000 */
[----:B------:R-:W-:Y:S02]  /*115e0*/  IMAD.MOV R32, RZ, RZ, -R32 ;  /* 0x000000ffff207224 */ /* 0x000fe400078e0a20 */
[----:B------:R-:W-:Y:S02]  /*115f0*/  IMAD R139, R225, R31, R139 ;  /* 0x0000001fe18b7224 */ /* 0x000fe400078e028b */
[----:B------:R-:W-:-:S04]  /*11600*/  IMAD.HI.U32 R11, R26, R234, RZ ;  /* 0x000000ea1a0b7227 */ /* 0x000fc800078e00ff */
[----:B------:R-:W-:Y:S02]  /*11610*/  IMAD.MOV.U32 R118, RZ, RZ, R52 ;  /* 0x000000ffff767224 */ /* 0x000fe400078e0034 */
[----:B------:R-:W-:Y:S02]  /*11620*/  IMAD R28, R225, R32, R28 ;  /* 0x00000020e11c7224 */ /* 0x000fe400078e021c */
[----:B------:R-:W-:Y:S01]  /*11630*/  @!P2 IMAD.IADD R43, R43, 0x1, -R225 ;  /* 0x000000012b2ba824 */ /* 0x000fe200078e0ae1 */
[----:B------:R-:W-:Y:S01]  /*11640*/  ISETP.GT.U32.AND P2, PT, R225, R139, PT ;  /* 0x0000008be100720c */ /* 0x000fe20003f44070 */
[----:B------:R-:W-:Y:S02]  /*11650*/  IMAD.MOV R11, RZ, RZ, -R11 ;  /* 0x000000ffff0b7224 */ /* 0x000fe400078e0a0b */
[----:B------:R-:W-:Y:S02]  /*11660*/  VIADD R52, R34, 0x160 ;  /* 0x0000016022347836 */ /* 0x000fe40000000000 */
[----:B------:R-:W-:Y:S01]  /*11670*/  @!P6 IMAD.IADD R133, R133, 0x1, -R225 ;  /* 0x000000018585e824 */ /* 0x000fe200078e0ae1 */
[C---:B------:R-:W-:Y:S01]  /*11680*/  ISETP.GT.U32.AND P6, PT, R225.reuse, R28, PT ;  /* 0x0000001ce100720c */ /* 0x040fe20003fc4070 */
[----:B------:R-:W-:Y:S01]  /*11690*/  IMAD R234, R225, R11, R234 ;  /* 0x0000000be1ea7224 */ /* 0x000fe200078e02ea */
[----:B------:R-:W-:Y:S01]  /*116a0*/  IABS R11, R52 ;  /* 0x00000034000b7213 */ /* 0x000fe20000000000 */
[----:B------:R-:W-:-:S02]  /*116b0*/  @!P5 IMAD.MOV R60, RZ, RZ, -R60 ;  /* 0x000000ffff3cd224 */ /* 0x000fc400078e0a3c */
[----:B------:R-:W-:Y:S01]  /*116c0*/  VIADD R51, R34, 0x161 ;  /* 0x0000016122337836 */ /* 0x000fe20000000000 */
[----:B------:R-:W-:Y:S01]  /*116d0*/  ISETP.GT.U32.AND P5, PT, R225, R234, PT ;  /* 0x000000eae100720c */ /* 0x000fe20003fa4070 */
[----:B------:R-:W-:-:S03]  /*116e0*/  IMAD.HI.U32 R31, R26, R11, RZ ;  /* 0x0000000b1a1f7227 */ /* 0x000fc600078e00ff */
[----:B------:R-:W-:Y:S01]  /*116f0*/  IABS R242, R51 ;  /* 0x0000003300f27213 */ /* 0x000fe20000000000 */
[----:B------:R-:W-:Y:S02]  /*11700*/  @!P2 IMAD.IADD R139, R139, 0x1, -R225 ;  /* 0x000000018b8ba824 */ /* 0x000fe400078e0ae1 */
[----:B------:R-:W-:Y:S02]  /*11710*/  IMAD.MOV R31, RZ, RZ, -R31 ;  /* 0x000000ffff1f7224 */ /* 0x000fe400078e0a1f */
[----:B------:R-:W-:Y:S01]  /*11720*/  @!P6 IMAD.IADD R28, R28, 0x1, -R225 ;  /* 0x000000011c1ce824 */ /* 0x000fe200078e0ae1 */
[C---:B------:R-:W-:Y:S01]  /*11730*/  ISETP.GT.U32.AND P6, PT, R225.reuse, R139, PT ;  /* 0x0000008be100720c */ /* 0x040fe20003fc4070 */
[----:B------:R-:W-:Y:S02]  /*11740*/  IMAD R11, R225, R31, R11 ;  /* 0x0000001fe10b7224 */ /* 0x000fe400078e020b */
[----:B------:R-:W-:-:S04]  /*11750*/  IMAD.HI.U32 R31, R26, R242, RZ ;  /* 0x000000f21a1f7227 */ /* 0x000fc800078e00ff */
[----:B------:R-:W-:Y:S02]  /*11760*/  @!P5 IMAD.IADD R234, R234, 0x1, -R225 ;  /* 0x00000001eaead824 */ /* 0x000fe400078e0ae1 */
[----:B------:R-:W-:Y:S01]  /*11770*/  IMAD.MOV R31, RZ, RZ, -R31 ;  /* 0x000000ffff1f7224 */ /* 0x000fe200078e0a1f */
[C---:B------:R-:W-:Y:S02]  /*11780*/  ISETP.GT.U32.AND P5, PT, R225.reuse, R133, PT ;  /* 0x00000085e100720c */ /* 0x040fe40003fa4070 */
[C---:B------:R-:W-:Y:S01]  /*11790*/  ISETP.GT.U32.AND P2, PT, R225.reuse, R234, PT ;  /* 0x000000eae100720c */ /* 0x040fe20003f44070 */
[----:B------:R-:W-:Y:S02]  /*117a0*/  IMAD R242, R225, R31, R242 ;  /* 0x0000001fe1f27224 */ /* 0x000fe400078e02f2 */
[----:B------:R-:W-:Y:S02]  /*117b0*/  @!P6 IMAD.IADD R139, R139, 0x1, -R225 ;  /* 0x000000018b8be824 */ /* 0x000fe400078e0ae1 */
[----:B------:R-:W-:Y:S01]  /*117c0*/  VIADD R36, R34, 0x162 ;  /* 0x0000016222247836 */ /* 0x000fe20000000000 */
[----:B------:R-:W-:-:S04]  /*117d0*/  ISETP.GT.U32.AND P6, PT, R225, R242, PT ;  /* 0x000000f2e100720c */ /* 0x000fc80003fc4070 */
[----:B------:R-:W-:Y:S01]  /*117e0*/  IABS R210, R36 ;  /* 0x0000002400d27213 */ /* 0x000fe20000000000 */
[--C-:B------:R-:W-:Y:S01]  /*117f0*/  @!P5 IMAD.IADD R133, R133, 0x1, -R225.reuse ;  /* 0x000000018585d824 */ /* 0x100fe200078e0ae1 */
[----:B------:R-:W-:Y:S01]  /*11800*/  ISETP.GT.U32.AND P5, PT, R225, R11, PT ;  /* 0x0000000be100720c */ /* 0x000fe20003fa4070 */
[----:B------:R-:W-:Y:S01]  /*11810*/  @!P2 IMAD.IADD R234, R234, 0x1, -R225 ;  /* 0x00000001eaeaa824 */ /* 0x000fe200078e0ae1 */
[----:B------:R-:W-:Y:S01]  /*11820*/  ISETP.GE.AND P2, PT, R30, RZ, PT ;  /* 0x000000ff1e00720c */ /* 0x000fe20003f46270 */
[----:B------:R-:W-:Y:S01]  /*11830*/  IMAD.HI.U32 R50, R26, R210, RZ ;  /* 0x000000d21a327227 */ /* 0x000fe200078e00ff */
[----:B------:R-:W-:-:S03]  /*11840*/  IADD3 R30, PT, PT, R34, 0x164, RZ ;  /* 0x00000164221e7810 */ /* 0x000fc60007ffe0ff */
[----:B------:R-:W-:Y:S01]  /*11850*/  @!P6 IMAD.IADD R242, R242, 0x1, -R225 ;  /* 0x00000001f2f2e824 */ /* 0x000fe200078e0ae1 */
[----:B------:R-:W-:Y:S01]  /*11860*/  IABS R209, R30 ;  /* 0x0000001e00d17213 */ /* 0x000fe20000000000 */
[----:B------:R-:W-:Y:S01]  /*11870*/  IMAD.MOV R50, RZ, RZ, -R50 ;  /* 0x000000ffff327224 */ /* 0x000fe200078e0a32 */
[----:B------:R-:W-:Y:S01]  /*11880*/  IADD3 R32, PT, PT, R34, 0x163, RZ ;  /* 0x0000016322207810 */ /* 0x000fe20007ffe0ff */
[----:B------:R-:W-:Y:S01]  /*11890*/  @!P4 IMAD.MOV R234, RZ, RZ, -R234 ;  /* 0x000000ffffeac224 */ /* 0x000fe200078e0aea */
[C---:B------:R-:W-:Y:S01]  /*118a0*/  ISETP.GT.U32.AND P4, PT, R225.reuse, R242, PT ;  /* 0x000000f2e100720c */ /* 0x040fe20003f84070 */
[----:B------:R-:W-:Y:S02]  /*118b0*/  IMAD R210, R225, R50, R210 ;  /* 0x00000032e1d27224 */ /* 0x000fe400078e02d2 */
[----:B------:R-:W-:Y:S01]  /*118c0*/  IMAD.HI.U32 R50, R26, R209, RZ ;  /* 0x000000d11a327227 */ /* 0x000fe200078e00ff */
[----:B------:R-:W-:-:S03]  /*118d0*/  IABS R158, R32 ;  /* 0x00000020009e7213 */ /* 0x000fc60000000000 */
[----:B------:R-:W-:Y:S01]  /*118e0*/  @!P1 IMAD.MOV R43, RZ, RZ, -R43 ;  /* 0x000000ffff2b9224 */ /* 0x000fe200078e0a2b */
[----:B------:R-:W-:Y:S01]  /*118f0*/  ISETP.GT.U32.AND P1, PT, R225, R28, PT ;  /* 0x0000001ce100720c */ /* 0x000fe20003f24070 */
[----:B------:R-:W-:Y:S02]  /*11900*/  @!P5 IMAD.IADD R11, R11, 0x1, -R225 ;  /* 0x000000010b0bd824 */ /* 0x000fe400078e0ae1 */
[----:B------:R-:W-:Y:S01]  /*11910*/  IMAD.MOV R50, RZ, RZ, -R50 ;  /* 0x000000ffff327224 */ /* 0x000fe200078e0a32 */
[----:B------:R-:W-:Y:S01]  /*11920*/  @!P3 IADD3 R133, PT, PT, -R133, RZ, RZ ;  /* 0x000000ff8585b210 */ /* 0x000fe20007ffe1ff */
[----:B------:R-:W-:Y:S01]  /*11930*/  IMAD.HI.U32 R31, R26, R158, RZ ;  /* 0x0000009e1a1f7227 */ /* 0x000fe200078e00ff */
[----:B------:R-:W-:-:S03]  /*11940*/  ISETP.GT.U32.AND P3, PT, R225, R11, PT ;  /* 0x0000000be100720c */ /* 0x000fc60003f64070 */
[C---:B------:R-:W-:Y:S02]  /*11950*/  IMAD R209, R225.reuse, R50, R209 ;  /* 0x00000032e1d17224 */ /* 0x040fe400078e02d1 */
[----:B------:R-:W-:Y:S02]  /*11960*/  IMAD.MOV R31, RZ, RZ, -R31 ;  /* 0x000000ffff1f7224 */ /* 0x000fe400078e0a1f */
[--C-:B------:R-:W-:Y:S01]  /*11970*/  @!P4 IMAD.IADD R242, R242, 0x1, -R225.reuse ;  /* 0x00000001f2f2c824 */ /* 0x100fe200078e0ae1 */
[C---:B------:R-:W-:Y:S01]  /*11980*/  ISETP.GT.U32.AND P4, PT, R225.reuse, R209, PT ;  /* 0x000000d1e100720c */ /* 0x040fe20003f84070 */
[----:B------:R-:W-:Y:S02]  /*11990*/  @!P1 IMAD.IADD R28, R28, 0x1, -R225 ;  /* 0x000000011c1c9824 */ /* 0x000fe400078e0ae1 */
[C---:B------:R-:W-:Y:S01]  /*119a0*/  IMAD R158, R225.reuse, R31, R158 ;  /* 0x0000001fe19e7224 */ /* 0x040fe200078e029e */
[----:B------:R-:W-:Y:S01]  /*119b0*/  ISETP.GT.U32.AND P6, PT, R225, R210, PT ;  /* 0x000000d2e100720c */ /* 0x000fe20003fc4070 */
[----:B------:R-:W-:-:S02]  /*119c0*/  @!P2 IMAD.MOV R28, RZ, RZ, -R28 ;  /* 0x000000ffff1ca224 */ /* 0x000fc400078e0a1c */
[--C-:B------:R-:W-:Y:S01]  /*119d0*/  @!P3 IMAD.IADD R11, R11, 0x1, -R225.reuse ;  /* 0x000000010b0bb824 */ /* 0x100fe200078e0ae1 */
[----:B------:R-:W-:Y:S02]  /*119e0*/  ISETP.GT.U32.AND P2, PT, R225, R158, PT ;  /* 0x0000009ee100720c */ /* 0x000fe40003f44070 */
[----:B------:R-:W-:Y:S01]  /*119f0*/  ISETP.GE.AND P3, PT, R32, RZ, PT ;  /* 0x000000ff2000720c */ /* 0x000fe20003f66270 */
[----:B------:R-:W-:Y:S01]  /*11a00*/  VIADD R32, R34, 0x166 ;  /* 0x0000016622207836 */ /* 0x000fe20000000000 */
[----:B------:R-:W-:Y:S01]  /*11a10*/  ISETP.GE.AND P1, PT, R52, RZ, PT ;  /* 0x000000ff3400720c */ /* 0x000fe20003f26270 */
[----:B------:R-:W-:Y:S02]  /*11a20*/  @!P4 IMAD.IADD R209, R209, 0x1, -R225 ;  /* 0x00000001d1d1c824 */ /* 0x000fe400078e0ae1 */
[----:B------:R-:W-:Y:S01]  /*11a30*/  VIADD R31, R34, 0x165 ;  /* 0x00000165221f7836 */ /* 0x000fe20000000000 */
[----:B------:R-:W-:Y:S02]  /*11a40*/  IABS R163, R32 ;  /* 0x0000002000a37213 */ /* 0x000fe40000000000 */
[----:B------:R-:W-:-:S02]  /*11a50*/  ISETP.GT.U32.AND P4, PT, R225, R209, PT ;  /* 0x000000d1e100720c */ /* 0x000fc40003f84070 */
[----:B------:R-:W-:Y:S01]  /*11a60*/  IABS R235, R31 ;  /* 0x0000001f00eb7213 */ /* 0x000fe20000000000 */
[----:B------:R-:W-:Y:S01]  /*11a70*/  IMAD.HI.U32 R50, R26, R163, RZ ;  /* 0x000000a31a327227 */ /* 0x000fe200078e00ff */
[----:B------:R-:W-:-:S03]  /*11a80*/  @!P6 IADD3 R210, PT, PT, R210, -R225, RZ ;  /* 0x800000e1d2d2e210 */ /* 0x000fc60007ffe0ff */
[----:B------:R-:W-:Y:S01]  /*11a90*/  @!P2 IMAD.IADD R158, R158, 0x1, -R225 ;  /* 0x000000019e9ea824 */ /* 0x000fe200078e0ae1 */
[----:B------:R-:W-:Y:S01]  /*11aa0*/  ISETP.GE.AND P5, PT, R51, RZ, PT ;  /* 0x000000ff3300720c */ /* 0x000fe20003fa6270 */
[----:B------:R-:W-:Y:S01]  /*11ab0*/  IMAD.MOV R50, RZ, RZ, -R50 ;  /* 0x000000ffff327224 */ /* 0x000fe200078e0a32 */
[----:B------:R-:W-:Y:S01]  /*11ac0*/  ISETP.GT.U32.AND P2, PT, R225, R210, PT ;  /* 0x000000d2e100720c */ /* 0x000fe20003f44070 */
[----:B------:R-:W-:-:S04]  /*11ad0*/  IMAD.HI.U32 R51, R26, R235, RZ ;  /* 0x000000eb1a337227 */ /* 0x000fc800078e00ff */
[----:B------:R-:W-:Y:S01]  /*11ae0*/  @!P1 IMAD.MOV R11, RZ, RZ, -R11 ;  /* 0x000000ffff0b9224 */ /* 0x000fe200078e0a0b */
[C---:B------:R-:W-:Y:S01]  /*11af0*/  ISETP.GT.U32.AND P1, PT, R225.reuse, R158, PT ;  /* 0x0000009ee100720c */ /* 0x040fe20003f24070 */
[----:B------:R-:W-:Y:S02]  /*11b00*/  IMAD R163, R225, R50, R163 ;  /* 0x00000032e1a37224 */ /* 0x000fe400078e02a3 */
[----:B------:R-:W-:Y:S01]  /*11b10*/  IMAD.MOV R51, RZ, RZ, -R51 ;  /* 0x000000ffff337224 */ /* 0x000fe200078e0a33 */
[----:B------:R-:W-:Y:S01]  /*11b20*/  ISETP.GE.AND P6, PT, R30, RZ, PT ;  /* 0x000000ff1e00720c */ /* 0x000fe20003fc6270 */
[----:B------:R-:W-:Y:S02]  /*11b30*/  VIADD R30, R34, 0x168 ;  /* 0x00000168221e7836 */ /* 0x000fe40000000000 */
[----:B------:R-:W-:Y:S01]  /*11b40*/  @!P4 IMAD.IADD R209, R209, 0x1, -R225 ;  /* 0x00000001d1d1c824 */ /* 0x000fe200078e0ae1 */
[C---:B------:R-:W-:Y:S01]  /*11b50*/  ISETP.GT.U32.AND P4, PT, R225.reuse, R163, PT ;  /* 0x000000a3e100720c */ /* 0x040fe20003f84070 */
[----:B------:R-:W-:-:S02]  /*11b60*/  IMAD R235, R225, R51, R235 ;  /* 0x00000033e1eb7224 */ /* 0x000fc400078e02eb */
[----:B------:R-:W-:Y:S01]  /*11b70*/  @!P0 IMAD.MOV R139, RZ, RZ, -R139 ;  /* 0x000000ffff8b8224 */ /* 0x000fe200078e0a8b */
[----:B------:R-:W-:Y:S01]  /*11b80*/  ISETP.GE.AND P0, PT, R36, RZ, PT ;  /* 0x000000ff2400720c */ /* 0x000fe20003f06270 */
[----:B------:R-:W-:Y:S01]  /*11b90*/  VIADD R36, R34, 0x167 ;  /* 0x0000016722247836 */ /* 0x000fe20000000000 */
[----:B------:R-:W-:Y:S02]  /*11ba0*/  IABS R243, R30 ;  /* 0x0000001e00f37213 */ /* 0x000fe40000000000 */
[----:B------:R-:W-:Y:S02]  /*11bb0*/  @!P2 IADD3 R210, PT, PT, R210, -R225, RZ ;  /* 0x800000e1d2d2a210 */ /* 0x000fe40007ffe0ff */
[----:B------:R-:W-:Y:S01]  /*11bc0*/  ISETP.GT.U32.AND P2, PT, R225, R235, PT ;  /* 0x000000ebe100720c */ /* 0x000fe20003f44070 */
[----:B------:R-:W-:Y:S01]  /*11bd0*/  @!P1 IMAD.IADD R158, R158, 0x1, -R225 ;  /* 0x000000019e9e9824 */ /* 0x000fe200078e0ae1 */
[----:B------:R-:W-:Y:S01]  /*11be0*/  ISETP.GE.AND P1, PT, R31, RZ, PT ;  /* 0x000000ff1f00720c */ /* 0x000fe20003f26270 */
[----:B------:R-:W-:Y:S01]  /*11bf0*/  VIADD R50, R34, 0x169 ;  /* 0x0000016922327836 */ /* 0x000fe20000000000 */
[----:B------:R-:W-:Y:S01]  /*11c00*/  IABS R172, R36 ;  /* 0x0000002400ac7213 */ /* 0x000fe20000000000 */
[----:B------:R-:W-:Y:S01]  /*11c10*/  IMAD.HI.U32 R31, R26, R243, RZ ;  /* 0x000000f31a1f7227 */ /* 0x000fe200078e00ff */
[----:B------:R-:W-:-:S02]  /*11c20*/  @!P4 IADD3 R163, PT, PT, R163, -R225, RZ ;  /* 0x800000e1a3a3c210 */ /* 0x000fc40007ffe0ff */
[----:B------:R-:W-:Y:S01]  /*11c30*/  IABS R52, R50 ;  /* 0x0000003200347213 */ /* 0x000fe20000000000 */
[----:B------:R-:W-:Y:S02]  /*11c40*/  IMAD.MOV R31, RZ, RZ, -R31 ;  /* 0x000000ffff1f7224 */ /* 0x000fe400078e0a1f */
[----:B------:R-:W-:-:S04]  /*11c50*/  IMAD.HI.U32 R51, R26, R172, RZ ;  /* 0x000000ac1a337227 */ /* 0x000fc800078e00ff */
[----:B------:R-:W-:Y:S01]  /*11c60*/  @!P5 IMAD.MOV R242, RZ, RZ, -R242 ;  /* 0x000000fffff2d224 */ /* 0x000fe200078e0af2 */
[C---:B------:R-:W-:Y:S01]  /*11c70*/  ISETP.GT.U32.AND P5, PT, R225.reuse, R163, PT ;  /* 0x000000a3e100720c */ /* 0x040fe20003fa4070 */
[----:B------:R-:W-:Y:S02]  /*11c80*/  IMAD R243, R225, R31, R243 ;  /* 0x0000001fe1f37224 */ /* 0x000fe400078e02f3 */
[----:B------:R-:W-:Y:S02]  /*11c90*/  IMAD.MOV R51, RZ, RZ, -R51 ;  /* 0x000000ffff337224 */ /* 0x000fe400078e0a33 */
[----:B------:R-:W-:Y:S02]  /*11ca0*/  @!P2 IMAD.IADD R235, R235, 0x1, -R225 ;  /* 0x00000001ebeba824 */ /* 0x000fe400078e0ae1 */
[----:B------:R-:W-:Y:S01]  /*11cb0*/  IMAD.HI.U32 R31, R26, R52, RZ ;  /* 0x000000341a1f7227 */ /* 0x000fe200078e00ff */
[----:B------:R-:W-:-:S03]  /*11cc0*/  ISETP.GE.AND P2, PT, R32, RZ, PT ;  /* 0x000000ff2000720c */ /* 0x000fc60003f46270 */
[----:B------:R-:W-:Y:S01]  /*11cd0*/  VIADD R32, R34, 0x16a ;  /* 0x0000016a22207836 */ /* 0x000fe20000000000 */
[C---:B------:R-:W-:Y:S01]  /*11ce0*/  ISETP.GT.U32.AND P4, PT, R225.reuse, R235, PT ;  /* 0x000000ebe100720c */ /* 0x040fe20003f84070 */
[C---:B------:R-:W-:Y:S02]  /*11cf0*/  IMAD R172, R225.reuse, R51, R172 ;  /* 0x00000033e1ac7224 */ /* 0x040fe400078e02ac */
[----:B------:R-:W-:Y:S02]  /*11d00*/  IMAD.MOV R31, RZ, RZ, -R31 ;  /* 0x000000ffff1f7224 */ /* 0x000fe400078e0a1f */
[----:B------:R-:W-:Y:S01]  /*11d10*/  @!P6 IMAD.MOV R209, RZ, RZ, -R209 ;  /* 0x000000ffffd1e224 */ /* 0x000fe200078e0ad1 */
[C---:B------:R-:W-:Y:S01]  /*11d20*/  ISETP.GT.U32.AND P6, PT, R225.reuse, R243, PT ;  /* 0x000000f3e100720c */ /* 0x040fe20003fc4070 */
[----:B------:R-:W-:Y:S01]  /*11d30*/  @!P0 IMAD.MOV R210, RZ, RZ, -R210 ;  /* 0x000000ffffd28224 */ /* 0x000fe200078e0ad2 */
[----:B------:R-:W-:Y:S01]  /*11d40*/  IABS R134, R32 ;  /* 0x0000002000867213 */ /* 0x000fe20000000000 */
[C---:B------:R-:W-:Y:S01]  /*11d50*/  IMAD R52, R225.reuse, R31, R52 ;  /* 0x0000001fe1347224 */ /* 0x040fe200078e0234 */
[----:B------:R-:W-:Y:S01]  /*11d60*/  ISETP.GT.U32.AND P0, PT, R225, R172, PT ;  /* 0x000000ace100720c */ /* 0x000fe20003f04070 */
[----:B------:R-:W-:Y:S01]  /*11d70*/  @!P3 IMAD.MOV R158, RZ, RZ, -R158 ;  /* 0x000000ffff9eb224 */ /* 0x000fe200078e0a9e */
[----:B------:R-:W-:Y:S01]  /*11d80*/  ISETP.GE.AND P3, PT, R36, RZ, PT ;  /* 0x000000ff2400720c */ /* 0x000fe20003f66270 */
[----:B------:R-:W-:Y:S01]  /*11d90*/  VIADD R31, R34, 0x16b ;  /* 0x0000016b221f7836 */ /* 0x000fe20000000000 */
[----:B------:R-:W-:Y:S01]  /*11da0*/  @!P5 IADD3 R163, PT, PT, R163, -R225, RZ ;  /* 0x800000e1a3a3d210 */ /* 0x000fe20007ffe0ff */
[----:B------:R-:W-:Y:S01]  /*11db0*/  IMAD.HI.U32 R36, R26, R134, RZ ;  /* 0x000000861a247227 */ /* 0x000fe200078e00ff */
[----:B------:R-:W-:-:S03]  /*11dc0*/  ISETP.GT.U32.AND P5, PT, R225, R52, PT ;  /* 0x00000034e100720c */ /* 0x000fc60003fa4070 */
[----:B------:R-:W-:Y:S01]  /*11dd0*/  IMAD.MOV.U32 R105, RZ, RZ, R59 ;  /* 0x000000ffff697224 */ /* 0x000fe200078e003b */
[----:B------:R-:W-:Y:S01]  /*11de0*/  IABS R59, R31 ;  /* 0x0000001f003b7213 */ /* 0x000fe20000000000 */
[----:B------:R-:W-:Y:S02]  /*11df0*/  IMAD.MOV R36, RZ, RZ, -R36 ;  /* 0x000000ffff247224 */ /* 0x000fe400078e0a24 */
[--C-:B------:R-:W-:Y:S02]  /*11e00*/  @!P4 IMAD.IADD R235, R235, 0x1, -R225.reuse ;  /* 0x00000001ebebc824 */ /* 0x100fe400078e0ae1 */
[--C-:B------:R-:W-:Y:S02]  /*11e10*/  @!P6 IMAD.IADD R243, R243, 0x1, -R225.reuse ;  /* 0x00000001f3f3e824 */ /* 0x100fe400078e0ae1 */
[----:B------:R-:W-:Y:S02]  /*11e20*/  IMAD R134, R225, R36, R134 ;  /* 0x00000024e1867224 */ /* 0x000fe400078e0286 */
[----:B------:R-:W-:-:S02]  /*11e30*/  @!P0 IMAD.IADD R172, R172, 0x1, -R225 ;  /* 0x00000001acac8824 */ /* 0x000fc400078e0ae1 */
[----:B------:R-:W-:-:S04]  /*11e40*/  IMAD.HI.U32 R36, R26, R59, RZ ;  /* 0x0000003b1a247227 */ /* 0x000fc800078e00ff */
[----:B------:R-:W-:Y:S01]  /*11e50*/  @!P1 IMAD.MOV R235, RZ, RZ, -R235 ;  /* 0x000000ffffeb9224 */ /* 0x000fe200078e0aeb */
[C---:B------:R-:W-:Y:S01]  /*11e60*/  ISETP.GT.U32.AND P1, PT, R225.reuse, R243, PT ;  /* 0x000000f3e100720c */ /* 0x040fe20003f24070 */
[----:B------:R-:W-:Y:S01]  /*11e70*/  @!P5 IMAD.IADD R52, R52, 0x1, -R225 ;  /* 0x000000013434d824 */ /* 0x000fe200078e0ae1 */
[C---:B------:R-:W-:Y:S02]  /*11e80*/  ISETP.GT.U32.AND P0, PT, R225.reuse, R172, PT ;  /* 0x000000ace100720c */ /* 0x040fe40003f04070 */
[----:B------:R-:W-:Y:S02]  /*11e90*/  IADD3 R36, PT, PT, -R36, RZ, RZ ;  /* 0x000000ff24247210 */ /* 0x000fe40007ffe1ff */
[----:B------:R-:W-:-:S03]  /*11ea0*/  ISETP.GT.U32.AND P5, PT, R225, R52, PT ;  /* 0x00000034e100720c */ /* 0x000fc60003fa4070 */
[----:B------:R-:W-:Y:S01]  /*11eb0*/  IMAD R59, R225, R36, R59 ;  /* 0x00000024e13b7224 */ /* 0x000fe200078e023b */
[----:B------:R-:W-:Y:S01]  /*11ec0*/  ISETP.GE.AND P4, PT, R30, RZ, PT ;  /* 0x000000ff1e00720c */ /* 0x000fe20003f86270 */
[----:B------:R-:W-:Y:S02]  /*11ed0*/  VIADD R30, R34, 0x16c ;  /* 0x0000016c221e7836 */ /* 0x000fe40000000000 */
[--C-:B------:R-:W-:Y:S01]  /*11ee0*/  @!P1 IMAD.IADD R243, R243, 0x1, -R225.reuse ;  /* 0x00000001f3f39824 */ /* 0x100fe200078e0ae1 */
[C---:B------:R-:W-:Y:S01]  /*11ef0*/  ISETP.GT.U32.AND P1, PT, R225.reuse, R59, PT ;  /* 0x0000003be100720c */ /* 0x040fe20003f24070 */
[--C-:B------:R-:W-:Y:S01]  /*11f00*/  @!P0 IMAD.IADD R172, R172, 0x1, -R225.reuse ;  /* 0x00000001acac8824 */ /* 0x100fe200078e0ae1 */
[----:B------:R-:W-:Y:S02]  /*11f10*/  IABS R190, R30 ;  /* 0x0000001e00be7213 */ /* 0x000fe40000000000 */
[----:B------:R-:W-:Y:S01]  /*11f20*/  ISETP.GT.U32.AND P0, PT, R225, R134, PT ;  /* 0x00000086e100720c */ /* 0x000fe20003f04070 */
[----:B------:R-:W-:Y:S01]  /*11f30*/  @!P3 IMAD.MOV R172, RZ, RZ, -R172 ;  /* 0x000000ffffacb224 */ /* 0x000fe200078e0aac */
[----:B------:R-:W-:Y:S01]  /*11f40*/  ISETP.GE.AND P6, PT, R50, RZ, PT ;  /* 0x000000ff3200720c */ /* 0x000fe20003fc6270 */
[----:B------:R-:W-:Y:S01]  /*11f50*/  @!P5 IMAD.IADD R52, R52, 0x1, -R225 ;  /* 0x000000013434d824 */ /* 0x000fe200078e0ae1 */
[----:B------:R-:W-:Y:S01]  /*11f60*/  ISETP.GE.AND P3, PT, R31, RZ, PT ;  /* 0x000000ff1f00720c */ /* 0x000fe20003f66270 */
[----:B------:R-:W-:Y:S01]  /*11f70*/  IMAD.HI.U32 R31, R26, R190, RZ ;  /* 0x000000be1a1f7227 */ /* 0x000fe200078e00ff */
[----:B------:R-:W-:-:S03]  /*11f80*/  ISETP.GE.AND P5, PT, R30, RZ, PT ;  /* 0x000000ff1e00720c */ /* 0x000fc60003fa6270 */
[----:B------:R-:W-:Y:S02]  /*11f90*/  VIADD R30, R34, 0x16d ;  /* 0x0000016d221e7836 */ /* 0x000fe40000000000 */
[----:B------:R-:W-:Y:S02]  /*11fa0*/  IMAD.MOV R31, RZ, RZ, -R31 ;  /* 0x000000ffff1f7224 */ /* 0x000fe400078e0a1f */
[----:B------:R-:W-:Y:S01]  /*11fb0*/  @!P1 IMAD.IADD R59, R59, 0x1, -R225 ;  /* 0x000000013b3b9824 */ /* 0x000fe200078e0ae1 */
[----:B------:R-:W-:Y:S01]  /*11fc0*/  IABS R236, R30 ;  /* 0x0000001e00ec7213 */ /* 0x000fe20000000000 */
[----:B------:R-:W-:Y:S01]  /*11fd0*/  @!P2 IMAD.MOV R163, RZ, RZ, -R163 ;  /* 0x000000ffffa3a224 */ /* 0x000fe200078e0aa3 */
[----:B------:R-:W-:Y:S01]  /*11fe0*/  ISETP.GE.AND P2, PT, R32, RZ, PT ;  /* 0x000000ff2000720c */ /* 0x000fe20003f46270 */
[----:B------:R-:W-:Y:S01]  /*11ff0*/  @!P0 IMAD.IADD R134, R134, 0x1, -R225 ;  /* 0x0000000186868824 */ /* 0x000fe200078e0ae1 */
[C---:B------:R-:W-:Y:S01]  /*12000*/  ISETP.GT.U32.AND P1, PT, R225.reuse, R59, PT ;  /* 0x0000003be100720c */ /* 0x040fe20003f24070 */
[----:B------:R-:W-:-:S02]  /*12010*/  IMAD R190, R225, R31, R190 ;  /* 0x0000001fe1be7224 */ /* 0x000fc400078e02be */
[----:B------:R-:W-:Y:S01]  /*12020*/  IMAD.HI.U32 R32, R26, R236, RZ ;  /* 0x000000ec1a207227 */ /* 0x000fe200078e00ff */
[----:B------:R-:W-:Y:S02]  /*12030*/  @!P4 IADD3 R243, PT, PT, -R243, RZ, RZ ;  /* 0x000000fff3f3c210 */ /* 0x000fe40007ffe1ff */
[C---:B------:R-:W-:Y:S01]  /*12040*/  ISETP.GT.U32.AND P4, PT, R225.reuse, R134, PT ;  /* 0x00000086e100720c */ /* 0x040fe20003f84070 */
[----:B------:R-:W-:Y:S01]  /*12050*/  @!P6 IMAD.MOV R52, RZ, RZ, -R52 ;  /* 0x000000ffff34e224 */ /* 0x000fe200078e0a34 */
[----:B------:R-:W-:Y:S01]  /*12060*/  ISETP.GT.U32.AND P6, PT, R225, R190, PT ;  /* 0x000000bee100720c */ /* 0x000fe20003fc4070 */
[----:B------:R-:W-:-:S04]  /*12070*/  IMAD.MOV R32, RZ, RZ, -R32 ;  /* 0x000000ffff207224 */ /* 0x000fc800078e0a20 */
[----:B------:R-:W-:Y:S01]  /*12080*/  IMAD R236, R225, R32, R236 ;  /* 0x00000020e1ec7224 */ /* 0x000fe200078e02ec */
[----:B------:R-:W-:Y:S01]  /*12090*/  @!P1 IADD3 R59, PT, PT, R59, -R225, RZ ;  /* 0x800000e13b3b9210 */ /* 0x000fe20007ffe0ff */
[----:B------:R-:W-:-:S03]  /*120a0*/  VIADD R140, R34, 0x16e ;  /* 0x0000016e228c7836 */ /* 0x000fc60000000000 */
[C---:B------:R-:W-:Y:S01]  /*120b0*/  ISETP.GT.U32.AND P1, PT, R225.reuse, R236, PT ;  /* 0x000000ece100720c */ /* 0x040fe20003f24070 */
[--C-:B------:R-:W-:Y:S01]  /*120c0*/  @!P4 IMAD.IADD R134, R134, 0x1, -R225.reuse ;  /* 0x000000018686c824 */ /* 0x100fe200078e0ae1 */
[----:B------:R-:W-:Y:S01]  /*120d0*/  ISETP.GE.AND P4, PT, R140, RZ, PT ;  /* 0x000000ff8c00720c */ /* 0x000fe20003f86270 */
[----:B------:R-:W-:Y:S01]  /*120e0*/  @!P6 IMAD.IADD R190, R190, 0x1, -R225 ;  /* 0x00000001bebee824 */ /* 0x000fe200078e0ae1 */
[----:B------:R-:W-:Y:S01]  /*120f0*/  IABS R140, R140 ;  /* 0x0000008c008c7213 */ /* 0x000fe20000000000 */
[----:B------:R-:W-:Y:S01]  /*12100*/  VIADD R31, R34, 0x16f ;  /* 0x0000016f221f7836 */ /* 0x000fe20000000000 */
[----:B------:R-:W-:Y:S01]  /*12110*/  ISETP.GE.AND P0, PT, R30, RZ, PT ;  /* 0x000000ff1e00720c */ /* 0x000fe20003f06270 */
[----:B------:R-:W-:Y:S01]  /*12120*/  VIADD R30, R34, 0x170 ;  /* 0x00000170221e7836 */ /* 0x000fe20000000000 */
[----:B------:R-:W-:Y:S01]  /*12130*/  ISETP.GT.U32.AND P6, PT, R225, R190, PT ;  /* 0x000000bee100720c */ /* 0x000fe20003fc4070 */
[----:B------:R-:W-:Y:S01]  /*12140*/  IMAD.HI.U32 R32, R26, R140, RZ ;  /* 0x0000008c1a207227 */ /* 0x000fe200078e00ff */
[----:B------:R-:W-:-:S03]  /*12150*/  IABS R224, R31 ;  /* 0x0000001f00e07213 */ /* 0x000fc60000000000 */
[----:B------:R-:W-:Y:S01]  /*12160*/  @!P2 IMAD.MOV R134, RZ, RZ, -R134 ;  /* 0x000000ffff86a224 */ /* 0x000fe200078e0a86 */
[----:B------:R-:W-:Y:S01]  /*12170*/  ISETP.GE.AND P2, PT, R31, RZ, PT ;  /* 0x000000ff1f00720c */ /* 0x000fe20003f46270 */
[----:B------:R-:W-:Y:S01]  /*12180*/  IMAD.MOV.U32 R130, RZ, RZ, R53 ;  /* 0x000000ffff827224 */ /* 0x000fe200078e0035 */
[----:B------:R-:W-:Y:S01]  /*12190*/  IABS R53, R30 ;  /* 0x0000001e00357213 */ /* 0x000fe20000000000 */
[----:B------:R-:W-:Y:S02]  /*121a0*/  @!P1 IMAD.IADD R236, R236, 0x1, -R225 ;  /* 0x00000001ecec9824 */ /* 0x000fe400078e0ae1 */
[----:B------:R-:W-:-:S04]  /*121b0*/  IMAD.HI.U32 R31, R26, R224, RZ ;  /* 0x000000e01a1f7227 */ /* 0x000fc800078e00ff */
[----:B------:R-:W-:Y:S02]  /*121c0*/  IMAD.MOV R32, RZ, RZ, -R32 ;  /* 0x000000ffff207224 */ /* 0x000fe400078e0a20 */
[----:B------:R-:W-:Y:S01]  /*121d0*/  @!P3 IMAD.MOV R59, RZ, RZ, -R59 ;  /* 0x000000ffff3bb224 */ /* 0x000fe200078e0a3b */
[----:B------:R-:W-:Y:S01]  /*121e0*/  ISETP.GE.AND P3, PT, R30, RZ, PT ;  /* 0x000000ff1e00720c */ /* 0x000fe20003f66270 */
[----:B------:R-:W-:Y:S01]  /*121f0*/  IMAD.MOV R30, RZ, RZ, -R31 ;  /* 0x000000ffff1e7224 */ /* 0x000fe200078e0a1f */
[C---:B------:R-:W-:Y:S01]  /*12200*/  ISETP.GT.U32.AND P1, PT, R225.reuse, R236, PT ;  /* 0x000000ece100720c */ /* 0x040fe20003f24070 */
[C---:B------:R-:W-:Y:S02]  /*12210*/  IMAD R140, R225.reuse, R32, R140 ;  /* 0x00000020e18c7224 */ /* 0x040fe400078e028c */
[----:B------:R-:W-:Y:S01]  /*12220*/  IMAD.HI.U32 R36, R26, R53, RZ ;  /* 0x000000351a247227 */ /* 0x000fe200078e00ff */
[----:B------:R-:W-:Y:S02]  /*12230*/  @!P6 IADD3 R190, PT, PT, R190, -R225, RZ ;  /* 0x800000e1bebee210 */ /* 0x000fe40007ffe0ff */
[C---:B------:R-:W-:Y:S01]  /*12240*/  ISETP.GT.U32.AND P6, PT, R225.reuse, R140, PT ;  /* 0x0000008ce100720c */ /* 0x040fe20003fc4070 */
[----:B------:R-:W-:-:S02]  /*12250*/  IMAD R224, R225, R30, R224 ;  /* 0x0000001ee1e07224 */ /* 0x000fc400078e02e0 */
[----:B------:R-:W-:Y:S02]  /*12260*/  IMAD.MOV R31, RZ, RZ, -R36 ;  /* 0x000000ffff1f7224 */ /* 0x000fe400078e0a24 */
[----:B------:R-:W-:Y:S01]  /*12270*/  @!P5 IMAD.MOV R190, RZ, RZ, -R190 ;  /* 0x000000ffffbed224 */ /* 0x000fe200078e0abe */
[C---:B------:R-:W-:Y:S01]  /*12280*/  ISETP.GT.U32.AND P5, PT, R225.reuse, R224, PT ;  /* 0x000000e0e100720c */ /* 0x040fe20003fa4070 */
[C---:B------:R-:W-:Y:S02]  /*12290*/  IMAD R53, R225.reuse, R31, R53 ;  /* 0x0000001fe1357224 */ /* 0x040fe400078e0235 */
[--C-:B------:R-:W-:Y:S02]  /*122a0*/  @!P1 IMAD.IADD R236, R236, 0x1, -R225.reuse ;  /* 0x00000001ecec9824 */ /* 0x100fe400078e0ae1 */
[----:B------:R-:W-:Y:S01]  /*122b0*/  VIADD R30, R34, 0x171 ;  /* 0x00000171221e7836 */ /* 0x000fe20000000000 */
[----:B------:R-:W-:Y:S01]  /*122c0*/  ISETP.GT.U32.AND P1, PT, R225, R53, PT ;  /* 0x00000035e100720c */ /* 0x000fe20003f24070 */
[----:B------:R-:W-:-:S02]  /*122d0*/  @!P6 IMAD.IADD R140, R140, 0x1, -R225 ;  /* 0x000000018c8ce824 */ /* 0x000fc400078e0ae1 */
[----:B------:R-:W-:Y:S01]  /*122e0*/  VIADD R31, R34, 0x172 ;  /* 0x00000172221f7836 */ /* 0x000fe20000000000 */
[----:B------:R-:W-:-:S03]  /*122f0*/  IABS R244, R30 ;  /* 0x0000001e00f47213 */ /* 0x000fc60000000000 */
[----:B------:R-:W-:Y:S02]  /*12300*/  @!P5 IADD3 R224, PT, PT, R224, -R225, RZ ;  /* 0x800000e1e0e0d210 */ /* 0x000fe40007ffe0ff */
[----:B------:R-:W-:Y:S01]  /*12310*/  ISETP.GT.U32.AND P5, PT, R225, R140, PT ;  /* 0x0000008ce100720c */ /* 0x000fe20003fa4070 */
[----:B------:R-:W-:Y:S01]  /*12320*/  IMAD.HI.U32 R36, R26, R244, RZ ;  /* 0x000000f41a247227 */ /* 0x000fe200078e00ff */
[----:B------:R-:W-:-:S03]  /*12330*/  IABS R211, R31 ;  /* 0x0000001f00d37213 */ /* 0x000fc60000000000 */
[----:B------:R-:W-:Y:S01]  /*12340*/  @!P1 IMAD.IADD R53, R53, 0x1, -R225 ;  /* 0x0000000135359824 */ /* 0x000fe200078e0ae1 */
[----:B------:R-:W-:Y:S01]  /*12350*/  ISETP.GT.U32.AND P1, PT, R225, R224, PT ;  /* 0x000000e0e100720c */ /* 0x000fe20003f24070 */
[----:B------:R-:W-:Y:S02]  /*12360*/  VIADD R32, R34, 0x173 ;  /* 0x0000017322207836 */ /* 0x000fe40000000000 */
[----:B------:R-:W-:Y:S02]  /*12370*/  IMAD.MOV R36, RZ, RZ, -R36 ;  /* 0x000000ffff247224 */ /* 0x000fe400078e0a24 */
[----:B------:R-:W-:Y:S01]  /*12380*/  IMAD.HI.U32 R50, R26, R211, RZ ;  /* 0x000000d31a327227 */ /* 0x000fe200078e00ff */
[----:B------:R-:W-:-:S03]  /*12390*/  IABS R223, R32 ;  /* 0x0000002000df7213 */ /* 0x000fc60000000000 */
[C---:B------:R-:W-:Y:S02]  /*123a0*/  IMAD R244, R225.reuse, R36, R244 ;  /* 0x00000024e1f47224 */ /* 0x040fe400078e02f4 */
[----:B------:R-:W-:Y:S02]  /*123b0*/  IMAD.MOV R50, RZ, RZ, -R50 ;  /* 0x000000ffff327224 */ /* 0x000fe400078e0a32 */
[----:B------:R-:W-:Y:S01]  /*123c0*/  @!P0 IMAD.MOV R236, RZ, RZ, -R236 ;  /* 0x000000ffffec8224 */ /* 0x000fe200078e0aec */
[C---:B------:R-:W-:Y:S01]  /*123d0*/  ISETP.GT.U32.AND P0, PT, R225.reuse, R53, PT ;  /* 0x00000035e100720c */ /* 0x040fe20003f04070 */
[----:B------:R-:W-:Y:S01]  /*123e0*/  @!P5 IMAD.IADD R140, R140, 0x1, -R225 ;  /* 0x000000018c8cd824 */ /* 0x000fe200078e0ae1 */
[C---:B------:R-:W-:Y:S01]  /*123f0*/  ISETP.GT.U32.AND P5, PT, R225.reuse, R244, PT ;  /* 0x000000f4e100720c */ /* 0x040fe20003fa4070 */
[----:B------:R-:W-:Y:S02]  /*12400*/  IMAD R211, R225, R50, R211 ;  /* 0x00000032e1d37224 */ /* 0x000fe400078e02d3 */
[----:B------:R-:W-:-:S04]  /*12410*/  IMAD.HI.U32 R36, R26, R223, RZ ;  /* 0x000000df1a247227 */ /* 0x000fc800078e00ff */
[----:B------:R-:W-:Y:S01]  /*12420*/  @!P1 IMAD.IADD R224, R224, 0x1, -R225 ;  /* 0x00000001e0e09824 */ /* 0x000fe200078e0ae1 */
[C---:B------:R-:W-:Y:S01]  /*12430*/  ISETP.GT.U32.AND P1, PT, R225.reuse, R211, PT ;  /* 0x000000d3e100720c */ /* 0x040fe20003f24070 */
[----:B------:R-:W-:Y:S01]  /*12440*/  IMAD.MOV R36, RZ, RZ, -R36 ;  /* 0x000000ffff247224 */ /* 0x000fe200078e0a24 */
[----:B------:R-:W-:Y:S01]  /*12450*/  ISETP.GE.AND P6, PT, R30, RZ, PT ;  /* 0x000000ff1e00720c */ /* 0x000fe20003fc6270 */
[----:B------:R-:W-:Y:S02]  /*12460*/  VIADD R30, R34, 0x174 ;  /* 0x00000174221e7836 */ /* 0x000fe40000000000 */
[----:B------:R-:W-:Y:S01]  /*12470*/  IMAD R223, R225, R36, R223 ;  /* 0x00000024e1df7224 */ /* 0x000fe200078e02df */
[----:B------:R-:W-:Y:S01]  /*12480*/  @!P0 IADD3 R53, PT, PT, R53, -R225, RZ ;  /* 0x800000e135358210 */ /* 0x000fe20007ffe0ff */
[----:B------:R-:W-:Y:S01]  /*12490*/  @!P5 IMAD.IADD R244, R244, 0x1, -R225 ;  /* 0x00000001f4f4d824 */ /* 0x000fe200078e0ae1 */
[----:B------:R-:W-:Y:S01]  /*124a0*/  ISETP.GE.AND P0, PT, R31, RZ, PT ;  /* 0x000000ff1f00720c */ /* 0x000fe20003f06270 */
[----:B------:R-:W-:Y:S01]  /*124b0*/  VIADD R31, R34, 0x175 ;  /* 0x00000175221f7836 */ /* 0x000fe20000000000 */
[----:B------:R-:W-:-:S02]  /*124c0*/  ISETP.GT.U32.AND P5, PT, R225, R223, PT ;  /* 0x000000dfe100720c */ /* 0x000fc40003fa4070 */
[----:B------:R-:W-:Y:S01]  /*124d0*/  IABS R159, R30 ;  /* 0x0000001e009f7213 */ /* 0x000fe20000000000 */
[----:B------:R-:W-:Y:S01]  /*124e0*/  @!P1 IMAD.IADD R211, R211, 0x1, -R225 ;  /* 0x00000001d3d39824 */ /* 0x000fe200078e0ae1 */
[----:B------:R-:W-:-:S03]  /*124f0*/  IABS R237, R31 ;  /* 0x0000001f00ed7213 */ /* 0x000fc60000000000 */
[----:B------:R-:W-:Y:S01]  /*12500*/  IMAD.HI.U32 R36, R26, R159, RZ ;  /* 0x0000009f1a247227 */ /* 0x000fe200078e00ff */
[----:B------:R-:W-:Y:S02]  /*12510*/  @!P2 IADD3 R224, PT, PT, -R224, RZ, RZ ;  /* 0x000000ffe0e0a210 */ /* 0x000fe40007ffe1ff */
[----:B------:R-:W-:Y:S01]  /*12520*/  ISETP.GT.U32.AND P2, PT, R225, R211, PT ;  /* 0x000000d3e100720c */ /* 0x000fe20003f44070 */
[----:B------:R-:W-:Y:S02]  /*12530*/  IMAD.MOV R36, RZ, RZ, -R36 ;  /* 0x000000ffff247224 */ /* 0x000fe400078e0a24 */
[----:B------:R-:W-:Y:S01]  /*12540*/  IMAD.HI.U32 R50, R26, R237, RZ ;  /* 0x000000ed1a327227 */ /* 0x000fe200078e00ff */
[----:B------:R-:W-:-:S03]  /*12550*/  ISETP.GE.AND P1, PT, R32, RZ, PT ;  /* 0x000000ff2000720c */ /* 0x000fc60003f26270 */
[----:B------:R-:W-:Y:S02]  /*12560*/  @!P5 IMAD.IADD R223, R223, 0x1, -R225 ;  /* 0x00000001dfdfd824 */ /* 0x000fe400078e0ae1 */
[----:B------:R-:W-:Y:S01]  /*12570*/  @!P4 IMAD.MOV R140, RZ, RZ, -R140 ;  /* 0x000000ffff8cc224 */ /* 0x000fe200078e0a8c */
[C---:B------:R-:W-:Y:S01]  /*12580*/  ISETP.GT.U32.AND P4, PT, R225.reuse, R244, PT ;  /* 0x000000f4e100720c */ /* 0x040fe20003f84070 */
[C---:B------:R-:W-:Y:S02]  /*12590*/  IMAD R159, R225.reuse, R36, R159 ;  /* 0x00000024e19f7224 */ /* 0x040fe400078e029f */
[----:B------:R-:W-:Y:S02]  /*125a0*/  IMAD.MOV R50, RZ, RZ, -R50 ;  /* 0x000000ffff327224 */ /* 0x000fe400078e0a32 */
[----:B------:R-:W-:Y:S01]  /*125b0*/  VIADD R32, R34, 0x176 ;  /* 0x0000017622207836 */ /* 0x000fe20000000000 */
[C---:B------:R-:W-:Y:S01]  /*125c0*/  ISETP.GT.U32.AND P5, PT, R225.reuse, R223, PT ;  /* 0x000000dfe100720c */ /* 0x040fe20003fa4070 */
[----:B------:R-:W-:Y:S01]  /*125d0*/  @!P3 IMAD.MOV R53, RZ, RZ, -R53 ;  /* 0x000000ffff35b224 */ /* 0x000fe200078e0a35 */
[C---:B------:R-:W-:Y:S01]  /*125e0*/  ISETP.GT.U32.AND P3, PT, R225.reuse, R159, PT ;  /* 0x0000009fe100720c */ /* 0x040fe20003f64070 */
[----:B------:R-:W-:Y:S01]  /*125f0*/  IMAD R237, R225, R50, R237 ;  /* 0x00000032e1ed7224 */ /* 0x000fe200078e02ed */
[----:B------:R-:W-:Y:S01]  /*12600*/  IABS R36, R32 ;  /* 0x0000002000247213 */ /* 0x000fe20000000000 */
[----:B------:R-:W-:-:S03]  /*12610*/  @!P2 IMAD.IADD R211, R211, 0x1, -R225 ;  /* 0x00000001d3d3a824 */ /* 0x000fc600078e0ae1 */
[----:B------:R-:W-:Y:S01]  /*12620*/  ISETP.GT.U32.AND P2, PT, R225, R237, PT ;  /* 0x000000ede100720c */ /* 0x000fe20003f44070 */
[----:B------:R-:W-:-:S04]  /*12630*/  IMAD.HI.U32 R50, R26, R36, RZ ;  /* 0x000000241a327227 */ /* 0x000fc800078e00ff */
[--C-:B------:R-:W-:Y:S01]  /*12640*/  @!P4 IMAD.IADD R244, R244, 0x1, -R225.reuse ;  /* 0x00000001f4f4c824 */ /* 0x100fe200078e0ae1 */
[----:B------:R-:W-:Y:S01]  /*12650*/  ISETP.GE.AND P4, PT, R30, RZ, PT ;  /* 0x000000ff1e00720c */ /* 0x000fe20003f86270 */
[----:B------:R-:W-:Y:S02]  /*12660*/  IMAD.MOV R30, RZ, RZ, -R50 ;  /* 0x000000ffff1e7224 */ /* 0x000fe400078e0a32 */
[--C-:B------:R-:W-:Y:S01]  /*12670*/  @!P5 IMAD.IADD R223, R223, 0x1, -R225.reuse ;  /* 0x00000001dfdfd824 */ /* 0x100fe200078e0ae1 */
[----:B------:R-:W-:Y:S01]  /*12680*/  ISETP.GE.AND P5, PT, R31, RZ, PT ;  /* 0x000000ff1f00720c */ /* 0x000fe20003fa6270 */
[--C-:B------:R-:W-:Y:S02]  /*12690*/  @!P3 IMAD.IADD R159, R159, 0x1, -R225.reuse ;  /* 0x000000019f9fb824 */ /* 0x100fe400078e0ae1 */
[----:B------:R-:W-:Y:S01]  /*126a0*/  IMAD R31, R225, R30, R36 ;  /* 0x0000001ee11f7224 */ /* 0x000fe200078e0224 */
[----:B------:R-:W-:Y:S01]  /*126b0*/  IADD3 R30, PT, PT, R34, 0x177, RZ ;  /* 0x00000177221e7810 */ /* 0x000fe20007ffe0ff */
[----:B------:R-:W-:Y:S01]  /*126c0*/  @!P2 IMAD.IADD R237, R237, 0x1, -R225 ;  /* 0x00000001ededa824 */ /* 0x000fe200078e0ae1 */
[----:B------:R-:W-:Y:S01]  /*126d0*/  ISETP.GE.AND P3, PT, R32, RZ, PT ;  /* 0x000000ff2000720c */ /* 0x000fe20003f66270 */
[----:B------:R-:W-:Y:S01]  /*126e0*/  VIADD R32, R34, 0x178 ;  /* 0x0000017822207836 */ /* 0x000fe20000000000 */
[----:B------:R-:W-:-:S02]  /*126f0*/  ISETP.GT.U32.AND P2, PT, R225, R159, PT ;  /* 0x0000009fe100720c */ /* 0x000fc40003f44070 */
[----:B------:R-:W-:Y:S01]  /*12700*/  IABS R164, R30 ;  /* 0x0000001e00a47213 */ /* 0x000fe20000000000 */
[----:B------:R-:W-:Y:S01]  /*12710*/  @!P1 IMAD.MOV R223, RZ, RZ, -R223 ;  /* 0x000000ffffdf9224 */ /* 0x000fe200078e0adf */
[----:B------:R-:W-:Y:S02]  /*12720*/  ISETP.GE.AND P1, PT, R32, RZ, PT ;  /* 0x000000ff2000720c */ /* 0x000fe40003f26270 */
[----:B------:R-:W-:Y:S01]  /*12730*/  IABS R63, R32 ;  /* 0x00000020003f7213 */ /* 0x000fe20000000000 */
[----:B------:R-:W-:-:S04]  /*12740*/  IMAD.HI.U32 R32, R26, R164, RZ ;  /* 0x000000a41a207227 */ /* 0x000fc800078e00ff */
[----:B------:R-:W-:Y:S02]  /*12750*/  IMAD.MOV R32, RZ, RZ, -R32 ;  /* 0x000000ffff207224 */ /* 0x000fe400078e0a20 */
[----:B------:R-:W-:Y:S01]  /*12760*/  @!P2 IADD3 R159, PT, PT, R159, -R225, RZ ;  /* 0x800000e19f9fa210 */ /* 0x000fe20007ffe0ff */
[----:B------:R-:W-:Y:S02]  /*12770*/  @!P0 IMAD.MOV R211, RZ, RZ, -R211 ;  /* 0x000000ffffd38224 */ /* 0x000fe400078e0ad3 */
[C---:B------:R-:W-:Y:S01]  /*12780*/  IMAD R164, R225.reuse, R32, R164 ;  /* 0x00000020e1a47224 */ /* 0x040fe200078e02a4 */
[----:B------:R-:W-:Y:S01]  /*12790*/  ISETP.GT.U32.AND P0, PT, R225, R237, PT ;  /* 0x000000ede100720c */ /* 0x000fe20003f04070 */
[----:B------:R-:W-:-:S03]  /*127a0*/  @!P4 IMAD.MOV R159, RZ, RZ, -R159 ;  /* 0x000000ffff9fc224 */ /* 0x000fc600078e0a9f */
[C---:B------:R-:W-:Y:S01]  /*127b0*/  ISETP.GT.U32.AND P4, PT, R225.reuse, R164, PT ;  /* 0x000000a4e100720c */ /* 0x040fe20003f84070 */
[----:B------:R-:W-:Y:S01]  /*127c0*/  @!P6 IMAD.MOV R244, RZ, RZ, -R244 ;  /* 0x000000fffff4e224 */ /* 0x000fe200078e0af4 */
[----:B------:R-:W-:Y:S01]  /*127d0*/  ISETP.GE.AND P6, PT, R30, RZ, PT ;  /* 0x000000ff1e00720c */ /* 0x000fe20003fc6270 */
[C---:B------:R-:W-:Y:S02]  /*127e0*/  VIADD R30, R34.reuse, 0x179 ;  /* 0x00000179221e7836 */ /* 0x040fe40000000000 */
[----:B------:R-:W-:Y:S01]  /*127f0*/  VIADD R36, R34, 0x17a ;  /* 0x0000017a22247836 */ /* 0x000fe20000000000 */
[----:B------:R-:W-:Y:S02]  /*12800*/  ISETP.GT.U32.AND P2, PT, R225, R31, PT ;  /* 0x0000001fe100720c */ /* 0x000fe40003f44070 */
[----:B------:R-:W-:Y:S01]  /*12810*/  IABS R212, R30 ;  /* 0x0000001e00d47213 */ /* 0x000fe20000000000 */
[----:B------:R-:W-:Y:S01]  /*12820*/  @!P0 IMAD.IADD R237, R237, 0x1, -R225 ;  /* 0x00000001eded8824 */ /* 0x000fe200078e0ae1 */
[----:B------:R-:W-:-:S02]  /*12830*/  ISETP.GE.AND P0, PT, R30, RZ, PT ;  /* 0x000000ff1e00720c */ /* 0x000fc40003f06270 */
[----:B------:R-:W-:Y:S01]  /*12840*/  IABS R30, R36 ;  /* 0x00000024001e7213 */ /* 0x000fe20000000000 */
[----:B------:R-:W-:Y:S02]  /*12850*/  @!P4 IMAD.IADD R164, R164, 0x1, -R225 ;  /* 0x00000001a4a4c824 */ /* 0x000fe400078e0ae1 */
[----:B------:R-:W-:Y:S02]  /*12860*/  IMAD.MOV.U32 R227, RZ, RZ, R54 ;  /* 0x000000ffffe37224 */ /* 0x000fe400078e0036 */
[----:B------:R-:W-:Y:S01]  /*12870*/  IMAD.HI.U32 R54, R26, R30, RZ ;  /* 0x0000001e1a367227 */ /* 0x000fe200078e00ff */
[----:B------:R-:W-:-:S03]  /*12880*/  ISETP.GT.U32.AND P4, PT, R225, R164, PT ;  /* 0x000000a4e100720c */ /* 0x000fc60003f84070 */
[----:B------:R-:W-:Y:S01]  /*12890*/  @!P5 IMAD.MOV R237, RZ, RZ, -R237 ;  /* 0x000000ffffedd224 */ /* 0x000fe200078e0aed */
[----:B------:R-:W-:Y:S01]  /*128a0*/  ISETP.GE.AND P5, PT, R36, RZ, PT ;  /* 0x000000ff2400720c */ /* 0x000fe20003fa6270 */
[----:B------:R-:W-:Y:S01]  /*128b0*/  @!P2 IMAD.IADD R31, R31, 0x1, -R225 ;  /* 0x000000011f1fa824 */ /* 0x000fe200078e0ae1 */
[----:B------:R-:W-:-:S04]  /*128c0*/  IADD3 R36, PT, PT, -R54, RZ, RZ ;  /* 0x000000ff36247210 */ /* 0x000fc80007ffe1ff */
[C---:B------:R-:W-:Y:S01]  /*128d0*/  ISETP.GT.U32.AND P2, PT, R225.reuse, R31, PT ;  /* 0x0000001fe100720c */ /* 0x040fe20003f44070 */
[----:B------:R-:W-:Y:S02]  /*128e0*/  IMAD R30, R225, R36, R30 ;  /* 0x00000024e11e7224 */ /* 0x000fe400078e021e */
[----:B------:R-:W-:-:S04]  /*128f0*/  IMAD.HI.U32 R32, R26, R63, RZ ;  /* 0x0000003f1a207227 */ /* 0x000fc800078e00ff */
[----:B------:R-:W-:Y:S01]  /*12900*/  @!P4 IMAD.IADD R164, R164, 0x1, -R225 ;  /* 0x00000001a4a4c824 */ /* 0x000fe200078e0ae1 */
[----:B------:R-:W-:Y:S01]  /*12910*/  ISETP.GT.U32.AND P4, PT, R225, R30, PT ;  /* 0x0000001ee100720c */ /* 0x000fe20003f84070 */
[----:B------:R-:W-:-:S04]  /*12920*/  IMAD.HI.U32 R50, R26, R212, RZ ;  /* 0x000000d41a327227 */ /* 0x000fc800078e00ff */
[----:B------:R-:W-:Y:S02]  /*12930*/  IMAD.MOV R51, RZ, RZ, -R32 ;  /* 0x000000ffff337224 */ /* 0x000fe400078e0a20 */
[----:B------:R-:W-:Y:S02]  /*12940*/  IMAD.MOV R32, RZ, RZ, -R50 ;  /* 0x000000ffff207224 */ /* 0x000fe400078e0a32 */
[----:B------:R-:W-:Y:S02]  /*12950*/  VIADD R216, R34, 0x17c ;  /* 0x0000017c22d87836 */ /* 0x000fe40000000000 */
[----:B------:R-:W-:Y:S02]  /*12960*/  IMAD R212, R225, R32, R212 ;  /* 0x00000020e1d47224 */ /* 0x000fe400078e02d4 */
[--C-:B------:R-:W-:Y:S01]  /*12970*/  @!P2 IMAD.IADD R31, R31, 0x1, -R225.reuse ;  /* 0x000000011f1fa824 */ /* 0x100fe200078e0ae1 */
[----:B------:R-:W-:Y:S01]  /*12980*/  IABS R50, R216 ;  /* 0x000000d800327213 */ /* 0x000fe20000000000 */
[----:B------:R-:W-:-:S02]  /*12990*/  @!P4 IMAD.IADD R30, R30, 0x1, -R225 ;  /* 0x000000011e1ec824 */ /* 0x000fc400078e0ae1 */
[----:B------:R-:W-:Y:S01]  /*129a0*/  @!P3 IMAD.MOV R31, RZ, RZ, -R31 ;  /* 0x000000ffff1fb224 */ /* 0x000fe200078e0a1f */
[C---:B------:R-:W-:Y:S01]  /*129b0*/  ISETP.GT.U32.AND P3, PT, R225.reuse, R212, PT ;  /* 0x000000d4e100720c */ /* 0x040fe20003f64070 */
[----:B------:R-:W-:Y:S01]  /*129c0*/  IMAD.HI.U32 R54, R26, R50, RZ ;  /* 0x000000321a367227 */ /* 0x000fe200078e00ff */
[----:B------:R-:W-:Y:S01]  /*129d0*/  ISETP.GT.U32.AND P4, PT, R225, R30, PT ;  /* 0x0000001ee100720c */ /* 0x000fe20003f84070 */
[----:B------:R1:W-:Y:S02]  /*129e0*/  STL [R1+0x6f0c], R143 ;  /* 0x006f0c8f01007387 */ /* 0x0003e40000100800 */
[----:B------:R-:W-:Y:S01]  /*129f0*/  VIADD R32, R34, 0x17b ;  /* 0x0000017b22207836 */ /* 0x000fe20000000000 */
[----:B------:R-:W-:Y:S01]  /*12a00*/  IADD3 R54, PT, PT, -R54, RZ, RZ ;  /* 0x000000ff36367210 */ /* 0x000fe20007ffe1ff */
[----:B------:R-:W-:Y:S04]  /*12a10*/  STL [R1+0x6f00], R123 ;  /* 0x006f007b01007387 */ /* 0x000fe80000100800 */
[----:B------:R-:W-:Y:S01]  /*12a20*/  STL [R1+0x6efc], R230 ;  /* 0x006efce601007387 */ /* 0x000fe20000100800 */
[----:B------:R-:W-:Y:S01]  /*12a30*/  IABS R102, R32 ;  /* 0x0000002000667213 */ /* 0x000fe20000000000 */
[----:B------:R-:W-:-:S02]  /*12a40*/  @!P3 IMAD.IADD R212, R212, 0x1, -R225 ;  /* 0x00000001d4d4b824 */ /* 0x000fc400078e0ae1 */
[----:B------:R-:W-:Y:S01]  /*12a50*/  IMAD.MOV.U32 R145, RZ, RZ, R55 ;  /* 0x000000ffff917224 */ /* 0x000fe200078e0037 */
[----:B------:R-:W-:Y:S01]  /*12a60*/  STL [R1+0x6f04], R20 ;  /* 0x006f041401007387 */ /* 0x000fe20000100800 */
[C---:B------:R-:W-:Y:S01]  /*12a70*/  IMAD R50, R225.reuse, R54, R50 ;  /* 0x00000036e1327224 */ /* 0x040fe200078e0232 */
[----:B------:R-:W-:Y:S01]  /*12a80*/  IADD3 R193, PT, PT, R34, 0x17f, RZ ;  /* 0x0000017f22c17810 */ /* 0x000fe20007ffe0ff */
[----:B------:R-:W-:Y:S01]  /*12a90*/  @!P4 IMAD.IADD R30, R30, 0x1, -R225 ;  /* 0x000000011e1ec824 */ /* 0x000fe200078e0ae1 */
[----:B------:R-:W-:Y:S01]  /*12aa0*/  STL [R1+0x6f10], R144 ;  /* 0x006f109001007387 */ /* 0x000fe20000100800 */
[----:B------:R-:W-:Y:S01]  /*12ab0*/  IMAD R63, R225, R51, R63 ;  /* 0x00000033e13f7224 */ /* 0x000fe200078e023f */
[----:B-1----:R-:W1:Y:S02]  /*12ac0*/  LDC R143, c[0x0][0x3ac] ;  /* 0x0000eb00ff8f7b82 */ /* 0x002e640000000800 */
[----:B------:R-:W-:Y:S01]  /*12ad0*/  STL [R1+0x6ef8], R146 ;  /* 0x006ef89201007387 */ /* 0x000fe20000100800 */
[----:B------:R-:W-:-:S03]  /*12ae0*/  IMAD.HI.U32 R36, R26, R102, RZ ;  /* 0x000000661a247227 */ /* 0x000fc600078e00ff */
[----:B------:R-:W-:Y:S04]  /*12af0*/  STL [R1+0x6ef0], R137 ;  /* 0x006ef08901007387 */ /* 0x000fe80000100800 */
[----:B------:R2:W-:Y:S01]  /*12b00*/  STL [R1+0x6eec], R231 ;  /* 0x006eece701007387 */ /* 0x0005e20000100800 */
[C---:B------:R-:W-:Y:S01]  /*12b10*/  ISETP.GT.U32.AND P3, PT, R225.reuse, R212, PT ;  /* 0x000000d4e100720c */ /* 0x040fe20003f64070 */
[----:B------:R-:W-:Y:S01]  /*12b20*/  IMAD.MOV R36, RZ, RZ, -R36 ;  /* 0x000000ffff247224 */ /* 0x000fe200078e0a24 */
[----:B------:R-:W-:Y:S01]  /*12b30*/  ISETP.GT.U32.AND P4, PT, R225, R50, PT ;  /* 0x00000032e100720c */ /* 0x000fe20003f84070 */
[----:B--2---:R-:W-:-:S05]  /*12b40*/  VIADD R231, R34, 0x17d ;  /* 0x0000017d22e77836 */ /* 0x004fca0000000000 */
[----:B------:R-:W-:Y:S01]  /*12b50*/  IABS R51, R231 ;  /* 0x000000e700337213 */ /* 0x000fe20000000000 */
[----:B------:R-:W-:-:S04]  /*12b60*/  IMAD R102, R225, R36, R102 ;  /* 0x00000024e1667224 */ /* 0x000fc800078e0266 */
[----:B------:R-:W-:Y:S02]  /*12b70*/  IMAD.MOV.U32 R36, RZ, RZ, R51 ;  /* 0x000000ffff247224 */ /* 0x000fe400078e0033 */
[----:B------:R-:W-:Y:S02]  /*12b80*/  VIADD R129, R34, 0x17e ;  /* 0x0000017e22817836 */ /* 0x000fe40000000000 */
[----:B------:R-:W-:-:S04]  /*12b90*/  IMAD.HI.U32 R55, R26, R36, RZ ;  /* 0x000000241a377227 */ /* 0x000fc800078e00ff */
[--C-:B------:R-:W-:Y:S01]  /*12ba0*/  @!P3 IMAD.IADD R212, R212, 0x1, -R225.reuse ;  /* 0x00000001d4d4b824 */ /* 0x100fe200078e0ae1 */
[----:B------:R-:W-:Y:S01]  /*12bb0*/  ISETP.GE.AND P3, PT, R32, RZ, PT ;  /* 0x000000ff2000720c */ /* 0x000fe20003f66270 */
[----:B------:R-:W-:Y:S01]  /*12bc0*/  @!P4 IMAD.IADD R50, R50, 0x1, -R225 ;  /* 0x000000013232c824 */ /* 0x000fe200078e0ae1 */
[----:B------:R-:W-:Y:S01]  /*12bd0*/  IABS R138, R129 ;  /* 0x00000081008a7213 */ /* 0x000fe20000000000 */
[----:B------:R-:W-:-:S03]  /*12be0*/  IMAD.MOV R32, RZ, RZ, -R55 ;  /* 0x000000ffff207224 */ /* 0x000fc600078e0a37 */
[C---:B------:R-:W-:Y:S01]  /*12bf0*/  ISETP.GT.U32.AND P4, PT, R225.reuse, R50, PT ;  /* 0x00000032e100720c */ /* 0x040fe20003f84070 */
[----:B------:R-:W-:Y:S02]  /*12c00*/  IMAD R36, R225, R32, R36 ;  /* 0x00000020e1247224 */ /* 0x000fe400078e0224 */
[----:B------:R-:W-:-:S04]  /*12c10*/  IMAD.HI.U32 R32, R26, R138, RZ ;  /* 0x0000008a1a207227 */ /* 0x000fc800078e00ff */
[----:B------:R-:W-:-:S04]  /*12c20*/  IMAD.MOV R32, RZ, RZ, -R32 ;  /* 0x000000ffff207224 */ /* 0x000fc800078e0a20 */
[----:B------:R-:W-:Y:S02]  /*12c30*/  IMAD R138, R225, R32, R138 ;  /* 0x00000020e18a7224 */ /* 0x000fe400078e028a */
[----:B------:R-:W-:-:S03]  /*12c40*/  @!P4 IADD3 R50, PT, PT, R50, -R225, RZ ;  /* 0x800000e13232c210 */ /* 0x000fc60007ffe0ff */
[----:B------:R-:W-:Y:S02]  /*12c50*/  ISETP.GT.U32.AND P4, PT, R225, R138, PT ;  /* 0x0000008ae100720c */ /* 0x000fe40003f84070 */
[----:B------:R-:W-:Y:S01]  /*12c60*/  IABS R250, R193 ;  /* 0x000000c100fa7213 */ /* 0x000fe20000000000 */
[----:B------:R-:W-:-:S04]  /*12c70*/  VIADD R251, R34, 0x1d9 ;  /* 0x000001d922fb7836 */ /* 0x000fc80000000000 */
[----:B------:R-:W-:-:S06]  /*12c80*/  IMAD.HI.U32 R54, R26, R250, RZ ;  /* 0x000000fa1a367227 */ /* 0x000fcc00078e00ff */
[----:B------:R-:W-:-:S05]  /*12c90*/  @!P4 IMAD.IADD R138, R138, 0x1, -R225 ;  /* 0x000000018a8ac824 */ /* 0x000fca00078e0ae1 */
[C---:B------:R-:W-:Y:S01]  /*12ca0*/  ISETP.GT.U32.AND P4, PT, R225.reuse, R138, PT ;  /* 0x0000008ae100720c */ /* 0x040fe20003f84070 */
[----:B------:R-:W-:Y:S01]  /*12cb0*/  IMAD.MOV R54, RZ, RZ, -R54 ;  /* 0x000000ffff367224 */ /* 0x000fe200078e0a36 */
[----:B------:R-:W-:Y:S01]  /*12cc0*/  IABS R195, R251 ;  /* 0x000000fb00c37213 */ /* 0x000fe20000000000 */
[----:B------:R-:W-:Y:S02]  /*12cd0*/  STL [R1+0x6ef4], R8 ;  /* 0x006ef40801007387 */ /* 0x000fe40000100800 */
[----:B------:R-:W-:Y:S02]  /*12ce0*/  IMAD R250, R225, R54, R250 ;  /* 0x00000036e1fa7224 */ /* 0x000fe400078e02fa */
[----:B------:R2:W-:Y:S01]  /*12cf0*/  STL [R1+0x6ee4], R249 ;  /* 0x006ee4f901007387 */ /* 0x0005e20000100800 */
[----:B------:R-:W-:-:S05]  /*12d00*/  IMAD.HI.U32 R51, R149, R195, RZ ;  /* 0x000000c395337227 */ /* 0x000fca00078e00ff */
[----:B------:R-:W-:Y:S01]  /*12d10*/  @!P4 IMAD.IADD R138, R138, 0x1, -R225 ;  /* 0x000000018a8ac824 */ /* 0x000fe200078e0ae1 */
[----:B------:R-:W-:Y:S01]  /*12d20*/  ISETP.GT.U32.AND P4, PT, R225, R250, PT ;  /* 0x000000fae100720c */ /* 0x000fe20003f84070 */
[----:B--2---:R-:W-:Y:S02]  /*12d30*/  VIADD R249, R34, 0x1e2 ;  /* 0x000001e222f97836 */ /* 0x004fe40000000000 */
[----:B------:R-:W-:-:S03]  /*12d40*/  IMAD.MOV R51, RZ, RZ, -R51 ;  /* 0x000000ffff337224 */ /* 0x000fc600078e0a33 */
[----:B------:R-:W-:Y:S01]  /*12d50*/  IABS R101, R249 ;  /* 0x000000f900657213 */ /* 0x000fe20000000000 */
[----:B------:R-:W-:Y:S02]  /*12d60*/  IMAD R195, R225, R51, R195 ;  /* 0x00000033e1c37224 */ /* 0x000fe400078e02c3 */
[----:B------:R-:W-:Y:S02]  /*12d70*/  VIADD R104, R34, 0x180 ;  /* 0x0000018022687836 */ /* 0x000fe40000000000 */
[----:B------:R-:W-:Y:S01]  /*12d80*/  IMAD.HI.U32 R51, R149, R101, RZ ;  /* 0x0000006595337227 */ /* 0x000fe200078e00ff */
[----:B------:R-:W-:Y:S02]  /*12d90*/  ISETP.GT.U32.AND P2, PT, R225, R63, PT ;  /* 0x0000003fe100720c */ /* 0x000fe40003f44070 */
[----:B------:R-:W-:Y:S01]  /*12da0*/  IABS R64, R104 ;  /* 0x0000006800407213 */ /* 0x000fe20000000000 */
[----:B------:R-:W-:Y:S01]  /*12db0*/  IMAD.MOV R51, RZ, RZ, -R51 ;  /* 0x000000ffff337224 */ /* 0x000fe200078e0a33 */
[----:B------:R-:W-:-:S03]  /*12dc0*/  @!P4 IADD3 R250, PT, PT, R250, -R225, RZ ;  /* 0x800000e1fafac210 */ /* 0x000fc60007ffe0ff */
[C---:B------:R-:W-:Y:S01]  /*12dd0*/  IMAD R101, R225.reuse, R51, R101 ;  /* 0x00000033e1657224 */ /* 0x040fe200078e0265 */
[----:B------:R-:W-:Y:S01]  /*12de0*/  ISETP.GT.U32.AND P4, PT, R225, R250, PT ;  /* 0x000000fae100720c */ /* 0x000fe20003f84070 */
[----:B------:R-:W-:-:S05]  /*12df0*/  IMAD.HI.U32 R51, R26, R64, RZ ;  /* 0x000000401a337227 */ /* 0x000fca00078e00ff */
[----:B------:R-:W-:Y:S02]  /*12e00*/  IADD3 R51, PT, PT, -R51, RZ, RZ ;  /* 0x000000ff33337210 */ /* 0x000fe40007ffe1ff */
[----:B------:R-:W-:-:S03]  /*12e10*/  @!P2 IADD3 R63, PT, PT, R63, -R225, RZ ;  /* 0x800000e13f3fa210 */ /* 0x000fc60007ffe0ff */
[C---:B------:R-:W-:Y:S01]  /*12e20*/  IMAD R64, R225.reuse, R51, R64 ;  /* 0x00000033e1407224 */ /* 0x040fe200078e0240 */
[----:B------:R-:W-:Y:S01]  /*12e30*/  ISETP.GT.U32.AND P2, PT, R225, R63, PT ;  /* 0x0000003fe100720c */ /* 0x000fe20003f44070 */
[----:B------:R-:W-:-:S03]  /*12e40*/  @!P4 IMAD.IADD R250, R250, 0x1, -R225 ;  /* 0x00000001fafac824 */ /* 0x000fc600078e0ae1 */
[----:B------:R-:W-:Y:S01]  /*12e50*/  ISETP.GT.U32.AND P4, PT, R225, R64, PT ;  /* 0x00000040e100720c */ /* 0x000fe20003f84070 */
[----:B------:R-:W-:-:S05]  /*12e60*/  VIADD R33, R34, 0x181 ;  /* 0x0000018122217836 */ /* 0x000fca0000000000 */
[----:B------:R-:W-:-:S03]  /*12e70*/  IABS R239, R33 ;  /* 0x0000002100ef7213 */ /* 0x000fc60000000000 */
[----:B------:R-:W-:Y:S01]  /*12e80*/  @!P2 IMAD.IADD R63, R63, 0x1, -R225 ;  /* 0x000000013f3fa824 */ /* 0x000fe200078e0ae1 */
[----:B------:R-:W-:-:S03]  /*12e90*/  ISETP.GT.U32.AND P2, PT, R225, R102, PT ;  /* 0x00000066e100720c */ /* 0x000fc60003f44070 */
[----:B------:R-:W-:Y:S01]  /*12ea0*/  @!P4 IADD3 R64, PT, PT, R64, -R225, RZ ;  /* 0x800000e14040c210 */ /* 0x000fe20007ffe0ff */
[----:B------:R-:W-:-:S03]  /*12eb0*/  IMAD.HI.U32 R54, R26, R239, RZ ;  /* 0x000000ef1a367227 */ /* 0x000fc600078e00ff */
[C---:B------:R-:W-:Y:S01]  /*12ec0*/  ISETP.GT.U32.AND P4, PT, R225.reuse, R64, PT ;  /* 0x00000040e100720c */ /* 0x040fe20003f84070 */
[----:B------:R2:W-:Y:S01]  /*12ed0*/  STL [R1+0x6ee8], R156 ;  /* 0x006ee89c01007387 */ /* 0x0005e20000100800 */
[----:B------:R-:W-:Y:S02]  /*12ee0*/  IMAD.MOV R54, RZ, RZ, -R54 ;  /* 0x000000ffff367224 */ /* 0x000fe400078e0a36 */
[----:B------:R-:W-:Y:S02]  /*12ef0*/  IMAD.MOV.U32 R166, RZ, RZ, R62 ;  /* 0x000000ffffa67224 */ /* 0x000fe400078e003e */
[----:B------:R-:W-:Y:S02]  /*12f00*/  @!P2 IMAD.IADD R102, R102, 0x1, -R225 ;  /* 0x000000016666a824 */ /* 0x000fe400078e0ae1 */
[----:B--2---:R-:W-:Y:S02]  /*12f10*/  VIADD R156, R34, 0x1db ;  /* 0x000001db229c7836 */ /* 0x004fe40000000000 */
[----:B------:R-:W-:-:S03]  /*12f20*/  IMAD R239, R225, R54, R239 ;  /* 0x00000036e1ef7224 */ /* 0x000fc600078e02ef */
[----:B------:R-:W-:Y:S01]  /*12f30*/  IABS R62, R156 ;  /* 0x0000009c003e7213 */ /* 0x000fe20000000000 */
[----:B------:R-:W-:Y:S01]  /*12f40*/  @!P4 IMAD.IADD R64, R64, 0x1, -R225 ;  /* 0x000000014040c824 */ /* 0x000fe200078e0ae1 */
[C---:B------:R-:W-:Y:S02]  /*12f50*/  ISETP.GT.U32.AND P2, PT, R225.reuse, R102, PT ;  /* 0x00000066e100720c */ /* 0x040fe40003f44070 */
[----:B------:R-:W-:Y:S01]  /*12f60*/  ISETP.GT.U32.AND P4, PT, R225, R239, PT ;  /* 0x000000efe100720c */ /* 0x000fe20003f84070 */
[----:B------:R-:W-:-:S04]  /*12f70*/  IMAD.HI.U32 R32, R149, R62, RZ ;  /* 0x0000003e95207227 */ /* 0x000fc800078e00ff */
[----:B------:R-:W-:-:S04]  /*12f80*/  IMAD.MOV R32, RZ, RZ, -R32 ;  /* 0x000000ffff207224 */ /* 0x000fc800078e0a20 */
[C---:B------:R-:W-:Y:S02]  /*12f90*/  IMAD R62, R225.reuse, R32, R62 ;  /* 0x00000020e13e7224 */ /* 0x040fe400078e023e */
[----:B------:R-:W-:Y:S02]  /*12fa0*/  VIADD R32, R34, 0x182 ;  /* 0x0000018222207836 */ /* 0x000fe40000000000 */
[--C-:B------:R-:W-:Y:S01]  /*12fb0*/  @!P2 IMAD.IADD R102, R102, 0x1, -R225.reuse ;  /* 0x000000016666a824 */ /* 0x100fe200078e0ae1 */
[----:B------:R-:W-:Y:S01]  /*12fc0*/  ISETP.GT.U32.AND P2, PT, R225, R36, PT ;  /* 0x00000024e100720c */ /* 0x000fe20003f44070 */
[----:B------:R-:W-:Y:S01]  /*12fd0*/  @!P4 IMAD.IADD R239, R239, 0x1, -R225 ;  /* 0x00000001efefc824 */ /* 0x000fe200078e0ae1 */
[----:B------:R-:W-:-:S04]  /*12fe0*/  IABS R213, R32 ;  /* 0x0000002000d57213 */ /* 0x000fc80000000000 */
[C---:B------:R-:W-:Y:S01]  /*12ff0*/  ISETP.GT.U32.AND P4, PT, R225.reuse, R239, PT ;  /* 0x000000efe100720c */ /* 0x040fe20003f84070 */
[----:B------:R-:W-:Y:S01]  /*13000*/  IMAD.HI.U32 R55, R26, R213, RZ ;  /* 0x000000d51a377227 */ /* 0x000fe200078e00ff */
[----:B------:R-:W2:Y:S03]  /*13010*/  S2R R132, SR_TID.X ;  /* 0x0000000000847919 */ /* 0x000ea60000002100 */
[----:B------:R-:W-:Y:S01]  /*13020*/  IMAD.MOV R55, RZ, RZ, -R55 ;  /* 0x000000ffff377224 */ /* 0x000fe200078e0a37 */
[----:B------:R-:W-:Y:S01]  /*13030*/  STL [R1+0x6edc], R162 ;  /* 0x006edca201007387 */ /* 0x000fe20000100800 */
[----:B------:R-:W-:Y:S02]  /*13040*/  @!P2 IMAD.IADD R36, R36, 0x1, -R225 ;  /* 0x000000012424a824 */ /* 0x000fe400078e0ae1 */
[C---:B------:R-:W-:Y:S01]  /*13050*/  IMAD R213, R225.reuse, R55, R213 ;  /* 0x00000037e1d57224 */ /* 0x040fe200078e02d5 */
[----:B------:R-:W-:Y:S02]  /*13060*/  STL [R1+0x6ed8], R219 ;  /* 0x006ed8db01007387 */ /* 0x000fe40000100800 */
[----:B------:R-:W-:Y:S01]  /*13070*/  ISETP.GT.U32.AND P2, PT, R225, R36, PT ;  /* 0x00000024e100720c */ /* 0x000fe20003f44070 */
[----:B------:R-:W-:Y:S01]  /*13080*/  @!P4 IMAD.IADD R239, R239, 0x1, -R225 ;  /* 0x00000001efefc824 */ /* 0x000fe200078e0ae1 */
[----:B------:R-:W-:Y:S01]  /*13090*/  STL [R1+0x6ee0], R10 ;  /* 0x006ee00a01007387 */ /* 0x000fe20000100800 */
[----:B------:R-:W-:-:S03]  /*130a0*/  ISETP.GT.U32.AND P4, PT, R225, R213, PT ;  /* 0x000000d5e100720c */ /* 0x000fc60003f84070 */
[----:B------:R-:W-:Y:S04]  /*130b0*/  STL [R1+0x6ed0], R39 ;  /* 0x006ed02701007387 */ /* 0x000fe80000100800 */
[----:B------:R-:W-:Y:S04]  /*130c0*/  STL [R1+0x6ed4], R232 ;  /* 0x006ed4e801007387 */ /* 0x000fe80000100800 */
[----:B------:R-:W-:Y:S01]  /*130d0*/  STL [R1+0x6ec8], R194 ;  /* 0x006ec8c201007387 */ /* 0x000fe20000100800 */
[----:B------:R-:W-:-:S03]  /*130e0*/  VIADD R137, R34, 0x1e3 ;  /* 0x000001e322897836 */ /* 0x000fc60000000000 */
[----:B------:R-:W-:Y:S04]  /*130f0*/  STL [R1+0x6ec4], R68 ;  /* 0x006ec44401007387 */ /* 0x000fe80000100800 */
[----:B------:R-:W-:Y:S04]  /*13100*/  STL [R1+0x6ecc], R221 ;  /* 0x006eccdd01007387 */ /* 0x000fe80000100800 */
[----:B------:R-:W-:Y:S04]  /*13110*/  STL [R1+0x6ebc], R40 ;  /* 0x006ebc2801007387 */ /* 0x000fe80000100800 */
[----:B------:R-:W-:Y:S04]  /*13120*/  STL [R1+0x6ec0], R47 ;  /* 0x006ec02f01007387 */ /* 0x000fe80000100800 */
[----:B------:R-:W-:Y:S01]  /*13130*/  STL [R1+0x6eb4], R241 ;  /* 0x006eb4f101007387 */ /* 0x000fe20000100800 */
[----:B------:R-:W-:-:S03]  /*13140*/  IABS R214, R137 ;  /* 0x0000008900d67213 */ /* 0x000fc60000000000 */
[----:B------:R-:W-:Y:S04]  /*13150*/  STL [R1+0x6eb8], R121 ;  /* 0x006eb87901007387 */ /* 0x000fe80000100800 */
[----:B------:R1:W-:Y:S01]  /*13160*/  STL [R1+0x6eac], R243 ;  /* 0x006eacf301007387 */ /* 0x0003e20000100800 */
[----:B------:R-:W-:Y:S02]  /*13170*/  IMAD.MOV.U32 R44, RZ, RZ, R58 ;  /* 0x000000ffff2c7224 */ /* 0x000fe400078e003a */
[--C-:B------:R-:W-:Y:S01]  /*13180*/  @!P2 IMAD.IADD R36, R36, 0x1, -R225.reuse ;  /* 0x000000012424a824 */ /* 0x100fe200078e0ae1 */
[----:B------:R-:W-:Y:S01]  /*13190*/  STL [R1+0x6eb0], R134 ;  /* 0x006eb08601007387 */ /* 0x000fe20000100800 */
[----:B------:R-:W-:Y:S02]  /*131a0*/  @!P4 IMAD.IADD R213, R213, 0x1, -R225 ;  /* 0x00000001d5d5c824 */ /* 0x000fe400078e0ae1 */
[----:B-1----:R-:W-:Y:S01]  /*131b0*/  VIADD R243, R34, 0x18b ;  /* 0x0000018b22f37836 */ /* 0x002fe20000000000 */
[----:B------:R1:W-:Y:S01]  /*131c0*/  STL [R1+0x6ea8], R140 ;  /* 0x006ea88c01007387 */ /* 0x0003e20000100800 */
[----:B------:R-:W-:Y:S01]  /*131d0*/  ISETP.GE.AND P2, PT, R32, RZ, PT ;  /* 0x000000ff2000720c */ /* 0x000fe20003f46270 */
[----:B------:R-:W-:-:S02]  /*131e0*/  IMAD.HI.U32 R32, R149, R214, RZ ;  /* 0x000000d695207227 */ /* 0x000fc400078e00ff */
[----:B------:R-:W-:Y:S02]  /*131f0*/  IABS R58, R243 ;  /* 0x000000f3003a7213 */ /* 0x000fe40000000000 */
[C---:B------:R-:W-:Y:S02]  /*13200*/  VIADD R217, R34.reuse, 0x19b ;  /* 0x0000019b22d97836 */ /* 0x040fe40000000000 */
[----:B-1----:R-:W-:Y:S01]  /*13210*/  VIADD R140, R34, 0x183 ;  /* 0x00000183228c7836 */ /* 0x002fe20000000000 */
[C---:B------:R-:W-:Y:S01]  /*13220*/  ISETP.GT.U32.AND P4, PT, R225.reuse, R213, PT ;  /* 0x000000d5e100720c */ /* 0x040fe20003f84070 */
[----:B------:R-:W-:Y:S02]  /*13230*/  IMAD.MOV R32, RZ, RZ, -R32 ;  /* 0x000000ffff207224 */ /* 0x000fe400078e0a20 */
[----:B------:R-:W-:Y:S01]  /*13240*/  IMAD.HI.U32 R54, R26, R58, RZ ;  /* 0x0000003a1a367227 */ /* 0x000fe200078e00ff */
[----:B------:R-:W-:Y:S02]  /*13250*/  IABS R240, R140 ;  /* 0x0000008c00f07213 */ /* 0x000fe40000000000 */
[----:B--2---:R-:W-:Y:S01]  /*13260*/  LOP3.LUT R132, R132, 0x3f, RZ, 0xc0, !PT ;  /* 0x0000003f84847812 */ /* 0x004fe200078ec0ff */
[----:B------:R-:W-:Y:S01]  /*13270*/  IMAD R214, R225, R32, R214 ;  /* 0x00000020e1d67224 */ /* 0x000fe200078e02d6 */
[----:B------:R-:W-:Y:S01]  /*13280*/  IABS R233, R217 ;  /* 0x000000d900e97213 */ /* 0x000fe20000000000 */
[----:B------:R-:W-:-:S02]  /*13290*/  IMAD.MOV R54, RZ, RZ, -R54 ;  /* 0x000000ffff367224 */ /* 0x000fc400078e0a36 */
[----:B------:R-:W-:-:S04]  /*132a0*/  IMAD.HI.U32 R32, R26, R240, RZ ;  /* 0x000000f01a207227 */ /* 0x000fc800078e00ff */
[----:B------:R-:W-:Y:S02]  /*132b0*/  IMAD R58, R225, R54, R58 ;  /* 0x00000036e13a7224 */ /* 0x000fe400078e023a */
[----:B------:R-:W-:Y:S02]  /*132c0*/  VIADD R194, R34, 0x1ab ;  /* 0x000001ab22c27836 */ /* 0x000fe40000000000 */
[----:B------:R-:W-:Y:S02]  /*132d0*/  IMAD R77, R132, R143, RZ ;  /* 0x0000008f844d7224 */ /* 0x000fe400078e02ff */
[----:B------:R-:W-:Y:S02]  /*132e0*/  IMAD.MOV R32, RZ, RZ, -R32 ;  /* 0x000000ffff207224 */ /* 0x000fe400078e0a20 */
[----:B------:R-:W-:Y:S01]  /*132f0*/  IMAD.HI.U32 R54, R26, R233, RZ ;  /* 0x000000e91a367227 */ /* 0x000fe200078e00ff */
[----:B------:R-:W-:-:S03]  /*13300*/  IABS R192, R194 ;  /* 0x000000c200c07213 */ /* 0x000fc60000000000 */
[----:B------:R-:W-:Y:S01]  /*13310*/  @!P4 IMAD.IADD R213, R213, 0x1, -R225 ;  /* 0x00000001d5d5c824 */ /* 0x000fe200078e0ae1 */
[----:B------:R-:W-:Y:S01]  /*13320*/  LEA R124, P4, R77, UR30, 0x2 ;  /* 0x0000001e4d7c7c11 */ /* 0x000fe2000f8810ff */
[----:B------:R-:W-:Y:S02]  /*13330*/  IMAD R240, R225, R32, R240 ;  /* 0x00000020e1f07224 */ /* 0x000fe400078e02f0 */
[----:B------:R-:W-:Y:S01]  /*13340*/  IMAD.MOV R54, RZ, RZ, -R54 ;  /* 0x000000ffff367224 */ /* 0x000fe200078e0a36 */
[----:B------:R-:W-:Y:S01]  /*13350*/  LEA.HI.X.SX32 R125, R77, UR31, 0x2, P4 ;  /* 0x0000001f4d7d7c11 */ /* 0x000fe2000a0f16ff */
[----:B------:R-:W-:Y:S01]  /*13360*/  VIADD R146, R34, 0x1b9 ;  /* 0x000001b922927836 */ /* 0x000fe20000000000 */
[C---:B------:R-:W-:Y:S01]  /*13370*/  ISETP.GT.U32.AND P4, PT, R225.reuse, R240, PT ;  /* 0x000000f0e100720c */ /* 0x040fe20003f84070 */
[----:B------:R-:W-:Y:S02]  /*13380*/  IMAD R233, R225, R54, R233 ;  /* 0x00000036e1e97224 */ /* 0x000fe400078e02e9 */
[----:B------:R-:W-:Y:S01]  /*13390*/  IMAD.HI.U32 R54, R26, R192, RZ ;  /* 0x000000c01a367227 */ /* 0x000fe200078e00ff */
[----:B------:R-:W-:-:S04]  /*133a0*/  IABS R79, R146 ;  /* 0x00000092004f7213 */ /* 0x000fc80000000000 */
[----:B------:R-:W-:Y:S01]  /*133b0*/  IADD3 R54, PT, PT, -R54, RZ, RZ ;  /* 0x000000ff36367210 */ /* 0x000fe20007ffe1ff */
[----:B------:R-:W-:-:S04]  /*133c0*/  VIADD R121, R34, 0x192 ;  /* 0x0000019222797836 */ /* 0x000fc80000000000 */
[----:B------:R-:W-:Y:S02]  /*133d0*/  IMAD R192, R225, R54, R192 ;  /* 0x00000036e1c07224 */ /* 0x000fe400078e02c0 */
[----:B------:R-:W-:Y:S01]  /*133e0*/  IMAD.HI.U32 R54, R26, R79, RZ ;  /* 0x0000004f1a367227 */ /* 0x000fe200078e00ff */
[----:B------:R-:W-:-:S03]  /*133f0*/  IABS R84, R121 ;  /* 0x0000007900547213 */ /* 0x000fc60000000000 */
[----:B------:R-:W-:Y:S01]  /*13400*/  @!P4 IMAD.IADD R240, R240, 0x1, -R225 ;  /* 0x00000001f0f0c824 */ /* 0x000fe200078e0ae1 */
[----:B------:R-:W-:Y:S01]  /*13410*/  IADD3 R54, PT, PT, -R54, RZ, RZ ;  /* 0x000000ff36367210 */ /* 0x000fe20007ffe1ff */
[----:B------:R-:W-:Y:S02]  /*13420*/  VIADD R134, R34, 0x189 ;  /* 0x0000018922867836 */ /* 0x000fe40000000000 */
[----:B------:R-:W-:Y:S01]  /*13430*/  IMAD.HI.U32 R55, R26, R84, RZ ;  /* 0x000000541a377227 */ /* 0x000fe200078e00ff */
[----:B------:R-:W-:-:S03]  /*13440*/  ISETP.GT.U32.AND P4, PT, R225, R240, PT ;  /* 0x000000f0e100720c */ /* 0x000fc60003f84070 */
[----:B------:R-:W-:Y:S02]  /*13450*/  IMAD R79, R225, R54, R79 ;  /* 0x00000036e14f7224 */ /* 0x000fe400078e024f */
[----:B------:R-:W-:Y:S01]  /*13460*/  IMAD R54, R143, 0x40, R77 ;  /* 0x000000408f367824 */ /* 0x000fe200078e024d */
[----:B------:R-:W-:Y:S01]  /*13470*/  IABS R85, R134 ;  /* 0x0000008600557213 */ /* 0x000fe20000000000 */
[----:B------:R-:W-:Y:S02]  /*13480*/  IMAD.MOV R55, RZ, RZ, -R55 ;  /* 0x000000ffff377224 */ /* 0x000fe400078e0a37 */
[----:B------:R-:W-:Y:S02]  /*13490*/  IMAD.MOV.U32 R123, RZ, RZ, R227 ;  /* 0x000000ffff7b7224 */ /* 0x000fe400078e00e3 */
[----:B------:R-:W-:Y:S01]  /*134a0*/  IMAD.MOV.U32 R227, RZ, RZ, R105 ;  /* 0x000000ffffe37224 */ /* 0x000fe200078e0069 */
[----:B------:R-:W-:Y:S01]  /*134b0*/  MOV R105, R126 ;  /* 0x0000007e00697202 */ /* 0x000fe20000000f00 */
[----:B------:R-:W-:Y:S01]  /*134c0*/  @!P0 IMAD.MOV R212, RZ, RZ, -R212 ;  /* 0x000000ffffd48224 */ /* 0x000fe200078e0ad4 */
[----:B------:R-:W-:Y:S01]  /*134d0*/  LEA R126, P0, R54, UR30, 0x2 ;  /* 0x0000001e367e7c11 */ /* 0x000fe2000f8010ff */
[----:B------:R-:W-:-:S02]  /*134e0*/  IMAD R84, R225, R55, R84 ;  /* 0x00000037e1547224 */ /* 0x000fc400078e0254 */
[----:B------:R-:W-:Y:S02]  /*134f0*/  IMAD.MOV.U32 R20, RZ, RZ, R248 ;  /* 0x000000ffff147224 */ /* 0x000fe400078e00f8 */
[----:B------:R-:W-:Y:S02]  /*13500*/  @!P4 IMAD.IADD R240, R240, 0x1, -R225 ;  /* 0x00000001f0f0c824 */ /* 0x000fe400078e0ae1 */
[C---:B------:R-:W-:Y:S02]  /*13510*/  VIADD R47, R34.reuse, 0x193 ;  /* 0x00000193222f7836 */ /* 0x040fe40000000000 */
[----:B------:R-:W-:Y:S02]  /*13520*/  VIADD R241, R34, 0x199 ;  /* 0x0000019922f17836 */ /* 0x000fe40000000000 */
[----:B------:R-:W-:Y:S01]  /*13530*/  @!P6 IMAD.MOV R164, RZ, RZ, -R164 ;  /* 0x000000ffffa4e224 */ /* 0x000fe200078e0aa4 */
[----:B------:R-:W-:Y:S01]  /*13540*/  @!P2 IADD3 R213, PT, PT, -R213, RZ, RZ ;  /* 0x000000ffd5d5a210 */ /* 0x000fe20007ffe1ff */
[----:B------:R-:W-:-:S02]  /*13550*/  IMAD.MOV.U32 R248, RZ, RZ, R229 ;  /* 0x000000fffff87224 */ /* 0x000fc400078e00e5 */
[C---:B------:R-:W-:Y:S01]  /*13560*/  VIADD R40, R34.reuse, 0x1a2 ;  /* 0x000001a222287836 */ /* 0x040fe20000000000 */
[----:B------:R-:W-:Y:S01]  /*13570*/  IADD3 R221, PT, PT, R34, 0x1a3, RZ ;  /* 0x000001a322dd7810 */ /* 0x000fe20007ffe0ff */
[----:B------:R-:W-:Y:S01]  /*13580*/  IMAD.HI.U32 R51, R26, R85, RZ ;  /* 0x000000551a337227 */ /* 0x000fe200078e00ff */
[----:B------:R-:W-:-:S03]  /*13590*/  ISETP.GT.U32.AND P4, PT, R225, R84, PT ;  /* 0x00000054e100720c */ /* 0x000fc60003f84070 */
[----:B------:R-:W-:Y:S02]  /*135a0*/  @!P3 IMAD.MOV R102, RZ, RZ, -R102 ;  /* 0x000000ffff66b224 */ /* 0x000fe400078e0a66 */
[C---:B------:R-:W-:Y:S02]  /*135b0*/  VIADD R68, R34.reuse, 0x1a9 ;  /* 0x000001a922447836 */ /* 0x040fe40000000000 */
[C---:B------:R-:W-:Y:S02]  /*135c0*/  VIADD R10, R34.reuse, 0x1b2 ;  /* 0x000001b2220a7836 */ /* 0x040fe40000000000 */
[C---:B------:R-:W-:Y:S02]  /*135d0*/  VIADD R232, R34.reuse, 0x1b3 ;  /* 0x000001b322e87836 */ /* 0x040fe40000000000 */
[C---:B------:R-:W-:Y:S02]  /*135e0*/  VIADD R144, R34.reuse, 0x1bb ;  /* 0x000001bb22907836 */ /* 0x040fe40000000000 */
[----:B------:R-:W-:-:S02]  /*135f0*/  VIADD R219, R34, 0x1c3 ;  /* 0x000001c322db7836 */ /* 0x000fc40000000000 */
[C---:B------:R-:W-:Y:S01]  /*13600*/  VIADD R162, R34.reuse, 0x1c9 ;  /* 0x000001c922a27836 */ /* 0x040fe20000000000 */
[----:B------:R-:W-:Y:S01]  /*13610*/  MOV R143, R130 ;  /* 0x00000082008f7202 */ /* 0x000fe20000000f00 */
[----:B------:R-:W-:Y:S02]  /*13620*/  IMAD.MOV.U32 R229, RZ, RZ, R150 ;  /* 0x000000ffffe57224 */ /* 0x000fe400078e0096 */
[----:B------:R-:W-:Y:S02]  /*13630*/  VIADD R39, R34, 0x1c2 ;  /* 0x000001c222277836 */ /* 0x000fe40000000000 */
[----:B------:R-:W-:Y:S01]  /*13640*/  IMAD.MOV.U32 R230, RZ, RZ, R166 ;  /* 0x000000ffffe67224 */ /* 0x000fe200078e00a6 */
[----:B------:R-:W-:Y:S01]  /*13650*/  STL [R1+0x6ea0], R244 ;  /* 0x006ea0f401007387 */ /* 0x000fe20000100800 */
[----:B------:R-:W-:Y:S01]  /*13660*/  IMAD.MOV.U32 R150, RZ, RZ, R127 ;  /* 0x000000ffff967224 */ /* 0x000fe200078e007f */
[----:B------:R-:W-:Y:S01]  /*13670*/  LEA.HI.X.SX32 R127, R54, UR31, 0x2, P0 ;  /* 0x0000001f367f7c11 */ /* 0x000fe200080f16ff */
[----:B------:R-:W-:Y:S01]  /*13680*/  IMAD.MOV R51, RZ, RZ, -R51 ;  /* 0x000000ffff337224 */ /* 0x000fe200078e0a33 */
[C---:B------:R-:W-:Y:S01]  /*13690*/  ISETP.GT.U32.AND P0, PT, R225.reuse, R58, PT ;  /* 0x0000003ae100720c */ /* 0x040fe20003f04070 */
[----:B------:R-:W-:Y:S01]  /*136a0*/  VIADD R8, R34, 0x1cb ;  /* 0x000001cb22087836 */ /* 0x000fe20000000000 */
[----:B------:R-:W-:Y:S01]  /*136b0*/  IABS R122, R47 ;  /* 0x0000002f007a7213 */ /* 0x000fe20000000000 */
[C---:B------:R-:W-:Y:S01]  /*136c0*/  IMAD R85, R225.reuse, R51, R85 ;  /* 0x00000033e1557224 */ /* 0x040fe200078e0255 */
[----:B------:R-:W-:Y:S01]  /*136d0*/  IABS R83, R241 ;  /* 0x000000f100537213 */ /* 0x000fe20000000000 */
[----:B------:R-:W-:Y:S01]  /*136e0*/  @!P4 IMAD.IADD R84, R84, 0x1, -R225 ;  /* 0x000000015454c824 */ /* 0x000fe200078e0ae1 */
[----:B------:R-:W-:Y:S01]  /*136f0*/  IABS R82, R40 ;  /* 0x0000002800527213 */ /* 0x000fe20000000000 */
[C---:B------:R-:W-:Y:S01]  /*13700*/  IMAD.HI.U32 R32, R26.reuse, R122, RZ ;  /* 0x0000007a1a207227 */ /* 0x040fe200078e00ff */
[----:B------:R-:W-:Y:S01]  /*13710*/  ISETP.GT.U32.AND P6, PT, R225, R85, PT ;  /* 0x00000055e100720c */ /* 0x000fe20003fc4070 */
[----:B------:R-:W1:Y:S02]  /*13720*/  LDCU UR30, c[0x0][0x3b0] ;  /* 0x00007600ff1e77ac */ /* 0x000e640008000800 */
[----:B------:R-:W-:Y:S01]  /*13730*/  IMAD.HI.U32 R51, R26, R83, RZ ;  /* 0x000000531a337227 */ /* 0x000fe200078e00ff */
[----:B------:R-:W-:-:S02]  /*13740*/  IABS R98, R221 ;  /* 0x000000dd00627213 */ /* 0x000fc40000000000 */
[----:B------:R-:W-:Y:S01]  /*13750*/  IABS R81, R68 ;  /* 0x0000004400517213 */ /* 0x000fe20000000000 */
[----:B------:R-:W-:Y:S01]  /*13760*/  @!P0 IMAD.IADD R58, R58, 0x1, -R225 ;  /* 0x000000013a3a8824 */ /* 0x000fe200078e0ae1 */
[----:B------:R-:W-:Y:S01]  /*13770*/  ISETP.GE.AND P0, PT, R140, RZ, PT ;  /* 0x000000ff8c00720c */ /* 0x000fe20003f06270 */
[----:B------:R-:W-:Y:S01]  /*13780*/  IMAD.MOV R32, RZ, RZ, -R32 ;  /* 0x000000ffff207224 */ /* 0x000fe200078e0a20 */
[C---:B------:R-:W-:Y:S01]  /*13790*/  ISETP.GT.U32.AND P2, PT, R225.reuse, R84, PT ;  /* 0x00000054e100720c */ /* 0x040fe20003f44070 */
[----:B------:R-:W-:Y:S01]  /*137a0*/  IMAD.MOV R51, RZ, RZ, -R51 ;  /* 0x000000ffff337224 */ /* 0x000fe200078e0a33 */
[----:B------:R-:W-:Y:S01]  /*137b0*/  IABS R80, R10 ;  /* 0x0000000a00507213 */ /* 0x000fe20000000000 */
[C---:B------:R-:W-:Y:S01]  /*137c0*/  IMAD R122, R225.reuse, R32, R122 ;  /* 0x00000020e17a7224 */ /* 0x040fe200078e027a */
[----:B------:R-:W-:Y:S01]  /*137d0*/  IABS R246, R232 ;  /* 0x000000e800f67213 */ /* 0x000fe20000000000 */
[----:B------:R-:W-:Y:S01]  /*137e0*/  IMAD R83, R225, R51, R83 ;  /* 0x00000033e1537224 */ /* 0x000fe200078e0253 */
[----:B------:R-:W-:Y:S01]  /*137f0*/  IABS R77, R162 ;  /* 0x000000a2004d7213 */ /* 0x000fe20000000000 */
[----:B------:R-:W-:Y:S01]  /*13800*/  @!P6 IMAD.IADD R85, R85, 0x1, -R225 ;  /* 0x000000015555e824 */ /* 0x000fe200078e0ae1 */
[----:B------:R-:W-:Y:S01]  /*13810*/  ISETP.GT.U32.AND P6, PT, R225, R122, PT ;  /* 0x0000007ae100720c */ /* 0x000fe20003fc4070 */
[----:B------:R-:W-:-:S02]  /*13820*/  IMAD.MOV.U32 R130, RZ, RZ, R2 ;  /* 0x000000ffff827224 */ /* 0x000fc400078e0002 */
[----:B------:R-:W-:Y:S01]  /*13830*/  IMAD.MOV.U32 R166, RZ, RZ, R100 ;  /* 0x000000ffffa67224 */ /* 0x000fe200078e0064 */
[C---:B------:R-:W-:Y:S01]  /*13840*/  ISETP.GT.U32.AND P4, PT, R225.reuse, R85, PT ;  /* 0x00000055e100720c */ /* 0x040fe20003f84070 */
[----:B------:R-:W-:Y:S01]  /*13850*/  @!P0 IMAD.MOV R240, RZ, RZ, -R240 ;  /* 0x000000fffff08224 */ /* 0x000fe200078e0af0 */
[C---:B------:R-:W-:Y:S01]  /*13860*/  ISETP.GT.U32.AND P0, PT, R225.reuse, R83, PT ;  /* 0x00000053e100720c */ /* 0x040fe20003f04070 */
[--C-:B------:R-:W-:Y:S01]  /*13870*/  @!P2 IMAD.IADD R84, R84, 0x1, -R225.reuse ;  /* 0x000000015454a824 */ /* 0x100fe200078e0ae1 */
[----:B------:R-:W-:Y:S01]  /*13880*/  ISETP.GE.AND P2, PT, R134, RZ, PT ;  /* 0x000000ff8600720c */ /* 0x000fe20003f46270 */
[----:B------:R-:W-:Y:S01]  /*13890*/  IMAD.HI.U32 R55, R26, R82, RZ ;  /* 0x000000521a377227 */ /* 0x000fe200078e00ff */
[----:B------:R-:W-:Y:S01]  /*138a0*/  ISETP.GT.U32.AND P3, PT, R225, R58, PT ;  /* 0x0000003ae100720c */ /* 0x000fe20003f64070 */
[----:B------:R-:W-:Y:S01]  /*138b0*/  STL [R1+0x6e9c], R159 ;  /* 0x006e9c9f01007387 */ /* 0x000fe20000100800 */
[----:B------:R-:W2:Y:S01]  /*138c0*/  LDCU UR31, c[0x0][0x3b0] ;  /* 0x00007600ff1f77ac */ /* 0x000ea20008000800 */
[----:B------:R-:W-:-:S02]  /*138d0*/  @!P6 IMAD.IADD R122, R122, 0x1, -R225 ;  /* 0x000000017a7ae824 */ /* 0x000fc400078e0ae1 */
[----:B------:R-:W-:Y:S02]  /*138e0*/  IMAD.MOV R55, RZ, RZ, -R55 ;  /* 0x000000ffff377224 */ /* 0x000fe400078e0a37 */
[--C-:B------:R-:W-:Y:S01]  /*138f0*/  @!P4 IMAD.IADD R85, R85, 0x1, -R225.reuse ;  /* 0x000000015555c824 */ /* 0x100fe200078e0ae1 */
[----:B------:R-:W-:Y:S01]  /*13900*/  ISETP.GT.U32.AND P6, PT, R225, R122, PT ;  /* 0x0000007ae100720c */ /* 0x000fe20003fc4070 */
[----:B------:R-:W-:Y:S01]  /*13910*/  @!P0 IMAD.IADD R83, R83, 0x1, -R225 ;  /* 0x0000000153538824 */ /* 0x000fe200078e0ae1 */
[----:B------:R-:W-:Y:S01]  /*13920*/  ISETP.GT.U32.AND P4, PT, R225, R233, PT ;  /* 0x000000e9e100720c */ /* 0x000fe20003f84070 */
[----:B------:R-:W-:Y:S01]  /*13930*/  IMAD.HI.U32 R32, R26, R98, RZ ;  /* 0x000000621a207227 */ /* 0x000fe200078e00ff */
[----:B------:R-:W-:-:S03]  /*13940*/  ISETP.GE.AND P0, PT, R121, RZ, PT ;  /* 0x000000ff7900720c */ /* 0x000fc60003f06270 */
[----:B------:R-:W-:Y:S01]  /*13950*/  @!P2 IMAD.MOV R85, RZ, RZ, -R85 ;  /* 0x000000ffff55a224 */ /* 0x000fe200078e0a55 */
[C---:B------:R-:W-:Y:S01]  /*13960*/  ISETP.GT.U32.AND P2, PT, R225.reuse, R83, PT ;  /* 0x00000053e100720c */ /* 0x040fe20003f44070 */
[C---:B------:R-:W-:Y:S02]  /*13970*/  IMAD R82, R225.reuse, R55, R82 ;  /* 0x00000037e1527224 */ /* 0x040fe400078e0252 */
[----:B------:R-:W-:Y:S02]  /*13980*/  IMAD.MOV R32, RZ, RZ, -R32 ;  /* 0x000000ffff207224 */ /* 0x000fe400078e0a20 */
[--C-:B------:R-:W-:Y:S01]  /*13990*/  @!P3 IMAD.IADD R58, R58, 0x1, -R225.reuse ;  /* 0x000000013a3ab824 */ /* 0x100fe200078e0ae1 */
[C---:B------:R-:W-:Y:S01]  /*139a0*/  ISETP.GT.U32.AND P3, PT, R225.reuse, R82, PT ;  /* 0x00000052e100720c */ /* 0x040fe20003f64070 */
[----:B------:R-:W-:Y:S02]  /*139b0*/  IMAD R98, R225, R32, R98 ;  /* 0x00000020e1627224 */ /* 0x000fe400078e0262 */
[--C-:B------:R-:W-:Y:S01]  /*139c0*/  @!P6 IMAD.IADD R122, R122, 0x1, -R225.reuse ;  /* 0x000000017a7ae824 */ /* 0x100fe200078e0ae1 */
[----:B------:R-:W-:Y:S01]  /*139d0*/  ISETP.GE.AND P6, PT, R243, RZ, PT ;  /* 0x000000fff300720c */ /* 0x000fe20003fc6270 */
[----:B------:R-:W-:Y:S01]  /*139e0*/  @!P4 IMAD.IADD R233, R233, 0x1, -R225 ;  /* 0x00000001e9e9c824 */ /* 0x000fe200078e0ae1 */
[----:B------:R-:W-:Y:S01]  /*139f0*/  ISETP.GE.AND P4, PT, R47, RZ, PT ;  /* 0x000000ff2f00720c */ /* 0x000fe20003f86270 */
[----:B------:R-:W-:Y:S01]  /*13a00*/  @!P0 IMAD.MOV R84, RZ, RZ, -R84 ;  /* 0x000000ffff548224 */ /* 0x000fe200078e0a54 */
[----:B------:R-:W-:Y:S01]  /*13a10*/  ISETP.GT.U32.AND P0, PT, R225, R98, PT ;  /* 0x00000062e100720c */ /* 0x000fe20003f04070 */
[----:B------:R-:W-:-:S04]  /*13a20*/  IMAD.HI.U32 R51, R26, R81, RZ ;  /* 0x000000511a337227 */ /* 0x000fc800078e00ff */
[----:B------:R-:W-:Y:S01]  /*13a30*/  @!P2 IMAD.IADD R83, R83, 0x1, -R225 ;  /* 0x000000015353a824 */ /* 0x000fe200078e0ae1 */
[C---:B------:R-:W-:Y:S01]  /*13a40*/  ISETP.GT.U32.AND P2, PT, R225.reuse, R192, PT ;  /* 0x000000c0e100720c */ /* 0x040fe20003f44070 */
[----:B------:R-:W-:Y:S02]  /*13a50*/  IMAD.MOV R51, RZ, RZ, -R51 ;  /* 0x000000ffff337224 */ /* 0x000fe400078e0a33 */
[----:B------:R-:W-:Y:S01]  /*13a60*/  @!P3 IMAD.IADD R82, R82, 0x1, -R225 ;  /* 0x000000015252b824 */ /* 0x000fe200078e0ae1 */
[C---:B------:R-:W-:Y:S01]  /*13a70*/  ISETP.GT.U32.AND P3, PT, R225.reuse, R233, PT ;  /* 0x000000e9e100720c */ /* 0x040fe20003f64070 */
[----:B------:R-:W-:Y:S02]  /*13a80*/  IMAD R81, R225, R51, R81 ;  /* 0x00000033e1517224 */ /* 0x000fe400078e0251 */
[----:B------:R-:W-:-:S04]  /*13a90*/  IMAD.HI.U32 R55, R26, R80, RZ ;  /* 0x000000501a377227 */ /* 0x000fc800078e00ff */
[----:B------:R-:W-:Y:S01]  /*13aa0*/  @!P6 IMAD.MOV R58, RZ, RZ, -R58 ;  /* 0x000000ffff3ae224 */ /* 0x000fe200078e0a3a */
[C---:B------:R-:W-:Y:S01]  /*13ab0*/  ISETP.GT.U32.AND P6, PT, R225.reuse, R82, PT ;  /* 0x00000052e100720c */ /* 0x040fe20003fc4070 */
[----:B------:R-:W-:Y:S01]  /*13ac0*/  @!P4 IMAD.MOV R122, RZ, RZ, -R122 ;  /* 0x000000ffff7ac224 */ /* 0x000fe200078e0a7a */
[C---:B------:R-:W-:Y:S01]  /*13ad0*/  ISETP.GT.U32.AND P4, PT, R225.reuse, R81, PT ;  /* 0x00000051e100720c */ /* 0x040fe20003f84070 */
[----:B------:R-:W-:Y:S02]  /*13ae0*/  @!P0 IMAD.IADD R98, R98, 0x1, -R225 ;  /* 0x0000000162628824 */ /* 0x000fe400078e0ae1 */
[----:B------:R-:W-:Y:S02]  /*13af0*/  IMAD.MOV R55, RZ, RZ, -R55 ;  /* 0x000000ffff377224 */ /* 0x000fe400078e0a37 */
[----:B------:R-:W-:Y:S01]  /*13b00*/  @!P2 IMAD.IADD R192, R192, 0x1, -R225 ;  /* 0x00000001c0c0a824 */ /* 0x000fe200078e0ae1 */
[C---:B------:R-:W-:Y:S01]  /*13b10*/  ISETP.GT.U32.AND P2, PT, R225.reuse, R98, PT ;  /* 0x00000062e100720c */ /* 0x040fe20003f44070 */
[----:B------:R-:W-:Y:S01]  /*13b20*/  IMAD R80, R225, R55, R80 ;  /* 0x00000037e1507224 */ /* 0x000fe200078e0250 */
[----:B------:R-:W-:-:S04]  /*13b30*/  @!P3 IADD3 R233, PT, PT, R233, -R225, RZ ;  /* 0x800000e1e9e9b210 */ /* 0x000fc80007ffe0ff */
[----:B------:R-:W-:Y:S01]  /*13b40*/  ISETP.GT.U32.AND P3, PT, R225, R80, PT ;  /* 0x00000050e100720c */ /* 0x000fe20003f64070 */
[--C-:B------:R-:W-:Y:S01]  /*13b50*/  @!P6 IMAD.IADD R82, R82, 0x1, -R225.reuse ;  /* 0x000000015252e824 */ /* 0x100fe200078e0ae1 */
[----:B------:R-:W-:Y:S01]  /*13b60*/  ISETP.GE.AND P0, PT, R217, RZ, PT ;  /* 0x000000ffd900720c */ /* 0x000fe20003f06270 */
[----:B------:R-:W-:Y:S01]  /*13b70*/  @!P4 IMAD.IADD R81, R81, 0x1, -R225 ;  /* 0x000000015151c824 */ /* 0x000fe200078e0ae1 */
[----:B------:R-:W-:Y:S01]  /*13b80*/  ISETP.GE.AND P6, PT, R241, RZ, PT ;  /* 0x000000fff100720c */ /* 0x000fe20003fc6270 */
[----:B------:R-:W-:Y:S01]  /*13b90*/  IMAD.HI.U32 R32, R26, R246, RZ ;  /* 0x000000f61a207227 */ /* 0x000fe200078e00ff */
[----:B------:R-:W-:-:S03]  /*13ba0*/  ISETP.GE.AND P4, PT, R40, RZ, PT ;  /* 0x000000ff2800720c */ /* 0x000fc60003f86270 */
[--C-:B------:R-:W-:Y:S01]  /*13bb0*/  @!P2 IMAD.IADD R98, R98, 0x1, -R225.reuse ;  /* 0x000000016262a824 */ /* 0x100fe200078e0ae1 */
[C---:B------:R-:W-:Y:S01]  /*13bc0*/  ISETP.GT.U32.AND P2, PT, R225.reuse, R79, PT ;  /* 0x0000004fe100720c */ /* 0x040fe20003f44070 */
[----:B------:R-:W-:Y:S01]  /*13bd0*/  IMAD.MOV R32, RZ, RZ, -R32 ;  /* 0x000000ffff207224 */ /* 0x000fe200078e0a20 */
[----:B------:R-:W-:Y:S01]  /*13be0*/  IABS R51, R144 ;  /* 0x0000009000337213 */ /* 0x000fe20000000000 */
[----:B------:R-:W-:Y:S01]  /*13bf0*/  @!P3 IMAD.IADD R80, R80, 0x1, -R225 ;  /* 0x000000015050b824 */ /* 0x000fe200078e0ae1 */
[C---:B------:R-:W-:Y:S01]  /*13c00*/  ISETP.GT.U32.AND P3, PT, R225.reuse, R81, PT ;  /* 0x00000051e100720c */ /* 0x040fe20003f64070 */
[----:B------:R-:W-:Y:S01]  /*13c10*/  IMAD R246, R225, R32, R246 ;  /* 0x00000020e1f67224 */ /* 0x000fe200078e02f6 */
[----:B------:R-:W-:Y:S01]  /*13c20*/  IABS R32, R219 ;  /* 0x000000db00207213 */ /* 0x000fe20000000000 */
[----:B------:R-:W-:Y:S02]  /*13c30*/  IMAD.HI.U32 R55, R26, R51, RZ ;  /* 0x000000331a377227 */ /* 0x000fe400078e00ff */
[----:B------:R-:W-:-:S02]  /*13c40*/  @!P4 IADD3 R82, PT, PT, -R82, RZ, RZ ;  /* 0x000000ff5252c210 */ /* 0x000fc40007ffe1ff */
[----:B------:R-:W-:Y:S01]  /*13c50*/  @!P0 IMAD.MOV R233, RZ, RZ, -R233 ;  /* 0x000000ffffe98224 */ /* 0x000fe200078e0ae9 */
[C---:B------:R-:W-:Y:S01]  /*13c60*/  ISETP.GT.U32.AND P0, PT, R225.reuse, R192, PT ;  /* 0x000000c0e100720c */ /* 0x040fe20003f04070 */
[----:B------:R-:W-:Y:S01]  /*13c70*/  @!P6 IMAD.MOV R83, RZ, RZ, -R83 ;  /* 0x000000ffff53e224 */ /* 0x000fe200078e0a53 */
[C---:B------:R-:W-:Y:S01]  /*13c80*/  ISETP.GT.U32.AND P6, PT, R225.reuse, R80, PT ;  /* 0x00000050e100720c */ /* 0x040fe20003fc4070 */
[----:B------:R-:W-:Y:S01]  /*13c90*/  IMAD.MOV R55, RZ, RZ, -R55 ;  /* 0x000000ffff377224 */ /* 0x000fe200078e0a37 */
[----:B------:R-:W-:Y:S01]  /*13ca0*/  ISETP.GT.U32.AND P4, PT, R225, R246, PT ;  /* 0x000000f6e100720c */ /* 0x000fe20003f84070 */
[----:B------:R-:W-:-:S04]  /*13cb0*/  IMAD.HI.U32 R54, R26, R32, RZ ;  /* 0x000000201a367227 */ /* 0x000fc800078e00ff */
[----:B------:R-:W-:Y:S01]  /*13cc0*/  @!P2 IMAD.IADD R79, R79, 0x1, -R225 ;  /* 0x000000014f4fa824 */ /* 0x000fe200078e0ae1 */
[----:B------:R-:W-:Y:S01]  /*13cd0*/  ISETP.GE.AND P2, PT, R10, RZ, PT ;  /* 0x000000ff0a00720c */ /* 0x000fe20003f46270 */
[----:B------:R-:W-:Y:S01]  /*13ce0*/  IMAD R51, R225, R55, R51 ;  /* 0x00000037e1337224 */ /* 0x000fe200078e0233 */
[----:B------:R-:W-:Y:S01]  /*13cf0*/  IADD3 R54, PT, PT, -R54, RZ, RZ ;  /* 0x000000ff36367210 */ /* 0x000fe20007ffe1ff */
[----:B------:R-:W-:Y:S02]  /*13d00*/  IMAD.MOV.U32 R2, RZ, RZ, R19 ;  /* 0x000000ffff027224 */ /* 0x000fe400078e0013 */
[----:B------:R-:W-:-:S04]  /*13d10*/  IMAD.HI.U32 R100, R26, R77, RZ ;  /* 0x0000004d1a647227 */ /* 0x000fc800078e00ff */
[----:B------:R-:W-:Y:S01]  /*13d20*/  IMAD.MOV.U32 R19, RZ, RZ, R78 ;  /* 0x000000ffff137224 */ /* 0x000fe200078e004e */
[----:B------:R-:W-:Y:S01]  /*13d30*/  IABS R78, R39 ;  /* 0x00000027004e7213 */ /* 0x000fe20000000000 */
[--C-:B------:R-:W-:Y:S01]  /*13d40*/  @!P3 IMAD.IADD R81, R81, 0x1, -R225.reuse ;  /* 0x000000015151b824 */ /* 0x100fe200078e0ae1 */
[----:B------:R-:W-:Y:S01]  /*13d50*/  ISETP.GT.U32.AND P3, PT, R225, R51, PT ;  /* 0x00000033e100720c */ /* 0x000fe20003f64070 */
[----:B------:R-:W-:Y:S01]  /*13d60*/  IMAD.MOV R100, RZ, RZ, -R100 ;  /* 0x000000ffff647224 */ /* 0x000fe200078e0a64 */
[----:B------:R-:W-:Y:S01]  /*13d70*/  STL [R1+0x6ea4], R237 ;  /* 0x006ea4ed01007387 */ /* 0x000fe20000100800 */
[--C-:B------:R-:W-:Y:S01]  /*13d80*/  @!P0 IMAD.IADD R192, R192, 0x1, -R225.reuse ;  /* 0x00000001c0c08824 */ /* 0x100fe200078e0ae1 */
[----:B------:R-:W-:Y:S01]  /*13d90*/  ISETP.GE.AND P0, PT, R221, RZ, PT ;  /* 0x000000ffdd00720c */ /* 0x000fe20003f06270 */
[----:B------:R-:W-:Y:S01]  /*13da0*/  IMAD R32, R225, R54, R32 ;  /* 0x00000036e1207224 */ /* 0x000fe200078e0220 */
[----:B------:R-:W-:Y:S01]  /*13db0*/  STL [R1+0x6d14], R251 ;  /* 0x006d14fb01007387 */ /* 0x000fe20000100800 */
[--C-:B------:R-:W-:Y:S01]  /*13dc0*/  @!P6 IMAD.IADD R80, R80, 0x1, -R225.reuse ;  /* 0x000000015050e824 */ /* 0x100fe200078e0ae1 */
[----:B------:R-:W-:Y:S01]  /*13dd0*/  ISETP.GE.AND P6, PT, R68, RZ, PT ;  /* 0x000000ff4400720c */ /* 0x000fe20003fc6270 */
[----:B------:R-:W-:Y:S01]  /*13de0*/  @!P4 IMAD.IADD R246, R246, 0x1, -R225 ;  /* 0x00000001f6f6c824 */ /* 0x000fe200078e0ae1 */
[----:B------:R-:W-:Y:S01]  /*13df0*/  ISETP.GE.AND P4, PT, R194, RZ, PT ;  /* 0x000000ffc200720c */ /* 0x000fe20003f86270 */
[----:B------:R-:W-:Y:S01]  /*13e00*/  STL [R1+0x6d10], R156 ;  /* 0x006d109c01007387 */ /* 0x000fe20000100800 */
[----:B------:R-:W-:-:S03]  /*13e10*/  IMAD.HI.U32 R55, R26, R78, RZ ;  /* 0x0000004e1a377227 */ /* 0x000fc600078e00ff */
[----:B------:R-:W-:Y:S01]  /*13e20*/  STL [R1+0x6d0c], R249 ;  /* 0x006d0cf901007387 */ /* 0x000fe20000100800 */
[C---:B------:R-:W-:Y:S01]  /*13e30*/  IMAD R77, R225.reuse, R100, R77 ;  /* 0x00000064e14d7224 */ /* 0x040fe200078e024d */
[----:B------:R-:W-:Y:S01]  /*13e40*/  IABS R100, R8 ;  /* 0x0000000800647213 */ /* 0x000fe20000000000 */
[----:B------:R-:W-:Y:S01]  /*13e50*/  @!P2 IMAD.MOV R80, RZ, RZ, -R80 ;  /* 0x000000ffff50a224 */ /* 0x000fe200078e0a50 */
[----:B------:R-:W-:Y:S01]  /*13e60*/  STL [R1+0x6d08], R137 ;  /* 0x006d088901007387 */ /* 0x000fe20000100800 */
[----:B------:R-:W-:Y:S01]  /*13e70*/  ISETP.GT.U32.AND P2, PT, R225, R32, PT ;  /* 0x00000020e100720c */ /* 0x000fe20003f44070 */
[----:B------:R-:W-:Y:S02]  /*13e80*/  IMAD.MOV R55, RZ, RZ, -R55 ;  /* 0x000000ffff377224 */ /* 0x000fe400078e0a37 */
[----:B------:R-:W-:Y:S01]  /*13e90*/  STL [R1+0x6c68], R140 ;  /* 0x006c688c01007387 */ /* 0x000fe20000100800 */
[----:B------:R-:W-:-:S03]  /*13ea0*/  IMAD.HI.U32 R54, R26, R100, RZ ;  /* 0x000000641a367227 */ /* 0x000fc600078e00ff */
[----:B------:R-:W-:Y:S01]  /*13eb0*/  STL [R1+0x6c7c], R134 ;  /* 0x006c7c8601007387 */ /* 0x000fe20000100800 */
[----:B------:R-:W-:-:S03]  /*13ec0*/  IMAD R78, R225, R55, R78 ;  /* 0x00000037e14e7224 */ /* 0x000fc600078e024e */
[----:B------:R-:W-:Y:S01]  /*13ed0*/  STL [R1+0x6c88], R243 ;  /* 0x006c88f301007387 */ /* 0x000fe20000100800 */
[----:B------:R-:W-:-:S03]  /*13ee0*/  @!P3 IADD3 R51, PT, PT, R51, -R225, RZ ;  /* 0x800000e13333b210 */ /* 0x000fc60007ffe0ff */
[----:B------:R-:W-:Y:S01]  /*13ef0*/  STL [R1+0x6cac], R121 ;  /* 0x006cac7901007387 */ /* 0x000fe20000100800 */
[----:B------:R-:W-:-:S03]  /*13f00*/  ISETP.GT.U32.AND P3, PT, R225, R79, PT ;  /* 0x0000004fe100720c */ /* 0x000fc60003f64070 */
[----:B------:R1:W-:Y:S01]  /*13f10*/  STL [R1+0x6ca4], R47 ;  /* 0x006ca42f01007387 */ /* 0x0003e20000100800 */
[----:B------:R-:W-:Y:S01]  /*13f20*/  @!P0 IMAD.MOV R98, RZ, RZ, -R98 ;  /* 0x000000ffff628224 */ /* 0x000fe200078e0a62 */
[----:B------:R-:W-:Y:S01]  /*13f30*/  IADD3 R54, PT, PT, -R54, RZ, RZ ;  /* 0x000000ff36367210 */ /* 0x000fe20007ffe1ff */
[----:B------:R-:W-:Y:S01]  /*13f40*/  @!P6 IMAD.MOV R81, RZ, RZ, -R81 ;  /* 0x000000ffff51e224 */ /* 0x000fe200078e0a51 */
[----:B------:R-:W-:Y:S01]  /*13f50*/  STL [R1+0x6cb4], R241 ;  /* 0x006cb4f101007387 */ /* 0x000fe20000100800 */
[C---:B------:R-:W-:Y:S01]  /*13f60*/  ISETP.GT.U32.AND P0, PT, R225.reuse, R246, PT ;  /* 0x000000f6e100720c */ /* 0x040fe20003f04070 */
[----:B------:R-:W-:Y:S02]  /*13f70*/  @!P4 IMAD.MOV R192, RZ, RZ, -R192 ;  /* 0x000000ffffc0c224 */ /* 0x000fe400078e0ac0 */
[----:B-1----:R-:W-:Y:S01]  /*13f80*/  VIADD R47, R34, 0x1d2 ;  /* 0x000001d2222f7836 */ /* 0x002fe20000000000 */
[----:B------:R1:W-:Y:S01]  /*13f90*/  STL [R1+0x6cb8], R217 ;  /* 0x006cb8d901007387 */ /* 0x0003e20000100800 */
[----:B------:R-:W-:-:S02]  /*13fa0*/  ISETP.GT.U32.AND P6, PT, R225, R51, PT ;  /* 0x00000033e100720c */ /* 0x000fc40003fc4070 */
[C---:B------:R-:W-:Y:S01]  /*13fb0*/  ISETP.GT.U32.AND P4, PT, R225.reuse, R78, PT ;  /* 0x0000004ee100720c */ /* 0x040fe20003f84070 */
[----:B------:R-:W-:Y:S01]  /*13fc0*/  @!P2 IMAD.IADD R32, R32, 0x1, -R225 ;  /* 0x000000012020a824 */ /* 0x000fe200078e0ae1 */
[----:B------:R-:W-:Y:S01]  /*13fd0*/  ISETP.GE.AND P2, PT, R144, RZ, PT ;  /* 0x000000ff9000720c */ /* 0x000fe20003f46270 */
[----:B------:R-:W-:Y:S01]  /*13fe0*/  IMAD R100, R225, R54, R100 ;  /* 0x00000036e1647224 */ /* 0x000fe200078e0264 */
[----:B-1----:R-:W-:-:S05]  /*13ff0*/  IABS R217, R47 ;  /* 0x0000002f00d97213 */ /* 0x002fca0000000000 */
[----:B------:R-:W-:Y:S01]  /*14000*/  IMAD.HI.U32 R54, R26, R217, RZ ;  /* 0x000000d91a367227 */ /* 0x000fe200078e00ff */
[----:B------:R-:W-:Y:S02]  /*14010*/  @!P3 IADD3 R79, PT, PT, R79, -R225, RZ ;  /* 0x800000e14f4fb210 */ /* 0x000fe40007ffe0ff */
[C---:B------:R-:W-:Y:S01]  /*14020*/  ISETP.GT.U32.AND P3, PT, R225.reuse, R77, PT ;  /* 0x0000004de100720c */ /* 0x040fe20003f64070 */
[----:B------:R-:W-:Y:S02]  /*14030*/  IMAD.MOV R54, RZ, RZ, -R54 ;  /* 0x000000ffff367224 */ /* 0x000fe400078e0a36 */
[----:B------:R-:W-:Y:S01]  /*14040*/  @!P0 IMAD.IADD R246, R246, 0x1, -R225 ;  /* 0x00000001f6f68824 */ /* 0x000fe200078e0ae1 */
[----:B------:R-:W-:Y:S01]  /*14050*/  ISETP.GE.AND P0, PT, R232, RZ, PT ;  /* 0x000000ffe800720c */ /* 0x000fe20003f06270 */
[----:B------:R-:W-:Y:S02]  /*14060*/  IMAD R217, R225, R54, R217 ;  /* 0x00000036e1d97224 */ /* 0x000fe400078e02d9 */
[----:B------:R-:W-:-:S02]  /*14070*/  @!P6 IMAD.IADD R51, R51, 0x1, -R225 ;  /* 0x000000013333e824 */ /* 0x000fc400078e0ae1 */
[----:B------:R-:W-:Y:S01]  /*14080*/  @!P4 IMAD.IADD R78, R78, 0x1, -R225 ;  /* 0x000000014e4ec824 */ /* 0x000fe200078e0ae1 */
[----:B------:R-:W-:Y:S01]  /*14090*/  ISETP.GE.AND P4, PT, R146, RZ, PT ;  /* 0x000000ff9200720c */ /* 0x000fe20003f86270 */
[----:B------:R-:W-:Y:S01]  /*140a0*/  @!P2 IMAD.MOV R51, RZ, RZ, -R51 ;  /* 0x000000ffff33a224 */ /* 0x000fe200078e0a33 */
[----:B------:R-:W-:Y:S01]  /*140b0*/  ISETP.GT.U32.AND P2, PT, R225, R217, PT ;  /* 0x000000d9e100720c */ /* 0x000fe20003f44070 */
[----:B------:R-:W-:-:S04]  /*140c0*/  @!P3 IMAD.IADD R77, R77, 0x1, -R225 ;  /* 0x000000014d4db824 */ /* 0x000fc800078e0ae1 */
[----:B------:R-:W-:Y:S01]  /*140d0*/  @!P0 IMAD.MOV R246, RZ, RZ, -R246 ;  /* 0x000000fffff68224 */ /* 0x000fe200078e0af6 */
[----:B------:R-:W-:-:S05]  /*140e0*/  ISETP.GT.U32.AND P0, PT, R225, R32, PT ;  /* 0x00000020e100720c */ /* 0x000fca0003f04070 */
[----:B------:R-:W-:Y:S01]  /*140f0*/  @!P4 IMAD.MOV R79, RZ, RZ, -R79 ;  /* 0x000000ffff4fc224 */ /* 0x000fe200078e0a4f */
[----:B------:R-:W-:Y:S01]  /*14100*/  ISETP.GT.U32.AND P4, PT, R225, R77, PT ;  /* 0x0000004de100720c */ /* 0x000fe20003f84070 */
[----:B------:R-:W-:Y:S01]  /*14110*/  @!P2 IMAD.IADD R217, R217, 0x1, -R225 ;  /* 0x00000001d9d9a824 */ /* 0x000fe200078e0ae1 */
[----:B------:R-:W-:Y:S01]  /*14120*/  ISETP.GE.AND P2, PT, R162, RZ, PT ;  /* 0x000000ffa200720c */ /* 0x000fe20003f46270 */
[----:B------:R1:W-:Y:S01]  /*14130*/  STL [R1+0x6cc4], R40 ;  /* 0x006cc42801007387 */ /* 0x0003e20000100800 */
[----:B------:R-:W-:-:S03]  /*14140*/  ISETP.GT.U32.AND P3, PT, R225, R78, PT ;  /* 0x0000004ee100720c */ /* 0x000fc60003f64070 */
[----:B------:R-:W-:Y:S01]  /*14150*/  STL [R1+0x6cbc], R221 ;  /* 0x006cbcdd01007387 */ /* 0x000fe20000100800 */
[----:B------:R-:W-:Y:S01]  /*14160*/  ISETP.GT.U32.AND P6, PT, R225, R100, PT ;  /* 0x00000064e100720c */ /* 0x000fe20003fc4070 */
[----:B------:R-:W-:Y:S02]  /*14170*/  @!P0 IMAD.IADD R32, R32, 0x1, -R225 ;  /* 0x0000000120208824 */ /* 0x000fe400078e0ae1 */
[----:B------:R-:W-:Y:S01]  /*14180*/  STL [R1+0x6cc8], R68 ;  /* 0x006cc84401007387 */ /* 0x000fe20000100800 */
[----:B-1----:R-:W-:-:S03]  /*14190*/  VIADD R40, R34, 0x1f3 ;  /* 0x000001f322287836 */ /* 0x002fc60000000000 */
[----:B------:R-:W-:Y:S01]  /*141a0*/  STL [R1+0x6ccc], R194 ;  /* 0x006cccc201007387 */ /* 0x000fe20000100800 */
[----:B------:R-:W-:Y:S01]  /*141b0*/  ISETP.GT.U32.AND P0, PT, R225, R62, PT ;  /* 0x0000003ee100720c */ /* 0x000fe20003f04070 */
[----:B------:R-:W-:Y:S02]  /*141c0*/  @!P4 IMAD.IADD R77, R77, 0x1, -R225 ;  /* 0x000000014d4dc824 */ /* 0x000fe400078e0ae1 */
[----:B------:R-:W-:Y:S01]  /*141d0*/  STL [R1+0x6cd8], R10 ;  /* 0x006cd80a01007387 */ /* 0x000fe20000100800 */
[----:B------:R-:W-:-:S03]  /*141e0*/  IABS R54, R40 ;  /* 0x0000002800367213 */ /* 0x000fc60000000000 */
[----:B------:R-:W-:Y:S01]  /*141f0*/  STL [R1+0x6cd0], R232 ;  /* 0x006cd0e801007387 */ /* 0x000fe20000100800 */
[----:B------:R-:W-:-:S03]  /*14200*/  @!P2 IMAD.MOV R77, RZ, RZ, -R77 ;  /* 0x000000ffff4da224 */ /* 0x000fc600078e0a4d */
[----:B------:R-:W-:Y:S01]  /*14210*/  STL [R1+0x6cdc], R146 ;  /* 0x006cdc9201007387 */ /* 0x000fe20000100800 */
[----:B------:R-:W-:-:S03]  /*14220*/  ISETP.GT.U32.AND P2, PT, R225, R101, PT ;  /* 0x00000065e100720c */ /* 0x000fc60003f44070 */
[----:B------:R1:W-:Y:S01]  /*14230*/  STL [R1+0x6ce0], R144 ;  /* 0x006ce09001007387 */ /* 0x0003e20000100800 */
[----:B------:R-:W-:Y:S02]  /*14240*/  @!P3 IADD3 R78, PT, PT, R78, -R225, RZ ;  /* 0x800000e14e4eb210 */ /* 0x000fe40007ffe0ff */
[----:B------:R-:W-:Y:S01]  /*14250*/  ISETP.GT.U32.AND P3, PT, R225, R195, PT ;  /* 0x000000c3e100720c */ /* 0x000fe20003f64070 */
[----:B-1----:R-:W-:Y:S02]  /*14260*/  IMAD.MOV.U32 R144, RZ, RZ, R20 ;  /* 0x000000ffff907224 */ /* 0x002fe400078e0014 */
[----:B------:R-:W-:Y:S01]  /*14270*/  IMAD.MOV.U32 R20, RZ, RZ, R229 ;  /* 0x000000ffff147224 */ /* 0x000fe200078e00e5 */
[----:B------:R-:W-:Y:S01]  /*14280*/  MOV R229, R152 ;  /* 0x0000009800e57202 */ /* 0x000fe20000000f00 */
[----:B------:R-:W-:-:S04]  /*14290*/  IMAD.HI.U32 R152, R149, R54, RZ ;  /* 0x0000003695987227 */ /* 0x000fc800078e00ff */
[----:B------:R-:W-:Y:S02]  /*142a0*/  IMAD.MOV R152, RZ, RZ, -R152 ;  /* 0x000000ffff987224 */ /* 0x000fe400078e0a98 */
[--C-:B------:R-:W-:Y:S02]  /*142b0*/  @!P6 IMAD.IADD R100, R100, 0x1, -R225.reuse ;  /* 0x000000016464e824 */ /* 0x100fe400078e0ae1 */
[--C-:B------:R-:W-:Y:S01]  /*142c0*/  @!P0 IMAD.IADD R62, R62, 0x1, -R225.reuse ;  /* 0x000000013e3e8824 */ /* 0x100fe200078e0ae1 */
[C---:B------:R-:W-:Y:S01]  /*142d0*/  ISETP.GT.U32.AND P0, PT, R225.reuse, R217, PT ;  /* 0x000000d9e100720c */ /* 0x040fe20003f04070 */
[C---:B------:R-:W-:Y:S01]  /*142e0*/  IMAD R54, R225.reuse, R152, R54 ;  /* 0x00000098e1367224 */ /* 0x040fe200078e0236 */
[----:B------:R-:W-:Y:S01]  /*142f0*/  ISETP.GT.U32.AND P6, PT, R225, R100, PT ;  /* 0x00000064e100720c */ /* 0x000fe20003fc4070 */
[----:B------:R-:W-:-:S03]  /*14300*/  @!P2 IMAD.IADD R101, R101, 0x1, -R225 ;  /* 0x000000016565a824 */ /* 0x000fc600078e0ae1 */
[----:B------:R-:W-:Y:S01]  /*14310*/  ISETP.GT.U32.AND P2, PT, R225, R54, PT ;  /* 0x00000036e100720c */ /* 0x000fe20003f44070 */
[----:B------:R-:W-:Y:S01]  /*14320*/  @!P3 IMAD.IADD R195, R195, 0x1, -R225 ;  /* 0x00000001c3c3b824 */ /* 0x000fe200078e0ae1 */
[----:B------:R-:W-:-:S05]  /*14330*/  ISETP.GE.AND P3, PT, R8, RZ, PT ;  /* 0x000000ff0800720c */ /* 0x000fca0003f66270 */
[--C-:B------:R-:W-:Y:S01]  /*14340*/  @!P0 IMAD.IADD R217, R217, 0x1, -R225.reuse ;  /* 0x00000001d9d98824 */ /* 0x100fe200078e0ae1 */
[----:B------:R-:W-:Y:S01]  /*14350*/  ISETP.GT.U32.AND P0, PT, R225, R214, PT ;  /* 0x000000d6e100720c */ /* 0x000fe20003f04070 */
[----:B------:R-:W-:Y:S01]  /*14360*/  @!P6 IMAD.IADD R100, R100, 0x1, -R225 ;  /* 0x000000016464e824 */ /* 0x000fe200078e0ae1 */
[----:B------:R-:W-:-:S03]  /*14370*/  ISETP.GE.AND P6, PT, R219, RZ, PT ;  /* 0x000000ffdb00720c */ /* 0x000fc60003fc6270 */
[----:B------:R-:W-:Y:S02]  /*14380*/  @!P2 IMAD.IADD R54, R54, 0x1, -R225 ;  /* 0x000000013636a824 */ /* 0x000fe400078e0ae1 */
[----:B------:R-:W-:Y:S01]  /*14390*/  @!P3 IMAD.MOV R100, RZ, RZ, -R100 ;  /* 0x000000ffff64b224 */ /* 0x000fe200078e0a64 */
[----:B------:R-:W-:Y:S02]  /*143a0*/  ISETP.GE.AND P3, PT, R47, RZ, PT ;  /* 0x000000ff2f00720c */ /* 0x000fe40003f66270 */
[----:B------:R-:W-:-:S03]  /*143b0*/  ISETP.GT.U32.AND P2, PT, R225, R54, PT ;  /* 0x00000036e100720c */ /* 0x000fc60003f44070 */
[----:B------:R-:W-:Y:S01]  /*143c0*/  @!P0 IMAD.IADD R214, R214, 0x1, -R225 ;  /* 0x00000001d6d68824 */ /* 0x000fe200078e0ae1 */
[C---:B------:R-:W-:Y:S01]  /*143d0*/  ISETP.GT.U32.AND P0, PT, R225.reuse, R101, PT ;  /* 0x00000065e100720c */ /* 0x040fe20003f04070 */
[----:B------:R-:W-:Y:S01]  /*143e0*/  @!P6 IMAD.MOV R32, RZ, RZ, -R32 ;  /* 0x000000ffff20e224 */ /* 0x000fe200078e0a20 */
[----:B------:R-:W-:-:S05]  /*143f0*/  ISETP.GT.U32.AND P6, PT, R225, R62, PT ;  /* 0x0000003ee100720c */ /* 0x000fca0003fc4070 */
[----:B------:R-:W-:Y:S02]  /*14400*/  @!P3 IMAD.MOV R217, RZ, RZ, -R217 ;  /* 0x000000ffffd9b224 */ /* 0x000fe400078e0ad9 */
[----:B------:R-:W-:Y:S01]  /*14410*/  @!P2 IMAD.IADD R54, R54, 0x1, -R225 ;  /* 0x000000013636a824 */ /* 0x000fe200078e0ae1 */
[----:B------:R-:W-:Y:S02]  /*14420*/  ISETP.GE.AND P2, PT, R40, RZ, PT ;  /* 0x000000ff2800720c */ /* 0x000fe40003f46270 */
[----:B------:R-:W-:Y:S01]  /*14430*/  ISETP.GT.U32.AND P3, PT, R225, R214, PT ;  /* 0x000000d6e100720c */ /* 0x000fe20003f64070 */
[----:B------:R-:W-:Y:S01]  /*14440*/  IMAD.MOV.U32 R146, RZ, RZ, R248 ;  /* 0x000000ffff927224 */ /* 0x000fe200078e00f8 */
[-C--:B------:R-:W-:Y:S02]  /*14450*/  @!P0 IADD3 R101, PT, PT, R101, -R225.reuse, RZ ;  /* 0x800000e165658210 */ /* 0x080fe40007ffe0ff */
[----:B------:R-:W-:Y:S01]  /*14460*/  ISETP.GE.AND P0, PT, R137, RZ, PT ;  /* 0x000000ff8900720c */ /* 0x000fe20003f06270 */
[----:B------:R-:W-:Y:S01]  /*14470*/  STL [R1+0x6e84], R124 ;  /* 0x006e847c01007387 */ /* 0x000fe20000100800 */
[----:B------:R-:W-:-:S02]  /*14480*/  @!P6 IADD3 R62, PT, PT, R62, -R225, RZ ;  /* 0x800000e13e3ee210 */ /* 0x000fc40007ffe0ff */
[----:B------:R-:W-:Y:S01]  /*14490*/  ISETP.GE.AND P6, PT, R156, RZ, PT ;  /* 0x000000ff9c00720c */ /* 0x000fe20003fc6270 */
[----:B------:R-:W-:Y:S01]  /*144a0*/  STL [R1+0x6e80], R125 ;  /* 0x006e807d01007387 */ /* 0x000fe20000100800 */
[----:B------:R-:W-:Y:S01]  /*144b0*/  MOV R137, R146 ;  /* 0x0000009200897202 */ /* 0x000fe20000000f00 */
[----:B------:R-:W-:Y:S02]  /*144c0*/  IMAD.MOV.U32 R146, RZ, RZ, R144 ;  /* 0x000000ffff927224 */ /* 0x000fe400078e0090 */
[----:B------:R1:W-:Y:S01]  /*144d0*/  STL [R1+0x6cec], R39 ;  /* 0x006cec2701007387 */ /* 0x0003e20000100800 */
[----:B------:R-:W-:-:S03]  /*144e0*/  IMAD.MOV.U32 R144, RZ, RZ, R20 ;  /* 0x000000ffff907224 */ /* 0x000fc600078e0014 */
[----:B------:R-:W-:Y:S01]  /*144f0*/  STL [R1+0x6cf0], R219 ;  /* 0x006cf0db01007387 */ /* 0x000fe20000100800 */
[----:B------:R-:W-:-:S03]  /*14500*/  @!P2 IMAD.MOV R54, RZ, RZ, -R54 ;  /* 0x000000ffff36a224 */ /* 0x000fc600078e0a36 */
[----:B------:R-:W-:Y:S01]  /*14510*/  STL [R1+0x6d04], R162 ;  /* 0x006d04a201007387 */ /* 0x000fe20000100800 */
[----:B------:R-:W-:Y:S01]  /*14520*/  VIADD R10, R34, 0x1e9 ;  /* 0x000001e9220a7836 */ /* 0x000fe20000000000 */
[----:B------:R-:W-:Y:S02]  /*14530*/  ISETP.GE.AND P2, PT, R231, RZ, PT ;  /* 0x000000ffe700720c */ /* 0x000fe40003f46270 */
[----:B------:R-:W-:Y:S01]  /*14540*/  STL [R1+0x6e90], R164 ;  /* 0x006e90a401007387 */ /* 0x000fe20000100800 */
[----:B------:R-:W-:Y:S02]  /*14550*/  @!P3 IMAD.IADD R214, R214, 0x1, -R225 ;  /* 0x00000001d6d6b824 */ /* 0x000fe400078e0ae1 */
[----:B------:R-:W-:Y:S01]  /*14560*/  IMAD.MOV.U32 R20, RZ, RZ, R2 ;  /* 0x000000ffff147224 */ /* 0x000fe200078e0002 */
[----:B------:R-:W-:Y:S01]  /*14570*/  STL [R1+0x6e8c], R126 ;  /* 0x006e8c7e01007387 */ /* 0x000fe20000100800 */
[----:B------:R-:W-:Y:S01]  /*14580*/  IMAD.MOV.U32 R231, RZ, RZ, R137 ;  /* 0x000000ffffe77224 */ /* 0x000fe200078e0089 */
[----:B------:R-:W-:-:S02]  /*14590*/  ISETP.GE.AND P4, PT, R39, RZ, PT ;  /* 0x000000ff2700720c */ /* 0x000fc40003f86270 */
[----:B------:R-:W-:Y:S01]  /*145a0*/  STL [R1+0x6e88], R127 ;  /* 0x006e887f01007387 */ /* 0x000fe20000100800 */
[----:B------:R-:W-:Y:S01]  /*145b0*/  MOV R137, R146 ;  /* 0x0000009200897202 */ /* 0x000fe20000000f00 */
[C---:B-1----:R-:W-:Y:S02]  /*145c0*/  VIADD R39, R34.reuse, 0x1f9 ;  /* 0x000001f922277836 */ /* 0x042fe40000000000 */
[----:B------:R1:W-:Y:S01]  /*145d0*/  STL [R1+0x6d00], R8 ;  /* 0x006d000801007387 */ /* 0x0003e20000100800 */
[----:B------:R-:W-:Y:S01]  /*145e0*/  IMAD.MOV.U32 R146, RZ, RZ, R144 ;  /* 0x000000ffff927224 */ /* 0x000fe200078e0090 */
[----:B------:R-:W-:Y:S01]  /*145f0*/  IABS R55, R10 ;  /* 0x0000000a00377213 */ /* 0x000fe20000000000 */
[----:B------:R-:W-:Y:S01]  /*14600*/  @!P0 IMAD.MOV R214, RZ, RZ, -R214 ;  /* 0x000000ffffd68224 */ /* 0x000fe200078e0ad6 */
[----:B------:R-:W-:Y:S01]  /*14610*/  STL [R1+0x6cfc], R47 ;  /* 0x006cfc2f01007387 */ /* 0x000fe20000100800 */
[----:B------:R-:W-:Y:S01]  /*14620*/  VIADD R2, R34, 0x190 ;  /* 0x0000019022027836 */ /* 0x000fe20000000000 */
[----:B------:R-:W-:Y:S01]  /*14630*/  ISETP.GE.AND P0, PT, R10, RZ, PT ;  /* 0x000000ff0a00720c */ /* 0x000fe20003f06270 */
[----:B------:R-:W-:-:S02]  /*14640*/  IMAD.MOV.U32 R144, RZ, RZ, R20 ;  /* 0x000000ffff907224 */ /* 0x000fc400078e0014 */
[C---:B-1----:R-:W-:Y:S01]  /*14650*/  VIADD R8, R34.reuse, 0x1f2 ;  /* 0x000001f222087836 */ /* 0x042fe20000000000 */
[----:B------:R1:W-:Y:S01]  /*14660*/  STL [R1+0x6cf8], R10 ;  /* 0x006cf80a01007387 */ /* 0x0003e20000100800 */
[C---:B------:R-:W-:Y:S02]  /*14670*/  VIADD R20, R34.reuse, 0x1a0 ;  /* 0x000001a022147836 */ /* 0x040fe40000000000 */
[----:B------:R-:W-:Y:S01]  /*14680*/  @!P6 IMAD.MOV R62, RZ, RZ, -R62 ;  /* 0x000000ffff3ee224 */ /* 0x000fe200078e0a3e */
[----:B------:R-:W-:Y:S01]  /*14690*/  STL [R1+0x6cf4], R40 ;  /* 0x006cf42801007387 */ /* 0x000fe20000100800 */
[----:B------:R-:W-:Y:S01]  /*146a0*/  ISETP.GE.AND P6, PT, R249, RZ, PT ;  /* 0x000000fff900720c */ /* 0x000fe20003fc6270 */
[----:B------:R-:W-:Y:S02]  /*146b0*/  IMAD.MOV.U32 R249, RZ, RZ, R146 ;  /* 0x000000fffff97224 */ /* 0x000fe400078e0092 */
[----:B------:R2:W-:Y:S01]  /*146c0*/  STL [R1+0x6ce8], R8 ;  /* 0x006ce80801007387 */ /* 0x0005e20000100800 */
[----:B-1----:R-:W-:-:S03]  /*146d0*/  IADD3 R10, PT, PT, R34, 0x1b0, RZ ;  /* 0x000001b0220a7810 */ /* 0x002fc60007ffe0ff */
[----:B------:R-:W-:Y:S01]  /*146e0*/  STL [R1+0x6ce4], R39 ;  /* 0x006ce42701007387 */ /* 0x000fe20000100800 */
[----:B------:R-:W-:-:S03]  /*146f0*/  IMAD.MOV.U32 R146, RZ, RZ, R123 ;  /* 0x000000ffff927224 */ /* 0x000fc600078e007b */
[----:B------:R-:W-:Y:S01]  /*14700*/  STL [R1+0x6c58], R2 ;  /* 0x006c580201007387 */ /* 0x000fe20000100800 */
[----:B------:R-:W-:-:S03]  /*14710*/  IMAD.MOV.U32 R123, RZ, RZ, R229 ;  /* 0x000000ffff7b7224 */ /* 0x000fc600078e00e5 */
[----:B------:R-:W-:Y:S04]  /*14720*/  STL [R1+0x6c9c], R20 ;  /* 0x006c9c1401007387 */ /* 0x000fe80000100800 */
[----:B------:R-:W-:Y:S04]  /*14730*/  STL [R1+0x6cc0], R10 ;  /* 0x006cc00a01007387 */ /* 0x000fe80000100800 */
[----:B------:R-:W3:Y:S01]  /*14740*/  LDL.LU R229, [R1+0x88] ;  /* 0x0000880001e57983 */ /* 0x000ee20000300800 */
[----:B------:R-:W-:Y:S02]  /*14750*/  @!P4 IADD3 R78, PT, PT, -R78, RZ, RZ ;  /* 0x000000ff4e4ec210 */ /* 0x000fe40007ffe1ff */
[----:B------:R-:W-:Y:S01]  /*14760*/  ISETP.GT.U32.AND P4, PT, R225, R195, PT ;  /* 0x000000c3e100720c */ /* 0x000fe20003f84070 */
[----:B------:R-:W-:-:S02]  /*14770*/  IMAD.MOV.U32 R248, RZ, RZ, R227 ;  /* 0x000000fffff87224 */ /* 0x000fc400078e00e3 */
[----:B------:R-:W-:Y:S02]  /*14780*/  IMAD.MOV.U32 R227, RZ, RZ, R142 ;  /* 0x000000ffffe37224 */ /* 0x000fe400078e008e */
[----:B------:R-:W-:-:S08]  /*14790*/  IMAD.HI.U32 R142, R149, R55, RZ ;  /* 0x00000037958e7227 */ /* 0x000fd000078e00ff */
[----:B------:R-:W-:Y:S01]  /*147a0*/  @!P4 IMAD.IADD R195, R195, 0x1, -R225 ;  /* 0x00000001c3c3c824 */ /* 0x000fe200078e0ae1 */
[----:B------:R-:W-:Y:S01]  /*147b0*/  ISETP.GE.AND P4, PT, R251, RZ, PT ;  /* 0x000000fffb00720c */ /* 0x000fe20003f86270 */
[----:B------:R-:W-:-:S04]  /*147c0*/  IMAD.MOV R142, RZ, RZ, -R142 ;  /* 0x000000ffff8e7224 */ /* 0x000fc800078e0a8e */
[----:B------:R-:W-:Y:S01]  /*147d0*/  IMAD R55, R225, R142, R55 ;  /* 0x0000008ee1377224 */ /* 0x000fe200078e0237 */
[----:B------:R-:W-:-:S05]  /*147e0*/  IABS R142, R8 ;  /* 0x00000008008e7213 */ /* 0x000fca0000000000 */
[----:B------:R-:W-:-:S04]  /*147f0*/  IMAD.HI.U32 R152, R149, R142, RZ ;  /* 0x0000008e95987227 */ /* 0x000fc800078e00ff */
[----:B------:R-:W-:Y:S01]  /*14800*/  @!P4 IMAD.MOV R195, RZ, RZ, -R195 ;  /* 0x000000ffffc3c224 */ /* 0x000fe200078e0ac3 */
[----:B------:R-:W-:Y:S01]  /*14810*/  ISETP.GT.U32.AND P4, PT, R225, R55, PT ;  /* 0x00000037e100720c */ /* 0x000fe20003f84070 */
[----:B------:R-:W-:-:S04]  /*14820*/  IMAD.MOV R152, RZ, RZ, -R152 ;  /* 0x000000ffff987224 */ /* 0x000fc800078e0a98 */
[----:B------:R-:W-:Y:S01]  /*14830*/  IMAD R142, R225, R152, R142 ;  /* 0x00000098e18e7224 */ /* 0x000fe200078e028e */
[----:B------:R-:W-:-:S04]  /*14840*/  IABS R251, R39 ;  /* 0x0000002700fb7213 */ /* 0x000fc80000000000 */
[----:B------:R-:W-:-:S03]  /*14850*/  ISETP.GT.U32.AND P3, PT, R225, R142, PT ;  /* 0x0000008ee100720c */ /* 0x000fc60003f64070 */
[----:B------:R-:W-:Y:S02]  /*14860*/  @!P4 IMAD.IADD R55, R55, 0x1, -R225 ;  /* 0x000000013737c824 */ /* 0x000fe400078e0ae1 */
[----:B------:R-:W-:-:S03]  /*14870*/  IMAD.HI.U32 R152, R149, R251, RZ ;  /* 0x000000fb95987227 */ /* 0x000fc600078e00ff */
[----:B------:R-:W-:Y:S01]  /*14880*/  ISETP.GT.U32.AND P4, PT, R225, R55, PT ;  /* 0x00000037e100720c */ /* 0x000fe20003f84070 */
[----:B------:R-:W-:-:S04]  /*14890*/  IMAD.MOV R152, RZ, RZ, -R152 ;  /* 0x000000ffff987224 */ /* 0x000fc800078e0a98 */
[----:B------:R-:W-:Y:S02]  /*148a0*/  IMAD R251, R225, R152, R251 ;  /* 0x00000098e1fb7224 */ /* 0x000fe400078e02fb */
[----:B------:R-:W-:-:S05]  /*148b0*/  @!P3 IMAD.IADD R142, R142, 0x1, -R225 ;  /* 0x000000018e8eb824 */ /* 0x000fca00078e0ae1 */
[----:B------:R-:W-:Y:S01]  /*148c0*/  ISETP.GT.U32.AND P3, PT, R225, R142, PT ;  /* 0x0000008ee100720c */ /* 0x000fe20003f64070 */
[----:B------:R-:W-:Y:S01]  /*148d0*/  @!P4 IMAD.IADD R55, R55, 0x1, -R225 ;  /* 0x000000013737c824 */ /* 0x000fe200078e0ae1 */
[----:B------:R-:W-:-:S03]  /*148e0*/  ISETP.GT.U32.AND P4, PT, R225, R251, PT ;  /* 0x000000fbe100720c */ /* 0x000fc60003f84070 */
[----:B------:R-:W-:Y:S01]  /*148f0*/  @!P0 IMAD.MOV R55, RZ, RZ, -R55 ;  /* 0x000000ffff378224 */ /* 0x000fe200078e0a37 */
[----:B------:R-:W-:Y:S02]  /*14900*/  ISETP.GE.AND P0, PT, R104, RZ, PT ;  /* 0x000000ff6800720c */ /* 0x000fe40003f06270 */
[----:B------:R-:W-:Y:S02]  /*14910*/  IABS R104, R20 ;  /* 0x0000001400687213 */ /* 0x000fe40000000000 */
[----:B------:R-:W-:Y:S01]  /*14920*/  IABS R152, R2 ;  /* 0x0000000200987213 */ /* 0x000fe20000000000 */
[----:B------:R-:W-:Y:S02]  /*14930*/  @!P6 IMAD.MOV R101, RZ, RZ, -R101 ;  /* 0x000000ffff65e224 */ /* 0x000fe400078e0a65 */
[--C-:B------:R-:W-:Y:S01]  /*14940*/  @!P3 IMAD.IADD R142, R142, 0x1, -R225.reuse ;  /* 0x000000018e8eb824 */ /* 0x100fe200078e0ae1 */
[----:B------:R-:W-:Y:S01]  /*14950*/  ISETP.GE.AND P3, PT, R8, RZ, PT ;  /* 0x000000ff0800720c */ /* 0x000fe20003f66270 */
[----:B------:R-:W-:Y:S01]  /*14960*/  @!P4 IMAD.IADD R251, R251, 0x1, -R225 ;  /* 0x00000001fbfbc824 */ /* 0x000fe200078e0ae1 */
[----:B------:R-:W-:Y:S01]  /*14970*/  ISETP.GE.AND P6, PT, R216, RZ, PT ;  /* 0x000000ffd800720c */ /* 0x000fe20003fc6270 */
[----:B--2---:R-:W-:-:S03]  /*14980*/  IMAD.HI.U32 R8, R26, R104, RZ ;  /* 0x000000681a087227 */ /* 0x004fc600078e00ff */
[----:B------:R-:W-:Y:S01]  /*14990*/  ISETP.GT.U32.AND P4, PT, R225, R251, PT ;  /* 0x000000fbe100720c */ /* 0x000fe20003f84070 */
[----:B------:R-:W-:-:S04]  /*149a0*/  IMAD.HI.U32 R216, R26, R152, RZ ;  /* 0x000000981ad87227 */ /* 0x000fc800078e00ff */
[----:B------:R-:W-:Y:S02]  /*149b0*/  IMAD.MOV R8, RZ, RZ, -R8 ;  /* 0x000000ffff087224 */ /* 0x000fe400078e0a08 */
[----:B------:R-:W-:Y:S02]  /*149c0*/  IMAD.MOV R216, RZ, RZ, -R216 ;  /* 0x000000ffffd87224 */ /* 0x000fe400078e0ad8 */
[----:B------:R-:W-:Y:S02]  /*149d0*/  IMAD.MOV.U32 R156, RZ, RZ, R231 ;  /* 0x000000ffff9c7224 */ /* 0x000fe400078e00e7 */
[----:B------:R-:W-:Y:S02]  /*149e0*/  IMAD R104, R225, R8, R104 ;  /* 0x00000008e1687224 */ /* 0x000fe400078e0268 */
[----:B------:R-:W-:Y:S01]  /*149f0*/  IMAD.MOV.U32 R231, RZ, RZ, R137 ;  /* 0x000000ffffe77224 */ /* 0x000fe200078e0089 */
[----:B------:R-:W-:Y:S01]  /*14a00*/  MOV R137, R144 ;  /* 0x0000009000897202 */ /* 0x000fe20000000f00 */
[----:B------:R-:W-:-:S02]  /*14a10*/  VIADD R8, R34, 0x1c0 ;  /* 0x000001c022087836 */ /* 0x000fc40000000000 */
[----:B------:R-:W-:Y:S01]  /*14a20*/  IMAD R152, R225, R216, R152 ;  /* 0x000000d8e1987224 */ /* 0x000fe200078e0298 */
[----:B------:R-:W-:Y:S01]  /*14a30*/  IABS R216, R10 ;  /* 0x0000000a00d87213 */ /* 0x000fe20000000000 */
[----:B------:R-:W-:Y:S02]  /*14a40*/  IMAD.MOV.U32 R144, RZ, RZ, R230 ;  /* 0x000000ffff907224 */ /* 0x000fe400078e00e6 */
[----:B------:R-:W-:Y:S02]  /*14a50*/  IMAD.MOV.U32 R230, RZ, RZ, R248 ;  /* 0x000000ffffe67224 */ /* 0x000fe400078e00f8 */
[----:B------:R-:W-:Y:S02]  /*14a60*/  IMAD.MOV.U32 R248, RZ, RZ, R154 ;  /* 0x000000fffff87224 */ /* 0x000fe400078e009a */
[----:B------:R-:W2:Y:S01]  /*14a70*/  LDL.LU R154, [R1+0x84] ;  /* 0x00008400019a7983 */ /* 0x000ea20000300800 */
[----:B------:R-:W-:-:S03]  /*14a80*/  IMAD.MOV.U32 R40, RZ, RZ, R216 ;  /* 0x000000ffff287224 */ /* 0x000fc600078e00d8 */
[----:B------:R-:W-:Y:S01]  /*14a90*/  STL [R1+0x6cd4], R8 ;  /* 0x006cd40801007387 */ /* 0x000fe20000100800 */
[----:B------:R-:W-:Y:S01]  /*14aa0*/  @!P4 IMAD.IADD R251, R251, 0x1, -R225 ;  /* 0x00000001fbfbc824 */ /* 0x000fe200078e0ae1 */
[----:B----4-:R-:W-:Y:S01]  /*14ab0*/  ISETP.NE.AND P4, PT, RZ, UR59, PT ;  /* 0x0000003bff007c0c */ /* 0x010fe2000bf85270 */
[----:B------:R-:W-:Y:S01]  /*14ac0*/  IMAD.MOV.U32 R162, RZ, RZ, R42 ;  /* 0x000000ffffa27224 */ /* 0x000fe200078e002a */
[----:B------:R-:W4:Y:S01]  /*14ad0*/  LDL.LU R126, [R1+0x54] ;  /* 0x00005400017e7983 */ /* 0x000f220000300800 */
[----:B------:R-:W-:Y:S01]  /*14ae0*/  LOP3.LUT R216, RZ, UR59, RZ, 0x33, !PT ;  /* 0x0000003bffd87c12 */ /* 0x000fe2000f8e33ff */
[----:B------:R-:W-:Y:S01]  /*14af0*/  IMAD.MOV.U32 R125, RZ, RZ, R166 ;  /* 0x000000ffff7d7224 */ /* 0x000fe200078e00a6 */
[----:B------:R-:W1:Y:S01]  /*14b00*/  LDCU UR59, c[0x0][0x3b0] ;  /* 0x00007600ff3b77ac */ /* 0x000e620008000800 */
[----:B------:R-:W2:Y:S01]  /*14b10*/  LDL.LU R164, [R1+0x50] ;  /* 0x0000500001a47983 */ /* 0x000ea20000300800 */
[----:B------:R-:W-:-:S03]  /*14b20*/  IMAD.MOV.U32 R244, RZ, RZ, R130 ;  /* 0x000000fffff47224 */ /* 0x000fc600078e0082 */
[----:B------:R-:W2:Y:S01]  /*14b30*/  LDL.LU R42, [R1+0x4c] ;  /* 0x00004c00012a7983 */ /* 0x000ea20000300800 */
[----:B------:R-:W-:-:S03]  /*14b40*/  SEL R232, R216, R249, !P4 ;  /* 0x000000f9d8e87207 */ /* 0x000fc60006000000 */
[----:B------:R-:W4:Y:S01]  /*14b50*/  LDL.LU R127, [R1+0x48] ;  /* 0x00004800017f7983 */ /* 0x000f220000300800 */
[----:B------:R-:W-:-:S03]  /*14b60*/  MOV R249, R19 ;  /* 0x0000001300f97202 */ /* 0x000fc60000000f00 */
[----:B------:R-:W4:Y:S01]  /*14b70*/  LDL.LU R194, [R1+0x44] ;  /* 0x0000440001c27983 */ /* 0x000f220000300800 */
[----:B------:R-:W-:-:S03]  /*14b80*/  SEL R243, R216, R248, !P4 ;  /* 0x000000f8d8f37207 */ /* 0x000fc60006000000 */
[----:B------:R-:W4:Y:S01]  /*14b90*/  LDL.LU R166, [R1+0x40] ;  /* 0x0000400001a67983 */ /* 0x000f220000300800 */
[----:B------:R-:W-:-:S03]  /*14ba0*/  IMAD.MOV.U32 R248, RZ, RZ, R118 ;  /* 0x000000fffff87224 */ /* 0x000fc600078e0076 */
[----:B------:R-:W4:Y:S01]  /*14bb0*/  LDL.LU R130, [R1+0x3c] ;  /* 0x00003c0001827983 */ /* 0x000f220000300800 */
[----:B------:R-:W-:-:S03]  /*14bc0*/  SEL R241, R216, R123, !P4 ;  /* 0x0000007bd8f17207 */ /* 0x000fc60006000000 */
[----:B------:R-:W4:Y:S01]  /*14bd0*/  LDL.LU R219, [R1+0x38] ;  /* 0x0000380001db7983 */ /* 0x000f220000300800 */
[----:B------:R-:W-:-:S03]  /*14be0*/  IMAD.MOV.U32 R123, RZ, RZ, R227 ;  /* 0x000000ffff7b7224 */ /* 0x000fc600078e00e3 */
[----:B------:R-:W4:Y:S01]  /*14bf0*/  LDL.LU R19, [R1+0x34] ;  /* 0x0000340001137983 */ /* 0x000f220000300800 */
[----:B------:R-:W-:-:S03]  /*14c00*/  IMAD.MOV.U32 R159, RZ, RZ, R44 ;  /* 0x000000ffff9f7224 */ /* 0x000fc600078e002c */
[----:B------:R-:W4:Y:S01]  /*14c10*/  LDL.LU R221, [R1+0x30] ;  /* 0x0000300001dd7983 */ /* 0x000f220000300800 */
[----:B------:R-:W-:-:S03]  /*14c20*/  SEL R68, R216, R137, !P4 ;  /* 0x00000089d8447207 */ /* 0x000fc60006000000 */
[----:B------:R-:W4:Y:S04]  /*14c30*/  LDL.LU R118, [R1+0x2c] ;  /* 0x00002c0001767983 */ /* 0x000f280000300800 */
[----:B------:R-:W4:Y:S01]  /*14c40*/  LDL.LU R134, [R1+0x28] ;  /* 0x0000280001867983 */ /* 0x000f220000300800 */
[----:B------:R-:W-:-:S03]  /*14c50*/  IMAD.MOV.U32 R124, RZ, RZ, R196 ;  /* 0x000000ffff7c7224 */ /* 0x000fc600078e00c4 */
[----:B------:R-:W4:Y:S01]  /*14c60*/  LDL.LU R227, [R1+0x24] ;  /* 0x0000240001e37983 */ /* 0x000f220000300800 */
[----:B------:R-:W-:-:S03]  /*14c70*/  SEL R47, R216, R156, !P4 ;  /* 0x0000009cd82f7207 */ /* 0x000fc60006000000 */
[----:B------:R-:W4:Y:S01]  /*14c80*/  LDL.LU R44, [R1+0x20] ;  /* 0x00002000012c7983 */ /* 0x000f220000300800 */
[----:B------:R-:W-:-:S03]  /*14c90*/  SEL R237, R216, R146, !P4 ;  /* 0x00000092d8ed7207 */ /* 0x000fc60006000000 */
[----:B------:R-:W4:Y:S01]  /*14ca0*/  LDL.LU R137, [R1+0x1c] ;  /* 0x00001c0001897983 */ /* 0x000f220000300800 */
[C---:B------:R-:W-:Y:S01]  /*14cb0*/  SEL R146, R216.reuse, R230, !P4 ;  /* 0x000000e6d8927207 */ /* 0x040fe20006000000 */
[----:B------:R-:W-:Y:S02]  /*14cc0*/  IMAD.MOV.U32 R156, RZ, RZ, R247 ;  /* 0x000000ffff9c7224 */ /* 0x000fe400078e00f7 */
[----:B------:R-:W-:Y:S01]  /*14cd0*/  IMAD.MOV.U32 R247, RZ, RZ, R145 ;  /* 0x000000fffff77224 */ /* 0x000fe200078e0091 */
[C---:B---3--:R-:W-:Y:S02]  /*14ce0*/  SEL R121, R216.reuse, R229, !P4 ;  /* 0x000000e5d8797207 */ /* 0x048fe40006000000 */
[----:B------:R-:W3:Y:S04]  /*14cf0*/  LDL.LU R229, [R1+0x18] ;  /* 0x0000180001e57983 */ /* 0x000ee80000300800 */
[----:B------:R-:W3:Y:S04]  /*14d00*/  LDL.LU R196, [R1+0x14] ;  /* 0x0000140001c47983 */ /* 0x000ee80000300800 */
[----:B------:R-:W3:Y:S04]  /*14d10*/  LDL.LU R140, [R1+0xc] ;  /* 0x00000c00018c7983 */ /* 0x000ee80000300800 */
[----:B------:R-:W3:Y:S04]  /*14d20*/  LDL.LU R230, [R1+0x8] ;  /* 0x0000080001e67983 */ /* 0x000ee80000300800 */
[----:B------:R-:W3:Y:S01]  /*14d30*/  LDL.LU R145, [R1+0x4] ;  /* 0x0000040001917983 */ /* 0x000ee20000300800 */
[----:B------:R-:W-:-:S02]  /*14d40*/  SEL R197, R216, R197, !P4 ;  /* 0x000000c5d8c57207 */ /* 0x000fc40006000000 */
[----:B------:R-:W-:-:S03]  /*14d50*/  SEL R99, R216, R99, !P4 ;  /* 0x00000063d8637207 */ /* 0x000fc60006000000 */
[----:B------:R-:W-:-:S05]  /*14d60*/  IMAD R197, R197, UR62, RZ ;  /* 0x0000003ec5c57c24 */ /* 0x000fca000f8e02ff */
[----:B------:R1:W-:Y:S02]  /*14d70*/  STL [R1+0x554], R197 ;  /* 0x000554c501007387 */ /* 0x0003e40000100800 */
[----:B-1----:R-:W-:Y:S01]  /*14d80*/  IMAD R197, R99, UR62, RZ ;  /* 0x0000003e63c57c24 */ /* 0x002fe2000f8e02ff */
[C---:B------:R-:W-:Y:S02]  /*14d90*/  SEL R117, R216.reuse, R117, !P4 ;  /* 0x00000075d8757207 */ /* 0x040fe40006000000 */
[C---:B------:R-:W-:Y:S02]  /*14da0*/  SEL R249, R216.reuse, R249, !P4 ;  /* 0x000000f9d8f97207 */ /* 0x040fe40006000000 */
[C---:B------:R-:W-:Y:S02]  /*14db0*/  SEL R248, R216.reuse, R248, !P4 ;  /* 0x000000f8d8f87207 */ /* 0x040fe40006000000 */
[C---:B------:R-:W-:Y:S01]  /*14dc0*/  SEL R247, R216.reuse, R247, !P4 ;  /* 0x000000f7d8f77207 */ /* 0x040fe20006000000 */
[----:B------:R-:W-:Y:S01]  /*14dd0*/  IMAD R249, R249, UR62, RZ ;  /* 0x0000003ef9f97c24 */ /* 0x000fe2000f8e02ff */
[----:B------:R-:W-:-:S05]  /*14de0*/  SEL R244, R216, R244, !P4 ;  /* 0x000000f4d8f47207 */ /* 0x000fca0006000000 */
[----:B------:R-:W-:Y:S01]  /*14df0*/  IMAD R244, R244, UR62, RZ ;  /* 0x0000003ef4f47c24 */ /* 0x000fe2000f8e02ff */
[C---:B------:R-:W-:Y:S01]  /*14e00*/  SEL R231, R216.reuse, R231, !P4 ;  /* 0x000000e7d8e77207 */ /* 0x040fe20006000000 */
[----:B------:R-:W-:Y:S01]  /*14e10*/  IMAD R237, R237, UR62, RZ ;  /* 0x0000003eeded7c24 */ /* 0x000fe2000f8e02ff */
[C---:B------:R-:W-:Y:S02]  /*14e20*/  SEL R100, R216.reuse, R100, !P4 ;  /* 0x00000064d8647207 */ /* 0x040fe40006000000 */
[C---:B------:R-:W-:Y:S02]  /*14e30*/  SEL R32, R216.reuse, R32, !P4 ;  /* 0x00000020d8207207 */ /* 0x040fe40006000000 */
[----:B------:R-:W-:Y:S01]  /*14e40*/  SEL R51, R216, R51, !P4 ;  /* 0x00000033d8337207 */ /* 0x000fe20006000000 */
[----:B------:R-:W-:Y:S01]  /*14e50*/  IMAD R100, R100, UR62, RZ ;  /* 0x0000003e64647c24 */ /* 0x000fe2000f8e02ff */
[C---:B------:R-:W-:Y:S02]  /*14e60*/  SEL R246, R216.reuse, R246, !P4 ;  /* 0x000000f6d8f67207 */ /* 0x040fe40006000000 */
[----:B------:R-:W-:-:S02]  /*14e70*/  SEL R192, R216, R192, !P4 ;  /* 0x000000c0d8c07207 */ /* 0x000fc40006000000 */
[C---:B------:R-:W-:Y:S02]  /*14e80*/  SEL R98, R216.reuse, R98, !P4 ;  /* 0x00000062d8627207 */ /* 0x040fe40006000000 */
[C---:B------:R-:W-:Y:S02]  /*14e90*/  SEL R233, R216.reuse, R233, !P4 ;  /* 0x000000e9d8e97207 */ /* 0x040fe40006000000 */
[C---:B------:R-:W-:Y:S02]  /*14ea0*/  SEL R122, R216.reuse, R122, !P4 ;  /* 0x0000007ad87a7207 */ /* 0x040fe40006000000 */
[C---:B------:R-:W-:Y:S02]  /*14eb0*/  SEL R58, R216.reuse, R58, !P4 ;  /* 0x0000003ad83a7207 */ /* 0x040fe40006000000 */
[C---:B------:R-:W-:Y:S02]  /*14ec0*/  SEL R240, R216.reuse, R240, !P4 ;  /* 0x000000f0d8f07207 */ /* 0x040fe40006000000 */
[----:B------:R-:W-:-:S02]  /*14ed0*/  SEL R102, R216, R102, !P4 ;  /* 0x00000066d8667207 */ /* 0x000fc40006000000 */
[C---:B------:R-:W-:Y:S02]  /*14ee0*/  SEL R223, R216.reuse, R223, !P4 ;  /* 0x000000dfd8df7207 */ /* 0x040fe40006000000 */
[C---:B--2---:R-:W-:Y:S02]  /*14ef0*/  SEL R42, R216.reuse, R42, !P4 ;  /* 0x0000002ad82a7207 */ /* 0x044fe40006000000 */
[C---:B----4-:R-:W-:Y:S02]  /*14f00*/  SEL R166, R216.reuse, R166, !P4 ;  /* 0x000000a6d8a67207 */ /* 0x050fe40006000000 */
[C---:B------:R-:W-:Y:S02]  /*14f10*/  SEL R19, R216.reuse, R19, !P4 ;  /* 0x00000013d8137207 */ /* 0x040fe40006000000 */
[C---:B------:R-:W-:Y:S02]  /*14f20*/  SEL R118, R216.reuse, R118, !P4 ;  /* 0x00000076d8767207 */ /* 0x040fe40006000000 */
[----:B------:R-:W-:-:S02]  /*14f30*/  SEL R44, R216, R44, !P4 ;  /* 0x0000002cd82c7207 */ /* 0x000fc40006000000 */
[C---:B------:R-:W-:Y:S02]  /*14f40*/  SEL R59, R216.reuse, R59, !P4 ;  /* 0x0000003bd83b7207 */ /* 0x040fe40006000000 */
[C---:B------:R-:W-:Y:S02]  /*14f50*/  SEL R43, R216.reuse, R43, !P4 ;  /* 0x0000002bd82b7207 */ /* 0x040fe40006000000 */
[C---:B------:R-:W-:Y:S02]  /*14f60*/  SEL R189, R216.reuse, R189, !P4 ;  /* 0x000000bdd8bd7207 */ /* 0x040fe40006000000 */
[C---:B------:R-:W-:Y:S01]  /*14f70*/  SEL R188, R216.reuse, R188, !P4 ;  /* 0x000000bcd8bc7207 */ /* 0x040fe20006000000 */
        /* <DEDUP_REMOVED lines=17> */
[C---:B---3--:R-:W-:Y:S02]  /*15090*/  SEL R196, R216.reuse, R196, !P4 ;  /* 0x000000c4d8c47207 */ /* 0x048fe40006000000 */
[----:B------:R-:W-:-:S05]  /*150a0*/  SEL R145, R216, R145, !P4 ;  /* 0x00000091d8917207 */ /* 0x000fca0006000000 */
[----:B------:R-:W-:Y:S02]  /*150b0*/  IMAD R99, R145, UR62, RZ ;  /* 0x0000003e91637c24 */ /* 0x000fe4000f8e02ff */
[----:B------:R-:W2:Y:S04]  /*150c0*/  LDL.LU R145, [R1+0x6f8c] ;  /* 0x006f8c0001917983 */ /* 0x000ea80000300800 */
[----:B------:R1:W-:Y:S02]  /*150d0*/  STL [R1+0x3c0], R197 ;  /* 0x0003c0c501007387 */ /* 0x0003e40000100800 */
[----:B-1----:R-:W-:Y:S02]  /*150e0*/  IMAD R197, R196, UR62, RZ ;  /* 0x0000003ec4c57c24 */ /* 0x002fe4000f8e02ff */
[----:B------:R-:W3:Y:S04]  /*150f0*/  LDL.LU R196, [R1+0x6f88] ;  /* 0x006f880001c47983 */ /* 0x000ee80000300800 */
[----:B------:R1:W-:Y:S02]  /*15100*/  STL [R1+0x550], R99 ;  /* 0x0005506301007387 */ /* 0x0003e40000100800 */
[----:B-1----:R-:W-:-:S02]  /*15110*/  IMAD R99, R44, UR62, RZ ;  /* 0x0000003e2c637c24 */ /* 0x002fc4000f8e02ff */
[----:B------:R-:W4:Y:S04]  /*15120*/  LDL.LU R44, [R1+0x6f84] ;  /* 0x006f8400012c7983 */ /* 0x000f280000300800 */
[----:B------:R1:W-:Y:S02]  /*15130*/  STL [R1+0x54c], R197 ;  /* 0x00054cc501007387 */ /* 0x0003e40000100800 */
[----:B-1----:R-:W-:Y:S02]  /*15140*/  IMAD R197, R118, UR62, RZ ;  /* 0x0000003e76c57c24 */ /* 0x002fe4000f8e02ff */
[----:B------:R-:W2:Y:S04]  /*15150*/  LDL.LU R118, [R1+0x6f80] ;  /* 0x006f800001767983 */ /* 0x000ea80000300800 */
[----:B------:R1:W-:Y:S02]  /*15160*/  STL [R1+0x548], R99 ;  /* 0x0005486301007387 */ /* 0x0003e40000100800 */
[----:B-1----:R-:W-:-:S02]  /*15170*/  IMAD R99, R19, UR62, RZ ;  /* 0x0000003e13637c24 */ /* 0x002fc4000f8e02ff */
[----:B------:R-:W2:Y:S04]  /*15180*/  LDL.LU R19, [R1+0x6f7c] ;  /* 0x006f7c0001137983 */ /* 0x000ea80000300800 */
        /* <DEDUP_REMOVED lines=9> */
[----:B------:R1:W-:Y:S04]  /*15220*/  STL [R1+0x538], R99 ;  /* 0x0005386301007387 */ /* 0x0003e80000100800 */
[----:B------:R1:W-:Y:S02]  /*15230*/  STL [R1+0x534], R197 ;  /* 0x000534c501007387 */ /* 0x0003e40000100800 */
[----:B-1----:R-:W-:-:S02]  /*15240*/  IMAD R99, R248, UR62, RZ ;  /* 0x0000003ef8637c24 */ /* 0x002fc4000f8e02ff */
[----:B------:R-:W-:Y:S01]  /*15250*/  STL [R1+0x530], R249 ;  /* 0x000530f901007387 */ /* 0x000fe20000100800 */
[----:B------:R-:W-:-:S03]  /*15260*/  IMAD R197, R247, UR62, RZ ;  /* 0x0000003ef7c57c24 */ /* 0x000fc6000f8e02ff */
[----:B------:R1:W-:Y:S04]  /*15270*/  STL [R1+0x52c], R99 ;  /* 0x00052c6301007387 */ /* 0x0003e80000100800 */
[----:B------:R1:W-:Y:S02]  /*15280*/  STL [R1+0x528], R197 ;  /* 0x000528c501007387 */ /* 0x0003e40000100800 */
[----:B-1----:R-:W-:Y:S02]  /*15290*/  IMAD R99, R243, UR62, RZ ;  /* 0x0000003ef3637c24 */ /* 0x002fe4000f8e02ff */
        /* <DEDUP_REMOVED lines=8> */
[----:B------:R-:W-:Y:S01]  /*15320*/  STL [R1+0x510], R197 ;  /* 0x000510c501007387 */ /* 0x000fe20000100800 */
[----:B-1----:R-:W-:Y:S02]  /*15330*/  IMAD R99, R32, UR62, RZ ;  /* 0x0000003e20637c24 */ /* 0x002fe4000f8e02ff */
[----:B------:R-:W-:Y:S01]  /*15340*/  IMAD R32, R51, UR62, RZ ;  /* 0x0000003e33207c24 */ /* 0x000fe2000f8e02ff */
[----:B------:R-:W-:Y:S01]  /*15350*/  STL [R1+0x348], R100 ;  /* 0x0003486401007387 */ /* 0x000fe20000100800 */
[----:B------:R-:W-:-:S03]  /*15360*/  IMAD R51, R246, UR62, RZ ;  /* 0x0000003ef6337c24 */ /* 0x000fc6000f8e02ff */
[----:B------:R1:W-:Y:S04]  /*15370*/  STL [R1+0x34c], R99 ;  /* 0x00034c6301007387 */ /* 0x0003e80000100800 */
[----:B------:R1:W-:Y:S02]  /*15380*/  STL [R1+0x350], R32 ;  /* 0x0003502001007387 */ /* 0x0003e40000100800 */
[----:B-1----:R-:W-:Y:S02]  /*15390*/  IMAD R99, R192, UR62, RZ ;  /* 0x0000003ec0637c24 */ /* 0x002fe4000f8e02ff */
[----:B------:R1:W-:Y:S01]  /*153a0*/  STL [R1+0x354], R51 ;  /* 0x0003543301007387 */ /* 0x0003e20000100800 */
[----:B------:R-:W-:-:S03]  /*153b0*/  IMAD R32, R98, UR62, RZ ;  /* 0x0000003e62207c24 */ /* 0x000fc6000f8e02ff */
[----:B------:R-:W-:Y:S01]  /*153c0*/  STL [R1+0x358], R99 ;  /* 0x0003586301007387 */ /* 0x000fe20000100800 */
[----:B------:R-:W-:-:S03]  /*153d0*/  IMAD R98, R122, UR62, RZ ;  /* 0x0000003e7a627c24 */ /* 0x000fc6000f8e02ff */
[----:B------:R1:W-:Y:S02]  /*153e0*/  STL [R1+0x364], R32 ;  /* 0x0003642001007387 */ /* 0x0003e40000100800 */
[----:B-1----:R-:W-:-:S05]  /*153f0*/  IMAD R51, R233, UR62, RZ ;  /* 0x0000003ee9337c24 */ /* 0x002fca000f8e02ff */
        /* <DEDUP_REMOVED lines=8> */
[----:B------:R-:W-:Y:S04]  /*15480*/  STL [R1+0x508], R58 ;  /* 0x0005083a01007387 */ /* 0x000fe80000100800 */
[----:B------:R1:W-:Y:S02]  /*15490*/  STL [R1+0x504], R32 ;  /* 0x0005042001007387 */ /* 0x0003e40000100800 */
[----:B-1----:R-:W-:-:S05]  /*154a0*/  IMAD R51, R59, UR62, RZ ;  /* 0x0000003e3b337c24 */ /* 0x002fca000f8e02ff */
[----:B------:R1:W-:Y:S01]  /*154b0*/  STL [R1+0x500], R51 ;  /* 0x0005003301007387 */ /* 0x0003e20000100800 */
[----:B------:R-:W-:-:S03]  /*154c0*/  IMAD R32, R189, UR62, RZ ;  /* 0x0000003ebd207c24 */ /* 0x000fc6000f8e02ff */
[----:B------:R1:W-:Y:S04]  /*154d0*/  STL [R1+0x360], R43 ;  /* 0x0003602b01007387 */ /* 0x0003e80000100800 */
[----:B------:R1:W-:Y:S02]  /*154e0*/  STL [R1+0x378], R32 ;  /* 0x0003782001007387 */ /* 0x0003e40000100800 */
[----:B-1----:R-:W-:Y:S02]  /*154f0*/  IMAD R51, R188, UR62, RZ ;  /* 0x0000003ebc337c24 */ /* 0x002fe4000f8e02ff */
[----:B------:R-:W-:-:S03]  /*15500*/  IMAD R43, R187, UR62, RZ ;  /* 0x0000003ebb2b7c24 */ /* 0x000fc6000f8e02ff */
        /* <DEDUP_REMOVED lines=15> */
[----:B------:R3:W-:Y:S01]  /*15600*/  STL [R1+0x3a4], R32 ;  /* 0x0003a42001007387 */ /* 0x0007e20000100800 */
[----:B-1----:R-:W-:Y:S02]  /*15610*/  IMAD R51, R179, UR62, RZ ;  /* 0x0000003eb3337c24 */ /* 0x002fe4000f8e02ff */
[----:B---3--:R-:W-:-:S03]  /*15620*/  IMAD R43, R178, UR62, RZ ;  /* 0x0000003eb22b7c24 */ /* 0x008fc6000f8e02ff */
[----:B------:R1:W-:Y:S01]  /*15630*/  STL [R1+0x3bc], R51 ;  /* 0x0003bc3301007387 */ /* 0x0003e20000100800 */
[----:B------:R-:W-:-:S03]  /*15640*/  IMAD R32, R202, UR62, RZ ;  /* 0x0000003eca207c24 */ /* 0x000fc6000f8e02ff */
[----:B------:R3:W-:Y:S01]  /*15650*/  STL [R1+0x4ec], R43 ;  /* 0x0004ec2b01007387 */ /* 0x0007e20000100800 */
[----:B------:R-:W-:-:S03]  /*15660*/  SEL R171, R216, R171, !P4 ;  /* 0x000000abd8ab7207 */ /* 0x000fc60006000000 */
[----:B------:R4:W-:Y:S01]  /*15670*/  STL [R1+0x4e8], R32 ;  /* 0x0004e82001007387 */ /* 0x0009e20000100800 */
[----:B-1----:R-:W-:Y:S02]  /*15680*/  IMAD R51, R177, UR62, RZ ;  /* 0x0000003eb1337c24 */ /* 0x002fe4000f8e02ff */
[----:B---3--:R-:W-:-:S03]  /*15690*/  IMAD R43, R176, UR62, RZ ;  /* 0x0000003eb02b7c24 */ /* 0x008fc6000f8e02ff */
[----:B------:R1:W-:Y:S01]  /*156a0*/  STL [R1+0x4e4], R51 ;  /* 0x0004e43301007387 */ /* 0x0003e20000100800 */
[----:B----4-:R-:W-:-:S03]  /*156b0*/  IMAD R32, R174, UR62, RZ ;  /* 0x0000003eae207c24 */ /* 0x010fc6000f8e02ff */
[----:B------:R3:W-:Y:S01]  /*156c0*/  STL [R1+0x4e0], R43 ;  /* 0x0004e02b01007387 */ /* 0x0007e20000100800 */
[C---:B------:R-:W-:Y:S02]  /*156d0*/  SEL R170, R216.reuse, R170, !P4 ;  /* 0x000000aad8aa7207 */ /* 0x040fe40006000000 */
[C---:B------:R-:W-:Y:S01]  /*156e0*/  SEL R169, R216.reuse, R169, !P4 ;  /* 0x000000a9d8a97207 */ /* 0x040fe20006000000 */
[----:B------:R4:W-:Y:S01]  /*156f0*/  STL [R1+0x370], R32 ;  /* 0x0003702001007387 */ /* 0x0009e20000100800 */
[----:B-1----:R-:W-:Y:S01]  /*15700*/  IMAD R51, R95, UR62, RZ ;  /* 0x0000003e5f337c24 */ /* 0x002fe2000f8e02ff */
[----:B------:R-:W-:Y:S01]  /*15710*/  SEL R238, R216, R238, !P4 ;  /* 0x000000eed8ee7207 */ /* 0x000fe20006000000 */
[----:B---3--:R-:W-:-:S03]  /*15720*/  IMAD R43, R173, UR62, RZ ;  /* 0x0000003ead2b7c24 */ /* 0x008fc6000f8e02ff */
[----:B------:R1:W-:Y:S01]  /*15730*/  STL [R1+0x388], R51 ;  /* 0x0003883301007387 */ /* 0x0003e20000100800 */
[----:B----4-:R-:W-:-:S03]  /*15740*/  IMAD R32, R171, UR62, RZ ;  /* 0x0000003eab207c24 */ /* 0x010fc6000f8e02ff */
[----:B------:R3:W-:Y:S01]  /*15750*/  STL [R1+0x3a0], R43 ;  /* 0x0003a02b01007387 */ /* 0x0007e20000100800 */
[C---:B------:R-:W-:Y:S02]  /*15760*/  SEL R168, R216.reuse, R168, !P4 ;  /* 0x000000a8d8a87207 */ /* 0x040fe40006000000 */
[----:B------:R-:W-:Y:S01]  /*15770*/  SEL R230, R216, R230, !P4 ;  /* 0x000000e6d8e67207 */ /* 0x000fe20006000000 */
        /* <DEDUP_REMOVED lines=34> */
[----:B------:R-:W-:-:S03]  /*159a0*/  SEL R150, R216, R150, !P4 ;  /* 0x00000096d8967207 */ /* 0x000fc60006000000 */
        /* <DEDUP_REMOVED lines=135> */
[----:B-1----:R-:W-:Y:S02]  /*16220*/  IMAD R51, R123, UR62, RZ ;  /* 0x0000003e7b337c24 */ /* 0x002fe4000f8e02ff */
[----:B---3--:R-:W-:-:S03]  /*16230*/  IMAD R43, R121, UR62, RZ ;  /* 0x0000003e792b7c24 */ /* 0x008fc6000f8e02ff */
[----:B------:R1:W-:Y:S01]  /*16240*/  STL [R1+0x32c], R51 ;  /* 0x00032c3301007387 */ /* 0x0003e20000100800 */
[----:B----4-:R-:W-:-:S03]  /*16250*/  IMAD R32, R105, UR62, RZ ;  /* 0x0000003e69207c24 */ /* 0x010fc6000f8e02ff */
[----:B------:R3:W-:Y:S01]  /*16260*/  STL [R1+0x330], R43 ;  /* 0x0003302b01007387 */ /* 0x0007e20000100800 */
[----:B------:R-:W-:Y:S01]  /*16270*/  IMAD R77, R77, UR62, RZ ;  /* 0x0000003e4d4d7c24 */ /* 0x000fe2000f8e02ff */
[----:B------:R-:W-:Y:S01]  /*16280*/  SEL R79, R216, R79, !P4 ;  /* 0x0000004fd84f7207 */ /* 0x000fe20006000000 */
[----:B------:R-:W-:Y:S01]  /*16290*/  @!P3 IMAD.MOV R142, RZ, RZ, -R142 ;  /* 0x000000ffff8eb224 */ /* 0x000fe200078e0a8e */
[----:B------:R4:W-:Y:S01]  /*162a0*/  STL [R1+0x334], R32 ;  /* 0x0003342001007387 */ /* 0x0009e20000100800 */
[----:B-1----:R-:W-:Y:S01]  /*162b0*/  IMAD R51, R68, UR62, RZ ;  /* 0x0000003e44337c24 */ /* 0x002fe2000f8e02ff */
[----:B------:R-:W-:Y:S01]  /*162c0*/  ISETP.GE.AND P3, PT, R39, RZ, PT ;  /* 0x000000ff2700720c */ /* 0x000fe20003f66270 */
[----:B---3--:R-:W-:Y:S01]  /*162d0*/  IMAD R43, R57, UR62, RZ ;  /* 0x0000003e392b7c24 */ /* 0x008fe2000f8e02ff */
[----:B------:R-:W-:Y:S02]  /*162e0*/  SEL R85, R216, R85, !P4 ;  /* 0x00000055d8557207 */ /* 0x000fe40006000000 */
[----:B------:R-:W-:Y:S01]  /*162f0*/  STL [R1+0x338], R51 ;  /* 0x0003383301007387 */ /* 0x000fe20000100800 */
[----:B----4-:R-:W-:-:S03]  /*16300*/  IMAD R32, R47, UR62, RZ ;  /* 0x0000003e2f207c24 */ /* 0x010fc6000f8e02ff */
[----:B------:R-:W-:Y:S01]  /*16310*/  STL [R1+0x33c], R43 ;  /* 0x00033c2b01007387 */ /* 0x000fe20000100800 */
[----:B------:R-:W-:-:S03]  /*16320*/  IMAD R79, R79, UR62, RZ ;  /* 0x0000003e4f4f7c24 */ /* 0x000fc6000f8e02ff */
[----:B------:R-:W-:Y:S01]  /*16330*/  STL [R1+0x6e94], R77 ;  /* 0x006e944d01007387 */ /* 0x000fe20000100800 */
[----:B------:R-:W-:-:S03]  /*16340*/  SEL R86, R216, R86, !P4 ;  /* 0x00000056d8567207 */ /* 0x000fc60006000000 */
[----:B------:R1:W-:Y:S01]  /*16350*/  STL [R1+0x340], R32 ;  /* 0x0003402001007387 */ /* 0x0003e20000100800 */
[----:B------:R-:W-:-:S03]  /*16360*/  SEL R88, R216, R88, !P4 ;  /* 0x00000058d8587207 */ /* 0x000fc60006000000 */
[----:B------:R-:W-:Y:S01]  /*16370*/  STL [R1+0x6e98], R79 ;  /* 0x006e984f01007387 */ /* 0x000fe20000100800 */
[----:B-1----:R-:W-:Y:S01]  /*16380*/  IMAD R32, R85, UR62, RZ ;  /* 0x0000003e55207c24 */ /* 0x002fe2000f8e02ff */
[C---:B------:R-:W-:Y:S02]  /*16390*/  SEL R195, R216.reuse, R195, !P4 ;  /* 0x000000c3d8c37207 */ /* 0x040fe40006000000 */
[----:B------:R-:W-:Y:S02]  /*163a0*/  SEL R62, R216, R62, !P4 ;  /* 0x0000003ed83e7207 */ /* 0x000fe40006000000 */
[----:B------:R1:W-:Y:S01]  /*163b0*/  STL [R1+0x344], R32 ;  /* 0x0003442001007387 */ /* 0x0003e20000100800 */
[----:B------:R-:W-:Y:S01]  /*163c0*/  @!P3 IADD3 R251, PT, PT, -R251, RZ, RZ ;  /* 0x000000fffbfbb210 */ /* 0x000fe20007ffe1ff */
[----:B------:R-:W-:Y:S01]  /*163d0*/  IMAD.HI.U32 R39, R26, R40, RZ ;  /* 0x000000281a277227 */ /* 0x000fe200078e00ff */
[----:B------:R-:W-:-:S03]  /*163e0*/  ISETP.GT.U32.AND P3, PT, R225, R152, PT ;  /* 0x00000098e100720c */ /* 0x000fc60003f64070 */
[----:B------:R-:W-:Y:S02]  /*163f0*/  IMAD R47, R88, UR62, RZ ;  /* 0x0000003e582f7c24 */ /* 0x000fe4000f8e02ff */
[----:B-1----:R-:W-:Y:S02]  /*16400*/  IMAD R32, R86, UR62, RZ ;  /* 0x0000003e56207c24 */ /* 0x002fe4000f8e02ff */
[----:B------:R-:W-:-:S03]  /*16410*/  IMAD R43, R195, UR62, RZ ;  /* 0x0000003ec32b7c24 */ /* 0x000fc6000f8e02ff */
[----:B------:R1:W-:Y:S01]  /*16420*/  STL [R1+0x4], R32 ;  /* 0x0000042001007387 */ /* 0x0003e20000100800 */
[----:B------:R-:W-:-:S03]  /*16430*/  IMAD.MOV R39, RZ, RZ, -R39 ;  /* 0x000000ffff277224 */ /* 0x000fc600078e0a27 */
[----:B------:R-:W-:Y:S01]  /*16440*/  STL [R1+0x8], R47 ;  /* 0x0000082f01007387 */ /* 0x000fe20000100800 */
[----:B-1----:R-:W-:-:S03]  /*16450*/  IMAD R32, R62, UR62, RZ ;  /* 0x0000003e3e207c24 */ /* 0x002fc6000f8e02ff */
[----:B------:R-:W-:Y:S01]  /*16460*/  STL [R1+0x324], R43 ;  /* 0x0003242b01007387 */ /* 0x000fe20000100800 */
[----:B------:R-:W-:-:S03]  /*16470*/  @!P5 IMAD.MOV R30, RZ, RZ, -R30 ;  /* 0x000000ffff1ed224 */ /* 0x000fc600078e0a1e */
[----:B------:R1:W-:Y:S01]  /*16480*/  STL [R1+0x4b4], R32 ;  /* 0x0004b42001007387 */ /* 0x0003e20000100800 */
[C---:B------:R-:W-:Y:S01]  /*16490*/  ISETP.GT.U32.AND P5, PT, R225.reuse, R104, PT ;  /* 0x00000068e100720c */ /* 0x040fe20003fa4070 */
[----:B------:R-:W-:Y:S01]  /*164a0*/  @!P3 IMAD.IADD R152, R152, 0x1, -R225 ;  /* 0x000000019898b824 */ /* 0x000fe200078e0ae1 */
[----:B------:R-:W-:Y:S01]  /*164b0*/  SEL R251, R216, R251, !P4 ;  /* 0x000000fbd8fb7207 */ /* 0x000fe20006000000 */
[----:B-1----:R-:W-:-:S05]  /*164c0*/  IMAD R32, R225, R39, R40 ;  /* 0x00000027e1207224 */ /* 0x002fca00078e0228 */
[----:B------:R-:W-:Y:S01]  /*164d0*/  ISETP.GT.U32.AND P3, PT, R225, R32, PT ;  /* 0x00000020e100720c */ /* 0x000fe20003f64070 */
[----:B------:R-:W-:Y:S01]  /*164e0*/  IMAD R43, R251, UR62, RZ ;  /* 0x0000003efb2b7c24 */ /* 0x000fe2000f8e02ff */
[----:B------:R-:W-:-:S03]  /*164f0*/  SEL R51, R216, R46, !P4 ;  /* 0x0000002ed8337207 */ /* 0x000fc60006000000 */
[----:B------:R-:W-:Y:S01]  /*16500*/  @!P5 IADD3 R104, PT, PT, R104, -R225, RZ ;  /* 0x800000e16868d210 */ /* 0x000fe20007ffe0ff */
[----:B------:R1:W-:Y:S01]  /*16510*/  STL [R1+0x2fc], R43 ;  /* 0x0002fc2b01007387 */ /* 0x0003e20000100800 */
[----:B------:R-:W-:Y:S01]  /*16520*/  @!P1 IMAD.MOV R63, RZ, RZ, -R63 ;  /* 0x000000ffff3f9224 */ /* 0x000fe200078e0a3f */
[----:B------:R-:W-:Y:S01]  /*16530*/  ISETP.GT.U32.AND P1, PT, R225, R152, PT ;  /* 0x00000098e100720c */ /* 0x000fe20003f24070 */
[----:B------:R-:W-:Y:S01]  /*16540*/  IMAD R39, R51, UR63, RZ ;  /* 0x0000003f33277c24 */ /* 0x000fe2000f8e02ff */
[C---:B------:R-:W-:Y:S02]  /*16550*/  SEL R103, R216.reuse, R103, !P4 ;  /* 0x00000067d8677207 */ /* 0x040fe40006000000 */
[----:B------:R-:W-:Y:S01]  /*16560*/  SEL R0, R216, R0, !P4 ;  /* 0x00000000d8007207 */ /* 0x000fe20006000000 */
[----:B------:R-:W-:Y:S01]  /*16570*/  @!P3 IMAD.IADD R32, R32, 0x1, -R225 ;  /* 0x000000012020b824 */ /* 0x000fe200078e0ae1 */
[----:B-1----:R-:W-:Y:S01]  /*16580*/  IABS R43, R8 ;  /* 0x00000008002b7213 */ /* 0x002fe20000000000 */
[----:B------:R-:W-:Y:S01]  /*16590*/  @!P0 IMAD.MOV R64, RZ, RZ, -R64 ;  /* 0x000000ffff408224 */ /* 0x000fe200078e0a40 */
[----:B------:R-:W-:-:S02]  /*165a0*/  ISETP.GT.U32.AND P3, PT, R225, R104, PT ;  /* 0x00000068e100720c */ /* 0x000fc40003f64070 */
[----:B------:R-:W-:Y:S01]  /*165b0*/  SEL R66, R216, R66, !P4 ;  /* 0x00000042d8427207 */ /* 0x000fe20006000000 */
[----:B------:R-:W-:Y:S01]  /*165c0*/  IMAD.HI.U32 R46, R26, R43, RZ ;  /* 0x0000002b1a2e7227 */ /* 0x000fe200078e00ff */
[----:B------:R-:W-:Y:S01]  /*165d0*/  ISETP.GE.AND P5, PT, R2, RZ, PT ;  /* 0x000000ff0200720c */ /* 0x000fe20003fa6270 */
[----:B------:R1:W-:Y:S01]  /*165e0*/  STL [R1+0x2f8], R39 ;  /* 0x0002f82701007387 */ /* 0x0003e20000100800 */
[C---:B------:R-:W-:Y:S01]  /*165f0*/  SEL R147, R216.reuse, R147, !P4 ;  /* 0x00000093d8937207 */ /* 0x040fe20006000000 */
[----:B------:R-:W-:Y:S01]  /*16600*/  IMAD.MOV R46, RZ, RZ, -R46 ;  /* 0x000000ffff2e7224 */ /* 0x000fe200078e0a2e */
[----:B------:R-:W-:Y:S01]  /*16610*/  SEL R151, R216, R151, !P4 ;  /* 0x00000097d8977207 */ /* 0x000fe20006000000 */
[----:B------:R-:W-:Y:S01]  /*16620*/  VIADD R2, R34, 0x1d0 ;  /* 0x000001d022027836 */ /* 0x000fe20000000000 */
[C---:B------:R-:W-:Y:S01]  /*16630*/  SEL R67, R216.reuse, R67, !P4 ;  /* 0x00000043d8437207 */ /* 0x040fe20006000000 */
[----:B------:R-:W-:Y:S01]  /*16640*/  IMAD R43, R225, R46, R43 ;  /* 0x0000002ee12b7224 */ /* 0x000fe200078e022b */
[----:B------:R-:W-:Y:S01]  /*16650*/  SEL R65, R216, R65, !P4 ;  /* 0x00000041d8417207 */ /* 0x000fe20006000000 */
[----:B------:R-:W-:-:S02]  /*16660*/  IMAD R0, R0, UR66, RZ ;  /* 0x0000004200007c24 */ /* 0x000fc4000f8e02ff */
[----:B------:R-:W-:Y:S01]  /*16670*/  VIADD R134, R34, 0x1d5 ;  /* 0x000001d522867836 */ /* 0x000fe20000000000 */
[----:B------:R-:W-:Y:S01]  /*16680*/  SEL R106, R216, R106, !P4 ;  /* 0x0000006ad86a7207 */ /* 0x000fe20006000000 */
[----:B-1----:R-:W-:Y:S01]  /*16690*/  IMAD R39, R103, UR64, RZ ;  /* 0x0000004067277c24 */ /* 0x002fe2000f8e02ff */
[----:B------:R-:W-:Y:S01]  /*166a0*/  IABS R46, R2 ;  /* 0x00000002002e7213 */ /* 0x000fe20000000000 */
[--C-:B------:R-:W-:Y:S01]  /*166b0*/  @!P3 IMAD.IADD R104, R104, 0x1, -R225.reuse ;  /* 0x000000016868b824 */ /* 0x100fe200078e0ae1 */
[----:B------:R-:W-:Y:S01]  /*166c0*/  ISETP.GE.AND P3, PT, R20, RZ, PT ;  /* 0x000000ff1400720c */ /* 0x000fe20003f66270 */
[----:B------:R-:W-:Y:S01]  /*166d0*/  @!P1 IMAD.IADD R152, R152, 0x1, -R225 ;  /* 0x0000000198989824 */ /* 0x000fe200078e0ae1 */
[----:B------:R-:W-:Y:S01]  /*166e0*/  STL [R1+0x2f4], R39 ;  /* 0x0002f42701007387 */ /* 0x000fe20000100800 */
[C---:B------:R-:W-:Y:S02]  /*166f0*/  ISETP.GT.U32.AND P0, PT, R225.reuse, R32, PT ;  /* 0x00000020e100720c */ /* 0x040fe40003f04070 */
[C---:B------:R-:W-:Y:S01]  /*16700*/  SEL R4, R216.reuse, R4, !P4 ;  /* 0x00000004d8047207 */ /* 0x040fe20006000000 */
[----:B------:R-:W-:Y:S01]  /*16710*/  STL [R1+0x6cb0], R2 ;  /* 0x006cb00201007387 */ /* 0x000fe20000100800 */
[----:B------:R-:W-:Y:S01]  /*16720*/  SEL R5, R216, R5, !P4 ;  /* 0x00000005d8057207 */ /* 0x000fe20006000000 */
[----:B------:R-:W-:Y:S01]  /*16730*/  VIADD R243, R34, 0x1d6 ;  /* 0x000001d622f37836 */ /* 0x000fe20000000000 */
[----:B------:R-:W-:Y:S01]  /*16740*/  SEL R52, R216, R52, !P4 ;  /* 0x00000034d8347207 */ /* 0x000fe20006000000 */
[----:B------:R1:W-:Y:S01]  /*16750*/  STL [R1+0x3f0], R0 ;  /* 0x0003f00001007387 */ /* 0x0003e20000100800 */
[----:B------:R-:W-:Y:S01]  /*16760*/  @!P5 IMAD.MOV R152, RZ, RZ, -R152 ;  /* 0x000000ffff98d224 */ /* 0x000fe200078e0a98 */
[----:B------:R-:W-:-:S02]  /*16770*/  ISETP.GT.U32.AND P5, PT, R225, R43, PT ;  /* 0x0000002be100720c */ /* 0x000fc40003fa4070 */
[C---:B------:R-:W-:Y:S02]  /*16780*/  SEL R7, R216.reuse, R7, !P4 ;  /* 0x00000007d8077207 */ /* 0x040fe40006000000 */
[----:B------:R-:W-:Y:S01]  /*16790*/  SEL R6, R216, R6, !P4 ;  /* 0x00000006d8067207 */ /* 0x000fe20006000000 */
[C---:B------:R-:W-:Y:S02]  /*167a0*/  VIADD R217, R34.reuse, 0x1d7 ;  /* 0x000001d722d97836 */ /* 0x040fe40000000000 */
[C---:B------:R-:W-:Y:S02]  /*167b0*/  VIADD R140, R34.reuse, 0x1d8 ;  /* 0x000001d8228c7836 */ /* 0x040fe40000000000 */
[C---:B------:R-:W-:Y:S02]  /*167c0*/  VIADD R223, R34.reuse, 0x1da ;  /* 0x000001da22df7836 */ /* 0x040fe40000000000 */
[C---:B------:R-:W-:Y:S02]  /*167d0*/  VIADD R218, R34.reuse, 0x1dc ;  /* 0x000001dc22da7836 */ /* 0x040fe40000000000 */
[----:B------:R-:W-:-:S02]  /*167e0*/  VIADD R237, R34, 0x1dd ;  /* 0x000001dd22ed7836 */ /* 0x000fc40000000000 */
[C---:B------:R-:W-:Y:S02]  /*167f0*/  VIADD R244, R34.reuse, 0x1de ;  /* 0x000001de22f47836 */ /* 0x040fe40000000000 */
[----:B------:R-:W-:Y:S01]  /*16800*/  VIADD R127, R34, 0x1e7 ;  /* 0x000001e7227f7836 */ /* 0x000fe20000000000 */
[----:B------:R-:W-:Y:S01]  /*16810*/  SEL R64, R216, R64, !P4 ;  /* 0x00000040d8407207 */ /* 0x000fe20006000000 */
[----:B-1----:R-:W-:-:S04]  /*16820*/  IMAD.HI.U32 R0, R26, R46, RZ ;  /* 0x0000002e1a007227 */ /* 0x002fc800078e00ff */
[----:B------:R-:W-:Y:S01]  /*16830*/  VIADD R159, R34, 0x1df ;  /* 0x000001df229f7836 */ /* 0x000fe20000000000 */
[----:B------:R-:W-:Y:S01]  /*16840*/  SEL R135, R216, R135, !P4 ;  /* 0x00000087d8877207 */ /* 0x000fe20006000000 */
[----:B------:R-:W-:Y:S02]  /*16850*/  IMAD.MOV R0, RZ, RZ, -R0 ;  /* 0x000000ffff007224 */ /* 0x000fe400078e0a00 */
[C---:B------:R-:W-:Y:S02]  /*16860*/  VIADD R164, R34.reuse, 0x1e5 ;  /* 0x000001e522a47836 */ /* 0x040fe40000000000 */
[C---:B------:R-:W-:Y:S02]  /*16870*/  VIADD R126, R34.reuse, 0x1e6 ;  /* 0x000001e6227e7836 */ /* 0x040fe40000000000 */
[C---:B------:R-:W-:Y:S02]  /*16880*/  VIADD R124, R34.reuse, 0x1e8 ;  /* 0x000001e8227c7836 */ /* 0x040fe40000000000 */
[----:B------:R-:W-:Y:S01]  /*16890*/  VIADD R125, R34, 0x1ea ;  /* 0x000001ea227d7836 */ /* 0x000fe20000000000 */
[C---:B------:R-:W-:Y:S01]  /*168a0*/  SEL R53, R216.reuse, R53, !P4 ;  /* 0x00000035d8357207 */ /* 0x040fe20006000000 */
[C---:B------:R-:W-:Y:S01]  /*168b0*/  IMAD R0, R225.reuse, R0, R46 ;  /* 0x00000000e1007224 */ /* 0x040fe200078e022e */
[C---:B------:R-:W-:Y:S01]  /*168c0*/  SEL R212, R216.reuse, R212, !P4 ;  /* 0x000000d4d8d47207 */ /* 0x040fe20006000000 */
[----:B------:R-:W-:Y:S01]  /*168d0*/  @!P3 IMAD.MOV R104, RZ, RZ, -R104 ;  /* 0x000000ffff68b224 */ /* 0x000fe200078e0a68 */
[----:B------:R-:W-:Y:S01]  /*168e0*/  SEL R83, R216, R83, !P4 ;  /* 0x00000053d8537207 */ /* 0x000fe20006000000 */
[C---:B------:R-:W-:Y:S01]  /*168f0*/  VIADD R79, R34.reuse, 0x1e1 ;  /* 0x000001e1224f7836 */ /* 0x040fe20000000000 */
[----:B------:R-:W-:Y:S01]  /*16900*/  ISETP.GT.U32.AND P3, PT, R225, R0, PT ;  /* 0x00000000e100720c */ /* 0x000fe20003f64070 */
[----:B------:R-:W-:Y:S01]  /*16910*/  VIADD R77, R34, 0x1e4 ;  /* 0x000001e4224d7836 */ /* 0x000fe20000000000 */
[----:B------:R-:W-:Y:S01]  /*16920*/  @!P5 IADD3 R43, PT, PT, R43, -R225, RZ ;  /* 0x800000e12b2bd210 */ /* 0x000fe20007ffe0ff */
[--C-:B------:R-:W-:Y:S01]  /*16930*/  @!P0 IMAD.IADD R32, R32, 0x1, -R225.reuse ;  /* 0x0000000120208824 */ /* 0x100fe200078e0ae1 */
[----:B------:R-:W-:Y:S01]  /*16940*/  ISETP.GE.AND P0, PT, R10, RZ, PT ;  /* 0x000000ff0a00720c */ /* 0x000fe20003f06270 */
[----:B------:R-:W-:Y:S01]  /*16950*/  IMAD R39, R66, UR67, RZ ;  /* 0x0000004342277c24 */ /* 0x000fe2000f8e02ff */
[----:B------:R-:W-:Y:S01]  /*16960*/  ISETP.GT.U32.AND P5, PT, R225, R43, PT ;  /* 0x0000002be100720c */ /* 0x000fe20003fa4070 */
[----:B------:R-:W-:Y:S01]  /*16970*/  IMAD R10, R147, UR68, RZ ;  /* 0x00000044930a7c24 */ /* 0x000fe2000f8e02ff */
[----:B------:R-:W-:Y:S01]  /*16980*/  SEL R81, R216, R81, !P4 ;  /* 0x00000051d8517207 */ /* 0x000fe20006000000 */
[----:B------:R-:W1:Y:S01]  /*16990*/  LDCU UR63, c[0x0][0x3b0] ;  /* 0x00007600ff3f77ac */ /* 0x000e620008000800 */
[----:B------:R-:W-:Y:S03]  /*169a0*/  STL [R1+0x3ec], R39 ;  /* 0x0003ec2701007387 */ /* 0x000fe60000100800 */
[--C-:B------:R-:W-:Y:S01]  /*169b0*/  @!P3 IMAD.IADD R0, R0, 0x1, -R225.reuse ;  /* 0x000000010000b824 */ /* 0x100fe200078e0ae1 */
[----:B------:R3:W-:Y:S01]  /*169c0*/  STL [R1+0x3e8], R10 ;  /* 0x0003e80a01007387 */ /* 0x0007e20000100800 */
[----:B------:R-:W-:Y:S01]  /*169d0*/  IABS R46, R134 ;  /* 0x00000086002e7213 */ /* 0x000fe20000000000 */
[----:B------:R-:W-:Y:S01]  /*169e0*/  IMAD R4, R4, UR73, RZ ;  /* 0x0000004904047c24 */ /* 0x000fe2000f8e02ff */
[----:B------:R-:W-:Y:S01]  /*169f0*/  SEL R101, R216, R101, !P4 ;  /* 0x00000065d8657207 */ /* 0x000fe20006000000 */
[----:B------:R-:W-:Y:S01]  /*16a00*/  IMAD R233, R52, UR62, RZ ;  /* 0x0000003e34e97c24 */ /* 0x000fe2000f8e02ff */
[----:B------:R-:W-:Y:S01]  /*16a10*/  ISETP.GT.U32.AND P3, PT, R225, R0, PT ;  /* 0x00000000e100720c */ /* 0x000fe20003f64070 */
[--C-:B------:R-:W-:Y:S01]  /*16a20*/  @!P5 IMAD.IADD R43, R43, 0x1, -R225.reuse ;  /* 0x000000012b2bd824 */ /* 0x100fe200078e0ae1 */
[----:B------:R-:W-:Y:S01]  /*16a30*/  ISETP.GE.AND P1, PT, R129, RZ, PT ;  /* 0x000000ff8100720c */ /* 0x000fe20003f26270 */
[----:B------:R-:W-:Y:S01]  /*16a40*/  @!P0 IMAD.MOV R32, RZ, RZ, -R32 ;  /* 0x000000ffff208224 */ /* 0x000fe200078e0a20 */
[----:B------:R-:W-:Y:S01]  /*16a50*/  IABS R84, R127 ;  /* 0x0000007f00547213 */ /* 0x000fe20000000000 */
[----:B---3--:R-:W-:Y:S01]  /*16a60*/  IMAD R10, R151, UR69, RZ ;  /* 0x00000045970a7c24 */ /* 0x008fe2000f8e02ff */
[----:B------:R-:W-:Y:S01]  /*16a70*/  ISETP.GE.AND P5, PT, R8, RZ, PT ;  /* 0x000000ff0800720c */ /* 0x000fe20003fa6270 */
[----:B------:R-:W-:Y:S01]  /*16a80*/  IMAD R8, R65, UR71, RZ ;  /* 0x0000004741087c24 */ /* 0x000fe2000f8e02ff */
[C---:B------:R-:W-:Y:S01]  /*16a90*/  SEL R214, R216.reuse, R214, !P4 ;  /* 0x000000d6d8d67207 */ /* 0x040fe20006000000 */
[----:B------:R-:W-:Y:S01]  /*16aa0*/  IMAD.HI.U32 R51, R149, R46, RZ ;  /* 0x0000002e95337227 */ /* 0x000fe200078e00ff */
[----:B------:R3:W-:Y:S01]  /*16ab0*/  STL [R1+0x2f0], R10 ;  /* 0x0002f00a01007387 */ /* 0x0007e20000100800 */
[----:B------:R-:W-:Y:S01]  /*16ac0*/  SEL R54, R216, R54, !P4 ;  /* 0x00000036d8367207 */ /* 0x000fe20006000000 */
[----:B------:R-:W4:Y:S02]  /*16ad0*/  LDCU UR64, c[0x0][0x3b0] ;  /* 0x00007600ff4077ac */ /* 0x000f240008000800 */
[----:B------:R-:W-:Y:S01]  /*16ae0*/  STL [R1+0x6ca8], R134 ;  /* 0x006ca88601007387 */ /* 0x000fe20000100800 */
[----:B------:R-:W-:Y:S01]  /*16af0*/  @!P3 IMAD.IADD R0, R0, 0x1, -R225 ;  /* 0x000000010000b824 */ /* 0x000fe200078e0ae1 */
[----:B------:R-:W-:Y:S01]  /*16b00*/  ISETP.GE.AND P0, PT, R193, RZ, PT ;  /* 0x000000ffc100720c */ /* 0x000fe20003f06270 */
[----:B------:R-:W-:Y:S01]  /*16b10*/  IMAD R246, R64, UR27, RZ ;  /* 0x0000001b40f67c24 */ /* 0x000fe2000f8e02ff */
[----:B------:R-:W-:Y:S01]  /*16b20*/  IABS R78, R164 ;  /* 0x000000a4004e7213 */ /* 0x000fe20000000000 */
[----:B------:R-:W-:Y:S01]  /*16b30*/  IMAD.HI.U32 R82, R149, R84, RZ ;  /* 0x0000005495527227 */ /* 0x000fe200078e00ff */
[----:B------:R-:W-:Y:S01]  /*16b40*/  @!P5 IADD3 R43, PT, PT, -R43, RZ, RZ ;  /* 0x000000ff2b2bd210 */ /* 0x000fe20007ffe1ff */
[----:B------:R-:W1:Y:S02]  /*16b50*/  LDCU UR66, c[0x0][0x3b0] ;  /* 0x00007600ff4277ac */ /* 0x000e640008000800 */
[----:B---3--:R-:W-:Y:S01]  /*16b60*/  IMAD R10, R67, UR70, RZ ;  /* 0x00000046430a7c24 */ /* 0x008fe2000f8e02ff */
[----:B------:R-:W-:Y:S01]  /*16b70*/  ISETP.GE.AND P3, PT, R2, RZ, PT ;  /* 0x000000ff0200720c */ /* 0x000fe20003f66270 */
[----:B------:R-:W-:Y:S01]  /*16b80*/  IMAD.MOV R51, RZ, RZ, -R51 ;  /* 0x000000ffff337224 */ /* 0x000fe200078e0a33 */
[----:B------:R-:W-:Y:S01]  /*16b90*/  ISETP.GE.AND P5, PT, R33, RZ, PT ;  /* 0x000000ff2100720c */ /* 0x000fe20003fa6270 */
[----:B------:R-:W-:Y:S01]  /*16ba0*/  IMAD R240, R53, UR28, RZ ;  /* 0x0000001c35f07c24 */ /* 0x000fe2000f8e02ff */
[----:B------:R3:W-:Y:S01]  /*16bb0*/  STL [R1+0x2ec], R10 ;  /* 0x0002ec0a01007387 */ /* 0x0007e20000100800 */
[----:B------:R-:W-:Y:S01]  /*16bc0*/  IMAD R2, R5, UR74, RZ ;  /* 0x0000004a05027c24 */ /* 0x000fe2000f8e02ff */
[----:B------:R-:W-:Y:S01]  /*16bd0*/  SEL R64, R216, R71, !P4 ;  /* 0x00000047d8407207 */ /* 0x000fe20006000000 */
[----:B------:R-:W-:Y:S01]  /*16be0*/  IMAD R46, R225, R51, R46 ;  /* 0x00000033e12e7224 */ /* 0x000fe200078e022e */
[----:B------:R1:W-:Y:S01]  /*16bf0*/  STL [R1+0x2e4], R8 ;  /* 0x0002e40801007387 */ /* 0x0003e20000100800 */
[----:B------:R-:W-:Y:S01]  /*16c00*/  IMAD.HI.U32 R67, R149, R78, RZ ;  /* 0x0000004e95437227 */ /* 0x000fe200078e00ff */
[----:B------:R-:W-:Y:S01]  /*16c10*/  IABS R80, R126 ;  /* 0x0000007e00507213 */ /* 0x000fe20000000000 */
[----:B------:R-:W2:Y:S02]  /*16c20*/  LDCU UR67, c[0x0][0x3b0] ;  /* 0x00007600ff4377ac */ /* 0x000ea40008000800 */
[----:B---3--:R-:W-:Y:S01]  /*16c30*/  VIADD R10, R34, 0x1e0 ;  /* 0x000001e0220a7836 */ /* 0x008fe20000000000 */
[----:B------:R-:W-:Y:S01]  /*16c40*/  IABS R91, R124 ;  /* 0x0000007c005b7213 */ /* 0x000fe20000000000 */
[----:B------:R-:W-:Y:S01]  /*16c50*/  @!P3 IMAD.MOV R0, RZ, RZ, -R0 ;  /* 0x000000ffff00b224 */ /* 0x000fe200078e0a00 */
[----:B------:R-:W-:Y:S01]  /*16c60*/  SEL R53, R216, R69, !P4 ;  /* 0x00000045d8357207 */ /* 0x000fe20006000000 */
[----:B-1----:R-:W-:Y:S01]  /*16c70*/  IMAD R8, R106, UR72, RZ ;  /* 0x000000486a087c24 */ /* 0x002fe2000f8e02ff */
[----:B------:R-:W-:Y:S01]  /*16c80*/  STL [R1+0x6ca0], R10 ;  /* 0x006ca00a01007387 */ /* 0x000fe20000100800 */
[----:B------:R-:W-:-:S02]  /*16c90*/  IABS R52, R10 ;  /* 0x0000000a00347213 */ /* 0x000fc40000000000 */
[----:B------:R-:W-:Y:S01]  /*16ca0*/  IABS R93, R125 ;  /* 0x0000007d005d7213 */ /* 0x000fe20000000000 */
[----:B------:R-:W-:Y:S01]  /*16cb0*/  STL [R1+0x2e8], R8 ;  /* 0x0002e80801007387 */ /* 0x000fe20000100800 */
[C---:B------:R-:W-:Y:S01]  /*16cc0*/  SEL R71, R216.reuse, R75, !P4 ;  /* 0x0000004bd8477207 */ /* 0x040fe20006000000 */
[----:B------:R-:W-:Y:S01]  /*16cd0*/  IMAD.MOV R67, RZ, RZ, -R67 ;  /* 0x000000ffff437224 */ /* 0x000fe200078e0a43 */
[C---:B------:R-:W-:Y:S01]  /*16ce0*/  SEL R69, R216.reuse, R45, !P4 ;  /* 0x0000002dd8457207 */ /* 0x040fe20006000000 */
[----:B------:R-:W-:Y:S01]  /*16cf0*/  STL [R1+0x3e4], R4 ;  /* 0x0003e40401007387 */ /* 0x000fe20000100800 */
[C---:B------:R-:W-:Y:S02]  /*16d00*/  SEL R55, R216.reuse, R55, !P4 ;  /* 0x00000037d8377207 */ /* 0x040fe40006000000 */
[----:B------:R-:W-:Y:S01]  /*16d10*/  SEL R142, R216, R142, !P4 ;  /* 0x0000008ed88e7207 */ /* 0x000fe20006000000 */
[----:B------:R-:W-:Y:S01]  /*16d20*/  STL [R1+0x6c98], R243 ;  /* 0x006c98f301007387 */ /* 0x000fe20000100800 */
[----:B------:R-:W-:-:S02]  /*16d30*/  IMAD R81, R81, UR62, RZ ;  /* 0x0000003e51517c24 */ /* 0x000fc4000f8e02ff */
[----:B------:R-:W-:Y:S01]  /*16d40*/  IMAD R83, R83, UR62, RZ ;  /* 0x0000003e53537c24 */ /* 0x000fe2000f8e02ff */
[----:B------:R1:W-:Y:S01]  /*16d50*/  STL [R1+0x3e0], R2 ;  /* 0x0003e00201007387 */ /* 0x0003e20000100800 */
[----:B------:R-:W-:-:S04]  /*16d60*/  IMAD.HI.U32 R51, R149, R52, RZ ;  /* 0x0000003495337227 */ /* 0x000fc800078e00ff */
[----:B------:R-:W-:Y:S01]  /*16d70*/  IMAD R212, R212, UR62, RZ ;  /* 0x0000003ed4d47c24 */ /* 0x000fe2000f8e02ff */
[----:B------:R-:W3:Y:S01]  /*16d80*/  LDL.LU R129, [R1+0xf4] ;  /* 0x0000f40001817983 */ /* 0x000ee20000300800 */
[----:B------:R-:W-:Y:S01]  /*16d90*/  IMAD R101, R101, UR62, RZ ;  /* 0x0000003e65657c24 */ /* 0x000fe2000f8e02ff */
[----:B------:R-:W-:Y:S01]  /*16da0*/  SEL R3, R216, R3, !P4 ;  /* 0x00000003d8037207 */ /* 0x000fe20006000000 */
[----:B------:R-:W-:Y:S01]  /*16db0*/  IMAD R214, R214, UR62, RZ ;  /* 0x0000003ed6d67c24 */ /* 0x000fe2000f8e02ff */
[----:B------:R-:W4:Y:S01]  /*16dc0*/  LDL.LU R193, [R1+0x10c] ;  /* 0x00010c0001c17983 */ /* 0x000f220000300800 */
[----:B-1----:R-:W-:Y:S01]  /*16dd0*/  IMAD R2, R7, UR61, RZ ;  /* 0x0000003d07027c24 */ /* 0x002fe2000f8e02ff */
[----:B--2---:R-:W-:Y:S01]  /*16de0*/  SEL R7, R216, R166, !P4 ;  /* 0x000000a6d8077207 */ /* 0x004fe20006000000 */
[----:B------:R-:W-:Y:S01]  /*16df0*/  IMAD.MOV R51, RZ, RZ, -R51 ;  /* 0x000000ffff337224 */ /* 0x000fe200078e0a33 */
[----:B------:R-:W-:Y:S01]  /*16e00*/  IABS R4, R243 ;  /* 0x000000f300047213 */ /* 0x000fe20000000000 */
[----:B------:R-:W-:Y:S01]  /*16e10*/  IMAD R54, R54, UR62, RZ ;  /* 0x0000003e36367c24 */ /* 0x000fe2000f8e02ff */
[----:B------:R1:W-:Y:S01]  /*16e20*/  STL [R1+0x3dc], R2 ;  /* 0x0003dc0201007387 */ /* 0x0003e20000100800 */
[----:B------:R-:W-:Y:S01]  /*16e30*/  IMAD R51, R225, R51, R52 ;  /* 0x00000033e1337224 */ /* 0x000fe200078e0234 */
[C---:B------:R-:W-:Y:S01]  /*16e40*/  IADD3 R8, PT, PT, R34.reuse, 0x1f0, RZ ;  /* 0x000001f022087810 */ /* 0x040fe20007ffe0ff */
[C---:B------:R-:W-:Y:S01]  /*16e50*/  VIADD R68, R34.reuse, 0x184 ;  /* 0x0000018422447836 */ /* 0x040fe20000000000 */
[----:B------:R-:W-:Y:S01]  /*16e60*/  STL [R1+0x6c94], R217 ;  /* 0x006c94d901007387 */ /* 0x000fe20000100800 */
[----:B------:R-:W-:Y:S01]  /*16e70*/  IABS R76, R77 ;  /* 0x0000004d004c7213 */ /* 0x000fe20000000000 */
[----:B------:R-:W-:Y:S01]  /*16e80*/  VIADD R47, R34, 0x185 ;  /* 0x00000185222f7836 */ /* 0x000fe20000000000 */
[----:B------:R-:W-:Y:S01]  /*16e90*/  SEL R75, R216, R74, !P4 ;  /* 0x0000004ad84b7207 */ /* 0x000fe20006000000 */
[----:B------:R-:W2:Y:S01]  /*16ea0*/  LDL.LU R166, [R1+0x6f6c] ;  /* 0x006f6c0001a67983 */ /* 0x000ea20000300800 */
[----:B------:R-:W2:Y:S01]  /*16eb0*/  LDCU UR68, c[0x0][0x3b0] ;  /* 0x00007600ff4477ac */ /* 0x000ea20008000800 */
[----:B-1----:R-:W-:Y:S01]  /*16ec0*/  IMAD R2, R6, UR60, RZ ;  /* 0x0000003c06027c24 */ /* 0x002fe2000f8e02ff */
[C---:B------:R-:W-:Y:S01]  /*16ed0*/  SEL R52, R216.reuse, R117, !P4 ;  /* 0x00000075d8347207 */ /* 0x040fe20006000000 */
[----:B------:R-:W-:Y:S01]  /*16ee0*/  IMAD.HI.U32 R5, R149, R4, RZ ;  /* 0x0000000495057227 */ /* 0x000fe200078e00ff */
[----:B------:R-:W-:Y:S01]  /*16ef0*/  ISETP.GT.U32.AND P3, PT, R225, R51, PT ;  /* 0x00000033e100720c */ /* 0x000fe20003f64070 */
[----:B------:R-:W1:Y:S01]  /*16f00*/  LDCU UR69, c[0x0][0x3b0] ;  /* 0x00007600ff4577ac */ /* 0x000e620008000800 */
[----:B------:R1:W-:Y:S01]  /*16f10*/  STL [R1+0x3d8], R2 ;  /* 0x0003d80201007387 */ /* 0x0003e20000100800 */
[----:B------:R-:W-:Y:S01]  /*16f20*/  SEL R70, R216, R70, !P4 ;  /* 0x00000046d8467207 */ /* 0x000fe20006000000 */
[----:B------:R-:W2:Y:S02]  /*16f30*/  LDCU UR71, c[0x0][0x3b0] ;  /* 0x00007600ff4777ac */ /* 0x000ea40008000800 */
[----:B------:R-:W2:Y:S01]  /*16f40*/  LDL.LU R117, [R1+0x6f68] ;  /* 0x006f680001757983 */ /* 0x000ea20000300800 */
[----:B------:R-:W2:Y:S03]  /*16f50*/  LDCU UR72, c[0x0][0x3b0] ;  /* 0x00007600ff4877ac */ /* 0x000ea60008000800 */
[----:B------:R-:W2:Y:S01]  /*16f60*/  LDL.LU R33, [R1+0x128] ;  /* 0x0001280001217983 */ /* 0x000ea20000300800 */
[----:B-1----:R-:W-:Y:S01]  /*16f70*/  IMAD R2, R7, UR58, RZ ;  /* 0x0000003a07027c24 */ /* 0x002fe2000f8e02ff */
[----:B------:R-:W1:Y:S04]  /*16f80*/  LDCU UR73, c[0x0][0x3b0] ;  /* 0x00007600ff4977ac */ /* 0x000e680008000800 */
[----:B------:R1:W-:Y:S01]  /*16f90*/  STL [R1+0x114], R2 ;  /* 0x0001140201007387 */ /* 0x0003e20000100800 */
[----:B------:R-:W-:Y:S01]  /*16fa0*/  IMAD.MOV R6, RZ, RZ, -R5 ;  /* 0x000000ffff067224 */ /* 0x000fe200078e0a05 */
[----:B------:R-:W2:Y:S01]  /*16fb0*/  LDCU UR74, c[0x0][0x3b0] ;  /* 0x00007600ff4a77ac */ /* 0x000ea20008000800 */
[----:B------:R-:W-:Y:S01]  /*16fc0*/  VIADD R210, R34, 0x186 ;  /* 0x0000018622d27836 */ /* 0x000fe20000000000 */
[----:B------:R-:W2:Y:S01]  /*16fd0*/  LDCU UR70, c[0x0][0x3b0] ;  /* 0x00007600ff4677ac */ /* 0x000ea20008000800 */
[----:B-1----:R-:W2:Y:S01]  /*16fe0*/  LDL.LU R2, [R1+0x13c] ;  /* 0x00013c0001027983 */ /* 0x002ea20000300800 */
[----:B------:R-:W-:Y:S01]  /*16ff0*/  IMAD R4, R225, R6, R4 ;  /* 0x00000006e1047224 */ /* 0x000fe200078e0204 */
[----:B------:R-:W1:Y:S01]  /*17000*/  LDCU UR61, c[0x0][0x3b0] ;  /* 0x00007600ff3d77ac */ /* 0x000e620008000800 */
[----:B------:R-:W-:Y:S01]  /*17010*/  IMAD R6, R52, UR4, RZ ;  /* 0x0000000434067c24 */ /* 0x000fe2000f8e02ff */
[----:B------:R-:W-:-:S02]  /*17020*/  IABS R5, R217 ;  /* 0x000000d900057213 */ /* 0x000fc40000000000 */
[C---:B------:R-:W-:Y:S02]  /*17030*/  SEL R208, R216.reuse, R208, !P4 ;  /* 0x000000d0d8d07207 */ /* 0x040fe40006000000 */
[C---:B------:R-:W-:Y:S01]  /*17040*/  SEL R245, R216.reuse, R245, !P4 ;  /* 0x000000f5d8f57207 */ /* 0x040fe20006000000 */
[----:B------:R1:W-:Y:S01]  /*17050*/  STL [R1+0x110], R6 ;  /* 0x0001100601007387 */ /* 0x0003e20000100800 */
[C---:B------:R-:W-:Y:S02]  /*17060*/  SEL R152, R216.reuse, R152, !P4 ;  /* 0x00000098d8987207 */ /* 0x040fe40006000000 */
[----:B------:R-:W-:Y:S01]  /*17070*/  SEL R160, R216, R160, !P4 ;  /* 0x000000a0d8a07207 */ /* 0x000fe20006000000 */
[----:B------:R-:W-:Y:S01]  /*17080*/  STL [R1+0x6c90], R140 ;  /* 0x006c908c01007387 */ /* 0x000fe20000100800 */
[----:B------:R-:W-:Y:S01]  /*17090*/  VIADD R40, R34, 0x18d ;  /* 0x0000018d22287836 */ /* 0x000fe20000000000 */
[----:B------:R-:W1:Y:S02]  /*170a0*/  LDCU UR60, c[0x0][0x3b0] ;  /* 0x00007600ff3c77ac */ /* 0x000e640008000800 */
[----:B------:R-:W-:Y:S01]  /*170b0*/  STL [R1+0x6c8c], R8 ;  /* 0x006c8c0801007387 */ /* 0x000fe20000100800 */
[----:B------:R-:W1:Y:S03]  /*170c0*/  LDCU UR27, c[0x0][0x3b0] ;  /* 0x00007600ff1b77ac */ /* 0x000e660008000800 */
[----:B------:R-:W2:Y:S01]  /*170d0*/  LDL.LU R247, [R1+0x150] ;  /* 0x0001500001f77983 */ /* 0x000ea20000300800 */
[----:B------:R-:W-:Y:S01]  /*170e0*/  IMAD.HI.U32 R7, R149, R5, RZ ;  /* 0x0000000595077227 */ /* 0x000fe200078e00ff */
[C---:B------:R-:W-:Y:S01]  /*170f0*/  SEL R11, R216.reuse, R11, !P4 ;  /* 0x0000000bd80b7207 */ /* 0x040fe20006000000 */
[----:B------:R-:W1:Y:S02]  /*17100*/  LDCU UR4, c[0x0][0x3b0] ;  /* 0x00007600ff0477ac */ /* 0x000e640008000800 */
[----:B------:R-:W-:Y:S01]  /*17110*/  IMAD.MOV R7, RZ, RZ, -R7 ;  /* 0x000000ffff077224 */ /* 0x000fe200078e0a07 */
[----:B------:R-:W1:Y:S03]  /*17120*/  LDCU UR28, c[0x0][0x3b0] ;  /* 0x00007600ff1c77ac */ /* 0x000e660008000800 */
[----:B------:R-:W-:Y:S01]  /*17130*/  IMAD R5, R225, R7, R5 ;  /* 0x00000007e1057224 */ /* 0x000fe200078e0205 */
[----:B---3--:R-:W-:-:S02]  /*17140*/  SEL R58, R216, R129, !P4 ;  /* 0x00000081d83a7207 */ /* 0x008fc40006000000 */
[----:B----4-:R-:W-:-:S03]  /*17150*/  SEL R59, R216, R193, !P4 ;  /* 0x000000c1d83b7207 */ /* 0x010fc60006000000 */
[----:B------:R-:W-:Y:S01]  /*17160*/  IMAD R20, R58, UR6, RZ ;  /* 0x000000063a147c24 */ /* 0x000fe2000f8e02ff */
[----:B------:R-:W3:Y:S01]  /*17170*/  LDL.LU R129, [R1+0x164] ;  /* 0x0001640001817983 */ /* 0x000ee20000300800 */
[----:B------:R-:W-:Y:S02]  /*17180*/  @!P3 IMAD.IADD R51, R51, 0x1, -R225 ;  /* 0x000000013333b824 */ /* 0x000fe400078e0ae1 */
[----:B------:R-:W-:Y:S01]  /*17190*/  VIADD R241, R34, 0x195 ;  /* 0x0000019522f17836 */ /* 0x000fe20000000000 */
[----:B------:R-:W-:Y:S01]  /*171a0*/  STL [R1+0xf0], R20 ;  /* 0x0000f01401007387 */ /* 0x000fe20000100800 */
[----:B------:R-:W-:Y:S01]  /*171b0*/  IMAD R7, R59, UR7, RZ ;  /* 0x000000073b077c24 */ /* 0x000fe2000f8e02ff */
[C---:B------:R-:W-:Y:S01]  /*171c0*/  SEL R19, R216.reuse, R19, !P4 ;  /* 0x00000013d8137207 */ /* 0x040fe20006000000 */
[----:B------:R-:W-:Y:S01]  /*171d0*/  IMAD.MOV R74, RZ, RZ, -R82 ;  /* 0x000000ffff4a7224 */ /* 0x000fe200078e0a52 */
[----:B------:R-:W4:Y:S01]  /*171e0*/  LDL.LU R193, [R1+0x180] ;  /* 0x0001800001c17983 */ /* 0x000f220000300800 */
[----:B------:R-:W-:Y:S01]  /*171f0*/  IMAD R78, R225, R67, R78 ;  /* 0x00000043e14e7224 */ /* 0x000fe200078e024e */
[C---:B------:R-:W-:Y:S01]  /*17200*/  SEL R185, R216.reuse, R145, !P4 ;  /* 0x00000091d8b97207 */ /* 0x040fe20006000000 */
[----:B------:R-:W-:Y:S01]  /*17210*/  IMAD.HI.U32 R85, R149, R93, RZ ;  /* 0x0000005d95557227 */ /* 0x000fe200078e00ff */
[----:B------:R-:W-:Y:S01]  /*17220*/  STL [R1+0xdc], R7 ;  /* 0x0000dc0701007387 */ /* 0x000fe20000100800 */
[----:B------:R-:W-:Y:S01]  /*17230*/  SEL R49, R216, R49, !P4 ;  /* 0x00000031d8317207 */ /* 0x000fe20006000000 */
[----:B------:R-:W1:Y:S01]  /*17240*/  LDCU UR6, c[0x0][0x3b0] ;  /* 0x00007600ff0677ac */ /* 0x000e620008000800 */
[----:B------:R-:W-:-:S02]  /*17250*/  IMAD R55, R55, UR62, RZ ;  /* 0x0000003e37377c24 */ /* 0x000fc4000f8e02ff */
[----:B------:R-:W-:Y:S01]  /*17260*/  IMAD R142, R142, UR62, RZ ;  /* 0x0000003e8e8e7c24 */ /* 0x000fe2000f8e02ff */
[----:B------:R-:W-:Y:S01]  /*17270*/  SEL R136, R216, R136, !P4 ;  /* 0x00000088d8887207 */ /* 0x000fe20006000000 */
[----:B------:R-:W-:Y:S01]  /*17280*/  IMAD R3, R3, UR65, RZ ;  /* 0x0000004103037c24 */ /* 0x000fe2000f8e02ff */
[----:B------:R-:W-:Y:S01]  /*17290*/  IADD3 R144, PT, PT, R34, 0x19d, RZ ;  /* 0x0000019d22907810 */ /* 0x000fe20007ffe0ff */
[----:B------:R-:W-:Y:S01]  /*172a0*/  IMAD R53, R53, UR30, RZ ;  /* 0x0000001e35357c24 */ /* 0x000fe2000f8e02ff */
[----:B------:R-:W-:Y:S01]  /*172b0*/  SEL R141, R216, R141, !P4 ;  /* 0x0000008dd88d7207 */ /* 0x000fe20006000000 */
[----:B------:R-:W-:Y:S01]  /*172c0*/  IMAD R64, R64, UR32, RZ ;  /* 0x0000002040407c24 */ /* 0x000fe2000f8e02ff */
[----:B--2---:R-:W-:Y:S01]  /*172d0*/  SEL R86, R216, R117, !P4 ;  /* 0x00000075d8567207 */ /* 0x004fe20006000000 */
[----:B------:R-:W-:Y:S01]  /*172e0*/  VIADD R121, R34, 0x196 ;  /* 0x0000019622797836 */ /* 0x000fe20000000000 */
[C---:B------:R-:W-:Y:S01]  /*172f0*/  SEL R167, R216.reuse, R167, !P4 ;  /* 0x000000a7d8a77207 */ /* 0x040fe20006000000 */
[----:B------:R-:W-:Y:S01]  /*17300*/  IMAD R71, R71, UR39, RZ ;  /* 0x0000002747477c24 */ /* 0x000fe2000f8e02ff */
[----:B------:R-:W-:-:S02]  /*17310*/  SEL R59, R216, R33, !P4 ;  /* 0x00000021d83b7207 */ /* 0x000fc40006000000 */
[C---:B------:R-:W-:Y:S01]  /*17320*/  SEL R109, R216.reuse, R109, !P4 ;  /* 0x0000006dd86d7207 */ /* 0x040fe20006000000 */
[----:B------:R-:W2:Y:S01]  /*17330*/  LDL.LU R33, [R1+0x194] ;  /* 0x0001940001217983 */ /* 0x000ea20000300800 */
[C---:B------:R-:W-:Y:S02]  /*17340*/  SEL R41, R216.reuse, R41, !P4 ;  /* 0x00000029d8297207 */ /* 0x040fe40006000000 */
[C---:B------:R-:W-:Y:S02]  /*17350*/  SEL R215, R216.reuse, R215, !P4 ;  /* 0x000000d7d8d77207 */ /* 0x040fe40006000000 */
[C---:B------:R-:W-:Y:S02]  /*17360*/  SEL R23, R216.reuse, R23, !P4 ;  /* 0x00000017d8177207 */ /* 0x040fe40006000000 */
[C---:B------:R-:W-:Y:S02]  /*17370*/  SEL R110, R216.reuse, R110, !P4 ;  /* 0x0000006ed86e7207 */ /* 0x040fe40006000000 */
[----:B------:R-:W-:-:S02]  /*17380*/  SEL R111, R216, R111, !P4 ;  /* 0x0000006fd86f7207 */ /* 0x000fc40006000000 */
[C---:B------:R-:W-:Y:S02]  /*17390*/  SEL R220, R216.reuse, R220, !P4 ;  /* 0x000000dcd8dc7207 */ /* 0x040fe40006000000 */
[----:B------:R-:W-:Y:S01]  /*173a0*/  SEL R25, R216, R25, !P4 ;  /* 0x00000019d8197207 */ /* 0x000fe20006000000 */
[----:B------:R-:W-:Y:S01]  /*173b0*/  VIADD R230, R34, 0x1a5 ;  /* 0x000001a522e67836 */ /* 0x000fe20000000000 */
[C---:B------:R-:W-:Y:S01]  /*173c0*/  SEL R60, R216.reuse, R2, !P4 ;  /* 0x00000002d83c7207 */ /* 0x040fe20006000000 */
[----:B------:R-:W-:Y:S01]  /*173d0*/  IMAD R2, R59, UR8, RZ ;  /* 0x000000083b027c24 */ /* 0x000fe2000f8e02ff */
[----:B------:R-:W-:Y:S02]  /*173e0*/  ISETP.GT.U32.AND P3, PT, R225, R51, PT ;  /* 0x00000033e100720c */ /* 0x000fe40003f64070 */
[C---:B------:R-:W-:Y:S02]  /*173f0*/  SEL R113, R216.reuse, R113, !P4 ;  /* 0x00000071d8717207 */ /* 0x040fe40006000000 */
[----:B------:R-:W-:Y:S01]  /*17400*/  SEL R72, R216, R72, !P4 ;  /* 0x00000048d8487207 */ /* 0x000fe20006000000 */
[----:B------:R1:W-:Y:S02]  /*17410*/  STL [R1+0x3d4], R2 ;  /* 0x0003d40201007387 */ /* 0x0003e40000100800 */
[----:B-1----:R-:W-:-:S02]  /*17420*/  IABS R6, R140 ;  /* 0x0000008c00067213 */ /* 0x002fc40000000000 */
[C---:B------:R-:W-:Y:S02]  /*17430*/  SEL R12, R216.reuse, R12, !P4 ;  /* 0x0000000cd80c7207 */ /* 0x040fe40006000000 */
[C---:B------:R-:W-:Y:S02]  /*17440*/  SEL R14, R216.reuse, R14, !P4 ;  /* 0x0000000ed80e7207 */ /* 0x040fe40006000000 */
[C---:B------:R-:W-:Y:S02]  /*17450*/  SEL R35, R216.reuse, R35, !P4 ;  /* 0x00000023d8237207 */ /* 0x040fe40006000000 */
[----:B------:R-:W-:Y:S01]  /*17460*/  SEL R222, R216, R222, !P4 ;  /* 0x000000ded8de7207 */ /* 0x000fe20006000000 */
[----:B------:R-:W4:Y:S01]  /*17470*/  LDL.LU R2, [R1+0x1bc] ;  /* 0x0001bc0001027983 */ /* 0x000f220000300800 */
[----:B------:R-:W-:Y:S01]  /*17480*/  IMAD.HI.U32 R58, R149, R6, RZ ;  /* 0x00000006953a7227 */ /* 0x000fe200078e00ff */
[----:B------:R-:W-:Y:S01]  /*17490*/  IABS R52, R8 ;  /* 0x0000000800347213 */ /* 0x000fe20000000000 */
[----:B------:R-:W1:Y:S02]  /*174a0*/  LDCU UR62, c[0x0][0x3b0] ;  /* 0x00007600ff3e77ac */ /* 0x000e640008000800 */
[----:B------:R-:W-:-:S02]  /*174b0*/  IMAD.MOV R58, RZ, RZ, -R58 ;  /* 0x000000ffff3a7224 */ /* 0x000fc400078e0a3a */
[----:B------:R-:W-:Y:S01]  /*174c0*/  @!P3 IMAD.IADD R51, R51, 0x1, -R225 ;  /* 0x000000013333b824 */ /* 0x000fe200078e0ae1 */
[----:B------:R-:W-:Y:S01]  /*174d0*/  ISETP.GE.AND P3, PT, R10, RZ, PT ;  /* 0x000000ff0a00720c */ /* 0x000fe20003f66270 */
[C---:B------:R-:W-:Y:S01]  /*174e0*/  IMAD R6, R225.reuse, R58, R6 ;  /* 0x0000003ae1067224 */ /* 0x040fe200078e0206 */
[----:B------:R-:W-:Y:S01]  /*174f0*/  SEL R58, R216, R247, !P4 ;  /* 0x000000f7d83a7207 */ /* 0x000fe20006000000 */
[----:B------:R-:W-:Y:S01]  /*17500*/  IMAD R10, R60, UR9, RZ ;  /* 0x000000093c0a7c24 */ /* 0x000fe2000f8e02ff */
[----:B------:R-:W1:Y:S04]  /*17510*/  LDCU UR7, c[0x0][0x3b0] ;  /* 0x00007600ff0777ac */ /* 0x000e680008000800 */
[----:B------:R1:W-:Y:S01]  /*17520*/  STL [R1+0x3d0], R10 ;  /* 0x0003d00a01007387 */ /* 0x0003e20000100800 */
[----:B------:R-:W-:Y:S01]  /*17530*/  IMAD R84, R225, R74, R84 ;  /* 0x0000004ae1547224 */ /* 0x000fe200078e0254 */
[----:B------:R-:W-:Y:S01]  /*17540*/  SEL R67, R216, R13, !P4 ;  /* 0x0000000dd8437207 */ /* 0x000fe20006000000 */
[----:B------:R-:W-:Y:S01]  /*17550*/  IMAD.HI.U32 R82, R149, R91, RZ ;  /* 0x0000005b95527227 */ /* 0x000fe200078e00ff */
[----:B------:R-:W4:Y:S01]  /*17560*/  LDL.LU R247, [R1+0x1c8] ;  /* 0x0001c80001f77983 */ /* 0x000f220000300800 */
[----:B------:R-:W2:Y:S02]  /*17570*/  LDCU UR65, c[0x0][0x3b0] ;  /* 0x00007600ff4177ac */ /* 0x000ea40008000800 */
[----:B------:R-:W-:-:S02]  /*17580*/  IMAD.MOV R85, RZ, RZ, -R85 ;  /* 0x000000ffff557224 */ /* 0x000fc400078e0a55 */
[----:B------:R-:W-:Y:S01]  /*17590*/  IMAD R208, R208, UR75, RZ ;  /* 0x0000004bd0d07c24 */ /* 0x000fe2000f8e02ff */
[----:B------:R-:W2:Y:S01]  /*175a0*/  LDCU UR8, c[0x0][0x3b0] ;  /* 0x00007600ff0877ac */ /* 0x000ea20008000800 */
[----:B-1----:R-:W-:Y:S01]  /*175b0*/  IMAD R10, R58, UR10, RZ ;  /* 0x0000000a3a0a7c24 */ /* 0x002fe2000f8e02ff */
[----:B------:R-:W-:Y:S01]  /*175c0*/  STL [R1+0x6c84], R223 ;  /* 0x006c84df01007387 */ /* 0x000fe20000100800 */
[----:B------:R-:W-:Y:S01]  /*175d0*/  IMAD R45, R245, UR34, RZ ;  /* 0x00000022f52d7c24 */ /* 0x000fe2000f8e02ff */
[----:B------:R-:W1:Y:S02]  /*175e0*/  LDCU UR30, c[0x0][0x3b0] ;  /* 0x00007600ff1e77ac */ /* 0x000e640008000800 */
[----:B------:R-:W-:Y:S01]  /*175f0*/  STL [R1+0x6c80], R218 ;  /* 0x006c80da01007387 */ /* 0x000fe20000100800 */
[----:B------:R-:W-:Y:S01]  /*17600*/  IMAD R11, R11, UR29, RZ ;  /* 0x0000001d0b0b7c24 */ /* 0x000fe2000f8e02ff */
[----:B------:R-:W1:Y:S02]  /*17610*/  LDCU UR32, c[0x0][0x3b0] ;  /* 0x00007600ff2077ac */ /* 0x000e640008000800 */
[----:B------:R1:W-:Y:S01]  /*17620*/  STL [R1+0x3cc], R10 ;  /* 0x0003cc0a01007387 */ /* 0x0003e20000100800 */
[----:B------:R-:W1:Y:S01]  /*17630*/  LDCU UR39, c[0x0][0x3b0] ;  /* 0x00007600ff2777ac */ /* 0x000e620008000800 */
[----:B------:R-:W-:Y:S01]  /*17640*/  SEL R161, R216, R161, !P4 ;  /* 0x000000a1d8a17207 */ /* 0x000fe20006000000 */
[----:B------:R-:W-:Y:S01]  /*17650*/  VIADD R213, R34, 0x1a7 ;  /* 0x000001a722d57836 */ /* 0x000fe20000000000 */
[----:B------:R-:W-:-:S02]  /*17660*/  SEL R16, R216, R16, !P4 ;  /* 0x00000010d8107207 */ /* 0x000fc40006000000 */
[C---:B------:R-:W-:Y:S02]  /*17670*/  SEL R155, R216.reuse, R155, !P4 ;  /* 0x0000009bd89b7207 */ /* 0x040fe40006000000 */
[----:B------:R-:W-:Y:S01]  /*17680*/  SEL R116, R216, R116, !P4 ;  /* 0x00000074d8747207 */ /* 0x000fe20006000000 */
[----:B------:R-:W-:Y:S01]  /*17690*/  VIADD R211, R34, 0x1b1 ;  /* 0x000001b122d37836 */ /* 0x000fe20000000000 */
[C---:B------:R-:W-:Y:S02]  /*176a0*/  SEL R118, R216.reuse, R118, !P4 ;  /* 0x00000076d8767207 */ /* 0x040fe40006000000 */
[C---:B------:R-:W-:Y:S02]  /*176b0*/  SEL R37, R216.reuse, R37, !P4 ;  /* 0x00000025d8257207 */ /* 0x040fe40006000000 */
[C---:B------:R-:W-:Y:S01]  /*176c0*/  SEL R38, R216.reuse, R38, !P4 ;  /* 0x00000026d8267207 */ /* 0x040fe20006000000 */
[----:B------:R-:W-:Y:S01]  /*176d0*/  @!P1 IMAD.MOV R138, RZ, RZ, -R138 ;  /* 0x000000ffff8a9224 */ /* 0x000fe200078e0a8a */
[C---:B------:R-:W-:Y:S01]  /*176e0*/  SEL R128, R216.reuse, R128, !P4 ;  /* 0x00000080d8807207 */ /* 0x040fe20006000000 */
[----:B------:R-:W-:Y:S01]  /*176f0*/  @!P5 IMAD.MOV R239, RZ, RZ, -R239 ;  /* 0x000000ffffefd224 */ /* 0x000fe200078e0aef */
[C---:B------:R-:W-:Y:S01]  /*17700*/  SEL R56, R216.reuse, R56, !P4 ;  /* 0x00000038d8387207 */ /* 0x040fe20006000000 */
[----:B------:R-:W-:Y:S01]  /*17710*/  @!P0 IMAD.MOV R250, RZ, RZ, -R250 ;  /* 0x000000fffffa8224 */ /* 0x000fe200078e0afa */
[C---:B------:R-:W-:Y:S01]  /*17720*/  SEL R18, R216.reuse, R18, !P4 ;  /* 0x00000012d8127207 */ /* 0x040fe20006000000 */
[----:B------:R-:W1:Y:S01]  /*17730*/  LDCU UR58, c[0x0][0x3b0] ;  /* 0x00007600ff3a77ac */ /* 0x000e620008000800 */
[----:B---3--:R-:W-:-:S02]  /*17740*/  SEL R59, R216, R129, !P4 ;  /* 0x00000081d83b7207 */ /* 0x008fc40006000000 */
[----:B--2---:R-:W-:-:S03]  /*17750*/  SEL R61, R216, R33, !P4 ;  /* 0x00000021d83d7207 */ /* 0x004fc60006000000 */
[----:B-1----:R-:W-:Y:S01]  /*17760*/  IMAD R10, R59, UR11, RZ ;  /* 0x0000000b3b0a7c24 */ /* 0x002fe2000f8e02ff */
[C---:B----4-:R-:W-:Y:S01]  /*17770*/  SEL R60, R216.reuse, R193, !P4 ;  /* 0x000000c1d83c7207 */ /* 0x050fe20006000000 */
[----:B------:R-:W2:Y:S01]  /*17780*/  LDL.LU R129, [R1+0x1d8] ;  /* 0x0001d80001817983 */ /* 0x000ea20000300800 */
[----:B------:R-:W-:-:S03]  /*17790*/  SEL R62, R216, R2, !P4 ;  /* 0x00000002d83e7207 */ /* 0x000fc60006000000 */
[----:B------:R-:W3:Y:S01]  /*177a0*/  LDL.LU R193, [R1+0x1e8] ;  /* 0x0001e80001c17983 */ /* 0x000ee20000300800 */
[----:B------:R-:W-:Y:S01]  /*177b0*/  IMAD.HI.U32 R7, R149, R52, RZ ;  /* 0x0000003495077227 */ /* 0x000fe200078e00ff */
[----:B------:R-:W-:Y:S01]  /*177c0*/  @!P3 IADD3 R51, PT, PT, -R51, RZ, RZ ;  /* 0x000000ff3333b210 */ /* 0x000fe20007ffe1ff */
[----:B------:R-:W1:Y:S01]  /*177d0*/  LDCU UR75, c[0x0][0x3b0] ;  /* 0x00007600ff4b77ac */ /* 0x000e620008000800 */
[----:B------:R4:W-:Y:S01]  /*177e0*/  STL [R1+0x3c8], R10 ;  /* 0x0003c80a01007387 */ /* 0x0009e20000100800 */
[----:B------:R-:W-:Y:S01]  /*177f0*/  SEL R74, R216, R15, !P4 ;  /* 0x0000000fd84a7207 */ /* 0x000fe20006000000 */
[----:B------:R-:W-:Y:S01]  /*17800*/  IMAD R13, R69, UR35, RZ ;  /* 0x00000023450d7c24 */ /* 0x000fe2000f8e02ff */
[----:B------:R-:W-:Y:S01]  /*17810*/  IADD3 R82, PT, PT, -R82, RZ, RZ ;  /* 0x000000ff52527210 */ /* 0x000fe20007ffe1ff */
[----:B------:R-:W-:Y:S01]  /*17820*/  IMAD.MOV R7, RZ, RZ, -R7 ;  /* 0x000000ffff077224 */ /* 0x000fe200078e0a07 */
[----:B------:R-:W1:Y:S01]  /*17830*/  LDCU UR9, c[0x0][0x3b0] ;  /* 0x00007600ff0977ac */ /* 0x000e620008000800 */
[----:B------:R-:W-:Y:S01]  /*17840*/  IMAD R93, R225, R85, R93 ;  /* 0x00000055e15d7224 */ /* 0x000fe200078e025d */
[----:B------:R-:W-:Y:S01]  /*17850*/  IABS R58, R218 ;  /* 0x000000da003a7213 */ /* 0x000fe20000000000 */
[----:B------:R-:W1:Y:S01]  /*17860*/  LDCU UR10, c[0x0][0x3b0] ;  /* 0x00007600ff0a77ac */ /* 0x000e620008000800 */
[----:B----4-:R-:W-:-:S02]  /*17870*/  IMAD R10, R60, UR12, RZ ;  /* 0x0000000c3c0a7c24 */ /* 0x010fc4000f8e02ff */
[C---:B------:R-:W-:Y:S01]  /*17880*/  IMAD R7, R225.reuse, R7, R52 ;  /* 0x00000007e1077224 */ /* 0x040fe200078e0234 */
[----:B------:R-:W-:Y:S01]  /*17890*/  SEL R51, R216, R51, !P4 ;  /* 0x00000033d8337207 */ /* 0x000fe20006000000 */
[----:B------:R-:W-:Y:S01]  /*178a0*/  IMAD R238, R74, UR43, RZ ;  /* 0x0000002b4aee7c24 */ /* 0x000fe2000f8e02ff */
[----:B------:R4:W-:Y:S01]  /*178b0*/  STL [R1+0x3c4], R10 ;  /* 0x0003c40a01007387 */ /* 0x0009e20000100800 */
[C---:B------:R-:W-:Y:S01]  /*178c0*/  SEL R69, R216.reuse, R73, !P4 ;  /* 0x00000049d8457207 */ /* 0x040fe20006000000 */
[C---:B------:R-:W-:Y:S01]  /*178d0*/  IMAD R91, R225.reuse, R82, R91 ;  /* 0x00000052e15b7224 */ /* 0x040fe200078e025b */
[----:B------:R-:W-:Y:S01]  /*178e0*/  ISETP.GT.U32.AND P3, PT, R225, R7, PT ;  /* 0x00000007e100720c */ /* 0x000fe20003f64070 */
[----:B------:R-:W2:Y:S01]  /*178f0*/  LDL.LU R33, [R1+0x1f0] ;  /* 0x0001f00001217983 */ /* 0x000ea20000300800 */
[----:B------:R-:W-:Y:S01]  /*17900*/  IABS R52, R223 ;  /* 0x000000df00347213 */ /* 0x000fe20000000000 */
[C---:B------:R-:W-:Y:S01]  /*17910*/  IMAD.HI.U32 R60, R149.reuse, R58, RZ ;  /* 0x0000003a953c7227 */ /* 0x040fe200078e00ff */
[C---:B------:R-:W-:Y:S01]  /*17920*/  SEL R74, R216.reuse, R42, !P4 ;  /* 0x0000002ad84a7207 */ /* 0x040fe20006000000 */
[----:B------:R-:W3:Y:S01]  /*17930*/  LDL.LU R2, [R1+0x200] ;  /* 0x0002000001027983 */ /* 0x000ee20000300800 */
[----:B------:R-:W-:Y:S01]  /*17940*/  SEL R15, R216, R119, !P4 ;  /* 0x00000077d80f7207 */ /* 0x000fe20006000000 */
[----:B------:R-:W-:Y:S01]  /*17950*/  IMAD.HI.U32 R59, R149, R52, RZ ;  /* 0x00000034953b7227 */ /* 0x000fe200078e00ff */
[----:B------:R-:W1:Y:S03]  /*17960*/  LDCU UR11, c[0x0][0x3b0] ;  /* 0x00007600ff0b77ac */ /* 0x000e660008000800 */
[----:B------:R-:W-:Y:S01]  /*17970*/  IMAD R245, R160, UR42, RZ ;  /* 0x0000002aa0f57c24 */ /* 0x000fe2000f8e02ff */
[----:B------:R-:W1:Y:S01]  /*17980*/  LDCU UR12, c[0x0][0x3b0] ;  /* 0x00007600ff0c77ac */ /* 0x000e620008000800 */
[----:B------:R-:W-:-:S02]  /*17990*/  @!P3 IMAD.IADD R7, R7, 0x1, -R225 ;  /* 0x000000010707b824 */ /* 0x000fc400078e0ae1 */
[----:B----4-:R-:W-:Y:S01]  /*179a0*/  IMAD R10, R61, UR13, RZ ;  /* 0x0000000d3d0a7c24 */ /* 0x010fe2000f8e02ff */
[----:B------:R-:W4:Y:S02]  /*179b0*/  LDCU UR13, c[0x0][0x3b0] ;  /* 0x00007600ff0d77ac */ /* 0x000f240008000800 */
[C---:B------:R-:W-:Y:S01]  /*179c0*/  ISETP.GT.U32.AND P3, PT, R225.reuse, R7, PT ;  /* 0x00000007e100720c */ /* 0x040fe20003f64070 */
[----:B------:R-:W-:Y:S01]  /*179d0*/  IMAD.MOV R59, RZ, RZ, -R59 ;  /* 0x000000ffff3b7224 */ /* 0x000fe200078e0a3b */
[----:B------:R1:W-:Y:S01]  /*179e0*/  STL [R1+0x194], R10 ;  /* 0x0001940a01007387 */ /* 0x0003e20000100800 */
[----:B------:R-:W2:Y:S02]  /*179f0*/  LDCU UR29, c[0x0][0x3b0] ;  /* 0x00007600ff1d77ac */ /* 0x000ea40008000800 */
[----:B------:R-:W-:Y:S01]  /*17a00*/  IMAD R52, R225, R59, R52 ;  /* 0x0000003be1347224 */ /* 0x000fe200078e0234 */
[----:B------:R-:W-:Y:S01]  /*17a10*/  SEL R59, R216, R247, !P4 ;  /* 0x000000f7d83b7207 */ /* 0x000fe20006000000 */
[----:B------:R-:W2:Y:S01]  /*17a20*/  LDCU UR34, c[0x0][0x3b0] ;  /* 0x00007600ff2277ac */ /* 0x000ea20008000800 */
[----:B------:R-:W-:Y:S01]  /*17a30*/  IMAD R67, R67, UR36, RZ ;  /* 0x0000002443437c24 */ /* 0x000fe2000f8e02ff */
[----:B------:R-:W2:Y:S01]  /*17a40*/  LDCU UR35, c[0x0][0x3b0] ;  /* 0x00007600ff2377ac */ /* 0x000ea20008000800 */
[----:B-1----:R-:W-:-:S03]  /*17a50*/  IMAD R10, R62, UR14, RZ ;  /* 0x0000000e3e0a7c24 */ /* 0x002fc6000f8e02ff */
[----:B------:R-:W-:Y:S01]  /*17a60*/  @!P3 IMAD.IADD R7, R7, 0x1, -R225 ;  /* 0x000000010707b824 */ /* 0x000fe200078e0ae1 */
[----:B------:R-:W-:Y:S01]  /*17a70*/  ISETP.GE.AND P3, PT, R8, RZ, PT ;  /* 0x000000ff0800720c */ /* 0x000fe20003f66270 */
[----:B------:R-:W1:Y:S01]  /*17a80*/  LDCU UR43, c[0x0][0x3b0] ;  /* 0x00007600ff2b77ac */ /* 0x000e620008000800 */
[----:B------:R1:W-:Y:S01]  /*17a90*/  STL [R1+0x180], R10 ;  /* 0x0001800a01007387 */ /* 0x0003e20000100800 */
[C---:B--2---:R-:W-:Y:S01]  /*17aa0*/  SEL R65, R216.reuse, R33, !P4 ;  /* 0x00000021d8417207 */ /* 0x044fe20006000000 */
[----:B------:R-:W-:Y:S01]  /*17ab0*/  IMAD.HI.U32 R73, R149, R80, RZ ;  /* 0x0000005095497227 */ /* 0x000fe200078e00ff */
[C---:B------:R-:W-:Y:S01]  /*17ac0*/  SEL R61, R216.reuse, R129, !P4 ;  /* 0x00000081d83d7207 */ /* 0x040fe20006000000 */
[----:B------:R-:W2:Y:S02]  /*17ad0*/  LDCU UR14, c[0x0][0x3b0] ;  /* 0x00007600ff0e77ac */ /* 0x000ea40008000800 */
[----:B-1----:R-:W-:Y:S01]  /*17ae0*/  IMAD R10, R59, UR15, RZ ;  /* 0x0000000f3b0a7c24 */ /* 0x002fe2000f8e02ff */
[C---:B---3--:R-:W-:Y:S01]  /*17af0*/  SEL R62, R216.reuse, R193, !P4 ;  /* 0x000000c1d83e7207 */ /* 0x048fe20006000000 */
[----:B------:R-:W-:Y:S01]  /*17b00*/  IMAD R8, R61, UR16, RZ ;  /* 0x000000103d087c24 */ /* 0x000fe2000f8e02ff */
[----:B------:R-:W-:Y:S01]  /*17b10*/  SEL R66, R216, R2, !P4 ;  /* 0x00000002d8427207 */ /* 0x000fe20006000000 */
[----:B------:R-:W-:Y:S01]  /*17b20*/  IMAD R82, R86, UR47, RZ ;  /* 0x0000002f56527c24 */ /* 0x000fe2000f8e02ff */
[----:B------:R-:W-:Y:S01]  /*17b30*/  STL [R1+0x164], R10 ;  /* 0x0001640a01007387 */ /* 0x000fe20000100800 */
[----:B------:R-:W-:Y:S01]  /*17b40*/  IMAD R2, R65, UR18, RZ ;  /* 0x0000001241027c24 */ /* 0x000fe2000f8e02ff */
[----:B------:R-:W-:Y:S01]  /*17b50*/  @!P3 IADD3 R7, PT, PT, -R7, RZ, RZ ;  /* 0x000000ff0707b210 */ /* 0x000fe20007ffe1ff */
[----:B------:R-:W-:Y:S01]  /*17b60*/  IMAD.MOV R73, RZ, RZ, -R73 ;  /* 0x000000ffff497224 */ /* 0x000fe200078e0a49 */
[----:B------:R-:W-:Y:S01]  /*17b70*/  STL [R1+0x6c78], R237 ;  /* 0x006c78ed01007387 */ /* 0x000fe20000100800 */
[----:B------:R-:W-:Y:S01]  /*17b80*/  IMAD.MOV R60, RZ, RZ, -R60 ;  /* 0x000000ffff3c7224 */ /* 0x000fe200078e0a3c */
[----:B------:R-:W-:Y:S01]  /*17b90*/  IABS R59, R237 ;  /* 0x000000ed003b7213 */ /* 0x000fe20000000000 */
[----:B------:R-:W-:Y:S01]  /*17ba0*/  IMAD.HI.U32 R65, R149, R76, RZ ;  /* 0x0000004c95417227 */ /* 0x000fe200078e00ff */
[----:B------:R-:W-:Y:S01]  /*17bb0*/  STL [R1+0x6c74], R244 ;  /* 0x006c74f401007387 */ /* 0x000fe20000100800 */
[----:B------:R-:W1:Y:S03]  /*17bc0*/  LDCU UR15, c[0x0][0x3b0] ;  /* 0x00007600ff0f77ac */ /* 0x000e660008000800 */
[----:B------:R3:W-:Y:S01]  /*17bd0*/  STL [R1+0x150], R8 ;  /* 0x0001500801007387 */ /* 0x0007e20000100800 */
[----:B------:R-:W-:Y:S01]  /*17be0*/  SEL R7, R216, R7, !P4 ;  /* 0x00000007d8077207 */ /* 0x000fe20006000000 */
[----:B------:R-:W1:Y:S01]  /*17bf0*/  LDCU UR18, c[0x0][0x3b0] ;  /* 0x00007600ff1277ac */ /* 0x000e620008000800 */
[----:B------:R-:W1:Y:S01]  /*17c00*/  LDCU UR16, c[0x0][0x3b0] ;  /* 0x00007600ff1077ac */ /* 0x000e620008000800 */
[----:B---3--:R-:W-:Y:S01]  /*17c10*/  IMAD R8, R62, UR17, RZ ;  /* 0x000000113e087c24 */ /* 0x008fe2000f8e02ff */
[----:B------:R-:W3:Y:S04]  /*17c20*/  LDCU UR36, c[0x0][0x3b0] ;  /* 0x00007600ff2477ac */ /* 0x000ee80008000800 */
[----:B------:R-:W-:Y:S01]  /*17c30*/  STL [R1+0x13c], R8 ;  /* 0x00013c0801007387 */ /* 0x000fe20000100800 */
[C---:B------:R-:W-:Y:S01]  /*17c40*/  IMAD R80, R225.reuse, R73, R80 ;  /* 0x00000049e1507224 */ /* 0x040fe200078e0250 */
[----:B------:R-:W1:Y:S02]  /*17c50*/  LDCU UR42, c[0x0][0x3b0] ;  /* 0x00007600ff2a77ac */ /* 0x000e640008000800 */
[----:B------:R2:W-:Y:S01]  /*17c60*/  STL [R1+0x128], R2 ;  /* 0x0001280201007387 */ /* 0x0005e20000100800 */
[----:B------:R-:W-:Y:S01]  /*17c70*/  IMAD R58, R225, R60, R58 ;  /* 0x0000003ce13a7224 */ /* 0x000fe200078e023a */
[----:B------:R-:W-:Y:S01]  /*17c80*/  IADD3 R65, PT, PT, -R65, RZ, RZ ;  /* 0x000000ff41417210 */ /* 0x000fe20007ffe1ff */
[----:B------:R-:W-:Y:S01]  /*17c90*/  IMAD.HI.U32 R61, R149, R59, RZ ;  /* 0x0000003b953d7227 */ /* 0x000fe200078e00ff */
[----:B------:R-:W1:Y:S03]  /*17ca0*/  LDCU UR17, c[0x0][0x3b0] ;  /* 0x00007600ff1177ac */ /* 0x000e660008000800 */
[----:B------:R-:W-:Y:S01]  /*17cb0*/  IMAD R69, R69, UR37, RZ ;  /* 0x0000002545457c24 */ /* 0x000fe2000f8e02ff */
[----:B------:R-:W1:Y:S01]  /*17cc0*/  LDCU UR47, c[0x0][0x3b0] ;  /* 0x00007600ff2f77ac */ /* 0x000e620008000800 */
[----:B--2---:R-:W-:-:S02]  /*17cd0*/  IMAD R2, R66, UR19, RZ ;  /* 0x0000001342027c24 */ /* 0x004fc4000f8e02ff */
[----:B------:R-:W-:Y:S01]  /*17ce0*/  IMAD R73, R75, UR40, RZ ;  /* 0x000000284b497c24 */ /* 0x000fe2000f8e02ff */
[----:B------:R-:W-:Y:S02]  /*17cf0*/  LOP3.LUT R8, R132, 0x40, RZ, 0xfc, !PT ;  /* 0x0000004084087812 */ /* 0x000fe400078efcff */
[----:B------:R-:W-:Y:S01]  /*17d00*/  IABS R60, R244 ;  /* 0x000000f4003c7213 */ /* 0x000fe20000000000 */
[----:B------:R2:W-:Y:S01]  /*17d10*/  STL [R1+0x10c], R2 ;  /* 0x00010c0201007387 */ /* 0x0005e20000100800 */
[C---:B------:R-:W-:Y:S01]  /*17d20*/  SEL R75, R216.reuse, R166, !P4 ;  /* 0x000000a6d84b7207 */ /* 0x040fe20006000000 */
[----:B------:R-:W-:Y:S01]  /*17d30*/  IMAD R76, R225, R65, R76 ;  /* 0x00000041e14c7224 */ /* 0x000fe200078e024c */
[----:B------:R-:W-:Y:S01]  /*17d40*/  IABS R66, R79 ;  /* 0x0000004f00427213 */ /* 0x000fe20000000000 */
[----:B------:R-:W-:Y:S01]  /*17d50*/  IMAD.MOV R61, RZ, RZ, -R61 ;  /* 0x000000ffff3d7224 */ /* 0x000fe200078e0a3d */
[----:B------:R-:W1:Y:S01]  /*17d60*/  LDCU UR19, c[0x0][0x3b0] ;  /* 0x00007600ff1377ac */ /* 0x000e620008000800 */
[----:B------:R-:W1:Y:S01]  /*17d70*/  LDCU UR37, c[0x0][0x3b0] ;  /* 0x00007600ff2577ac */ /* 0x000e620008000800 */
[----:B--2---:R-:W-:Y:S01]  /*17d80*/  IMAD R2, R7, UR20, RZ ;  /* 0x0000001407027c24 */ /* 0x004fe2000f8e02ff */
[----:B------:R-:W-:Y:S01]  /*17d90*/  SEL R7, R216, R0, !P4 ;  /* 0x00000000d8077207 */ /* 0x000fe20006000000 */
[----:B------:R-:W-:Y:S01]  /*17da0*/  IMAD R0, R51, UR21, RZ ;  /* 0x0000001533007c24 */ /* 0x000fe2000f8e02ff */
[----:B------:R-:W-:Y:S01]  /*17db0*/  ISETP.GE.AND P3, PT, R8, UR57, PT ;  /* 0x0000003908007c0c */ /* 0x000fe2000bf66270 */
[----:B------:R-:W-:Y:S01]  /*17dc0*/  IMAD.HI.U32 R62, R149, R60, RZ ;  /* 0x0000003c953e7227 */ /* 0x000fe200078e00ff */
[----:B------:R2:W-:Y:S01]  /*17dd0*/  STL [R1+0x14], R2 ;  /* 0x0000140201007387 */ /* 0x0005e20000100800 */
[----:B------:R-:W-:Y:S01]  /*17de0*/  SEL R51, R216, R43, !P4 ;  /* 0x0000002bd8337207 */ /* 0x000fe20006000000 */
[----:B------:R-:W1:Y:S02]  /*17df0*/  LDCU UR20, c[0x0][0x3b0] ;  /* 0x00007600ff1477ac */ /* 0x000e640008000800 */
[----:B------:R-:W-:Y:S01]  /*17e00*/  STL [R1+0x6c70], R159 ;  /* 0x006c709f01007387 */ /* 0x000fe20000100800 */
[----:B------:R-:W-:Y:S01]  /*17e10*/  IMAD R65, R70, UR33, RZ ;  /* 0x0000002146417c24 */ /* 0x000fe2000f8e02ff */
[----:B------:R-:W1:Y:S02]  /*17e20*/  LDCU UR40, c[0x0][0x3b0] ;  /* 0x00007600ff2877ac */ /* 0x000e640008000800 */
[----:B------:R3:W-:Y:S01]  /*17e30*/  STL [R1+0x10], R0 ;  /* 0x0000100001007387 */ /* 0x0007e20000100800 */
[----:B--2---:R-:W-:Y:S01]  /*17e40*/  VIADD R2, R34, 0x1eb ;  /* 0x000001eb22027836 */ /* 0x004fe20000000000 */
[----:B------:R-:W-:-:S02]  /*17e50*/  SEL R43, R216, R32, !P4 ;  /* 0x00000020d82b7207 */ /* 0x000fc40006000000 */
[----:B------:R-:W-:Y:S01]  /*17e60*/  STL [R1+0x6c6c], R79 ;  /* 0x006c6c4f01007387 */ /* 0x000fe20000100800 */
[----:B------:R-:W-:Y:S01]  /*17e70*/  IMAD.MOV R62, RZ, RZ, -R62 ;  /* 0x000000ffff3e7224 */ /* 0x000fe200078e0a3e */
[C---:B------:R-:W-:Y:S01]  /*17e80*/  SEL R70, R216.reuse, R114, !P4 ;  /* 0x00000072d8467207 */ /* 0x040fe20006000000 */
[----:B------:R-:W-:Y:S01]  /*17e90*/  IMAD R61, R225, R61, R59 ;  /* 0x0000003de13d7224 */ /* 0x000fe200078e023b */
[----:B------:R2:W-:Y:S01]  /*17ea0*/  STL [R1+0x6e64], R246 ;  /* 0x006e64f601007387 */ /* 0x0005e20000100800 */
[----:B------:R-:W-:Y:S01]  /*17eb0*/  IMAD R7, R7, UR22, RZ ;  /* 0x0000001607077c24 */ /* 0x000fe2000f8e02ff */
[----:B------:R-:W-:Y:S01]  /*17ec0*/  IABS R95, R2 ;  /* 0x00000002005f7213 */ /* 0x000fe20000000000 */
[----:B------:R-:W-:Y:S01]  /*17ed0*/  IMAD R32, R51, UR23, RZ ;  /* 0x0000001733207c24 */ /* 0x000fe2000f8e02ff */
[----:B------:R-:W-:Y:S01]  /*17ee0*/  STL [R1+0x6c64], R77 ;  /* 0x006c644d01007387 */ /* 0x000fe20000100800 */
[----:B------:R-:W-:Y:S01]  /*17ef0*/  IMAD R60, R225, R62, R60 ;  /* 0x0000003ee13c7224 */ /* 0x000fe200078e023c */
[----:B---3--:R-:W-:Y:S01]  /*17f00*/  IABS R0, R159 ;  /* 0x0000009f00007213 */ /* 0x008fe20000000000 */
[----:B------:R-:W3:Y:S01]  /*17f10*/  LDCU UR33, c[0x0][0x3b0] ;  /* 0x00007600ff2177ac */ /* 0x000ee20008000800 */
[----:B------:R-:W-:Y:S01]  /*17f20*/  STL [R1+0x6c60], R164 ;  /* 0x006c60a401007387 */ /* 0x000fe20000100800 */
[----:B--2---:R-:W-:Y:S01]  /*17f30*/  IMAD R246, R135, UR41, RZ ;  /* 0x0000002987f67c24 */ /* 0x004fe2000f8e02ff */
[----:B------:R-:W2:Y:S02]  /*17f40*/  LDCU UR22, c[0x0][0x3b0] ;  /* 0x00007600ff1677ac */ /* 0x000ea40008000800 */
[----:B------:R-:W-:Y:S01]  /*17f50*/  STL [R1+0x6c5c], R126 ;  /* 0x006c5c7e01007387 */ /* 0x000fe20000100800 */
[C---:B------:R-:W-:Y:S01]  /*17f60*/  IMAD.HI.U32 R92, R149.reuse, R95, RZ ;  /* 0x0000005f955c7227 */ /* 0x040fe200078e00ff */
[----:B------:R-:W-:Y:S01]  /*17f70*/  SEL R51, R216, R104, !P4 ;  /* 0x00000068d8337207 */ /* 0x000fe20006000000 */
[----:B------:R-:W1:Y:S01]  /*17f80*/  LDCU UR23, c[0x0][0x3b0] ;  /* 0x00007600ff1777ac */ /* 0x000e620008000800 */
[----:B------:R-:W-:Y:S01]  /*17f90*/  STL [R1+0x6c54], R127 ;  /* 0x006c547f01007387 */ /* 0x000fe20000100800 */
[----:B------:R-:W-:Y:S01]  /*17fa0*/  IMAD.HI.U32 R62, R149, R66, RZ ;  /* 0x00000042953e7227 */ /* 0x000fe200078e00ff */
[----:B------:R-:W1:Y:S02]  /*17fb0*/  LDCU UR41, c[0x0][0x3b0] ;  /* 0x00007600ff2977ac */ /* 0x000e640008000800 */
[----:B------:R-:W-:Y:S01]  /*17fc0*/  STL [R1+0xc], R246 ;  /* 0x00000cf601007387 */ /* 0x000fe20000100800 */
[----:B------:R-:W-:-:S02]  /*17fd0*/  IMAD R15, R15, UR44, RZ ;  /* 0x0000002c0f0f7c24 */ /* 0x000fc4000f8e02ff */
[----:B------:R-:W-:Y:S01]  /*17fe0*/  IMAD.MOV R92, RZ, RZ, -R92 ;  /* 0x000000ffff5c7224 */ /* 0x000fe200078e0a5c */
[----:B------:R-:W-:Y:S01]  /*17ff0*/  STL [R1+0x6c50], R124 ;  /* 0x006c507c01007387 */ /* 0x000fe20000100800 */
[----:B------:R-:W-:Y:S01]  /*18000*/  IMAD.MOV R62, RZ, RZ, -R62 ;  /* 0x000000ffff3e7224 */ /* 0x000fe200078e0a3e */
[----:B------:R-:W1:Y:S02]  /*18010*/  LDCU UR44, c[0x0][0x3b0] ;  /* 0x00007600ff2c77ac */ /* 0x000e640008000800 */
[----:B------:R-:W-:Y:S01]  /*18020*/  STL [R1+0x6c4c], R125 ;  /* 0x006c4c7d01007387 */ /* 0x000fe20000100800 */
[----:B------:R-:W-:Y:S01]  /*18030*/  IMAD R74, R74, UR45, RZ ;  /* 0x0000002d4a4a7c24 */ /* 0x000fe2000f8e02ff */
[----:B------:R-:W1:Y:S02]  /*18040*/  LDCU UR45, c[0x0][0x3b0] ;  /* 0x00007600ff2d77ac */ /* 0x000e640008000800 */
[----:B------:R-:W2:Y:S01]  /*18050*/  LDL.LU R42, [R1+0x6f64] ;  /* 0x006f6400012a7983 */ /* 0x000ea20000300800 */
[----:B------:R-:W-:Y:S01]  /*18060*/  IMAD R75, R75, UR46, RZ ;  /* 0x0000002e4b4b7c24 */ /* 0x000fe2000f8e02ff */
[----:B------:R-:W1:Y:S02]  /*18070*/  LDCU UR46, c[0x0][0x3b0] ;  /* 0x00007600ff2e77ac */ /* 0x000e640008000800 */
[----:B------:R-:W3:Y:S01]  /*18080*/  LDL.LU R166, [R1+0x6f60] ;  /* 0x006f600001a67983 */ /* 0x000ee20000300800 */
[----:B------:R-:W1:Y:S03]  /*18090*/  LDCU UR57, c[0x0][0x3b0] ;  /* 0x00007600ff3977ac */ /* 0x000e660008000800 */
[----:B------:R-:W4:Y:S01]  /*180a0*/  LDL.LU R117, [R1+0x6f5c] ;  /* 0x006f5c0001757983 */ /* 0x000f220000300800 */
[----:B------:R-:W-:Y:S01]  /*180b0*/  VIADD R20, R34, 0x1a1 ;  /* 0x000001a122147836 */ /* 0x000fe20000000000 */
[----:B------:R-:W1:Y:S02]  /*180c0*/  LDCU UR21, c[0x0][0x3b0] ;  /* 0x00007600ff1577ac */ /* 0x000e640008000800 */
[----:B------:R-:W4:Y:S01]  /*180d0*/  LDL.LU R33, [R1+0x1c0] ;  /* 0x0001c00001217983 */ /* 0x000f220000300800 */
[----:B--2---:R-:W-:-:S03]  /*180e0*/  SEL R87, R216, R42, !P4 ;  /* 0x0000002ad8577207 */ /* 0x004fc60006000000 */
[----:B------:R-:W2:Y:S01]  /*180f0*/  LDL.LU R42, [R1+0x6f58] ;  /* 0x006f5800012a7983 */ /* 0x000ea20000300800 */
[----:B---3--:R-:W-:-:S03]  /*18100*/  SEL R86, R216, R166, !P4 ;  /* 0x000000a6d8567207 */ /* 0x008fc60006000000 */
[----:B------:R-:W3:Y:S04]  /*18110*/  LDL.LU R166, [R1+0x6f54] ;  /* 0x006f540001a67983 */ /* 0x000ee80000300800 */
[----:B------:R-:W-:Y:S01]  /*18120*/  STL [R1+0x6c48], R2 ;  /* 0x006c480201007387 */ /* 0x000fe20000100800 */
[----:B------:R-:W-:Y:S01]  /*18130*/  IMAD R85, R87, UR48, RZ ;  /* 0x0000003057557c24 */ /* 0x000fe2000f8e02ff */
[----:B----4-:R-:W-:Y:S01]  /*18140*/  SEL R87, R216, R117, !P4 ;  /* 0x00000075d8577207 */ /* 0x010fe20006000000 */
[----:B------:R-:W-:Y:S01]  /*18150*/  VIADD R117, R34, 0x1ec ;  /* 0x000001ec22757836 */ /* 0x000fe20000000000 */
[C---:B------:R-:W-:Y:S01]  /*18160*/  SEL R97, R216.reuse, R33, !P4 ;  /* 0x00000021d8617207 */ /* 0x040fe20006000000 */
[C---:B------:R-:W-:Y:S01]  /*18170*/  IMAD R95, R225.reuse, R92, R95 ;  /* 0x0000005ce15f7224 */ /* 0x040fe200078e025f */
[----:B------:R-:W-:Y:S01]  /*18180*/  IABS R199, R211 ;  /* 0x000000d300c77213 */ /* 0x000fe20000000000 */
[----:B------:R-:W-:Y:S01]  /*18190*/  IMAD R66, R225, R62, R66 ;  /* 0x0000003ee1427224 */ /* 0x000fe200078e0242 */
[C---:B--2---:R-:W-:Y:S01]  /*181a0*/  SEL R88, R216.reuse, R42, !P4 ;  /* 0x0000002ad8587207 */ /* 0x044fe20006000000 */
[----:B------:R-:W-:Y:S01]  /*181b0*/  IMAD.HI.U32 R59, R149, R0, RZ ;  /* 0x00000000953b7227 */ /* 0x000fe200078e00ff */
[----:B------:R-:W2:Y:S01]  /*181c0*/  LDL.LU R42, [R1+0x6f50] ;  /* 0x006f5000012a7983 */ /* 0x000ea20000300800 */
[----:B------:R-:W4:Y:S01]  /*181d0*/  LDCU UR48, c[0x0][0x3b0] ;  /* 0x00007600ff3077ac */ /* 0x000f220008000800 */
[----:B---3--:R-:W-:-:S02]  /*181e0*/  SEL R89, R216, R166, !P4 ;  /* 0x000000a6d8597207 */ /* 0x008fc40006000000 */
[----:B------:R-:W-:Y:S04]  /*181f0*/  STL [R1+0x6c44], R117 ;  /* 0x006c447501007387 */ /* 0x000fe80000100800 */
[----:B------:R-:W3:Y:S01]  /*18200*/  LDL.LU R166, [R1+0x6f4c] ;  /* 0x006f4c0001a67983 */ /* 0x000ee20000300800 */
[----:B------:R-:W-:-:S05]  /*18210*/  IABS R96, R117 ;  /* 0x0000007500607213 */ /* 0x000fca0000000000 */
[----:B------:R-:W-:Y:S01]  /*18220*/  IMAD.HI.U32 R94, R149, R96, RZ ;  /* 0x00000060955e7227 */ /* 0x000fe200078e00ff */
[C---:B--2---:R-:W-:Y:S02]  /*18230*/  SEL R90, R216.reuse, R42, !P4 ;  /* 0x0000002ad85a7207 */ /* 0x044fe40006000000 */
[----:B------:R-:W2:Y:S04]  /*18240*/  LDL.LU R42, [R1+0x6f48] ;  /* 0x006f4800012a7983 */ /* 0x000ea80000300800 */
[----:B------:R-:W2:Y:S04]  /*18250*/  LDL.LU R33, [R1+0x1fc] ;  /* 0x0001fc0001217983 */ /* 0x000ea80000300800 */
[----:B------:R-:W2:Y:S04]  /*18260*/  LDL.LU R193, [R1+0x1f8] ;  /* 0x0001f80001c17983 */ /* 0x000ea80000300800 */
[----:B------:R-:W2:Y:S04]  /*18270*/  LDL.LU R247, [R1+0x210] ;  /* 0x0002100001f77983 */ /* 0x000ea80000300800 */
[----:B------:R-:W2:Y:S01]  /*18280*/  LDL.LU R150, [R1+0x218] ;  /* 0x0002180001967983 */ /* 0x000ea20000300800 */
[----:B------:R-:W-:Y:S01]  /*18290*/  IMAD.MOV R94, RZ, RZ, -R94 ;  /* 0x000000ffff5e7224 */ /* 0x000fe200078e0a5e */
[C---:B---3--:R-:W-:Y:S01]  /*182a0*/  SEL R98, R216.reuse, R166, !P4 ;  /* 0x000000a6d8627207 */ /* 0x048fe20006000000 */
[----:B------:R-:W-:Y:S01]  /*182b0*/  IMAD R92, R97, UR54, RZ ;  /* 0x00000036615c7c24 */ /* 0x000fe2000f8e02ff */
[----:B------:R-:W3:Y:S01]  /*182c0*/  LDL.LU R129, [R1+0x21c] ;  /* 0x00021c0001817983 */ /* 0x000ee20000300800 */
[----:B------:R-:W-:Y:S01]  /*182d0*/  IMAD R96, R225, R94, R96 ;  /* 0x0000005ee1607224 */ /* 0x000fe200078e0260 */
[----:B------:R-:W-:Y:S01]  /*182e0*/  SEL R62, R216, R112, !P4 ;  /* 0x00000070d83e7207 */ /* 0x000fe20006000000 */
[----:B------:R-:W-:Y:S01]  /*182f0*/  IMAD R94, R98, UR55, RZ ;  /* 0x00000037625e7c24 */ /* 0x000fe2000f8e02ff */
[----:B------:R-:W1:Y:S01]  /*18300*/  LDCU UR55, c[0x0][0x3b0] ;  /* 0x00007600ff3777ac */ /* 0x000e620008000800 */
[----:B------:R-:W-:-:S02]  /*18310*/  IMAD.MOV.U32 R98, RZ, RZ, R36 ;  /* 0x000000ffff627224 */ /* 0x000fc400078e0024 */
[----:B------:R-:W-:Y:S01]  /*18320*/  VIADD R166, R34, 0x1ee ;  /* 0x000001ee22a67836 */ /* 0x000fe20000000000 */
[----:B------:R-:W-:Y:S01]  /*18330*/  SEL R228, R216, R228, !P4 ;  /* 0x000000e4d8e47207 */ /* 0x000fe20006000000 */
[----:B------:R-:W-:Y:S01]  /*18340*/  @!P2 IMAD.MOV R98, RZ, RZ, -R98 ;  /* 0x000000ffff62a224 */ /* 0x000fe200078e0a62 */
[----:B------:R-:W-:Y:S01]  /*18350*/  ISETP.GE.AND P2, PT, R132, UR77, PT ;  /* 0x0000004d84007c0c */ /* 0x000fe2000bf46270 */
[----:B------:R-:W1:Y:S01]  /*18360*/  LDCU UR77, c[0x0][0x3b0] ;  /* 0x00007600ff4d77ac */ /* 0x000e620008000800 */
[----:B------:R-:W-:Y:S01]  /*18370*/  IMAD.MOV.U32 R97, RZ, RZ, R50 ;  /* 0x000000ffff617224 */ /* 0x000fe200078e0032 */
[----:B------:R-:W-:Y:S01]  /*18380*/  IABS R102, R166 ;  /* 0x000000a600667213 */ /* 0x000fe20000000000 */
[----:B------:R-:W-:Y:S01]  /*18390*/  IMAD.MOV R59, RZ, RZ, -R59 ;  /* 0x000000ffff3b7224 */ /* 0x000fe200078e0a3b */
[C---:B------:R-:W-:Y:S01]  /*183a0*/  SEL R107, R216.reuse, R107, !P4 ;  /* 0x0000006bd86b7207 */ /* 0x040fe20006000000 */
[----:B------:R-:W-:Y:S01]  /*183b0*/  IMAD R43, R43, UR24, RZ ;  /* 0x000000182b2b7c24 */ /* 0x000fe2000f8e02ff */
[----:B------:R-:W1:Y:S01]  /*183c0*/  LDCU UR24, c[0x0][0x3b0] ;  /* 0x00007600ff1877ac */ /* 0x000e620008000800 */
[----:B------:R-:W-:Y:S01]  /*183d0*/  IMAD.HI.U32 R103, R149, R102, RZ ;  /* 0x0000006695677227 */ /* 0x000fe200078e00ff */
[----:B------:R-:W-:-:S02]  /*183e0*/  SEL R22, R216, R22, !P4 ;  /* 0x00000016d8167207 */ /* 0x000fc40006000000 */
[C---:B------:R-:W-:Y:S01]  /*183f0*/  SEL R234, R216.reuse, R234, !P4 ;  /* 0x000000ead8ea7207 */ /* 0x040fe20006000000 */
[----:B------:R-:W-:Y:S01]  /*18400*/  IMAD.MOV R103, RZ, RZ, -R103 ;  /* 0x000000ffff677224 */ /* 0x000fe200078e0a67 */
[----:B------:R-:W-:Y:S01]  /*18410*/  SEL R139, R216, R139, !P4 ;  /* 0x0000008bd88b7207 */ /* 0x000fe20006000000 */
[----:B------:R-:W-:Y:S01]  /*18420*/  IMAD R51, R51, UR25, RZ ;  /* 0x0000001933337c24 */ /* 0x000fe2000f8e02ff */
[----:B------:R-:W1:Y:S01]  /*18430*/  LDCU UR25, c[0x0][0x3b0] ;  /* 0x00007600ff1977ac */ /* 0x000e620008000800 */
[----:B------:R-:W-:Y:S02]  /*18440*/  IMAD R102, R225, R103, R102 ;  /* 0x00000067e1667224 */ /* 0x000fe400078e0266 */
[----:B------:R-:W-:Y:S01]  /*18450*/  IMAD R70, R70, UR38, RZ ;  /* 0x0000002646467c24 */ /* 0x000fe2000f8e02ff */
[----:B------:R-:W1:Y:S01]  /*18460*/  LDCU UR38, c[0x0][0x3b0] ;  /* 0x00007600ff2677ac */ /* 0x000e620008000800 */
[----:B------:R-:W-:Y:S02]  /*18470*/  IMAD R88, R88, UR51, RZ ;  /* 0x0000003358587c24 */ /* 0x000fe4000f8e02ff */
[----:B------:R-:W-:Y:S01]  /*18480*/  IMAD R89, R89, UR52, RZ ;  /* 0x0000003459597c24 */ /* 0x000fe2000f8e02ff */
[----:B------:R-:W1:Y:S01]  /*18490*/  LDCU UR51, c[0x0][0x3b0] ;  /* 0x00007600ff3377ac */ /* 0x000e620008000800 */
[----:B------:R-:W-:-:S02]  /*184a0*/  IMAD R90, R90, UR53, RZ ;  /* 0x000000355a5a7c24 */ /* 0x000fc4000f8e02ff */
[----:B------:R-:W-:Y:S01]  /*184b0*/  IMAD R87, R87, UR50, RZ ;  /* 0x0000003257577c24 */ /* 0x000fe2000f8e02ff */
[----:B------:R-:W1:Y:S01]  /*184c0*/  LDCU UR52, c[0x0][0x3b0] ;  /* 0x00007600ff3477ac */ /* 0x000e620008000800 */
[----:B----4-:R-:W-:Y:S01]  /*184d0*/  IMAD R118, R118, UR48, RZ ;  /* 0x0000003076767c24 */ /* 0x010fe2000f8e02ff */
[C---:B------:R-:W-:Y:S02]  /*184e0*/  SEL R28, R216.reuse, R28, !P4 ;  /* 0x0000001cd81c7207 */ /* 0x040fe40006000000 */
[C---:B------:R-:W-:Y:S02]  /*184f0*/  SEL R235, R216.reuse, R235, !P4 ;  /* 0x000000ebd8eb7207 */ /* 0x040fe40006000000 */
[C---:B------:R-:W-:Y:S02]  /*18500*/  SEL R163, R216.reuse, R163, !P4 ;  /* 0x000000a3d8a37207 */ /* 0x040fe40006000000 */
[C---:B------:R-:W-:Y:S02]  /*18510*/  SEL R172, R216.reuse, R172, !P4 ;  /* 0x000000acd8ac7207 */ /* 0x040fe40006000000 */
[----:B------:R-:W-:Y:S01]  /*18520*/  SEL R236, R216, R236, !P4 ;  /* 0x000000ecd8ec7207 */ /* 0x000fe20006000000 */
[----:B------:R-:W-:Y:S01]  /*18530*/  IMAD R86, R86, UR49, RZ ;  /* 0x0000003156567c24 */ /* 0x000fe2000f8e02ff */
[----:B------:R-:W4:Y:S01]  /*18540*/  LDCU UR53, c[0x0][0x3b0] ;  /* 0x00007600ff3577ac */ /* 0x000f220008000800 */
[----:B------:R-:W-:-:S02]  /*18550*/  SEL R224, R216, R224, !P4 ;  /* 0x000000e0d8e07207 */ /* 0x000fc40006000000 */
[C---:B------:R-:W-:Y:S01]  /*18560*/  SEL R31, R216.reuse, R31, !P4 ;  /* 0x0000001fd81f7207 */ /* 0x040fe20006000000 */
[----:B------:R-:W1:Y:S01]  /*18570*/  LDCU UR54, c[0x0][0x3b0] ;  /* 0x00007600ff3677ac */ /* 0x000e620008000800 */
[----:B--2---:R-:W-:Y:S01]  /*18580*/  SEL R99, R216, R42, !P4 ;  /* 0x0000002ad8637207 */ /* 0x004fe20006000000 */
[----:B------:R-:W-:Y:S01]  /*18590*/  VIADD R42, R34, 0x1ed ;  /* 0x000001ed222a7836 */ /* 0x000fe20000000000 */
[----:B------:R-:W2:Y:S03]  /*185a0*/  LDCU UR50, c[0x0][0x3b0] ;  /* 0x00007600ff3277ac */ /* 0x000ea60008000800 */
[----:B------:R-:W-:Y:S01]  /*185b0*/  IMAD R50, R99, UR56, RZ ;  /* 0x0000003863327c24 */ /* 0x000fe2000f8e02ff */
[----:B------:R-:W-:Y:S01]  /*185c0*/  STL [R1+0x6c40], R42 ;  /* 0x006c402a01007387 */ /* 0x000fe20000100800 */
[C---:B------:R-:W-:Y:S02]  /*185d0*/  SEL R99, R216.reuse, R252, !P4 ;  /* 0x000000fcd8637207 */ /* 0x040fe40006000000 */
[----:B------:R-:W-:Y:S01]  /*185e0*/  SEL R36, R216, R33, !P4 ;  /* 0x00000021d8247207 */ /* 0x000fe20006000000 */
[----:B------:R-:W-:Y:S01]  /*185f0*/  STL [R1+0x6c3c], R166 ;  /* 0x006c3ca601007387 */ /* 0x000fe20000100800 */
[----:B------:R-:W-:-:S02]  /*18600*/  IABS R100, R42 ;  /* 0x0000002a00647213 */ /* 0x000fc40000000000 */
[C---:B------:R-:W-:Y:S01]  /*18610*/  SEL R106, R216.reuse, R193, !P4 ;  /* 0x000000c1d86a7207 */ /* 0x040fe20006000000 */
[----:B------:R-:W2:Y:S01]  /*18620*/  LDL.LU R252, [R1+0x6f44] ;  /* 0x006f440001fc7983 */ /* 0x000ea20000300800 */
[----:B------:R-:W-:Y:S01]  /*18630*/  IMAD R0, R225, R59, R0 ;  /* 0x0000003be1007224 */ /* 0x000fe200078e0200 */
[----:B------:R-:W-:Y:S01]  /*18640*/  SEL R103, R216, R150, !P4 ;  /* 0x00000096d8677207 */ /* 0x000fe20006000000 */
[----:B------:R-:W-:Y:S01]  /*18650*/  IMAD R62, R62, UR31, RZ ;  /* 0x0000001f3e3e7c24 */ /* 0x000fe2000f8e02ff */
[----:B------:R-:W2:Y:S01]  /*18660*/  LDL.LU R33, [R1+0x214] ;  /* 0x0002140001217983 */ /* 0x000ea20000300800 */
[----:B------:R-:W-:Y:S01]  /*18670*/  IMAD.HI.U32 R104, R149, R100, RZ ;  /* 0x0000006495687227 */ /* 0x000fe200078e00ff */
[----:B------:R-:W2:Y:S02]  /*18680*/  LDCU UR31, c[0x0][0x3b0] ;  /* 0x00007600ff1f77ac */ /* 0x000ea40008000800 */
[----:B------:R-:W4:Y:S01]  /*18690*/  LDL.LU R193, [R1+0x20c] ;  /* 0x00020c0001c17983 */ /* 0x000f220000300800 */
[----:B------:R-:W-:Y:S01]  /*186a0*/  IMAD.MOV R104, RZ, RZ, -R104 ;  /* 0x000000ffff687224 */ /* 0x000fe200078e0a68 */
[----:B------:R-:W2:Y:S01]  /*186b0*/  LDCU UR56, c[0x0][0x3b0] ;  /* 0x00007600ff3877ac */ /* 0x000ea20008000800 */
[----:B-1----:R-:W-:Y:S01]  /*186c0*/  IMAD R36, R36, UR77, RZ ;  /* 0x0000004d24247c24 */ /* 0x002fe2000f8e02ff */
[----:B------:R-:W4:Y:S01]  /*186d0*/  LDL.LU R132, [R1+0x208] ;  /* 0x0002080001847983 */ /* 0x000f220000300800 */
[----:B------:R-:W-:Y:S01]  /*186e0*/  IMAD R100, R225, R104, R100 ;  /* 0x00000068e1647224 */ /* 0x000fe200078e0264 */
[----:B------:R-:W-:Y:S01]  /*186f0*/  SEL R104, R216, R247, !P4 ;  /* 0x000000f7d8687207 */ /* 0x000fe20006000000 */
[----:B------:R-:W-:Y:S01]  /*18700*/  IMAD R8, R106, UR62, RZ ;  /* 0x0000003e6a087c24 */ /* 0x000fe2000f8e02ff */
[----:B------:R-:W-:Y:S01]  /*18710*/  STL [R1+0x6e60], R36 ;  /* 0x006e602401007387 */ /* 0x000fe20000100800 */
[----:B------:R-:W-:Y:S01]  /*18720*/  IMAD R59, R152, UR26, RZ ;  /* 0x0000001a983b7c24 */ /* 0x000fe2000f8e02ff */
[----:B------:R-:W1:Y:S02]  /*18730*/  LDCU UR26, c[0x0][0x3b0] ;  /* 0x00007600ff1a77ac */ /* 0x000e640008000800 */
[----:B------:R-:W4:Y:S01]  /*18740*/  LDL.LU R247, [R1+0x1e4] ;  /* 0x0001e40001f77983 */ /* 0x000f220000300800 */
[----:B------:R-:W-:Y:S01]  /*18750*/  IMAD R99, R99, UR59, RZ ;  /* 0x0000003b63637c24 */ /* 0x000fe2000f8e02ff */
[----:B------:R-:W1:Y:S02]  /*18760*/  LDCU UR59, c[0x0][0x3b0] ;  /* 0x00007600ff3b77ac */ /* 0x000e640008000800 */
[----:B------:R3:W-:Y:S01]  /*18770*/  STL [R1+0x45c], R8 ;  /* 0x00045c0801007387 */ /* 0x0007e20000100800 */
[----:B------:R-:W1:Y:S01]  /*18780*/  LDCU UR77, c[0x0][0x3b0] ;  /* 0x00007600ff4d77ac */ /* 0x000e620008000800 */
[----:B------:R-:W1:Y:S01]  /*18790*/  LDCU UR62, c[0x0][0x3b0] ;  /* 0x00007600ff3e77ac */ /* 0x000e620008000800 */
[----:B---3--:R-:W-:Y:S01]  /*187a0*/  IMAD R8, R104, UR76, RZ ;  /* 0x0000004c68087c24 */ /* 0x008fe2000f8e02ff */
[----:B------:R-:W-:Y:S01]  /*187b0*/  SEL R104, R216, R129, !P4 ;  /* 0x00000081d8687207 */ /* 0x000fe20006000000 */
[----:B------:R-:W3:Y:S03]  /*187c0*/  LDCU UR76, c[0x0][0x3b0] ;  /* 0x00007600ff4c77ac */ /* 0x000ee60008000800 */
[----:B------:R1:W-:Y:S01]  /*187d0*/  STL [R1+0x458], R8 ;  /* 0x0004580801007387 */ /* 0x0003e20000100800 */
[----:B------:R-:W2:Y:S03]  /*187e0*/  LDCU UR48, c[0x0][0x3b0] ;  /* 0x00007600ff3077ac */ /* 0x000ea60008000800 */
[----:B------:R-:W3:Y:S01]  /*187f0*/  LDL.LU R150, [R1+0x1e0] ;  /* 0x0001e00001967983 */ /* 0x000ee20000300800 */
[----:B------:R-:W-:Y:S01]  /*18800*/  @!P6 IADD3 R97, PT, PT, -R97, RZ, RZ ;  /* 0x000000ff6161e210 */ /* 0x000fe20007ffe1ff */
[----:B------:R-:W2:Y:S02]  /*18810*/  LDCU UR49, c[0x0][0x3b0] ;  /* 0x00007600ff3177ac */ /* 0x000ea40008000800 */
[----:B------:R-:W3:Y:S01]  /*18820*/  LDL.LU R129, [R1+0x1dc] ;  /* 0x0001dc0001817983 */ /* 0x000ee20000300800 */
[----:B-1----:R-:W-:Y:S01]  /*18830*/  IMAD R8, R103, UR63, RZ ;  /* 0x0000003f67087c24 */ /* 0x002fe2000f8e02ff */
[----:B------:R-:W-:Y:S01]  /*18840*/  IABS R103, R68 ;  /* 0x0000004400677213 */ /* 0x000fe20000000000 */
[----:B------:R-:W1:Y:S03]  /*18850*/  LDCU UR63, c[0x0][0x3b0] ;  /* 0x00007600ff3f77ac */ /* 0x000e660008000800 */
[----:B------:R1:W-:Y:S04]  /*18860*/  STL [R1+0x454], R8 ;  /* 0x0004540801007387 */ /* 0x0003e80000100800 */
[----:B------:R-:W-:Y:S01]  /*18870*/  STL [R1+0x6b98], R68 ;  /* 0x006b984401007387 */ /* 0x000fe20000100800 */
[----:B-1----:R-:W-:Y:S01]  /*18880*/  IMAD R8, R104, UR64, RZ ;  /* 0x0000004068087c24 */ /* 0x002fe2000f8e02ff */
[----:B------:R-:W-:Y:S01]  /*18890*/  IABS R104, R47 ;  /* 0x0000002f00687213 */ /* 0x000fe20000000000 */
[----:B------:R-:W1:Y:S01]  /*188a0*/  LDCU UR64, c[0x0][0x3b0] ;  /* 0x00007600ff4077ac */ /* 0x000e620008000800 */
[----:B--2---:R-:W-:-:S02]  /*188b0*/  SEL R106, R216, R33, !P4 ;  /* 0x00000021d86a7207 */ /* 0x004fc40006000000 */
[----:B------:R-:W2:Y:S04]  /*188c0*/  LDL.LU R33, [R1+0x1d4] ;  /* 0x0001d40001217983 */ /* 0x000ea80000300800 */
[----:B------:R-:W-:Y:S01]  /*188d0*/  STL [R1+0x6bc8], R47 ;  /* 0x006bc82f01007387 */ /* 0x000fe20000100800 */
[----:B----4-:R-:W-:-:S03]  /*188e0*/  SEL R112, R216, R193, !P4 ;  /* 0x000000c1d8707207 */ /* 0x010fc60006000000 */
[----:B------:R4:W-:Y:S01]  /*188f0*/  STL [R1+0x450], R8 ;  /* 0x0004500801007387 */ /* 0x0009e20000100800 */
[----:B------:R-:W-:-:S03]  /*18900*/  SEL R114, R216, R132, !P4 ;  /* 0x00000084d8727207 */ /* 0x000fc60006000000 */
[----:B------:R-:W2:Y:S01]  /*18910*/  LDL.LU R193, [R1+0x224] ;  /* 0x0002240001c17983 */ /* 0x000ea20000300800 */
[----:B----4-:R-:W-:Y:S01]  /*18920*/  IMAD R8, R106, UR65, RZ ;  /* 0x000000416a087c24 */ /* 0x010fe2000f8e02ff */
[----:B------:R-:W-:Y:S01]  /*18930*/  MOV R106, R104 ;  /* 0x00000068006a7202 */ /* 0x000fe20000000f00 */
[----:B------:R-:W4:Y:S03]  /*18940*/  LDCU UR65, c[0x0][0x3b0] ;  /* 0x00007600ff4177ac */ /* 0x000f260008000800 */
[----:B------:R1:W-:Y:S01]  /*18950*/  STL [R1+0x44c], R8 ;  /* 0x00044c0801007387 */ /* 0x0003e20000100800 */
[----:B------:R-:W-:Y:S01]  /*18960*/  IMAD.HI.U32 R104, R26, R103, RZ ;  /* 0x000000671a687227 */ /* 0x000fe200078e00ff */
[----:B------:R-:W-:-:S03]  /*18970*/  SEL R119, R216, R247, !P4 ;  /* 0x000000f7d8777207 */ /* 0x000fc60006000000 */
[----:B-1----:R-:W-:Y:S01]  /*18980*/  IMAD R8, R112, UR66, RZ ;  /* 0x0000004270087c24 */ /* 0x002fe2000f8e02ff */
[----:B------:R-:W-:Y:S01]  /*18990*/  SEL R252, R216, R252, !P4 ;  /* 0x000000fcd8fc7207 */ /* 0x000fe20006000000 */
[----:B------:R-:W-:Y:S01]  /*189a0*/  IMAD.MOV R104, RZ, RZ, -R104 ;  /* 0x000000ffff687224 */ /* 0x000fe200078e0a68 */
[----:B------:R-:W1:Y:S02]  /*189b0*/  LDCU UR66, c[0x0][0x3b0] ;  /* 0x00007600ff4277ac */ /* 0x000e640008000800 */
[----:B------:R3:W-:Y:S01]  /*189c0*/  STL [R1+0x448], R8 ;  /* 0x0004480801007387 */ /* 0x0007e20000100800 */
[----:B------:R-:W-:-:S03]  /*189d0*/  IMAD R104, R225, R104, R103 ;  /* 0x00000068e1687224 */ /* 0x000fc600078e0267 */
[----:B------:R-:W4:Y:S01]  /*189e0*/  LDL.LU R247, [R1+0x220] ;  /* 0x0002200001f77983 */ /* 0x000f220000300800 */
[----:B---3--:R-:W-:Y:S01]  /*189f0*/  IMAD R8, R114, UR67, RZ ;  /* 0x0000004372087c24 */ /* 0x008fe2000f8e02ff */
[----:B------:R-:W-:Y:S01]  /*18a00*/  SEL R103, R216, R150, !P4 ;  /* 0x00000096d8677207 */ /* 0x000fe20006000000 */
[----:B------:R-:W-:Y:S01]  /*18a10*/  IMAD.HI.U32 R112, R26, R106, RZ ;  /* 0x0000006a1a707227 */ /* 0x000fe200078e00ff */
[----:B------:R-:W3:Y:S02]  /*18a20*/  LDCU UR67, c[0x0][0x3b0] ;  /* 0x00007600ff4377ac */ /* 0x000ee40008000800 */
[----:B------:R1:W-:Y:S04]  /*18a30*/  STL [R1+0x444], R8 ;  /* 0x0004440801007387 */ /* 0x0003e80000100800 */
[----:B------:R-:W3:Y:S01]  /*18a40*/  LDL.LU R132, [R1+0x1d0] ;  /* 0x0001d00001847983 */ /* 0x000ee20000300800 */
[----:B-1----:R-:W-:Y:S01]  /*18a50*/  IMAD R8, R119, UR68, RZ ;  /* 0x0000004477087c24 */ /* 0x002fe2000f8e02ff */
[----:B------:R-:W1:Y:S04]  /*18a60*/  LDCU UR68, c[0x0][0x3b0] ;  /* 0x00007600ff4477ac */ /* 0x000e680008000800 */
[----:B------:R1:W-:Y:S04]  /*18a70*/  STL [R1+0x440], R8 ;  /* 0x0004400801007387 */ /* 0x0003e80000100800 */
[----:B------:R-:W3:Y:S01]  /*18a80*/  LDL.LU R105, [R1+0x1cc] ;  /* 0x0001cc0001697983 */ /* 0x000ee20000300800 */
[----:B-1----:R-:W-:Y:S01]  /*18a90*/  IMAD R8, R103, UR69, RZ ;  /* 0x0000004567087c24 */ /* 0x002fe2000f8e02ff */
[----:B------:R-:W1:Y:S04]  /*18aa0*/  LDCU UR69, c[0x0][0x3b0] ;  /* 0x00007600ff4577ac */ /* 0x000e680008000800 */
[----:B------:R1:W-:Y:S04]  /*18ab0*/  STL [R1+0x43c], R8 ;  /* 0x00043c0801007387 */ /* 0x0003e80000100800 */
[----:B------:R-:W3:Y:S01]  /*18ac0*/  LDL.LU R150, [R1+0x1c4] ;  /* 0x0001c40001967983 */ /* 0x000ee20000300800 */
[----:B------:R-:W-:-:S04]  /*18ad0*/  IMAD.MOV R112, RZ, RZ, -R112 ;  /* 0x000000ffff707224 */ /* 0x000fc800078e0a70 */
[----:B------:R-:W-:Y:S01]  /*18ae0*/  IMAD R106, R225, R112, R106 ;  /* 0x00000070e16a7224 */ /* 0x000fe200078e026a */
[----:B------:R-:W-:Y:S01]  /*18af0*/  SEL R112, R216, R129, !P4 ;  /* 0x00000081d8707207 */ /* 0x000fe20006000000 */
[----:B------:R-:W-:Y:S01]  /*18b00*/  VIADD R129, R34, 0x187 ;  /* 0x0000018722817836 */ /* 0x000fe20000000000 */
[----:B--2---:R-:W-:Y:S02]  /*18b10*/  SEL R114, R216, R33, !P4 ;  /* 0x00000021d8727207 */ /* 0x004fe40006000000 */
[----:B------:R-:W2:Y:S03]  /*18b20*/  LDL.LU R33, [R1+0x22c] ;  /* 0x00022c0001217983 */ /* 0x000ea60000300800 */
[----:B------:R-:W-:Y:S01]  /*18b30*/  IMAD R36, R114, UR71, RZ ;  /* 0x0000004772247c24 */ /* 0x000fe2000f8e02ff */
[----:B------:R-:W-:Y:S01]  /*18b40*/  STL [R1+0x6b8c], R210 ;  /* 0x006b8cd201007387 */ /* 0x000fe20000100800 */
[----:B------:R-:W-:-:S02]  /*18b50*/  SEL R119, R216, R193, !P4 ;  /* 0x000000c1d8777207 */ /* 0x000fc40006000000 */
[C---:B----4-:R-:W-:Y:S01]  /*18b60*/  SEL R122, R216.reuse, R247, !P4 ;  /* 0x000000f7d87a7207 */ /* 0x050fe20006000000 */
[----:B------:R-:W4:Y:S02]  /*18b70*/  LDL.LU R193, [R1+0x228] ;  /* 0x0002280001c17983 */ /* 0x000f240000300800 */
[----:B-1----:R-:W-:Y:S01]  /*18b80*/  IMAD R8, R119, UR72, RZ ;  /* 0x0000004877087c24 */ /* 0x002fe2000f8e02ff */
[C---:B---3--:R-:W-:Y:S01]  /*18b90*/  SEL R135, R216.reuse, R132, !P4 ;  /* 0x00000084d8877207 */ /* 0x048fe20006000000 */
[----:B------:R-:W-:Y:S01]  /*18ba0*/  STL [R1+0x6b94], R129 ;  /* 0x006b948101007387 */ /* 0x000fe20000100800 */
[----:B------:R-:W-:-:S03]  /*18bb0*/  SEL R147, R216, R105, !P4 ;  /* 0x00000069d8937207 */ /* 0x000fc60006000000 */
[----:B------:R-:W-:Y:S01]  /*18bc0*/  STL [R1+0xb4], R36 ;  /* 0x0000b42401007387 */ /* 0x000fe20000100800 */
[----:B------:R-:W-:Y:S01]  /*18bd0*/  IABS R114, R129 ;  /* 0x0000008100727213 */ /* 0x000fe20000000000 */
[----:B------:R-:W-:Y:S01]  /*18be0*/  IMAD R103, R112, UR70, RZ ;  /* 0x0000004670677c24 */ /* 0x000fe2000f8e02ff */
[----:B------:R-:W1:Y:S01]  /*18bf0*/  LDCU UR72, c[0x0][0x3b0] ;  /* 0x00007600ff4877ac */ /* 0x000e620008000800 */
[----:B------:R-:W3:Y:S01]  /*18c00*/  LDL.LU R247, [R1+0x1b8] ;  /* 0x0001b80001f77983 */ /* 0x000ee20000300800 */
[----:B------:R-:W-:Y:S01]  /*18c10*/  IABS R112, R210 ;  /* 0x000000d200707213 */ /* 0x000fe20000000000 */
[----:B------:R-:W1:Y:S02]  /*18c20*/  LDCU UR70, c[0x0][0x3b0] ;  /* 0x00007600ff4677ac */ /* 0x000e640008000800 */
[----:B------:R1:W-:Y:S01]  /*18c30*/  STL [R1+0x438], R8 ;  /* 0x0004380801007387 */ /* 0x0003e20000100800 */
[----:B------:R-:W2:Y:S03]  /*18c40*/  LDCU UR71, c[0x0][0x3b0] ;  /* 0x00007600ff4777ac */ /* 0x000ea60008000800 */
[----:B------:R-:W3:Y:S01]  /*18c50*/  LDL.LU R132, [R1+0x1b4] ;  /* 0x0001b40001847983 */ /* 0x000ee20000300800 */
[----:B-1----:R-:W-:Y:S01]  /*18c60*/  IMAD R8, R122, UR73, RZ ;  /* 0x000000497a087c24 */ /* 0x002fe2000f8e02ff */
[----:B------:R-:W1:Y:S04]  /*18c70*/  LDCU UR73, c[0x0][0x3b0] ;  /* 0x00007600ff4977ac */ /* 0x000e680008000800 */
[----:B------:R1:W-:Y:S04]  /*18c80*/  STL [R1+0x434], R8 ;  /* 0x0004340801007387 */ /* 0x0003e80000100800 */
[----:B------:R-:W3:Y:S01]  /*18c90*/  LDL.LU R105, [R1+0x1b0] ;  /* 0x0001b00001697983 */ /* 0x000ee20000300800 */
[----:B-1----:R-:W-:Y:S01]  /*18ca0*/  IMAD R8, R135, UR74, RZ ;  /* 0x0000004a87087c24 */ /* 0x002fe2000f8e02ff */
[----:B------:R-:W-:Y:S01]  /*18cb0*/  SEL R135, R216, R150, !P4 ;  /* 0x00000096d8877207 */ /* 0x000fe20006000000 */
[----:B------:R-:W-:Y:S01]  /*18cc0*/  IMAD.HI.U32 R122, R26, R114, RZ ;  /* 0x000000721a7a7227 */ /* 0x000fe200078e00ff */
[----:B------:R-:W1:Y:S02]  /*18cd0*/  LDCU UR74, c[0x0][0x3b0] ;  /* 0x00007600ff4a77ac */ /* 0x000e640008000800 */
[----:B------:R1:W-:Y:S04]  /*18ce0*/  STL [R1+0x430], R8 ;  /* 0x0004300801007387 */ /* 0x0003e80000100800 */
[----:B------:R-:W3:Y:S01]  /*18cf0*/  LDL.LU R227, [R1+0x1a8] ;  /* 0x0001a80001e37983 */ /* 0x000ee20000300800 */
[----:B-1----:R-:W-:Y:S01]  /*18d00*/  IMAD R8, R135, UR61, RZ ;  /* 0x0000003d87087c24 */ /* 0x002fe2000f8e02ff */
[C---:B------:R-:W-:Y:S01]  /*18d10*/  ISETP.GT.U32.AND P6, PT, R225.reuse, R104, PT ;  /* 0x00000068e100720c */ /* 0x040fe20003fc4070 */
[----:B------:R-:W-:Y:S01]  /*18d20*/  IMAD.MOV R122, RZ, RZ, -R122 ;  /* 0x000000ffff7a7224 */ /* 0x000fe200078e0a7a */
[----:B------:R-:W1:Y:S02]  /*18d30*/  LDCU UR61, c[0x0][0x3b0] ;  /* 0x00007600ff3d77ac */ /* 0x000e640008000800 */
[----:B------:R1:W-:Y:S04]  /*18d40*/  STL [R1+0x42c], R8 ;  /* 0x00042c0801007387 */ /* 0x0003e80000100800 */
[----:B------:R-:W3:Y:S01]  /*18d50*/  LDL.LU R154, [R1+0x1a4] ;  /* 0x0001a400019a7983 */ /* 0x000ee20000300800 */
[----:B------:R-:W-:-:S02]  /*18d60*/  IMAD R122, R225, R122, R114 ;  /* 0x0000007ae17a7224 */ /* 0x000fc400078e0272 */
[----:B------:R-:W-:Y:S01]  /*18d70*/  IMAD.HI.U32 R119, R26, R112, RZ ;  /* 0x000000701a777227 */ /* 0x000fe200078e00ff */
[----:B------:R-:W3:Y:S03]  /*18d80*/  LDL.LU R150, [R1+0x1a0] ;  /* 0x0001a00001967983 */ /* 0x000ee60000300800 */
[----:B------:R-:W-:-:S04]  /*18d90*/  IMAD.MOV R119, RZ, RZ, -R119 ;  /* 0x000000ffff777224 */ /* 0x000fc800078e0a77 */
[----:B------:R-:W-:Y:S02]  /*18da0*/  IMAD R119, R225, R119, R112 ;  /* 0x00000077e1777224 */ /* 0x000fe400078e0270 */
[----:B------:R-:W-:Y:S01]  /*18db0*/  IMAD R112, R147, UR75, RZ ;  /* 0x0000004b93707c24 */ /* 0x000fe2000f8e02ff */
[----:B--2---:R-:W-:Y:S01]  /*18dc0*/  SEL R114, R216, R33, !P4 ;  /* 0x00000021d8727207 */ /* 0x004fe20006000000 */
[----:B------:R-:W-:Y:S01]  /*18dd0*/  VIADD R33, R34, 0x188 ;  /* 0x0000018822217836 */ /* 0x000fe20000000000 */
[----:B----4-:R-:W-:-:S03]  /*18de0*/  SEL R135, R216, R193, !P4 ;  /* 0x000000c1d8877207 */ /* 0x010fc60006000000 */
[----:B-1----:R-:W-:Y:S01]  /*18df0*/  IMAD R8, R114, UR60, RZ ;  /* 0x0000003c72087c24 */ /* 0x002fe2000f8e02ff */
[----:B------:R-:W-:Y:S02]  /*18e00*/  IADD3 R193, PT, PT, R34, 0x18a, RZ ;  /* 0x0000018a22c17810 */ /* 0x000fe40007ffe0ff */
[C---:B---3--:R-:W-:Y:S02]  /*18e10*/  SEL R151, R216.reuse, R132, !P4 ;  /* 0x00000084d8977207 */ /* 0x048fe40006000000 */
[----:B------:R1:W-:Y:S01]  /*18e20*/  STL [R1+0x428], R8 ;  /* 0x0004280801007387 */ /* 0x0003e20000100800 */
[C---:B------:R-:W-:Y:S02]  /*18e30*/  SEL R147, R216.reuse, R247, !P4 ;  /* 0x000000f7d8937207 */ /* 0x040fe40006000000 */
[C---:B------:R-:W-:Y:S01]  /*18e40*/  SEL R152, R216.reuse, R105, !P4 ;  /* 0x00000069d8987207 */ /* 0x040fe20006000000 */
[----:B-1----:R-:W-:Y:S01]  /*18e50*/  IMAD R8, R135, UR4, RZ ;  /* 0x0000000487087c24 */ /* 0x002fe2000f8e02ff */
[----:B------:R-:W-:Y:S01]  /*18e60*/  STL [R1+0x6b70], R33 ;  /* 0x006b702101007387 */ /* 0x000fe20000100800 */
[----:B------:R-:W-:-:S03]  /*18e70*/  SEL R160, R216, R227, !P4 ;  /* 0x000000e3d8a07207 */ /* 0x000fc60006000000 */
[----:B------:R-:W2:Y:S01]  /*18e80*/  LDL.LU R247, [R1+0x19c] ;  /* 0x00019c0001f77983 */ /* 0x000ea20000300800 */
[----:B------:R-:W-:Y:S01]  /*18e90*/  IABS R135, R193 ;  /* 0x000000c100877213 */ /* 0x000fe20000000000 */
[----:B------:R-:W1:Y:S02]  /*18ea0*/  LDCU UR4, c[0x0][0x3b0] ;  /* 0x00007600ff0477ac */ /* 0x000e640008000800 */
[----:B------:R-:W-:Y:S01]  /*18eb0*/  STL [R1+0x6bac], R193 ;  /* 0x006bacc101007387 */ /* 0x000fe20000100800 */
[----:B------:R-:W-:Y:S01]  /*18ec0*/  IABS R114, R33 ;  /* 0x0000002100727213 */ /* 0x000fe20000000000 */
[----:B------:R-:W-:Y:S02]  /*18ed0*/  IMAD R251, R155, UR67, RZ ;  /* 0x000000439bfb7c24 */ /* 0x000fe4000f8e02ff */
[----:B------:R-:W-:Y:S01]  /*18ee0*/  @!P6 IMAD.IADD R104, R104, 0x1, -R225 ;  /* 0x000000016868e824 */ /* 0x000fe200078e0ae1 */
[----:B------:R3:W-:Y:S01]  /*18ef0*/  STL [R1+0x424], R8 ;  /* 0x0004240801007387 */ /* 0x0007e20000100800 */
[----:B------:R-:W-:Y:S01]  /*18f00*/  ISETP.GT.U32.AND P5, PT, R225, R122, PT ;  /* 0x0000007ae100720c */ /* 0x000fe20003fa4070 */
[----:B------:R-:W4:Y:S02]  /*18f10*/  LDCU UR67, c[0x0][0x3b0] ;  /* 0x00007600ff4377ac */ /* 0x000f240008000800 */
[----:B------:R-:W4:Y:S01]  /*18f20*/  LDL.LU R132, [R1+0x190] ;  /* 0x0001900001847983 */ /* 0x000f220000300800 */
[----:B------:R-:W1:Y:S01]  /*18f30*/  LDCU UR60, c[0x0][0x3b0] ;  /* 0x00007600ff3c77ac */ /* 0x000e620008000800 */
[----:B---3--:R-:W-:Y:S01]  /*18f40*/  IMAD R8, R147, UR6, RZ ;  /* 0x0000000693087c24 */ /* 0x008fe2000f8e02ff */
[----:B------:R-:W3:Y:S04]  /*18f50*/  LDCU UR6, c[0x0][0x3b0] ;  /* 0x00007600ff0677ac */ /* 0x000ee80008000800 */
[----:B------:R1:W-:Y:S01]  /*18f60*/  STL [R1+0x420], R8 ;  /* 0x0004200801007387 */ /* 0x0003e20000100800 */
[----:B------:R-:W-:Y:S01]  /*18f70*/  SEL R250, R216, R250, !P4 ;  /* 0x000000fad8fa7207 */ /* 0x000fe20006000000 */
[----:B------:R-:W2:Y:S02]  /*18f80*/  LDCU UR75, c[0x0][0x3b0] ;  /* 0x00007600ff4b77ac */ /* 0x000ea40008000800 */
[----:B------:R-:W3:Y:S01]  /*18f90*/  LDL.LU R105, [R1+0x18c] ;  /* 0x00018c0001697983 */ /* 0x000ee20000300800 */
[----:B-1----:R-:W-:Y:S01]  /*18fa0*/  IMAD R8, R151, UR7, RZ ;  /* 0x0000000797087c24 */ /* 0x002fe2000f8e02ff */
[----:B------:R-:W1:Y:S04]  /*18fb0*/  LDCU UR7, c[0x0][0x3b0] ;  /* 0x00007600ff0777ac */ /* 0x000e680008000800 */
[----:B------:R1:W-:Y:S04]  /*18fc0*/  STL [R1+0x41c], R8 ;  /* 0x00041c0801007387 */ /* 0x0003e80000100800 */
[----:B------:R-:W4:Y:S01]  /*18fd0*/  LDL.LU R227, [R1+0x188] ;  /* 0x0001880001e37983 */ /* 0x000f220000300800 */
[----:B-1----:R-:W-:Y:S01]  /*18fe0*/  IMAD R8, R152, UR8, RZ ;  /* 0x0000000898087c24 */ /* 0x002fe2000f8e02ff */
[----:B------:R-:W-:Y:S01]  /*18ff0*/  SEL R152, R216, R154, !P4 ;  /* 0x0000009ad8987207 */ /* 0x000fe20006000000 */
[----:B------:R-:W-:Y:S01]  /*19000*/  IMAD.HI.U32 R151, R26, R135, RZ ;  /* 0x000000871a977227 */ /* 0x000fe200078e00ff */
[----:B------:R-:W-:Y:S01]  /*19010*/  ISETP.GT.U32.AND P6, PT, R225, R106, PT ;  /* 0x0000006ae100720c */ /* 0x000fe20003fc4070 */
[----:B------:R-:W1:Y:S01]  /*19020*/  LDCU UR8, c[0x0][0x3b0] ;  /* 0x00007600ff0877ac */ /* 0x000e620008000800 */
[----:B------:R1:W-:Y:S04]  /*19030*/  STL [R1+0x418], R8 ;  /* 0x0004180801007387 */ /* 0x0003e80000100800 */
[----:B------:R-:W4:Y:S01]  /*19040*/  LDL.LU R57, [R1+0x17c] ;  /* 0x00017c0001397983 */ /* 0x000f220000300800 */
[----:B-1----:R-:W-:Y:S01]  /*19050*/  IMAD R8, R152, UR10, RZ ;  /* 0x0000000a98087c24 */ /* 0x002fe2000f8e02ff */
[----:B------:R-:W1:Y:S04]  /*19060*/  LDCU UR10, c[0x0][0x3b0] ;  /* 0x00007600ff0a77ac */ /* 0x000e680008000800 */
[----:B------:R1:W-:Y:S04]  /*19070*/  STL [R1+0x414], R8 ;  /* 0x0004140801007387 */ /* 0x0003e80000100800 */
[----:B------:R-:W4:Y:S01]  /*19080*/  LDL.LU R154, [R1+0x178] ;  /* 0x00017800019a7983 */ /* 0x000f220000300800 */
[----:B------:R-:W-:-:S04]  /*19090*/  IMAD.MOV R151, RZ, RZ, -R151 ;  /* 0x000000ffff977224 */ /* 0x000fc800078e0a97 */
[----:B------:R-:W-:Y:S01]  /*190a0*/  IMAD R151, R225, R151, R135 ;  /* 0x00000097e1977224 */ /* 0x000fe200078e0287 */
[----:B------:R-:W-:Y:S01]  /*190b0*/  SEL R135, R216, R150, !P4 ;  /* 0x00000096d8877207 */ /* 0x000fe20006000000 */
[----:B------:R-:W-:-:S04]  /*190c0*/  IMAD.HI.U32 R147, R26, R114, RZ ;  /* 0x000000721a937227 */ /* 0x000fc800078e00ff */
[----:B-1----:R-:W-:Y:S01]  /*190d0*/  IMAD R8, R135, UR11, RZ ;  /* 0x0000000b87087c24 */ /* 0x002fe2000f8e02ff */
[----:B------:R-:W1:Y:S01]  /*190e0*/  LDCU UR11, c[0x0][0x3b0] ;  /* 0x00007600ff0b77ac */ /* 0x000e620008000800 */
[----:B------:R-:W-:Y:S02]  /*190f0*/  IMAD.MOV R147, RZ, RZ, -R147 ;  /* 0x000000ffff937224 */ /* 0x000fe400078e0a93 */
[----:B------:R-:W-:Y:S02]  /*19100*/  VIADD R150, R34, 0x18c ;  /* 0x0000018c22967836 */ /* 0x000fe40000000000 */
[----:B------:R-:W-:Y:S02]  /*19110*/  IMAD R147, R225, R147, R114 ;  /* 0x00000093e1937224 */ /* 0x000fe400078e0272 */
[----:B------:R-:W-:Y:S01]  /*19120*/  IMAD R114, R160, UR9, RZ ;  /* 0x00000009a0727c24 */ /* 0x000fe2000f8e02ff */
[C---:B--2---:R-:W-:Y:S02]  /*19130*/  SEL R152, R216.reuse, R247, !P4 ;  /* 0x000000f7d8987207 */ /* 0x044fe40006000000 */
[C---:B---3--:R-:W-:Y:S01]  /*19140*/  SEL R168, R216.reuse, R105, !P4 ;  /* 0x00000069d8a87207 */ /* 0x048fe20006000000 */
[----:B------:R-:W2:Y:S01]  /*19150*/  LDL.LU R247, [R1+0x174] ;  /* 0x0001740001f77983 */ /* 0x000ea20000300800 */
[----:B----4-:R-:W-:-:S02]  /*19160*/  SEL R160, R216, R132, !P4 ;  /* 0x00000084d8a07207 */ /* 0x010fc40006000000 */
[C---:B------:R-:W-:Y:S01]  /*19170*/  SEL R169, R216.reuse, R227, !P4 ;  /* 0x000000e3d8a97207 */ /* 0x040fe20006000000 */
[----:B------:R3:W-:Y:S01]  /*19180*/  STL [R1+0x410], R8 ;  /* 0x0004100801007387 */ /* 0x0007e20000100800 */
[----:B------:R-:W-:Y:S01]  /*19190*/  SEL R170, R216, R57, !P4 ;  /* 0x00000039d8aa7207 */ /* 0x000fe20006000000 */
[----:B---3--:R-:W-:Y:S02]  /*191a0*/  IMAD R8, R152, UR12, RZ ;  /* 0x0000000c98087c24 */ /* 0x008fe4000f8e02ff */
[----:B------:R-:W-:Y:S01]  /*191b0*/  STL [R1+0x6b84], R150 ;  /* 0x006b849601007387 */ /* 0x000fe20000100800 */
[----:B------:R-:W-:Y:S01]  /*191c0*/  IABS R152, R40 ;  /* 0x0000002800987213 */ /* 0x000fe20000000000 */
[----:B------:R-:W-:Y:S01]  /*191d0*/  IMAD R10, R116, UR10, RZ ;  /* 0x0000000a740a7c24 */ /* 0x000fe2000f8e02ff */
[----:B------:R-:W-:Y:S01]  /*191e0*/  IABS R135, R150 ;  /* 0x0000009600877213 */ /* 0x000fe20000000000 */
[----:B------:R-:W3:Y:S01]  /*191f0*/  LDL.LU R132, [R1+0x170] ;  /* 0x0001700001847983 */ /* 0x000ee20000300800 */
[----:B------:R-:W4:Y:S03]  /*19200*/  LDCU UR12, c[0x0][0x3b0] ;  /* 0x00007600ff0c77ac */ /* 0x000f260008000800 */
[----:B------:R-:W-:Y:S01]  /*19210*/  STL [R1+0x6ba8], R40 ;  /* 0x006ba82801007387 */ /* 0x000fe20000100800 */
[C---:B------:R-:W-:Y:S01]  /*19220*/  ISETP.GT.U32.AND P1, PT, R225.reuse, R104, PT ;  /* 0x00000068e100720c */ /* 0x040fe20003f24070 */
[----:B------:R-:W-:Y:S01]  /*19230*/  @!P6 IMAD.IADD R106, R106, 0x1, -R225 ;  /* 0x000000016a6ae824 */ /* 0x000fe200078e0ae1 */
[----:B------:R-:W-:Y:S01]  /*19240*/  @!P5 IADD3 R122, PT, PT, R122, -R225, RZ ;  /* 0x800000e17a7ad210 */ /* 0x000fe20007ffe0ff */
[----:B------:R1:W-:Y:S01]  /*19250*/  STL [R1+0x40c], R8 ;  /* 0x00040c0801007387 */ /* 0x0003e20000100800 */
[----:B------:R-:W2:Y:S03]  /*19260*/  LDCU UR9, c[0x0][0x3b0] ;  /* 0x00007600ff0977ac */ /* 0x000ea60008000800 */
[----:B------:R-:W4:Y:S01]  /*19270*/  LDL.LU R105, [R1+0x16c] ;  /* 0x00016c0001697983 */ /* 0x000f220000300800 */
[----:B------:R-:W2:Y:S01]  /*19280*/  LDCU UR10, c[0x0][0x3b0] ;  /* 0x00007600ff0a77ac */ /* 0x000ea20008000800 */
[----:B-1----:R-:W-:Y:S01]  /*19290*/  IMAD R8, R160, UR13, RZ ;  /* 0x0000000da0087c24 */ /* 0x002fe2000f8e02ff */
[----:B------:R-:W-:Y:S01]  /*192a0*/  ISETP.GT.U32.AND P6, PT, R225, R119, PT ;  /* 0x00000077e100720c */ /* 0x000fe20003fc4070 */
[----:B------:R-:W-:-:S04]  /*192b0*/  IMAD.HI.U32 R160, R26, R135, RZ ;  /* 0x000000871aa07227 */ /* 0x000fc800078e00ff */
[----:B------:R-:W-:Y:S01]  /*192c0*/  @!P1 IMAD.IADD R104, R104, 0x1, -R225 ;  /* 0x0000000168689824 */ /* 0x000fe200078e0ae1 */
[----:B------:R1:W-:Y:S01]  /*192d0*/  STL [R1+0x408], R8 ;  /* 0x0004080801007387 */ /* 0x0003e20000100800 */
[C---:B------:R-:W-:Y:S01]  /*192e0*/  ISETP.GT.U32.AND P0, PT, R225.reuse, R106, PT ;  /* 0x0000006ae100720c */ /* 0x040fe20003f04070 */
[----:B------:R-:W2:Y:S02]  /*192f0*/  LDCU UR13, c[0x0][0x3b0] ;  /* 0x00007600ff0d77ac */ /* 0x000ea40008000800 */
[----:B------:R-:W4:Y:S01]  /*19300*/  LDL.LU R227, [R1+0x168] ;  /* 0x0001680001e37983 */ /* 0x000f220000300800 */
[----:B-1----:R-:W-:Y:S02]  /*19310*/  IMAD R8, R168, UR14, RZ ;  /* 0x0000000ea8087c24 */ /* 0x002fe4000f8e02ff */
[----:B------:R-:W-:Y:S01]  /*19320*/  IMAD.MOV R160, RZ, RZ, -R160 ;  /* 0x000000ffffa07224 */ /* 0x000fe200078e0aa0 */
[----:B------:R-:W-:Y:S01]  /*19330*/  ISETP.GT.U32.AND P1, PT, R225, R147, PT ;  /* 0x00000093e100720c */ /* 0x000fe20003f24070 */
[----:B------:R-:W-:Y:S01]  /*19340*/  IMAD.HI.U32 R168, R26, R152, RZ ;  /* 0x000000981aa87227 */ /* 0x000fe200078e00ff */
[----:B------:R1:W-:Y:S01]  /*19350*/  STL [R1+0x404], R8 ;  /* 0x0004040801007387 */ /* 0x0003e20000100800 */
[----:B------:R-:W-:Y:S01]  /*19360*/  ISETP.GE.AND P5, PT, R47, RZ, PT ;  /* 0x000000ff2f00720c */ /* 0x000fe20003fa6270 */
[----:B------:R-:W2:Y:S02]  /*19370*/  LDCU UR14, c[0x0][0x3b0] ;  /* 0x00007600ff0e77ac */ /* 0x000ea40008000800 */
[----:B------:R-:W4:Y:S01]  /*19380*/  LDL.LU R229, [R1+0x160] ;  /* 0x0001600001e57983 */ /* 0x000f220000300800 */
[----:B-1----:R-:W-:Y:S01]  /*19390*/  IMAD R8, R169, UR15, RZ ;  /* 0x0000000fa9087c24 */ /* 0x002fe2000f8e02ff */
[----:B------:R-:W-:Y:S01]  /*193a0*/  SEL R169, R216, R154, !P4 ;  /* 0x0000009ad8a97207 */ /* 0x000fe20006000000 */
[----:B------:R-:W-:Y:S01]  /*193b0*/  IMAD.MOV R168, RZ, RZ, -R168 ;  /* 0x000000ffffa87224 */ /* 0x000fe200078e0aa8 */
[----:B------:R-:W1:Y:S02]  /*193c0*/  LDCU UR15, c[0x0][0x3b0] ;  /* 0x00007600ff0f77ac */ /* 0x000e640008000800 */
[----:B------:R1:W-:Y:S04]  /*193d0*/  STL [R1+0x400], R8 ;  /* 0x0004000801007387 */ /* 0x0003e80000100800 */
[----:B------:R-:W4:Y:S01]  /*193e0*/  LDL.LU R130, [R1+0x15c] ;  /* 0x00015c0001827983 */ /* 0x000f220000300800 */
[----:B-1----:R-:W-:-:S02]  /*193f0*/  IMAD R8, R169, UR17, RZ ;  /* 0x00000011a9087c24 */ /* 0x002fc4000f8e02ff */
[C---:B------:R-:W-:Y:S01]  /*19400*/  IMAD R160, R225.reuse, R160, R135 ;  /* 0x000000a0e1a07224 */ /* 0x040fe200078e0287 */
[----:B------:R-:W-:Y:S01]  /*19410*/  IADD3 R154, PT, PT, R34, 0x18f, RZ ;  /* 0x0000018f229a7810 */ /* 0x000fe20007ffe0ff */
[----:B------:R-:W-:Y:S01]  /*19420*/  IMAD R168, R225, R168, R152 ;  /* 0x000000a8e1a87224 */ /* 0x000fe200078e0298 */
[----:B------:R1:W-:Y:S01]  /*19430*/  STL [R1+0xc8], R8 ;  /* 0x0000c80801007387 */ /* 0x0003e20000100800 */
[----:B------:R-:W1:Y:S03]  /*19440*/  LDCU UR17, c[0x0][0x3b0] ;  /* 0x00007600ff1177ac */ /* 0x000e660008000800 */
[----:B------:R-:W4:Y:S01]  /*19450*/  LDL.LU R57, [R1+0x158] ;  /* 0x0001580001397983 */ /* 0x000f220000300800 */
[----:B------:R-:W-:Y:S01]  /*19460*/  IMAD R135, R170, UR16, RZ ;  /* 0x00000010aa877c24 */ /* 0x000fe2000f8e02ff */
[C---:B---3--:R-:W-:Y:S01]  /*19470*/  SEL R169, R216.reuse, R132, !P4 ;  /* 0x00000084d8a97207 */ /* 0x048fe20006000000 */
[----:B------:R-:W3:Y:S01]  /*19480*/  LDCU UR16, c[0x0][0x3b0] ;  /* 0x00007600ff1077ac */ /* 0x000ee20008000800 */
[----:B--2---:R-:W-:Y:S01]  /*19490*/  SEL R152, R216, R247, !P4 ;  /* 0x000000f7d8987207 */ /* 0x004fe20006000000 */
[----:B------:R-:W-:Y:S01]  /*194a0*/  VIADD R247, R34, 0x18e ;  /* 0x0000018e22f77836 */ /* 0x000fe20000000000 */
[----:B------:R-:W2:Y:S03]  /*194b0*/  LDL.LU R132, [R1+0x154] ;  /* 0x0001540001847983 */ /* 0x000ea60000300800 */
[----:B-1----:R-:W-:Y:S01]  /*194c0*/  IMAD R8, R152, UR18, RZ ;  /* 0x0000001298087c24 */ /* 0x002fe2000f8e02ff */
[----:B------:R-:W-:Y:S01]  /*194d0*/  IABS R152, R247 ;  /* 0x000000f700987213 */ /* 0x000fe20000000000 */
[----:B------:R-:W-:Y:S01]  /*194e0*/  @!P6 IMAD.IADD R119, R119, 0x1, -R225 ;  /* 0x000000017777e824 */ /* 0x000fe200078e0ae1 */
[----:B----4-:R-:W-:-:S02]  /*194f0*/  SEL R173, R216, R229, !P4 ;  /* 0x000000e5d8ad7207 */ /* 0x010fc40006000000 */
[----:B------:R1:W-:Y:S01]  /*19500*/  STL [R1+0x3fc], R8 ;  /* 0x0003fc0801007387 */ /* 0x0003e20000100800 */
[C---:B------:R-:W-:Y:S01]  /*19510*/  SEL R170, R216.reuse, R105, !P4 ;  /* 0x00000069d8aa7207 */ /* 0x040fe20006000000 */
[--C-:B------:R-:W-:Y:S01]  /*19520*/  @!P1 IMAD.IADD R147, R147, 0x1, -R225.reuse ;  /* 0x0000000193939824 */ /* 0x100fe200078e0ae1 */
[----:B------:R-:W-:Y:S01]  /*19530*/  SEL R175, R216, R130, !P4 ;  /* 0x00000082d8af7207 */ /* 0x000fe20006000000 */
[----:B------:R-:W-:Y:S01]  /*19540*/  STL [R1+0x6b80], R247 ;  /* 0x006b80f701007387 */ /* 0x000fe20000100800 */
[----:B-1----:R-:W-:Y:S01]  /*19550*/  IMAD R8, R169, UR19, RZ ;  /* 0x00000013a9087c24 */ /* 0x002fe2000f8e02ff */
[----:B------:R-:W-:Y:S01]  /*19560*/  IABS R171, R154 ;  /* 0x0000009a00ab7213 */ /* 0x000fe20000000000 */
[----:B------:R-:W-:Y:S01]  /*19570*/  @!P0 IMAD.IADD R106, R106, 0x1, -R225 ;  /* 0x000000016a6a8824 */ /* 0x000fe200078e0ae1 */
[----:B------:R-:W4:Y:S01]  /*19580*/  LDL.LU R105, [R1+0x14c] ;  /* 0x00014c0001697983 */ /* 0x000f220000300800 */
[----:B------:R-:W-:Y:S01]  /*19590*/  IMAD.MOV.U32 R169, RZ, RZ, R152 ;  /* 0x000000ffffa97224 */ /* 0x000fe200078e0098 */
[----:B------:R-:W-:Y:S01]  /*195a0*/  SEL R152, R216, R227, !P4 ;  /* 0x000000e3d8987207 */ /* 0x000fe20006000000 */
[----:B------:R-:W-:Y:S01]  /*195b0*/  VIADD R47, R34, 0x1bf ;  /* 0x000001bf222f7836 */ /* 0x000fe20000000000 */
[----:B------:R-:W-:Y:S01]  /*195c0*/  STL [R1+0x6bbc], R154 ;  /* 0x006bbc9a01007387 */ /* 0x000fe20000100800 */
[----:B------:R-:W-:Y:S01]  /*195d0*/  ISETP.GT.U32.AND P6, PT, R225, R119, PT ;  /* 0x00000077e100720c */ /* 0x000fe20003fc4070 */
[----:B------:R-:W1:Y:S02]  /*195e0*/  LDCU UR19, c[0x0][0x3b0] ;  /* 0x00007600ff1377ac */ /* 0x000e640008000800 */
[----:B------:R3:W-:Y:S01]  /*195f0*/  STL [R1+0x3f8], R8 ;  /* 0x0003f80801007387 */ /* 0x0007e20000100800 */
[----:B------:R-:W-:Y:S01]  /*19600*/  SEL R239, R216, R239, !P4 ;  /* 0x000000efd8ef7207 */ /* 0x000fe20006000000 */
[----:B------:R-:W1:Y:S02]  /*19610*/  LDCU UR18, c[0x0][0x3b0] ;  /* 0x00007600ff1277ac */ /* 0x000e640008000800 */
[----:B------:R-:W4:Y:S01]  /*19620*/  LDL.LU R227, [R1+0x148] ;  /* 0x0001480001e37983 */ /* 0x000f220000300800 */
[----:B---3--:R-:W-:Y:S01]  /*19630*/  IMAD R8, R170, UR20, RZ ;  /* 0x00000014aa087c24 */ /* 0x008fe2000f8e02ff */
[----:B------:R-:W3:Y:S01]  /*19640*/  LDCU UR20, c[0x0][0x3b0] ;  /* 0x00007600ff1477ac */ /* 0x000ee20008000800 */
[----:B------:R-:W-:-:S03]  /*19650*/  IMAD.HI.U32 R170, R26, R169, RZ ;  /* 0x000000a91aaa7227 */ /* 0x000fc600078e00ff */
[----:B------:R1:W-:Y:S04]  /*19660*/  STL [R1+0x3f4], R8 ;  /* 0x0003f40801007387 */ /* 0x0003e80000100800 */
[----:B------:R-:W3:Y:S01]  /*19670*/  LDL.LU R229, [R1+0x144] ;  /* 0x0001440001e57983 */ /* 0x000ee20000300800 */
[----:B------:R-:W-:-:S03]  /*19680*/  IMAD.MOV R170, RZ, RZ, -R170 ;  /* 0x000000ffffaa7224 */ /* 0x000fc600078e0aaa */
[----:B------:R-:W3:Y:S01]  /*19690*/  LDL.LU R143, [R1+0x138] ;  /* 0x00013800018f7983 */ /* 0x000ee20000300800 */
[----:B-1----:R-:W-:Y:S01]  /*196a0*/  IMAD R8, R173, UR22, RZ ;  /* 0x00000016ad087c24 */ /* 0x002fe2000f8e02ff */
[----:B------:R-:W1:Y:S04]  /*196b0*/  LDCU UR22, c[0x0][0x3b0] ;  /* 0x00007600ff1677ac */ /* 0x000e680008000800 */
[----:B------:R1:W-:Y:S01]  /*196c0*/  STL [R1+0x22c], R8 ;  /* 0x00022c0801007387 */ /* 0x0003e20000100800 */
[----:B------:R-:W-:Y:S01]  /*196d0*/  IMAD R170, R225, R170, R169 ;  /* 0x000000aae1aa7224 */ /* 0x000fe200078e02a9 */
[----:B------:R-:W-:Y:S01]  /*196e0*/  SEL R169, R216, R57, !P4 ;  /* 0x00000039d8a97207 */ /* 0x000fe20006000000 */
[----:B-1----:R-:W-:Y:S02]  /*196f0*/  IMAD R8, R175, UR23, RZ ;  /* 0x00000017af087c24 */ /* 0x002fe4000f8e02ff */
[----:B------:R-:W-:Y:S01]  /*19700*/  IMAD.HI.U32 R174, R26, R171, RZ ;  /* 0x000000ab1aae7227 */ /* 0x000fe200078e00ff */
[----:B------:R-:W-:Y:S01]  /*19710*/  ISETP.GE.AND P1, PT, R210, RZ, PT ;  /* 0x000000ffd200720c */ /* 0x000fe20003f26270 */
[----:B------:R-:W1:Y:S01]  /*19720*/  LDCU UR23, c[0x0][0x3b0] ;  /* 0x00007600ff1777ac */ /* 0x000e620008000800 */
[----:B------:R1:W-:Y:S04]  /*19730*/  STL [R1+0x228], R8 ;  /* 0x0002280801007387 */ /* 0x0003e80000100800 */
[----:B------:R-:W3:Y:S01]  /*19740*/  LDL.LU R248, [R1+0x134] ;  /* 0x0001340001f87983 */ /* 0x000ee20000300800 */
[----:B-1----:R-:W-:Y:S01]  /*19750*/  IMAD R8, R169, UR24, RZ ;  /* 0x00000018a9087c24 */ /* 0x002fe2000f8e02ff */
[----:B------:R-:W-:Y:S01]  /*19760*/  ISETP.GE.AND P0, PT, R68, RZ, PT ;  /* 0x000000ff4400720c */ /* 0x000fe20003f06270 */
[----:B------:R-:W-:Y:S01]  /*19770*/  IMAD.MOV R174, RZ, RZ, -R174 ;  /* 0x000000ffffae7224 */ /* 0x000fe200078e0aae */
[----:B------:R-:W1:Y:S02]  /*19780*/  LDCU UR24, c[0x0][0x3b0] ;  /* 0x00007600ff1877ac */ /* 0x000e640008000800 */
[----:B------:R1:W-:Y:S04]  /*19790*/  STL [R1+0x224], R8 ;  /* 0x0002240801007387 */ /* 0x0003e80000100800 */
[----:B------:R-:W3:Y:S04]  /*197a0*/  LDL.LU R130, [R1+0x130] ;  /* 0x0001300001827983 */ /* 0x000ee80000300800 */
[----:B------:R-:W3:Y:S01]  /*197b0*/  LDL.LU R57, [R1+0x124] ;  /* 0x0001240001397983 */ /* 0x000ee20000300800 */
[----:B------:R-:W-:Y:S01]  /*197c0*/  IMAD R171, R225, R174, R171 ;  /* 0x000000aee1ab7224 */ /* 0x000fe200078e02ab */
[----:B--2---:R-:W-:Y:S01]  /*197d0*/  SEL R173, R216, R132, !P4 ;  /* 0x00000084d8ad7207 */ /* 0x004fe20006000000 */
[----:B------:R-:W-:-:S05]  /*197e0*/  VIADD R132, R34, 0x191 ;  /* 0x0000019122847836 */ /* 0x000fca0000000000 */
[----:B------:R-:W-:Y:S01]  /*197f0*/  STL [R1+0x6b7c], R132 ;  /* 0x006b7c8401007387 */ /* 0x000fe20000100800 */
[----:B------:R-:W-:Y:S01]  /*19800*/  IMAD R169, R173, UR25, RZ ;  /* 0x00000019ada97c24 */ /* 0x000fe2000f8e02ff */
[----:B------:R-:W-:Y:S01]  /*19810*/  IABS R173, R132 ;  /* 0x0000008400ad7213 */ /* 0x000fe20000000000 */
[----:B------:R-:W-:Y:S01]  /*19820*/  IMAD R152, R152, UR21, RZ ;  /* 0x0000001598987c24 */ /* 0x000fe2000f8e02ff */
[----:B------:R-:W2:Y:S01]  /*19830*/  LDCU UR21, c[0x0][0x3b0] ;  /* 0x00007600ff1577ac */ /* 0x000ea20008000800 */
[----:B------:R-:W1:Y:S01]  /*19840*/  LDCU UR25, c[0x0][0x3b0] ;  /* 0x00007600ff1977ac */ /* 0x000e620008000800 */
[----:B----4-:R-:W-:Y:S01]  /*19850*/  SEL R174, R216, R105, !P4 ;  /* 0x00000069d8ae7207 */ /* 0x010fe20006000000 */
[----:B------:R-:W-:-:S04]  /*19860*/  VIADD R105, R34, 0x194 ;  /* 0x0000019422697836 */ /* 0x000fc80000000000 */
[----:B-1----:R-:W-:Y:S01]  /*19870*/  IMAD R8, R174, UR26, RZ ;  /* 0x0000001aae087c24 */ /* 0x002fe2000f8e02ff */
[C---:B------:R-:W-:Y:S01]  /*19880*/  SEL R175, R216.reuse, R227, !P4 ;  /* 0x000000e3d8af7207 */ /* 0x040fe20006000000 */
[----:B------:R-:W1:Y:S01]  /*19890*/  LDCU UR26, c[0x0][0x3b0] ;  /* 0x00007600ff1a77ac */ /* 0x000e620008000800 */
[----:B------:R-:W4:Y:S04]  /*198a0*/  LDL.LU R227, [R1+0x120] ;  /* 0x0001200001e37983 */ /* 0x000f280000300800 */
[----:B------:R-:W-:Y:S04]  /*198b0*/  STL [R1+0x6c1c], R105 ;  /* 0x006c1c6901007387 */ /* 0x000fe80000100800 */
[----:B------:R1:W-:Y:S01]  /*198c0*/  STL [R1+0x220], R8 ;  /* 0x0002200801007387 */ /* 0x0003e20000100800 */
[----:B---3--:R-:W-:-:S03]  /*198d0*/  SEL R176, R216, R229, !P4 ;  /* 0x000000e5d8b07207 */ /* 0x008fc60006000000 */
[----:B------:R-:W3:Y:S01]  /*198e0*/  LDL.LU R229, [R1+0x11c] ;  /* 0x00011c0001e57983 */ /* 0x000ee20000300800 */
[----:B-1----:R-:W-:Y:S01]  /*198f0*/  IMAD R8, R175, UR27, RZ ;  /* 0x0000001baf087c24 */ /* 0x002fe2000f8e02ff */
[----:B------:R-:W-:Y:S01]  /*19900*/  SEL R177, R216, R143, !P4 ;  /* 0x0000008fd8b17207 */ /* 0x000fe20006000000 */
[----:B------:R-:W1:Y:S03]  /*19910*/  LDCU UR27, c[0x0][0x3b0] ;  /* 0x00007600ff1b77ac */ /* 0x000e660008000800 */
[----:B------:R2:W-:Y:S01]  /*19920*/  STL [R1+0x21c], R8 ;  /* 0x00021c0801007387 */ /* 0x0005e20000100800 */
[----:B------:R-:W-:-:S03]  /*19930*/  IABS R174, R105 ;  /* 0x0000006900ae7213 */ /* 0x000fc60000000000 */
[----:B------:R-:W3:Y:S01]  /*19940*/  LDL.LU R143, [R1+0x108] ;  /* 0x00010800018f7983 */ /* 0x000ee20000300800 */
[----:B--2---:R-:W-:Y:S01]  /*19950*/  IMAD R8, R176, UR28, RZ ;  /* 0x0000001cb0087c24 */ /* 0x004fe2000f8e02ff */
[C---:B------:R-:W-:Y:S01]  /*19960*/  SEL R108, R216.reuse, R108, !P4 ;  /* 0x0000006cd86c7207 */ /* 0x040fe20006000000 */
[----:B------:R-:W-:Y:S01]  /*19970*/  IMAD.MOV.U32 R175, RZ, RZ, R174 ;  /* 0x000000ffffaf7224 */ /* 0x000fe200078e00ae */
[C---:B------:R-:W-:Y:S02]  /*19980*/  SEL R115, R216.reuse, R115, !P4 ;  /* 0x00000073d8737207 */ /* 0x040fe40006000000 */
[----:B------:R-:W-:Y:S01]  /*19990*/  SEL R178, R216, R248, !P4 ;  /* 0x000000f8d8b27207 */ /* 0x000fe20006000000 */
[----:B------:R2:W-:Y:S01]  /*199a0*/  STL [R1+0x218], R8 ;  /* 0x0002180801007387 */ /* 0x0005e20000100800 */
[----:B------:R-:W-:Y:S01]  /*199b0*/  IMAD.HI.U32 R174, R26, R173, RZ ;  /* 0x000000ad1aae7227 */ /* 0x000fe200078e00ff */
[----:B------:R-:W1:Y:S02]  /*199c0*/  LDCU UR28, c[0x0][0x3b0] ;  /* 0x00007600ff1c77ac */ /* 0x000e640008000800 */
[----:B------:R-:W3:Y:S01]  /*199d0*/  LDL.LU R248, [R1+0x104] ;  /* 0x0001040001f87983 */ /* 0x000ee20000300800 */
[----:B--2---:R-:W-:Y:S01]  /*199e0*/  IMAD R8, R177, UR29, RZ ;  /* 0x0000001db1087c24 */ /* 0x004fe2000f8e02ff */
[----:B------:R-:W2:Y:S01]  /*199f0*/  LDCU UR29, c[0x0][0x3b0] ;  /* 0x00007600ff1d77ac */ /* 0x000ea20008000800 */
[----:B------:R-:W-:-:S03]  /*19a00*/  IMAD.MOV R174, RZ, RZ, -R174 ;  /* 0x000000ffffae7224 */ /* 0x000fc600078e0aae */
[----:B------:R1:W-:Y:S01]  /*19a10*/  STL [R1+0x214], R8 ;  /* 0x0002140801007387 */ /* 0x0003e20000100800 */
[----:B------:R-:W-:-:S04]  /*19a20*/  IMAD.HI.U32 R176, R26, R175, RZ ;  /* 0x000000af1ab07227 */ /* 0x000fc800078e00ff */
[----:B------:R-:W-:Y:S02]  /*19a30*/  IMAD R174, R225, R174, R173 ;  /* 0x000000aee1ae7224 */ /* 0x000fe400078e02ad */
[----:B-1----:R-:W-:Y:S01]  /*19a40*/  IMAD R8, R178, UR30, RZ ;  /* 0x0000001eb2087c24 */ /* 0x002fe2000f8e02ff */
[----:B------:R-:W-:Y:S01]  /*19a50*/  SEL R173, R216, R130, !P4 ;  /* 0x00000082d8ad7207 */ /* 0x000fe20006000000 */
[----:B------:R-:W1:Y:S03]  /*19a60*/  LDCU UR30, c[0x0][0x3b0] ;  /* 0x00007600ff1e77ac */ /* 0x000e660008000800 */
[----:B------:R2:W-:Y:S01]  /*19a70*/  STL [R1+0x210], R8 ;  /* 0x0002100801007387 */ /* 0x0005e20000100800 */
[----:B------:R-:W-:-:S03]  /*19a80*/  IADD3 R176, PT, PT, -R176, RZ, RZ ;  /* 0x000000ffb0b07210 */ /* 0x000fc60007ffe1ff */
[----:B------:R-:W3:Y:S02]  /*19a90*/  LDL.LU R130, [R1+0x100] ;  /* 0x0001000001827983 */ /* 0x000ee40000300800 */
[----:B------:R-:W-:Y:S02]  /*19aa0*/  IMAD R175, R225, R176, R175 ;  /* 0x000000b0e1af7224 */ /* 0x000fe400078e02af */
[----:B--2---:R-:W-:Y:S01]  /*19ab0*/  IMAD R8, R173, UR31, RZ ;  /* 0x0000001fad087c24 */ /* 0x004fe2000f8e02ff */
[----:B------:R-:W-:Y:S01]  /*19ac0*/  SEL R176, R216, R57, !P4 ;  /* 0x00000039d8b07207 */ /* 0x000fe20006000000 */
[----:B------:R-:W2:Y:S03]  /*19ad0*/  LDCU UR31, c[0x0][0x3b0] ;  /* 0x00007600ff1f77ac */ /* 0x000ea60008000800 */
[----:B------:R1:W-:Y:S04]  /*19ae0*/  STL [R1+0x20c], R8 ;  /* 0x00020c0801007387 */ /* 0x0003e80000100800 */
[----:B------:R-:W2:Y:S01]  /*19af0*/  LDL.LU R57, [R1+0xfc] ;  /* 0x0000fc0001397983 */ /* 0x000ea20000300800 */
[----:B-1----:R-:W-:Y:S01]  /*19b00*/  IMAD R8, R176, UR32, RZ ;  /* 0x00000020b0087c24 */ /* 0x002fe2000f8e02ff */
[----:B------:R-:W-:Y:S01]  /*19b10*/  IABS R176, R241 ;  /* 0x000000f100b07213 */ /* 0x000fe20000000000 */
[----:B------:R-:W1:Y:S04]  /*19b20*/  LDCU UR32, c[0x0][0x3b0] ;  /* 0x00007600ff2077ac */ /* 0x000e680008000800 */
[----:B------:R-:W-:-:S04]  /*19b30*/  IMAD.HI.U32 R179, R26, R176, RZ ;  /* 0x000000b01ab37227 */ /* 0x000fc800078e00ff */
[----:B------:R-:W-:-:S04]  /*19b40*/  IMAD.MOV R179, RZ, RZ, -R179 ;  /* 0x000000ffffb37224 */ /* 0x000fc800078e0ab3 */
[----:B------:R-:W-:Y:S01]  /*19b50*/  IMAD R176, R225, R179, R176 ;  /* 0x000000b3e1b07224 */ /* 0x000fe200078e02b0 */
[C---:B----4-:R-:W-:Y:S02]  /*19b60*/  SEL R173, R216.reuse, R227, !P4 ;  /* 0x000000e3d8ad7207 */ /* 0x050fe40006000000 */
[----:B------:R-:W4:Y:S04]  /*19b70*/  LDL.LU R227, [R1+0xec] ;  /* 0x0000ec0001e37983 */ /* 0x000f280000300800 */
[----:B------:R1:W-:Y:S04]  /*19b80*/  STL [R1+0x208], R8 ;  /* 0x0002080801007387 */ /* 0x0003e80000100800 */
[----:B------:R-:W-:Y:S01]  /*19b90*/  STL [R1+0x6bb8], R241 ;  /* 0x006bb8f101007387 */ /* 0x000fe20000100800 */
[----:B---3--:R-:W-:Y:S01]  /*19ba0*/  SEL R177, R216, R229, !P4 ;  /* 0x000000e5d8b17207 */ /* 0x008fe20006000000 */
[----:B-1----:R-:W-:-:S02]  /*19bb0*/  IMAD R8, R173, UR33, RZ ;  /* 0x00000021ad087c24 */ /* 0x002fc4000f8e02ff */
[----:B------:R-:W3:Y:S01]  /*19bc0*/  LDL.LU R229, [R1+0xe8] ;  /* 0x0000e80001e57983 */ /* 0x000ee20000300800 */
[----:B------:R-:W-:-:S03]  /*19bd0*/  SEL R178, R216, R143, !P4 ;  /* 0x0000008fd8b27207 */ /* 0x000fc60006000000 */
[----:B------:R-:W-:Y:S01]  /*19be0*/  STL [R1+0x6bd8], R121 ;  /* 0x006bd87901007387 */ /* 0x000fe20000100800 */
[----:B------:R-:W-:-:S03]  /*19bf0*/  SEL R180, R216, R248, !P4 ;  /* 0x000000f8d8b47207 */ /* 0x000fc60006000000 */
[----:B------:R1:W-:Y:S01]  /*19c00*/  STL [R1+0x204], R8 ;  /* 0x0002040801007387 */ /* 0x0003e20000100800 */
[C---:B------:R-:W-:Y:S01]  /*19c10*/  SEL R182, R216.reuse, R130, !P4 ;  /* 0x00000082d8b67207 */ /* 0x040fe20006000000 */
[----:B-1----:R-:W-:Y:S02]  /*19c20*/  IMAD R8, R177, UR34, RZ ;  /* 0x00000022b1087c24 */ /* 0x002fe4000f8e02ff */
[----:B------:R-:W3:Y:S01]  /*19c30*/  LDL.LU R123, [R1+0xe4] ;  /* 0x0000e400017b7983 */ /* 0x000ee20000300800 */
[----:B--2---:R-:W-:-:S03]  /*19c40*/  SEL R179, R216, R57, !P4 ;  /* 0x00000039d8b37207 */ /* 0x004fc60006000000 */
[----:B------:R1:W-:Y:S01]  /*19c50*/  STL [R1+0x200], R8 ;  /* 0x0002000801007387 */ /* 0x0003e20000100800 */
[----:B------:R-:W-:Y:S01]  /*19c60*/  IABS R173, R121 ;  /* 0x0000007900ad7213 */ /* 0x000fe20000000000 */
[----:B------:R-:W-:Y:S01]  /*19c70*/  @!P6 IMAD.IADD R119, R119, 0x1, -R225 ;  /* 0x000000017777e824 */ /* 0x000fe200078e0ae1 */
[----:B------:R-:W2:Y:S01]  /*19c80*/  LDCU UR33, c[0x0][0x3b0] ;  /* 0x00007600ff2177ac */ /* 0x000ea20008000800 */
[----:B------:R-:W2:Y:S01]  /*19c90*/  LDL.LU R143, [R1+0xd8] ;  /* 0x0000d800018f7983 */ /* 0x000ea20000300800 */
[----:B------:R-:W-:Y:S02]  /*19ca0*/  VIADD R68, R34, 0x1be ;  /* 0x000001be22447836 */ /* 0x000fe40000000000 */
[----:B------:R-:W-:Y:S01]  /*19cb0*/  @!P0 IMAD.MOV R104, RZ, RZ, -R104 ;  /* 0x000000ffff688224 */ /* 0x000fe200078e0a68 */
[----:B------:R-:W2:Y:S01]  /*19cc0*/  LDL.LU R248, [R1+0xd4] ;  /* 0x0000d40001f87983 */ /* 0x000ea20000300800 */
[----:B------:R-:W2:Y:S01]  /*19cd0*/  LDCU UR34, c[0x0][0x3b0] ;  /* 0x00007600ff2277ac */ /* 0x000ea20008000800 */
[----:B-1----:R-:W-:-:S02]  /*19ce0*/  IMAD R8, R180, UR36, RZ ;  /* 0x00000024b4087c24 */ /* 0x002fc4000f8e02ff */
[----:B------:R-:W-:Y:S01]  /*19cf0*/  IMAD.MOV.U32 R177, RZ, RZ, R173 ;  /* 0x000000ffffb17224 */ /* 0x000fe200078e00ad */
[----:B------:R-:W-:Y:S01]  /*19d00*/  @!P1 IADD3 R119, PT, PT, -R119, RZ, RZ ;  /* 0x000000ff77779210 */ /* 0x000fe20007ffe1ff */
[----:B------:R-:W1:Y:S01]  /*19d10*/  LDCU UR36, c[0x0][0x3b0] ;  /* 0x00007600ff2477ac */ /* 0x000e620008000800 */
[----:B------:R1:W-:Y:S04]  /*19d20*/  STL [R1+0x1fc], R8 ;  /* 0x0001fc0801007387 */ /* 0x0003e80000100800 */
[----:B------:R-:W4:Y:S01]  /*19d30*/  LDL.LU R130, [R1+0xd0] ;  /* 0x0000d00001827983 */ /* 0x000f220000300800 */
[----:B-1----:R-:W-:Y:S01]  /*19d40*/  IMAD R8, R182, UR37, RZ ;  /* 0x00000025b6087c24 */ /* 0x002fe2000f8e02ff */
[----:B------:R-:W1:Y:S04]  /*19d50*/  LDCU UR37, c[0x0][0x3b0] ;  /* 0x00007600ff2577ac */ /* 0x000e680008000800 */
[----:B------:R1:W-:Y:S04]  /*19d60*/  STL [R1+0x1f8], R8 ;  /* 0x0001f80801007387 */ /* 0x0003e80000100800 */
[----:B------:R-:W4:Y:S01]  /*19d70*/  LDL.LU R57, [R1] ;  /* 0x0000000001397983 */ /* 0x000f220000300800 */
[----:B------:R-:W-:Y:S01]  /*19d80*/  IMAD R173, R178, UR35, RZ ;  /* 0x00000023b2ad7c24 */ /* 0x000fe2000f8e02ff */
[----:B---3--:R-:W-:Y:S01]  /*19d90*/  SEL R180, R216, R123, !P4 ;  /* 0x0000007bd8b47207 */ /* 0x008fe20006000000 */
[----:B------:R-:W-:Y:S01]  /*19da0*/  IMAD.HI.U32 R178, R26, R177, RZ ;  /* 0x000000b11ab27227 */ /* 0x000fe200078e00ff */
[----:B--2---:R-:W-:-:S03]  /*19db0*/  SEL R183, R216, R248, !P4 ;  /* 0x000000f8d8b77207 */ /* 0x004fc60006000000 */
[----:B------:R-:W-:Y:S01]  /*19dc0*/  IMAD.MOV R178, RZ, RZ, -R178 ;  /* 0x000000ffffb27224 */ /* 0x000fe200078e0ab2 */
[C---:B------:R-:W-:Y:S01]  /*19dd0*/  SEL R182, R216.reuse, R143, !P4 ;  /* 0x0000008fd8b67207 */ /* 0x040fe20006000000 */
[----:B-1----:R-:W-:Y:S01]  /*19de0*/  IMAD R8, R179, UR38, RZ ;  /* 0x00000026b3087c24 */ /* 0x002fe2000f8e02ff */
[C---:B------:R-:W-:Y:S01]  /*19df0*/  ISETP.GT.U32.AND P1, PT, R225.reuse, R160, PT ;  /* 0x000000a0e100720c */ /* 0x040fe20003f24070 */
[C---:B------:R-:W-:Y:S01]  /*19e00*/  IMAD R177, R225.reuse, R178, R177 ;  /* 0x000000b2e1b17224 */ /* 0x040fe200078e02b1 */
[----:B----4-:R-:W-:Y:S01]  /*19e10*/  SEL R178, R216, R227, !P4 ;  /* 0x000000e3d8b27207 */ /* 0x010fe20006000000 */
[----:B------:R-:W-:Y:S01]  /*19e20*/  VIADD R227, R34, 0x197 ;  /* 0x0000019722e37836 */ /* 0x000fe20000000000 */
[----:B------:R1:W-:Y:S01]  /*19e30*/  STL [R1+0x1f4], R8 ;  /* 0x0001f40801007387 */ /* 0x0003e20000100800 */
[----:B------:R-:W-:Y:S01]  /*19e40*/  SEL R179, R216, R229, !P4 ;  /* 0x000000e5d8b37207 */ /* 0x000fe20006000000 */
[----:B------:R-:W-:Y:S01]  /*19e50*/  VIADD R229, R34, 0x198 ;  /* 0x0000019822e57836 */ /* 0x000fe20000000000 */
[----:B------:R-:W-:Y:S01]  /*19e60*/  SEL R184, R216, R130, !P4 ;  /* 0x00000082d8b87207 */ /* 0x000fe20006000000 */
[----:B------:R-:W-:Y:S01]  /*19e70*/  STL [R1+0x6ba4], R227 ;  /* 0x006ba4e301007387 */ /* 0x000fe20000100800 */
[C---:B------:R-:W-:Y:S01]  /*19e80*/  VIADD R143, R34.reuse, 0x19e ;  /* 0x0000019e228f7836 */ /* 0x040fe20000000000 */
[C---:B------:R-:W-:Y:S01]  /*19e90*/  IADD3 R123, PT, PT, R34.reuse, 0x1a4, RZ ;  /* 0x000001a4227b7810 */ /* 0x040fe20007ffe0ff */
[----:B------:R-:W-:Y:S01]  /*19ea0*/  VIADD R248, R34, 0x19f ;  /* 0x0000019f22f87836 */ /* 0x000fe20000000000 */
[----:B------:R-:W2:Y:S01]  /*19eb0*/  LDCU UR38, c[0x0][0x3b0] ;  /* 0x00007600ff2677ac */ /* 0x000ea20008000800 */
[----:B-1----:R-:W-:Y:S01]  /*19ec0*/  IMAD R8, R178, UR39, RZ ;  /* 0x00000027b2087c24 */ /* 0x002fe2000f8e02ff */
[----:B------:R-:W-:Y:S01]  /*19ed0*/  IABS R178, R227 ;  /* 0x000000e300b27213 */ /* 0x000fe20000000000 */
[----:B------:R-:W-:Y:S01]  /*19ee0*/  VIADD R130, R34, 0x19c ;  /* 0x0000019c22827836 */ /* 0x000fe20000000000 */
[----:B------:R-:W1:Y:S02]  /*19ef0*/  LDCU UR39, c[0x0][0x3b0] ;  /* 0x00007600ff2777ac */ /* 0x000e640008000800 */
[----:B------:R3:W-:Y:S01]  /*19f00*/  STL [R1+0x1f0], R8 ;  /* 0x0001f00801007387 */ /* 0x0007e20000100800 */
[----:B------:R-:W-:Y:S01]  /*19f10*/  ISETP.GT.U32.AND P0, PT, R225, R122, PT ;  /* 0x0000007ae100720c */ /* 0x000fe20003f04070 */
[----:B------:R-:W4:Y:S02]  /*19f20*/  LDCU UR35, c[0x0][0x3b0] ;  /* 0x00007600ff2377ac */ /* 0x000f240008000800 */
[----:B------:R-:W-:Y:S01]  /*19f30*/  STL [R1+0x6bb4], R229 ;  /* 0x006bb4e501007387 */ /* 0x000fe20000100800 */
[----:B---3--:R-:W-:Y:S01]  /*19f40*/  IMAD R8, R179, UR40, RZ ;  /* 0x00000028b3087c24 */ /* 0x008fe2000f8e02ff */
[----:B------:R-:W-:Y:S01]  /*19f50*/  IABS R179, R229 ;  /* 0x000000e500b37213 */ /* 0x000fe20000000000 */
[----:B------:R-:W-:Y:S01]  /*19f60*/  @!P1 IMAD.IADD R160, R160, 0x1, -R225 ;  /* 0x00000001a0a09824 */ /* 0x000fe200078e0ae1 */
[----:B------:R-:W-:-:S06]  /*19f70*/  ISETP.GT.U32.AND P6, PT, R225, R151, PT ;  /* 0x00000097e100720c */ /* 0x000fcc0003fc4070 */
[----:B------:R-:W-:Y:S01]  /*19f80*/  @!P0 IMAD.IADD R122, R122, 0x1, -R225 ;  /* 0x000000017a7a8824 */ /* 0x000fe200078e0ae1 */
[----:B------:R3:W-:Y:S01]  /*19f90*/  STL [R1+0x1ec], R8 ;  /* 0x0001ec0801007387 */ /* 0x0007e20000100800 */
[----:B------:R-:W-:Y:S01]  /*19fa0*/  IMAD R108, R108, UR58, RZ ;  /* 0x0000003a6c6c7c24 */ /* 0x000fe2000f8e02ff */
[----:B------:R-:W-:Y:S01]  /*19fb0*/  ISETP.GE.AND P1, PT, R33, RZ, PT ;  /* 0x000000ff2100720c */ /* 0x000fe20003f26270 */
[----:B------:R-:W1:Y:S01]  /*19fc0*/  LDCU UR58, c[0x0][0x3b0] ;  /* 0x00007600ff3a77ac */ /* 0x000e620008000800 */
[----:B------:R-:W1:Y:S01]  /*19fd0*/  LDCU UR40, c[0x0][0x3b0] ;  /* 0x00007600ff2877ac */ /* 0x000e620008000800 */
[----:B---3--:R-:W-:Y:S01]  /*19fe0*/  IMAD R8, R180, UR41, RZ ;  /* 0x00000029b4087c24 */ /* 0x008fe2000f8e02ff */
[----:B------:R-:W-:Y:S01]  /*19ff0*/  MOV R180, R179 ;  /* 0x000000b300b47202 */ /* 0x000fe20000000f00 */
[----:B------:R-:W3:Y:S03]  /*1a000*/  LDCU UR41, c[0x0][0x3b0] ;  /* 0x00007600ff2977ac */ /* 0x000ee60008000800 */
[----:B------:R1:W-:Y:S01]  /*1a010*/  STL [R1+0x1e8], R8 ;  /* 0x0001e80801007387 */ /* 0x0003e20000100800 */
[----:B------:R-:W-:-:S04]  /*1a020*/  IMAD.HI.U32 R179, R26, R178, RZ ;  /* 0x000000b21ab37227 */ /* 0x000fc800078e00ff */
[----:B-1----:R-:W-:Y:S01]  /*1a030*/  IMAD R8, R182, UR42, RZ ;  /* 0x0000002ab6087c24 */ /* 0x002fe2000f8e02ff */
[----:B------:R-:W1:Y:S01]  /*1a040*/  LDCU UR42, c[0x0][0x3b0] ;  /* 0x00007600ff2a77ac */ /* 0x000e620008000800 */
[----:B------:R-:W-:-:S03]  /*1a050*/  IMAD.MOV R179, RZ, RZ, -R179 ;  /* 0x000000ffffb37224 */ /* 0x000fc600078e0ab3 */
[----:B------:R2:W-:Y:S01]  /*1a060*/  STL [R1+0x1e4], R8 ;  /* 0x0001e40801007387 */ /* 0x0005e20000100800 */
[----:B------:R-:W-:Y:S01]  /*1a070*/  IMAD R179, R225, R179, R178 ;  /* 0x000000b3e1b37224 */ /* 0x000fe200078e02b2 */
[----:B------:R-:W-:Y:S01]  /*1a080*/  SEL R178, R216, R57, !P4 ;  /* 0x00000039d8b27207 */ /* 0x000fe20006000000 */
[----:B--2---:R-:W-:Y:S01]  /*1a090*/  IMAD R8, R183, UR43, RZ ;  /* 0x0000002bb7087c24 */ /* 0x004fe2000f8e02ff */
[----:B------:R-:W2:Y:S04]  /*1a0a0*/  LDCU UR43, c[0x0][0x3b0] ;  /* 0x00007600ff2b77ac */ /* 0x000ea80008000800 */
[----:B------:R1:W-:Y:S02]  /*1a0b0*/  STL [R1+0x1e0], R8 ;  /* 0x0001e00801007387 */ /* 0x0003e40000100800 */
[----:B-1----:R-:W-:Y:S01]  /*1a0c0*/  IMAD R8, R184, UR44, RZ ;  /* 0x0000002cb8087c24 */ /* 0x002fe2000f8e02ff */
[----:B------:R-:W-:Y:S01]  /*1a0d0*/  ISETP.GT.U32.AND P0, PT, R225, R168, PT ;  /* 0x000000a8e100720c */ /* 0x000fe20003f04070 */
[----:B------:R-:W-:Y:S01]  /*1a0e0*/  VIADD R57, R34, 0x19a ;  /* 0x0000019a22397836 */ /* 0x000fe20000000000 */
[----:B------:R-:W1:Y:S02]  /*1a0f0*/  LDCU UR44, c[0x0][0x3b0] ;  /* 0x00007600ff2c77ac */ /* 0x000e640008000800 */
[----:B------:R2:W-:Y:S02]  /*1a100*/  STL [R1+0x1dc], R8 ;  /* 0x0001dc0801007387 */ /* 0x0005e40000100800 */
[----:B--2---:R-:W-:Y:S01]  /*1a110*/  IMAD R8, R178, UR45, RZ ;  /* 0x0000002db2087c24 */ /* 0x004fe2000f8e02ff */
[----:B------:R-:W-:Y:S01]  /*1a120*/  IABS R178, R57 ;  /* 0x0000003900b27213 */ /* 0x000fe20000000000 */
[----:B------:R-:W-:Y:S01]  /*1a130*/  IMAD.HI.U32 R182, R26, R180, RZ ;  /* 0x000000b41ab67227 */ /* 0x000fe200078e00ff */
[----:B------:R-:W2:Y:S02]  /*1a140*/  LDCU UR45, c[0x0][0x3b0] ;  /* 0x00007600ff2d77ac */ /* 0x000ea40008000800 */
[----:B------:R1:W-:Y:S04]  /*1a150*/  STL [R1+0x1d8], R8 ;  /* 0x0001d80801007387 */ /* 0x0003e80000100800 */
[----:B------:R-:W-:Y:S01]  /*1a160*/  STL [R1+0x6ba0], R57 ;  /* 0x006ba03901007387 */ /* 0x000fe20000100800 */
[----:B-1----:R-:W-:Y:S01]  /*1a170*/  IMAD R8, R252, UR46, RZ ;  /* 0x0000002efc087c24 */ /* 0x002fe2000f8e02ff */
[----:B------:R-:W1:Y:S04]  /*1a180*/  LDCU UR46, c[0x0][0x3b0] ;  /* 0x00007600ff2e77ac */ /* 0x000e680008000800 */
[----:B------:R2:W-:Y:S04]  /*1a190*/  STL [R1+0x1d4], R8 ;  /* 0x0001d40801007387 */ /* 0x0005e80000100800 */
[----:B------:R-:W-:Y:S01]  /*1a1a0*/  STL [R1+0x6c10], R130 ;  /* 0x006c108201007387 */ /* 0x000fe20000100800 */
[----:B--2---:R-:W-:Y:S01]  /*1a1b0*/  IMAD R8, R19, UR47, RZ ;  /* 0x0000002f13087c24 */ /* 0x004fe2000f8e02ff */
[----:B------:R-:W2:Y:S04]  /*1a1c0*/  LDCU UR47, c[0x0][0x3b0] ;  /* 0x00007600ff2f77ac */ /* 0x000ea80008000800 */
[----:B------:R1:W-:Y:S02]  /*1a1d0*/  STL [R1+0x1d0], R8 ;  /* 0x0001d00801007387 */ /* 0x0003e40000100800 */
[----:B-1----:R-:W-:Y:S01]  /*1a1e0*/  IMAD R8, R185, UR51, RZ ;  /* 0x00000033b9087c24 */ /* 0x002fe2000f8e02ff */
[----:B------:R-:W1:Y:S04]  /*1a1f0*/  LDCU UR51, c[0x0][0x3b0] ;  /* 0x00007600ff3377ac */ /* 0x000e680008000800 */
[----:B------:R2:W-:Y:S02]  /*1a200*/  STL [R1+0x1cc], R8 ;  /* 0x0001cc0801007387 */ /* 0x0005e40000100800 */
[----:B--2---:R-:W-:-:S02]  /*1a210*/  IMAD R8, R49, UR52, RZ ;  /* 0x0000003431087c24 */ /* 0x004fc4000f8e02ff */
[----:B------:R-:W-:Y:S01]  /*1a220*/  IMAD.MOV.U32 R19, RZ, RZ, R178 ;  /* 0x000000ffff137224 */ /* 0x000fe200078e00b2 */
[----:B------:R-:W-:Y:S01]  /*1a230*/  SEL R49, R216, R21, !P4 ;  /* 0x00000015d8317207 */ /* 0x000fe20006000000 */
[----:B------:R-:W-:Y:S01]  /*1a240*/  IMAD R252, R12, UR63, RZ ;  /* 0x0000003f0cfc7c24 */ /* 0x000fe2000f8e02ff */
[----:B------:R2:W-:Y:S01]  /*1a250*/  STL [R1+0x1c8], R8 ;  /* 0x0001c80801007387 */ /* 0x0005e20000100800 */
[----:B------:R-:W-:Y:S01]  /*1a260*/  IMAD.HI.U32 R184, R26, R19, RZ ;  /* 0x000000131ab87227 */ /* 0x000fe200078e00ff */
[----:B------:R-:W-:Y:S01]  /*1a270*/  IABS R21, R143 ;  /* 0x0000008f00157213 */ /* 0x000fe20000000000 */
[----:B------:R-:W1:Y:S01]  /*1a280*/  LDCU UR52, c[0x0][0x3b0] ;  /* 0x00007600ff3477ac */ /* 0x000e620008000800 */
[----:B------:R-:W-:Y:S01]  /*1a290*/  STL [R1+0x6b90], R144 ;  /* 0x006b909001007387 */ /* 0x000fe20000100800 */
[----:B------:R-:W-:Y:S01]  /*1a2a0*/  IMAD.MOV R182, RZ, RZ, -R182 ;  /* 0x000000ffffb67224 */ /* 0x000fe200078e0ab6 */
[----:B------:R-:W-:Y:S01]  /*1a2b0*/  SEL R178, R216, R44, !P4 ;  /* 0x0000002cd8b27207 */ /* 0x000fe20006000000 */
[----:B------:R-:W1:Y:S01]  /*1a2c0*/  LDCU UR63, c[0x0][0x3b0] ;  /* 0x00007600ff3f77ac */ /* 0x000e620008000800 */
[----:B--2---:R-:W-:-:S02]  /*1a2d0*/  IMAD R8, R136, UR53, RZ ;  /* 0x0000003588087c24 */ /* 0x004fc4000f8e02ff */
[----:B------:R-:W-:Y:S02]  /*1a2e0*/  IMAD.MOV R184, RZ, RZ, -R184 ;  /* 0x000000ffffb87224 */ /* 0x000fe400078e0ab8 */
[----:B------:R-:W-:Y:S01]  /*1a2f0*/  IMAD R180, R225, R182, R180 ;  /* 0x000000b6e1b47224 */ /* 0x000fe200078e02b4 */
[----:B------:R2:W-:Y:S01]  /*1a300*/  STL [R1+0x1c4], R8 ;  /* 0x0001c40801007387 */ /* 0x0005e20000100800 */
[----:B------:R-:W-:Y:S01]  /*1a310*/  SEL R44, R216, R196, !P4 ;  /* 0x000000c4d82c7207 */ /* 0x000fe20006000000 */
[----:B------:R-:W-:Y:S01]  /*1a320*/  @!P0 IMAD.IADD R168, R168, 0x1, -R225 ;  /* 0x00000001a8a88824 */ /* 0x000fe200078e0ae1 */
[----:B------:R-:W1:Y:S01]  /*1a330*/  LDCU UR53, c[0x0][0x3b0] ;  /* 0x00007600ff3577ac */ /* 0x000e620008000800 */
[----:B------:R-:W-:Y:S01]  /*1a340*/  STL [R1+0x6bc4], R143 ;  /* 0x006bc48f01007387 */ /* 0x000fe20000100800 */
[----:B--2---:R-:W-:Y:S02]  /*1a350*/  IMAD R8, R141, UR55, RZ ;  /* 0x000000378d087c24 */ /* 0x004fe4000f8e02ff */
[----:B------:R-:W-:Y:S01]  /*1a360*/  IMAD R145, R225, R184, R19 ;  /* 0x000000b8e1917224 */ /* 0x000fe200078e0213 */
[----:B------:R-:W-:Y:S01]  /*1a370*/  IABS R182, R130 ;  /* 0x0000008200b67213 */ /* 0x000fe20000000000 */
[C---:B------:R-:W-:Y:S01]  /*1a380*/  IMAD.HI.U32 R141, R26.reuse, R21, RZ ;  /* 0x000000151a8d7227 */ /* 0x040fe200078e00ff */
[----:B------:R2:W-:Y:S01]  /*1a390*/  STL [R1+0x1c0], R8 ;  /* 0x0001c00801007387 */ /* 0x0005e20000100800 */
[----:B------:R-:W1:Y:S02]  /*1a3a0*/  LDCU UR55, c[0x0][0x3b0] ;  /* 0x00007600ff3777ac */ /* 0x000e640008000800 */
[----:B--2---:R-:W-:Y:S01]  /*1a3b0*/  IMAD R8, R167, UR56, RZ ;  /* 0x00000038a7087c24 */ /* 0x004fe2000f8e02ff */
[----:B------:R-:W-:Y:S01]  /*1a3c0*/  IABS R19, R144 ;  /* 0x0000009000137213 */ /* 0x000fe20000000000 */
[----:B------:R-:W-:Y:S01]  /*1a3d0*/  IMAD.MOV R141, RZ, RZ, -R141 ;  /* 0x000000ffff8d7224 */ /* 0x000fe200078e0a8d */
[----:B------:R-:W2:Y:S02]  /*1a3e0*/  LDCU UR56, c[0x0][0x3b0] ;  /* 0x00007600ff3877ac */ /* 0x000ea40008000800 */
[----:B------:R1:W-:Y:S02]  /*1a3f0*/  STL [R1+0x1bc], R8 ;  /* 0x0001bc0801007387 */ /* 0x0003e40000100800 */
[----:B-1----:R-:W-:Y:S01]  /*1a400*/  IMAD R8, R109, UR57, RZ ;  /* 0x000000396d087c24 */ /* 0x002fe2000f8e02ff */
[----:B------:R-:W1:Y:S04]  /*1a410*/  LDCU UR57, c[0x0][0x3b0] ;  /* 0x00007600ff3977ac */ /* 0x000e680008000800 */
[----:B------:R2:W-:Y:S01]  /*1a420*/  STL [R1+0x1b8], R8 ;  /* 0x0001b80801007387 */ /* 0x0005e20000100800 */
[----:B------:R-:W-:-:S04]  /*1a430*/  IMAD.HI.U32 R136, R26, R19, RZ ;  /* 0x000000131a887227 */ /* 0x000fc800078e00ff */
[----:B--2---:R-:W-:Y:S02]  /*1a440*/  IMAD R8, R41, UR59, RZ ;  /* 0x0000003b29087c24 */ /* 0x004fe4000f8e02ff */
[----:B------:R-:W-:Y:S01]  /*1a450*/  IMAD.MOV R136, RZ, RZ, -R136 ;  /* 0x000000ffff887224 */ /* 0x000fe200078e0a88 */
[----:B------:R-:W-:Y:S01]  /*1a460*/  SEL R41, R216, R29, !P4 ;  /* 0x0000001dd8297207 */ /* 0x000fe20006000000 */
[----:B------:R-:W-:Y:S01]  /*1a470*/  IMAD.HI.U32 R183, R26, R182, RZ ;  /* 0x000000b61ab77227 */ /* 0x000fe200078e00ff */
[----:B------:R2:W-:Y:S03]  /*1a480*/  STL [R1+0x90], R8 ;  /* 0x0000900801007387 */ /* 0x0005e60000100800 */
[----:B------:R-:W-:Y:S01]  /*1a490*/  IMAD R44, R44, UR50, RZ ;  /* 0x000000322c2c7c24 */ /* 0x000fe2000f8e02ff */
[----:B------:R-:W-:Y:S01]  /*1a4a0*/  STL [R1+0x6b88], R248 ;  /* 0x006b88f801007387 */ /* 0x000fe20000100800 */
[----:B------:R-:W-:Y:S01]  /*1a4b0*/  IMAD R109, R225, R136, R19 ;  /* 0x00000088e16d7224 */ /* 0x000fe200078e0213 */
[----:B------:R-:W-:Y:S01]  /*1a4c0*/  ISETP.GE.AND P0, PT, R193, RZ, PT ;  /* 0x000000ffc100720c */ /* 0x000fe20003f06270 */
[----:B------:R-:W-:Y:S01]  /*1a4d0*/  IMAD.MOV R183, RZ, RZ, -R183 ;  /* 0x000000ffffb77224 */ /* 0x000fe200078e0ab7 */
[----:B------:R-:W1:Y:S01]  /*1a4e0*/  LDCU UR59, c[0x0][0x3b0] ;  /* 0x00007600ff3b77ac */ /* 0x000e620008000800 */
[----:B--2---:R-:W-:Y:S01]  /*1a4f0*/  IMAD R8, R215, UR77, RZ ;  /* 0x0000004dd7087c24 */ /* 0x004fe2000f8e02ff */
[----:B------:R-:W-:Y:S01]  /*1a500*/  IABS R19, R248 ;  /* 0x000000f800137213 */ /* 0x000fe20000000000 */
[C---:B------:R-:W-:Y:S01]  /*1a510*/  IMAD R136, R225.reuse, R141, R21 ;  /* 0x0000008de1887224 */ /* 0x040fe200078e0215 */
[----:B------:R-:W2:Y:S02]  /*1a520*/  LDCU UR50, c[0x0][0x3b0] ;  /* 0x00007600ff3277ac */ /* 0x000ea40008000800 */
[----:B------:R3:W-:Y:S01]  /*1a530*/  STL [R1+0x1b4], R8 ;  /* 0x0001b40801007387 */ /* 0x0007e20000100800 */
[----:B------:R-:W-:Y:S01]  /*1a540*/  IMAD R182, R225, R183, R182 ;  /* 0x000000b7e1b67224 */ /* 0x000fe200078e02b6 */
[----:B------:R-:W1:Y:S02]  /*1a550*/  LDCU UR77, c[0x0][0x3b0] ;  /* 0x00007600ff4d77ac */ /* 0x000e640008000800 */
[----:B------:R-:W-:Y:S01]  /*1a560*/  STL [R1+0x6be4], R20 ;  /* 0x006be41401007387 */ /* 0x000fe20000100800 */
[----:B---3--:R-:W-:Y:S01]  /*1a570*/  IMAD R8, R23, UR62, RZ ;  /* 0x0000003e17087c24 */ /* 0x008fe2000f8e02ff */
[----:B------:R-:W-:Y:S01]  /*1a580*/  IABS R21, R20 ;  /* 0x0000001400157213 */ /* 0x000fe20000000000 */
[----:B------:R-:W-:Y:S01]  /*1a590*/  IMAD.HI.U32 R23, R26, R19, RZ ;  /* 0x000000131a177227 */ /* 0x000fe200078e00ff */
[----:B------:R-:W3:Y:S02]  /*1a5a0*/  LDCU UR62, c[0x0][0x3b0] ;  /* 0x00007600ff3e77ac */ /* 0x000ee40008000800 */
[----:B------:R1:W-:Y:S01]  /*1a5b0*/  STL [R1+0x1b0], R8 ;  /* 0x0001b00801007387 */ /* 0x0003e20000100800 */
[----:B------:R-:W-:-:S02]  /*1a5c0*/  IMAD.MOV R23, RZ, RZ, -R23 ;  /* 0x000000ffff177224 */ /* 0x000fc400078e0a17 */
[----:B-1----:R-:W-:Y:S01]  /*1a5d0*/  IMAD R8, R110, UR76, RZ ;  /* 0x0000004c6e087c24 */ /* 0x002fe2000f8e02ff */
[----:B------:R-:W1:Y:S04]  /*1a5e0*/  LDCU UR76, c[0x0][0x3b0] ;  /* 0x00007600ff4c77ac */ /* 0x000e680008000800 */
[----:B------:R2:W-:Y:S01]  /*1a5f0*/  STL [R1+0x1ac], R8 ;  /* 0x0001ac0801007387 */ /* 0x0005e20000100800 */
[----:B------:R-:W-:Y:S01]  /*1a600*/  IMAD R110, R225, R23, R19 ;  /* 0x00000017e16e7224 */ /* 0x000fe200078e0213 */
[----:B------:R-:W-:Y:S01]  /*1a610*/  SEL R19, R216, R48, !P4 ;  /* 0x00000030d8137207 */ /* 0x000fe20006000000 */
[----:B--2---:R-:W-:Y:S01]  /*1a620*/  IMAD R8, R111, UR64, RZ ;  /* 0x000000406f087c24 */ /* 0x004fe2000f8e02ff */
[----:B------:R-:W2:Y:S04]  /*1a630*/  LDCU UR64, c[0x0][0x3b0] ;  /* 0x00007600ff4077ac */ /* 0x000ea80008000800 */
[----:B------:R1:W-:Y:S02]  /*1a640*/  STL [R1+0x1a8], R8 ;  /* 0x0001a80801007387 */ /* 0x0003e40000100800 */
[----:B-1----:R-:W-:Y:S01]  /*1a650*/  IMAD R8, R220, UR65, RZ ;  /* 0x00000041dc087c24 */ /* 0x002fe2000f8e02ff */
[----:B------:R-:W1:Y:S04]  /*1a660*/  LDCU UR65, c[0x0][0x3b0] ;  /* 0x00007600ff4177ac */ /* 0x000e680008000800 */
[----:B------:R2:W-:Y:S02]  /*1a670*/  STL [R1+0x1a4], R8 ;  /* 0x0001a40801007387 */ /* 0x0005e40000100800 */
[----:B--2---:R-:W-:-:S02]  /*1a680*/  IMAD R8, R19, UR66, RZ ;  /* 0x0000004213087c24 */ /* 0x004fc4000f8e02ff */
[----:B------:R-:W-:Y:S01]  /*1a690*/  IMAD.HI.U32 R12, R26, R21, RZ ;  /* 0x000000151a0c7227 */ /* 0x000fe200078e00ff */
[----:B------:R-:W-:Y:S01]  /*1a6a0*/  IABS R19, R230 ;  /* 0x000000e600137213 */ /* 0x000fe20000000000 */
[----:B------:R-:W2:Y:S01]  /*1a6b0*/  LDCU UR66, c[0x0][0x3b0] ;  /* 0x00007600ff4277ac */ /* 0x000ea20008000800 */
[----:B------:R1:W-:Y:S04]  /*1a6c0*/  STL [R1+0x1a0], R8 ;  /* 0x0001a00801007387 */ /* 0x0003e80000100800 */
[----:B------:R-:W-:Y:S01]  /*1a6d0*/  STL [R1+0x6c04], R123 ;  /* 0x006c047b01007387 */ /* 0x000fe20000100800 */
[----:B-1----:R-:W-:-:S03]  /*1a6e0*/  IMAD R8, R25, UR68, RZ ;  /* 0x0000004419087c24 */ /* 0x002fc6000f8e02ff */
[----:B------:R-:W-:Y:S01]  /*1a6f0*/  STL [R1+0x6c24], R230 ;  /* 0x006c24e601007387 */ /* 0x000fe20000100800 */
[----:B------:R-:W-:Y:S01]  /*1a700*/  IMAD.MOV R12, RZ, RZ, -R12 ;  /* 0x000000ffff0c7224 */ /* 0x000fe200078e0a0c */
[----:B------:R-:W1:Y:S02]  /*1a710*/  LDCU UR68, c[0x0][0x3b0] ;  /* 0x00007600ff4477ac */ /* 0x000e640008000800 */
[----:B------:R2:W-:Y:S02]  /*1a720*/  STL [R1+0x19c], R8 ;  /* 0x00019c0801007387 */ /* 0x0005e40000100800 */
[----:B--2---:R-:W-:Y:S02]  /*1a730*/  IMAD R8, R113, UR69, RZ ;  /* 0x0000004571087c24 */ /* 0x004fe4000f8e02ff */
[----:B------:R-:W-:Y:S01]  /*1a740*/  IMAD R48, R225, R12, R21 ;  /* 0x0000000ce1307224 */ /* 0x000fe200078e0215 */
[----:B------:R-:W-:Y:S01]  /*1a750*/  SEL R113, R216, R148, !P4 ;  /* 0x00000094d8717207 */ /* 0x000fe20006000000 */
[----:B------:R-:W-:Y:S01]  /*1a760*/  IMAD.HI.U32 R23, R26, R19, RZ ;  /* 0x000000131a177227 */ /* 0x000fe200078e00ff */
[----:B------:R2:W-:Y:S01]  /*1a770*/  STL [R1+0x198], R8 ;  /* 0x0001980801007387 */ /* 0x0005e20000100800 */
[----:B------:R-:W1:Y:S02]  /*1a780*/  LDCU UR69, c[0x0][0x3b0] ;  /* 0x00007600ff4577ac */ /* 0x000e640008000800 */
[----:B--2---:R-:W-:Y:S01]  /*1a790*/  IMAD R8, R72, UR70, RZ ;  /* 0x0000004648087c24 */ /* 0x004fe2000f8e02ff */
[----:B------:R-:W-:Y:S01]  /*1a7a0*/  IABS R12, R123 ;  /* 0x0000007b000c7213 */ /* 0x000fe20000000000 */
[----:B------:R-:W-:Y:S01]  /*1a7b0*/  IMAD.MOV R23, RZ, RZ, -R23 ;  /* 0x000000ffff177224 */ /* 0x000fe200078e0a17 */
[----:B------:R-:W-:Y:S01]  /*1a7c0*/  SEL R72, R216, R27, !P4 ;  /* 0x0000001bd8487207 */ /* 0x000fe20006000000 */
[----:B------:R-:W-:Y:S01]  /*1a7d0*/  VIADD R220, R34, 0x1b8 ;  /* 0x000001b822dc7836 */ /* 0x000fe20000000000 */
[----:B------:R2:W-:Y:S01]  /*1a7e0*/  STL [R1+0x190], R8 ;  /* 0x0001900801007387 */ /* 0x0005e20000100800 */
[----:B---3--:R-:W-:Y:S01]  /*1a7f0*/  IMAD R56, R56, UR62, RZ ;  /* 0x0000003e38387c24 */ /* 0x008fe2000f8e02ff */
[----:B------:R-:W3:Y:S02]  /*1a800*/  LDCU UR62, c[0x0][0x3b0] ;  /* 0x00007600ff3e77ac */ /* 0x000ee40008000800 */
[----:B------:R-:W3:Y:S01]  /*1a810*/  LDL.LU R137, [R1+0x240] ;  /* 0x0002400001897983 */ /* 0x000ee20000300800 */
[----:B------:R-:W-:Y:S01]  /*1a820*/  IMAD R18, R18, UR76, RZ ;  /* 0x0000004c12127c24 */ /* 0x000fe2000f8e02ff */
[----:B------:R-:W1:Y:S01]  /*1a830*/  LDCU UR70, c[0x0][0x3b0] ;  /* 0x00007600ff4677ac */ /* 0x000e620008000800 */
[----:B--2---:R-:W-:-:S02]  /*1a840*/  IMAD R8, R14, UR72, RZ ;  /* 0x000000480e087c24 */ /* 0x004fc4000f8e02ff */
[----:B------:R-:W-:-:S04]  /*1a850*/  IMAD.HI.U32 R21, R26, R12, RZ ;  /* 0x0000000c1a157227 */ /* 0x000fc800078e00ff */
[----:B------:R-:W-:Y:S01]  /*1a860*/  IMAD R155, R225, R23, R19 ;  /* 0x00000017e19b7224 */ /* 0x000fe200078e0213 */
[----:B------:R2:W-:Y:S01]  /*1a870*/  STL [R1+0x18c], R8 ;  /* 0x00018c0801007387 */ /* 0x0005e20000100800 */
[----:B------:R-:W-:Y:S01]  /*1a880*/  IABS R203, R220 ;  /* 0x000000dc00cb7213 */ /* 0x000fe20000000000 */
[----:B------:R-:W-:Y:S01]  /*1a890*/  @!P6 IMAD.IADD R151, R151, 0x1, -R225 ;  /* 0x000000019797e824 */ /* 0x000fe200078e0ae1 */
[----:B------:R-:W1:Y:S01]  /*1a8a0*/  LDCU UR72, c[0x0][0x3b0] ;  /* 0x00007600ff4877ac */ /* 0x000e620008000800 */
[----:B------:R-:W4:Y:S01]  /*1a8b0*/  LDL.LU R146, [R1+0x23c] ;  /* 0x00023c0001927983 */ /* 0x000f220000300800 */
[----:B------:R-:W-:Y:S02]  /*1a8c0*/  IMAD.MOV R141, RZ, RZ, -R21 ;  /* 0x000000ffff8d7224 */ /* 0x000fe400078e0a15 */
[----:B------:R-:W-:Y:S01]  /*1a8d0*/  IMAD R41, R41, UR9, RZ ;  /* 0x0000000929297c24 */ /* 0x000fe2000f8e02ff */
[----:B------:R-:W1:Y:S01]  /*1a8e0*/  LDCU UR76, c[0x0][0x3b0] ;  /* 0x00007600ff4c77ac */ /* 0x000e620008000800 */
[----:B--2---:R-:W-:-:S02]  /*1a8f0*/  IMAD R8, R35, UR73, RZ ;  /* 0x0000004923087c24 */ /* 0x004fc4000f8e02ff */
[----:B------:R-:W-:Y:S02]  /*1a900*/  IMAD R21, R222, UR71, RZ ;  /* 0x00000047de157c24 */ /* 0x000fe4000f8e02ff */
[----:B------:R-:W-:Y:S01]  /*1a910*/  IMAD R141, R225, R141, R12 ;  /* 0x0000008de18d7224 */ /* 0x000fe200078e020c */
[----:B------:R2:W-:Y:S01]  /*1a920*/  STL [R1+0x188], R8 ;  /* 0x0001880801007387 */ /* 0x0005e20000100800 */
[----:B------:R-:W-:Y:S01]  /*1a930*/  VIADD R222, R34, 0x1a6 ;  /* 0x000001a622de7836 */ /* 0x000fe20000000000 */
[C---:B------:R-:W-:Y:S01]  /*1a940*/  SEL R35, R216.reuse, R120, !P4 ;  /* 0x00000078d8237207 */ /* 0x040fe20006000000 */
[----:B------:R-:W1:Y:S01]  /*1a950*/  LDCU UR73, c[0x0][0x3b0] ;  /* 0x00007600ff4977ac */ /* 0x000e620008000800 */
[----:B------:R-:W4:Y:S01]  /*1a960*/  LDL.LU R249, [R1+0x254] ;  /* 0x0002540001f97983 */ /* 0x000f220000300800 */
[----:B---3--:R-:W-:Y:S01]  /*1a970*/  SEL R19, R216, R137, !P4 ;  /* 0x00000089d8137207 */ /* 0x008fe20006000000 */
[----:B--2---:R-:W-:Y:S01]  /*1a980*/  IMAD R8, R161, UR74, RZ ;  /* 0x0000004aa1087c24 */ /* 0x004fe2000f8e02ff */
[----:B------:R-:W-:Y:S01]  /*1a990*/  IABS R12, R222 ;  /* 0x000000de000c7213 */ /* 0x000fe20000000000 */
[----:B------:R-:W2:Y:S03]  /*1a9a0*/  LDCU UR74, c[0x0][0x3b0] ;  /* 0x00007600ff4a77ac */ /* 0x000ea60008000800 */
[----:B------:R3:W-:Y:S01]  /*1a9b0*/  STL [R1+0x184], R8 ;  /* 0x0001840801007387 */ /* 0x0007e20000100800 */
[----:B------:R-:W-:Y:S01]  /*1a9c0*/  ISETP.GT.U32.AND P6, PT, R225, R151, PT ;  /* 0x00000097e100720c */ /* 0x000fe20003fc4070 */
[----:B------:R-:W1:Y:S02]  /*1a9d0*/  LDCU UR9, c[0x0][0x3b0] ;  /* 0x00007600ff0977ac */ /* 0x000e640008000800 */
[----:B------:R-:W-:Y:S01]  /*1a9e0*/  STL [R1+0x6bcc], R222 ;  /* 0x006bccde01007387 */ /* 0x000fe20000100800 */
[----:B------:R-:W-:Y:S01]  /*1a9f0*/  IMAD R178, R178, UR49, RZ ;  /* 0x00000031b2b27c24 */ /* 0x000fe2000f8e02ff */
[----:B------:R-:W-:Y:S01]  /*1aa00*/  IABS R161, R213 ;  /* 0x000000d500a17213 */ /* 0x000fe20000000000 */
[----:B------:R-:W-:Y:S01]  /*1aa10*/  IMAD.MOV.U32 R148, RZ, RZ, R12 ;  /* 0x000000ffff947224 */ /* 0x000fe200078e000c */
[----:B------:R-:W-:Y:S01]  /*1aa20*/  STL [R1+0x6bf8], R213 ;  /* 0x006bf8d501007387 */ /* 0x000fe20000100800 */
[----:B------:R-:W-:Y:S01]  /*1aa30*/  SEL R120, R216, R9, !P4 ;  /* 0x00000009d8787207 */ /* 0x000fe20006000000 */
[----:B---3--:R-:W-:Y:S01]  /*1aa40*/  IMAD R8, R16, UR4, RZ ;  /* 0x0000000410087c24 */ /* 0x008fe2000f8e02ff */
[----:B------:R-:W3:Y:S01]  /*1aa50*/  LDCU UR4, c[0x0][0x3b0] ;  /* 0x00007600ff0477ac */ /* 0x000ee20008000800 */
[----:B------:R-:W2:Y:S02]  /*1aa60*/  LDL.LU R162, [R1+0x250] ;  /* 0x0002500001a27983 */ /* 0x000ea40000300800 */
[----:B------:R-:W-:Y:S01]  /*1aa70*/  @!P6 IMAD.IADD R151, R151, 0x1, -R225 ;  /* 0x000000019797e824 */ /* 0x000fe200078e0ae1 */
[----:B------:R-:W1:Y:S01]  /*1aa80*/  LDCU UR49, c[0x0][0x3b0] ;  /* 0x00007600ff3177ac */ /* 0x000e620008000800 */
[----:B------:R3:W-:Y:S01]  /*1aa90*/  STL [R1+0x17c], R8 ;  /* 0x00017c0801007387 */ /* 0x0007e20000100800 */
[----:B------:R-:W-:-:S02]  /*1aaa0*/  IMAD R49, R49, UR54, RZ ;  /* 0x0000003631317c24 */ /* 0x000fc4000f8e02ff */
[C---:B------:R-:W-:Y:S01]  /*1aab0*/  IMAD.HI.U32 R12, R26.reuse, R148, RZ ;  /* 0x000000941a0c7227 */ /* 0x040fe200078e00ff */
[----:B------:R-:W2:Y:S01]  /*1aac0*/  LDL.LU R219, [R1+0x24c] ;  /* 0x00024c0001db7983 */ /* 0x000ea20000300800 */
[----:B------:R-:W1:Y:S02]  /*1aad0*/  LDCU UR71, c[0x0][0x3b0] ;  /* 0x00007600ff4777ac */ /* 0x000e640008000800 */
[----:B------:R-:W-:Y:S02]  /*1aae0*/  IMAD.MOV R12, RZ, RZ, -R12 ;  /* 0x000000ffff0c7224 */ /* 0x000fe400078e0a0c */
[----:B------:R-:W-:Y:S01]  /*1aaf0*/  IMAD.HI.U32 R14, R26, R161, RZ ;  /* 0x000000a11a0e7227 */ /* 0x000fe200078e00ff */
[C---:B----4-:R-:W-:Y:S01]  /*1ab00*/  SEL R9, R216.reuse, R249, !P4 ;  /* 0x000000f9d8097207 */ /* 0x050fe20006000000 */
[----:B------:R-:W4:Y:S02]  /*1ab10*/  LDCU UR54, c[0x0][0x3b0] ;  /* 0x00007600ff3677ac */ /* 0x000f240008000800 */
[----:B------:R-:W-:Y:S01]  /*1ab20*/  IMAD R148, R225, R12, R148 ;  /* 0x0000000ce1947224 */ /* 0x000fe200078e0294 */
[----:B------:R-:W-:Y:S01]  /*1ab30*/  SEL R12, R216, R146, !P4 ;  /* 0x00000092d80c7207 */ /* 0x000fe20006000000 */
[----:B---3--:R-:W-:Y:S01]  /*1ab40*/  IMAD R8, R19, UR6, RZ ;  /* 0x0000000613087c24 */ /* 0x008fe2000f8e02ff */
[----:B------:R-:W-:Y:S01]  /*1ab50*/  IADD3 R14, PT, PT, -R14, RZ, RZ ;  /* 0x000000ff0e0e7210 */ /* 0x000fe20007ffe1ff */
[----:B------:R-:W-:Y:S01]  /*1ab60*/  VIADD R146, R34, 0x1a8 ;  /* 0x000001a822927836 */ /* 0x000fe20000000000 */
[----:B------:R-:W-:Y:S01]  /*1ab70*/  ISETP.GT.U32.AND P6, PT, R225, R170, PT ;  /* 0x000000aae100720c */ /* 0x000fe20003fc4070 */
[----:B------:R-:W-:Y:S01]  /*1ab80*/  IMAD R9, R9, UR11, RZ ;  /* 0x0000000b09097c24 */ /* 0x000fe2000f8e02ff */
[----:B------:R3:W-:Y:S01]  /*1ab90*/  STL [R1+0x178], R8 ;  /* 0x0001780801007387 */ /* 0x0007e20000100800 */
[----:B------:R-:W-:Y:S01]  /*1aba0*/  IMAD R161, R225, R14, R161 ;  /* 0x0000000ee1a17224 */ /* 0x000fe200078e02a1 */
[----:B------:R-:W-:Y:S01]  /*1abb0*/  IABS R188, R146 ;  /* 0x0000009200bc7213 */ /* 0x000fe20000000000 */
[----:B------:R-:W-:Y:S01]  /*1abc0*/  @!P0 IMAD.MOV R151, RZ, RZ, -R151 ;  /* 0x000000ffff978224 */ /* 0x000fe200078e0a97 */
[----:B------:R-:W4:Y:S01]  /*1abd0*/  LDL.LU R156, [R1+0x248] ;  /* 0x00024800019c7983 */ /* 0x000f220000300800 */
[----:B------:R-:W-:Y:S01]  /*1abe0*/  IMAD R35, R35, UR60, RZ ;  /* 0x0000003c23237c24 */ /* 0x000fe2000f8e02ff */
[----:B------:R-:W1:Y:S02]  /*1abf0*/  LDCU UR6, c[0x0][0x3b0] ;  /* 0x00007600ff0677ac */ /* 0x000e640008000800 */
[----:B------:R-:W4:Y:S01]  /*1ac00*/  LDL.LU R137, [R1+0x244] ;  /* 0x0002440001897983 */ /* 0x000f220000300800 */
[----:B---3--:R-:W-:Y:S01]  /*1ac10*/  IMAD R8, R12, UR7, RZ ;  /* 0x000000070c087c24 */ /* 0x008fe2000f8e02ff */
[----:B--2---:R-:W-:-:S04]  /*1ac20*/  SEL R116, R216, R219, !P4 ;  /* 0x000000dbd8747207 */ /* 0x004fc80006000000 */
[----:B------:R2:W-:Y:S01]  /*1ac30*/  STL [R1+0x174], R8 ;  /* 0x0001740801007387 */ /* 0x0005e20000100800 */
[----:B------:R-:W-:Y:S01]  /*1ac40*/  SEL R14, R216, R162, !P4 ;  /* 0x000000a2d80e7207 */ /* 0x000fe20006000000 */
[----:B------:R-:W-:Y:S01]  /*1ac50*/  IMAD.HI.U32 R12, R26, R188, RZ ;  /* 0x000000bc1a0c7227 */ /* 0x000fe200078e00ff */
[----:B------:R-:W-:Y:S01]  /*1ac60*/  ISETP.GT.U32.AND P0, PT, R225, R171, PT ;  /* 0x000000abe100720c */ /* 0x000fe20003f04070 */
[----:B------:R-:W3:Y:S01]  /*1ac70*/  LDL.LU R231, [R1+0x280] ;  /* 0x0002800001e77983 */ /* 0x000ee20000300800 */
[----:B------:R-:W-:Y:S01]  /*1ac80*/  @!P6 IADD3 R170, PT, PT, R170, -R225, RZ ;  /* 0x800000e1aaaae210 */ /* 0x000fe20007ffe0ff */
[----:B------:R-:W1:Y:S01]  /*1ac90*/  LDCU UR60, c[0x0][0x3b0] ;  /* 0x00007600ff3c77ac */ /* 0x000e620008000800 */
[----:B--2---:R-:W-:Y:S01]  /*1aca0*/  VIADD R8, R34, 0x1aa ;  /* 0x000001aa22087836 */ /* 0x004fe20000000000 */
[----:B------:R-:W-:Y:S01]  /*1acb0*/  STL [R1+0x6bc0], R146 ;  /* 0x006bc09201007387 */ /* 0x000fe20000100800 */
[----:B------:R-:W2:Y:S03]  /*1acc0*/  LDCU UR11, c[0x0][0x3b0] ;  /* 0x00007600ff0b77ac */ /* 0x000ea60008000800 */
[----:B------:R-:W-:Y:S01]  /*1acd0*/  STL [R1+0x6bf4], R8 ;  /* 0x006bf40801007387 */ /* 0x000fe20000100800 */
[----:B------:R-:W1:Y:S03]  /*1ace0*/  LDCU UR7, c[0x0][0x3b0] ;  /* 0x00007600ff0777ac */ /* 0x000e660008000800 */
[----:B------:R-:W2:Y:S04]  /*1acf0*/  LDL.LU R249, [R1+0x26c] ;  /* 0x00026c0001f97983 */ /* 0x000ea80000300800 */
[----:B------:R1:W-:Y:S04]  /*1ad00*/  STL [R1+0x170], R10 ;  /* 0x0001700a01007387 */ /* 0x0003e80000100800 */
[----:B------:R-:W2:Y:S04]  /*1ad10*/  LDL.LU R162, [R1+0x260] ;  /* 0x0002600001a27983 */ /* 0x000ea80000300800 */
[----:B------:R4:W-:Y:S04]  /*1ad20*/  STL [R1+0x16c], R9 ;  /* 0x00016c0901007387 */ /* 0x0009e80000100800 */
[----:B------:R-:W2:Y:S01]  /*1ad30*/  LDL.LU R219, [R1+0x25c] ;  /* 0x00025c0001db7983 */ /* 0x000ea20000300800 */
[----:B------:R-:W-:Y:S01]  /*1ad40*/  IABS R189, R8 ;  /* 0x0000000800bd7213 */ /* 0x000fe20000000000 */
[----:B-1----:R-:W-:-:S02]  /*1ad50*/  IMAD R10, R14, UR12, RZ ;  /* 0x0000000c0e0a7c24 */ /* 0x002fc4000f8e02ff */
[----:B------:R-:W-:Y:S01]  /*1ad60*/  IMAD.MOV R12, RZ, RZ, -R12 ;  /* 0x000000ffff0c7224 */ /* 0x000fe200078e0a0c */
[----:B----4-:R-:W-:Y:S01]  /*1ad70*/  SEL R29, R216, R156, !P4 ;  /* 0x0000009cd81d7207 */ /* 0x010fe20006000000 */
[----:B------:R-:W-:Y:S01]  /*1ad80*/  IMAD.HI.U32 R9, R26, R189, RZ ;  /* 0x000000bd1a097227 */ /* 0x000fe200078e00ff */
[----:B------:R1:W-:Y:S01]  /*1ad90*/  STL [R1+0x168], R10 ;  /* 0x0001680a01007387 */ /* 0x0003e20000100800 */
[C---:B------:R-:W-:Y:S01]  /*1ada0*/  ISETP.GT.U32.AND P6, PT, R225.reuse, R170, PT ;  /* 0x000000aae100720c */ /* 0x040fe20003fc4070 */
[----:B------:R-:W4:Y:S01]  /*1adb0*/  LDCU UR12, c[0x0][0x3b0] ;  /* 0x00007600ff0c77ac */ /* 0x000f220008000800 */
[----:B------:R-:W-:Y:S01]  /*1adc0*/  IMAD.MOV R9, RZ, RZ, -R9 ;  /* 0x000000ffff097224 */ /* 0x000fe200078e0a09 */
[----:B------:R-:W4:Y:S03]  /*1add0*/  LDL.LU R39, [R1+0x258] ;  /* 0x0002580001277983 */ /* 0x000f260000300800 */
[C---:B------:R-:W-:Y:S01]  /*1ade0*/  IMAD R189, R225.reuse, R9, R189 ;  /* 0x00000009e1bd7224 */ /* 0x040fe200078e02bd */
[----:B------:R-:W-:Y:S01]  /*1adf0*/  SEL R9, R216, R137, !P4 ;  /* 0x00000089d8097207 */ /* 0x000fe20006000000 */
[----:B-1----:R-:W4:Y:S01]  /*1ae00*/  LDL.LU R10, [R1+0x28c] ;  /* 0x00028c00010a7983 */ /* 0x002f220000300800 */
[----:B------:R-:W-:-:S03]  /*1ae10*/  IMAD R188, R225, R12, R188 ;  /* 0x0000000ce1bc7224 */ /* 0x000fc600078e02bc */
[----:B------:R-:W-:Y:S01]  /*1ae20*/  IMAD R9, R9, UR15, RZ ;  /* 0x0000000f09097c24 */ /* 0x000fe2000f8e02ff */
[----:B------:R-:W4:Y:S01]  /*1ae30*/  LDL.LU R156, [R1+0x294] ;  /* 0x00029400019c7983 */ /* 0x000f220000300800 */
[----:B------:R-:W-:Y:S01]  /*1ae40*/  VIADD R137, R34, 0x1ac ;  /* 0x000001ac22897836 */ /* 0x000fe20000000000 */
[----:B------:R-:W1:Y:S02]  /*1ae50*/  LDCU UR15, c[0x0][0x3b0] ;  /* 0x00007600ff0f77ac */ /* 0x000e640008000800 */
[----:B------:R2:W-:Y:S04]  /*1ae60*/  STL [R1+0x160], R9 ;  /* 0x0001600901007387 */ /* 0x0005e80000100800 */
[----:B------:R-:W-:Y:S01]  /*1ae70*/  STL [R1+0x6be0], R137 ;  /* 0x006be08901007387 */ /* 0x000fe20000100800 */
[----:B---3--:R-:W-:Y:S01]  /*1ae80*/  SEL R12, R216, R231, !P4 ;  /* 0x000000e7d80c7207 */ /* 0x008fe20006000000 */
[----:B------:R-:W-:-:S04]  /*1ae90*/  VIADD R231, R34, 0x1ad ;  /* 0x000001ad22e77836 */ /* 0x000fc80000000000 */
[----:B------:R-:W-:Y:S01]  /*1aea0*/  IMAD R12, R12, UR16, RZ ;  /* 0x000000100c0c7c24 */ /* 0x000fe2000f8e02ff */
[C---:B--2---:R-:W-:Y:S02]  /*1aeb0*/  SEL R9, R216.reuse, R249, !P4 ;  /* 0x000000f9d8097207 */ /* 0x044fe40006000000 */
[C---:B------:R-:W-:Y:S01]  /*1aec0*/  SEL R111, R216.reuse, R162, !P4 ;  /* 0x000000a2d86f7207 */ /* 0x040fe20006000000 */
[----:B------:R-:W2:Y:S02]  /*1aed0*/  LDL.LU R249, [R1+0x288] ;  /* 0x0002880001f97983 */ /* 0x000ea40000300800 */
[----:B------:R-:W-:Y:S01]  /*1aee0*/  IMAD R9, R9, UR17, RZ ;  /* 0x0000001109097c24 */ /* 0x000fe2000f8e02ff */
[----:B------:R-:W-:Y:S01]  /*1aef0*/  SEL R27, R216, R219, !P4 ;  /* 0x000000dbd81b7207 */ /* 0x000fe20006000000 */
[----:B------:R-:W-:Y:S01]  /*1af00*/  STL [R1+0x6c18], R231 ;  /* 0x006c18e701007387 */ /* 0x000fe20000100800 */
[----:B------:R-:W-:Y:S01]  /*1af10*/  IABS R192, R137 ;  /* 0x0000008900c07213 */ /* 0x000fe20000000000 */
[--C-:B------:R-:W-:Y:S01]  /*1af20*/  @!P0 IMAD.IADD R171, R171, 0x1, -R225.reuse ;  /* 0x00000001abab8824 */ /* 0x100fe200078e0ae1 */
[----:B------:R-:W-:Y:S01]  /*1af30*/  IABS R195, R231 ;  /* 0x000000e700c37213 */ /* 0x000fe20000000000 */
[----:B------:R3:W-:Y:S01]  /*1af40*/  STL [R1+0x15c], R12 ;  /* 0x00015c0c01007387 */ /* 0x0007e20000100800 */
[----:B------:R-:W-:Y:S01]  /*1af50*/  @!P6 IMAD.IADD R170, R170, 0x1, -R225 ;  /* 0x00000001aaaae824 */ /* 0x000fe200078e0ae1 */
[----:B------:R-:W1:Y:S02]  /*1af60*/  LDCU UR16, c[0x0][0x3b0] ;  /* 0x00007600ff1077ac */ /* 0x000e640008000800 */
[----:B------:R-:W2:Y:S01]  /*1af70*/  LDL.LU R162, [R1+0x284] ;  /* 0x0002840001a27983 */ /* 0x000ea20000300800 */
[----:B----4-:R-:W-:Y:S01]  /*1af80*/  SEL R14, R216, R39, !P4 ;  /* 0x00000027d80e7207 */ /* 0x010fe20006000000 */
[----:B------:R-:W4:Y:S02]  /*1af90*/  LDCU UR17, c[0x0][0x3b0] ;  /* 0x00007600ff1177ac */ /* 0x000f240008000800 */
[----:B------:R1:W-:Y:S04]  /*1afa0*/  STL [R1+0x158], R9 ;  /* 0x0001580901007387 */ /* 0x0003e80000100800 */
[----:B------:R-:W4:Y:S04]  /*1afb0*/  LDL.LU R219, [R1+0x2a8] ;  /* 0x0002a80001db7983 */ /* 0x000f280000300800 */
[----:B------:R-:W4:Y:S01]  /*1afc0*/  LDL.LU R194, [R1+0x2d4] ;  /* 0x0002d40001c27983 */ /* 0x000f220000300800 */
[----:B---3--:R-:W-:-:S04]  /*1afd0*/  IMAD.HI.U32 R12, R26, R192, RZ ;  /* 0x000000c01a0c7227 */ /* 0x008fc800078e00ff */
[----:B-1----:R-:W-:-:S04]  /*1afe0*/  IMAD.HI.U32 R9, R26, R195, RZ ;  /* 0x000000c31a097227 */ /* 0x002fc800078e00ff */
[----:B------:R-:W-:Y:S01]  /*1aff0*/  IMAD.MOV R12, RZ, RZ, -R12 ;  /* 0x000000ffff0c7224 */ /* 0x000fe200078e0a0c */
[----:B------:R-:W-:-:S03]  /*1b000*/  IADD3 R9, PT, PT, -R9, RZ, RZ ;  /* 0x000000ff09097210 */ /* 0x000fc60007ffe1ff */
[C---:B------:R-:W-:Y:S01]  /*1b010*/  IMAD R192, R225.reuse, R12, R192 ;  /* 0x0000000ce1c07224 */ /* 0x040fe200078e02c0 */
[----:B------:R-:W-:Y:S01]  /*1b020*/  SEL R12, R216, R10, !P4 ;  /* 0x0000000ad80c7207 */ /* 0x000fe20006000000 */
[----:B------:R-:W-:Y:S01]  /*1b030*/  IMAD R10, R14, UR20, RZ ;  /* 0x000000140e0a7c24 */ /* 0x000fe2000f8e02ff */
[----:B--2---:R-:W-:Y:S01]  /*1b040*/  SEL R183, R216, R249, !P4 ;  /* 0x000000f9d8b77207 */ /* 0x004fe20006000000 */
[----:B------:R-:W-:-:S03]  /*1b050*/  IMAD R195, R225, R9, R195 ;  /* 0x00000009e1c37224 */ /* 0x000fc600078e02c3 */
[----:B------:R1:W-:Y:S01]  /*1b060*/  STL [R1+0x154], R10 ;  /* 0x0001540a01007387 */ /* 0x0003e20000100800 */
[----:B------:R-:W-:Y:S01]  /*1b070*/  SEL R9, R216, R156, !P4 ;  /* 0x0000009cd8097207 */ /* 0x000fe20006000000 */
[----:B------:R-:W2:Y:S02]  /*1b080*/  LDCU UR20, c[0x0][0x3b0] ;  /* 0x00007600ff1477ac */ /* 0x000ea40008000800 */
[----:B------:R-:W3:Y:S01]  /*1b090*/  LDL.LU R232, [R1+0x2d0] ;  /* 0x0002d00001e87983 */ /* 0x000ee20000300800 */
[----:B------:R-:W-:Y:S02]  /*1b0a0*/  VIADD R156, R34, 0x1ae ;  /* 0x000001ae229c7836 */ /* 0x000fe40000000000 */
[----:B------:R-:W-:Y:S01]  /*1b0b0*/  IMAD R9, R9, UR22, RZ ;  /* 0x0000001609097c24 */ /* 0x000fe2000f8e02ff */
[----:B------:R-:W-:Y:S01]  /*1b0c0*/  ISETP.GE.AND P0, PT, R40, RZ, PT ;  /* 0x000000ff2800720c */ /* 0x000fe20003f06270 */
[----:B-1----:R-:W-:Y:S02]  /*1b0d0*/  IMAD R10, R12, UR21, RZ ;  /* 0x000000150c0a7c24 */ /* 0x002fe4000f8e02ff */
[----:B------:R-:W-:Y:S01]  /*1b0e0*/  VIADD R249, R34, 0x1af ;  /* 0x000001af22f97836 */ /* 0x000fe20000000000 */
[----:B------:R-:W-:-:S02]  /*1b0f0*/  SEL R25, R216, R162, !P4 ;  /* 0x000000a2d8197207 */ /* 0x000fc40006000000 */
[----:B------:R1:W-:Y:S01]  /*1b100*/  STL [R1+0x14c], R10 ;  /* 0x00014c0a01007387 */ /* 0x0003e20000100800 */
[----:B----4-:R-:W-:-:S03]  /*1b110*/  SEL R14, R216, R194, !P4 ;  /* 0x000000c2d80e7207 */ /* 0x010fc60006000000 */
[----:B------:R-:W4:Y:S01]  /*1b120*/  LDL.LU R39, [R1+0x2d8] ;  /* 0x0002d80001277983 */ /* 0x000f220000300800 */
[C---:B------:R-:W-:Y:S02]  /*1b130*/  SEL R12, R216.reuse, R219, !P4 ;  /* 0x000000dbd80c7207 */ /* 0x040fe40006000000 */
[----:B------:R-:W-:Y:S01]  /*1b140*/  IABS R201, R156 ;  /* 0x0000009c00c97213 */ /* 0x000fe20000000000 */
[----:B-1----:R-:W2:Y:S01]  /*1b150*/  LDL.LU R10, [R1+0x2dc] ;  /* 0x0002dc00010a7983 */ /* 0x002ea20000300800 */
[----:B---3--:R-:W-:-:S03]  /*1b160*/  SEL R16, R216, R232, !P4 ;  /* 0x000000e8d8107207 */ /* 0x008fc60006000000 */
[----:B------:R1:W-:Y:S01]  /*1b170*/  STL [R1+0x148], R9 ;  /* 0x0001480901007387 */ /* 0x0003e20000100800 */
[----:B------:R-:W-:Y:S01]  /*1b180*/  VIADD R40, R34, 0x1c4 ;  /* 0x000001c422287836 */ /* 0x000fe20000000000 */
[----:B------:R-:W-:Y:S01]  /*1b190*/  ISETP.GT.U32.AND P6, PT, R225, R175, PT ;  /* 0x000000afe100720c */ /* 0x000fe20003fc4070 */
[----:B------:R-:W3:Y:S01]  /*1b1a0*/  LDCU UR21, c[0x0][0x3b0] ;  /* 0x00007600ff1577ac */ /* 0x000ee20008000800 */
[----:B------:R-:W-:Y:S01]  /*1b1b0*/  STL [R1+0x6bb0], R156 ;  /* 0x006bb09c01007387 */ /* 0x000fe20000100800 */
[----:B------:R-:W2:Y:S03]  /*1b1c0*/  LDCU UR22, c[0x0][0x3b0] ;  /* 0x00007600ff1677ac */ /* 0x000ea60008000800 */
[----:B------:R-:W3:Y:S04]  /*1b1d0*/  LDL.LU R162, [R1+0x2e0] ;  /* 0x0002e00001a27983 */ /* 0x000ee80000300800 */
[----:B------:R-:W-:Y:S04]  /*1b1e0*/  STL [R1+0x6bd4], R249 ;  /* 0x006bd4f901007387 */ /* 0x000fe80000100800 */
[----:B------:R-:W3:Y:S04]  /*1b1f0*/  LDL.LU R219, [R1+0x2b8] ;  /* 0x0002b80001db7983 */ /* 0x000ee80000300800 */
[----:B------:R-:W3:Y:S01]  /*1b200*/  LDL.LU R194, [R1+0x2b4] ;  /* 0x0002b40001c27983 */ /* 0x000ee20000300800 */
[----:B-1----:R-:W-:-:S04]  /*1b210*/  IMAD.HI.U32 R9, R26, R201, RZ ;  /* 0x000000c91a097227 */ /* 0x002fc800078e00ff */
[----:B------:R-:W-:Y:S02]  /*1b220*/  IMAD.MOV R9, RZ, RZ, -R9 ;  /* 0x000000ffff097224 */ /* 0x000fe400078e0a09 */
[----:B------:R-:W-:Y:S01]  /*1b230*/  IMAD R12, R12, UR25, RZ ;  /* 0x000000190c0c7c24 */ /* 0x000fe2000f8e02ff */
[----:B------:R-:W-:Y:S01]  /*1b240*/  IABS R200, R249 ;  /* 0x000000f900c87213 */ /* 0x000fe20000000000 */
[----:B------:R-:W-:Y:S01]  /*1b250*/  IMAD R14, R14, UR26, RZ ;  /* 0x0000001a0e0e7c24 */ /* 0x000fe2000f8e02ff */
[----:B--2---:R-:W-:Y:S01]  /*1b260*/  SEL R23, R216, R10, !P4 ;  /* 0x0000000ad8177207 */ /* 0x004fe20006000000 */
[----:B------:R-:W-:Y:S01]  /*1b270*/  IMAD R201, R225, R9, R201 ;  /* 0x00000009e1c97224 */ /* 0x000fe200078e02c9 */
[----:B------:R1:W-:Y:S01]  /*1b280*/  STL [R1+0x144], R12 ;  /* 0x0001440c01007387 */ /* 0x0003e20000100800 */
[----:B------:R-:W-:Y:S01]  /*1b290*/  IMAD R9, R16, UR27, RZ ;  /* 0x0000001b10097c24 */ /* 0x000fe2000f8e02ff */
[----:B----4-:R-:W-:Y:S01]  /*1b2a0*/  SEL R184, R216, R39, !P4 ;  /* 0x00000027d8b87207 */ /* 0x010fe20006000000 */
[----:B------:R-:W-:Y:S01]  /*1b2b0*/  VIADD R10, R34, 0x1b4 ;  /* 0x000001b4220a7836 */ /* 0x000fe20000000000 */
[----:B------:R-:W2:Y:S01]  /*1b2c0*/  LDL.LU R221, [R1+0x2b0] ;  /* 0x0002b00001dd7983 */ /* 0x000ea20000300800 */
[----:B------:R-:W-:Y:S01]  /*1b2d0*/  @!P6 IMAD.IADD R175, R175, 0x1, -R225 ;  /* 0x00000001afafe824 */ /* 0x000fe200078e0ae1 */
[----:B------:R-:W4:Y:S02]  /*1b2e0*/  LDCU UR25, c[0x0][0x3b0] ;  /* 0x00007600ff1977ac */ /* 0x000f240008000800 */
[----:B------:R-:W-:Y:S01]  /*1b2f0*/  STL [R1+0x140], R14 ;  /* 0x0001400e01007387 */ /* 0x000fe20000100800 */
[----:B-1----:R-:W-:Y:S01]  /*1b300*/  IMAD.HI.U32 R12, R26, R200, RZ ;  /* 0x000000c81a0c7227 */ /* 0x002fe200078e00ff */
[----:B------:R-:W1:Y:S02]  /*1b310*/  LDCU UR26, c[0x0][0x3b0] ;  /* 0x00007600ff1a77ac */ /* 0x000e640008000800 */
[----:B------:R3:W-:Y:S01]  /*1b320*/  STL [R1+0x138], R9 ;  /* 0x0001380901007387 */ /* 0x0007e20000100800 */
[----:B------:R-:W-:Y:S01]  /*1b330*/  IMAD.MOV R12, RZ, RZ, -R12 ;  /* 0x000000ffff0c7224 */ /* 0x000fe200078e0a0c */
[----:B------:R-:W1:Y:S02]  /*1b340*/  LDCU UR27, c[0x0][0x3b0] ;  /* 0x00007600ff1b77ac */ /* 0x000e640008000800 */
[----:B------:R-:W4:Y:S01]  /*1b350*/  LDL.LU R232, [R1+0x2ac] ;  /* 0x0002ac0001e87983 */ /* 0x000f220000300800 */
[----:B------:R-:W-:-:S03]  /*1b360*/  IMAD R200, R225, R12, R200 ;  /* 0x0000000ce1c87224 */ /* 0x000fc600078e02c8 */
[----:B------:R-:W4:Y:S01]  /*1b370*/  LDL.LU R39, [R1+0x2c8] ;  /* 0x0002c80001277983 */ /* 0x000f220000300800 */
[----:B---3--:R-:W-:-:S03]  /*1b380*/  SEL R9, R216, R162, !P4 ;  /* 0x000000a2d8097207 */ /* 0x008fc60006000000 */
[----:B------:R-:W3:Y:S02]  /*1b390*/  LDL.LU R162, [R1+0x2cc] ;  /* 0x0002cc0001a27983 */ /* 0x000ee40000300800 */
[----:B------:R-:W-:Y:S02]  /*1b3a0*/  IMAD R9, R9, UR30, RZ ;  /* 0x0000001e09097c24 */ /* 0x000fe4000f8e02ff */
[----:B------:R-:W-:Y:S01]  /*1b3b0*/  STL [R1+0x6bf0], R211 ;  /* 0x006bf0d301007387 */ /* 0x000fe20000100800 */
[C---:B--2---:R-:W-:Y:S01]  /*1b3c0*/  SEL R185, R216.reuse, R221, !P4 ;  /* 0x000000ddd8b97207 */ /* 0x044fe20006000000 */
[----:B------:R-:W-:Y:S01]  /*1b3d0*/  IMAD R25, R25, UR24, RZ ;  /* 0x0000001819197c24 */ /* 0x000fe2000f8e02ff */
[----:B------:R-:W-:Y:S01]  /*1b3e0*/  SEL R12, R216, R219, !P4 ;  /* 0x000000dbd80c7207 */ /* 0x000fe20006000000 */
[----:B------:R-:W2:Y:S01]  /*1b3f0*/  LDCU UR24, c[0x0][0x3b0] ;  /* 0x00007600ff1877ac */ /* 0x000ea20008000800 */
[----:B------:R-:W2:Y:S01]  /*1b400*/  LDL.LU R219, [R1+0x2c0] ;  /* 0x0002c00001db7983 */ /* 0x000ea20000300800 */
[----:B------:R-:W-:-:S02]  /*1b410*/  IABS R196, R10 ;  /* 0x0000000a00c47213 */ /* 0x000fc40000000000 */
[----:B------:R-:W-:Y:S01]  /*1b420*/  ISETP.GT.U32.AND P6, PT, R225, R175, PT ;  /* 0x000000afe100720c */ /* 0x000fe20003fc4070 */
[----:B------:R-:W-:Y:S01]  /*1b430*/  STL [R1+0x6c34], R10 ;  /* 0x006c340a01007387 */ /* 0x000fe20000100800 */
[----:B------:R-:W1:Y:S03]  /*1b440*/  LDCU UR30, c[0x0][0x3b0] ;  /* 0x00007600ff1e77ac */ /* 0x000e660008000800 */
[----:B------:R4:W-:Y:S02]  /*1b450*/  STL [R1+0x134], R9 ;  /* 0x0001340901007387 */ /* 0x0009e40000100800 */
[----:B----4-:R-:W-:Y:S02]  /*1b460*/  SEL R9, R216, R194, !P4 ;  /* 0x000000c2d8097207 */ /* 0x010fe40006000000 */
[----:B------:R-:W4:Y:S01]  /*1b470*/  LDL.LU R194, [R1+0x2c4] ;  /* 0x0002c40001c27983 */ /* 0x000f220000300800 */
[----:B------:R-:W-:Y:S01]  /*1b480*/  IMAD R12, R12, UR31, RZ ;  /* 0x0000001f0c0c7c24 */ /* 0x000fe2000f8e02ff */
[C---:B------:R-:W-:Y:S01]  /*1b490*/  SEL R186, R216.reuse, R232, !P4 ;  /* 0x000000e8d8ba7207 */ /* 0x040fe20006000000 */
[----:B------:R-:W-:Y:S01]  /*1b4a0*/  IMAD R9, R9, UR32, RZ ;  /* 0x0000002009097c24 */ /* 0x000fe2000f8e02ff */
[----:B------:R-:W-:-:S02]  /*1b4b0*/  SEL R167, R216, R39, !P4 ;  /* 0x00000027d8a77207 */ /* 0x000fc40006000000 */
[----:B---3--:R-:W-:Y:S01]  /*1b4c0*/  SEL R19, R216, R162, !P4 ;  /* 0x000000a2d8137207 */ /* 0x008fe20006000000 */
[----:B------:R3:W-:Y:S01]  /*1b4d0*/  STL [R1+0x130], R12 ;  /* 0x0001300c01007387 */ /* 0x0007e20000100800 */
[----:B------:R-:W-:Y:S01]  /*1b4e0*/  @!P6 IMAD.IADD R175, R175, 0x1, -R225 ;  /* 0x00000001afafe824 */ /* 0x000fe200078e0ae1 */
[----:B------:R-:W1:Y:S02]  /*1b4f0*/  LDCU UR31, c[0x0][0x3b0] ;  /* 0x00007600ff1f77ac */ /* 0x000e640008000800 */
[----:B------:R-:W2:Y:S01]  /*1b500*/  LDL.LU R191, [R1+0x2bc] ;  /* 0x0002bc0001bf7983 */ /* 0x000ea20000300800 */
[----:B------:R-:W-:Y:S01]  /*1b510*/  IMAD R27, R27, UR19, RZ ;  /* 0x000000131b1b7c24 */ /* 0x000fe2000f8e02ff */
[----:B------:R-:W1:Y:S02]  /*1b520*/  LDCU UR32, c[0x0][0x3b0] ;  /* 0x00007600ff2077ac */ /* 0x000e640008000800 */
[----:B------:R1:W-:Y:S01]  /*1b530*/  STL [R1+0x12c], R9 ;  /* 0x00012c0901007387 */ /* 0x0003e20000100800 */
[----:B---3--:R-:W-:-:S04]  /*1b540*/  IMAD.HI.U32 R12, R26, R199, RZ ;  /* 0x000000c71a0c7227 */ /* 0x008fc800078e00ff */
[----:B------:R-:W-:Y:S01]  /*1b550*/  VIADD R162, R34, 0x1b5 ;  /* 0x000001b522a27836 */ /* 0x000fe20000000000 */
[----:B------:R-:W3:Y:S01]  /*1b560*/  LDL.LU R187, [R1+0x2a4] ;  /* 0x0002a40001bb7983 */ /* 0x000ee20000300800 */
[----:B------:R-:W-:Y:S01]  /*1b570*/  ISETP.GT.U32.AND P6, PT, R225, R179, PT ;  /* 0x000000b3e100720c */ /* 0x000fe20003fc4070 */
[----:B------:R-:W-:Y:S01]  /*1b580*/  IMAD R167, R167, UR35, RZ ;  /* 0x00000023a7a77c24 */ /* 0x000fe2000f8e02ff */
[----:B------:R-:W1:Y:S01]  /*1b590*/  LDCU UR35, c[0x0][0x3b0] ;  /* 0x00007600ff2377ac */ /* 0x000e620008000800 */
[----:B------:R-:W3:Y:S01]  /*1b5a0*/  LDL.LU R221, [R1+0x2a0] ;  /* 0x0002a00001dd7983 */ /* 0x000ee20000300800 */
[----:B------:R-:W1:Y:S03]  /*1b5b0*/  LDCU UR19, c[0x0][0x3b0] ;  /* 0x00007600ff1377ac */ /* 0x000e660008000800 */
[----:B------:R-:W3:Y:S01]  /*1b5c0*/  LDL.LU R232, [R1+0x29c] ;  /* 0x00029c0001e87983 */ /* 0x000ee20000300800 */
[----:B------:R-:W-:-:S03]  /*1b5d0*/  IMAD.MOV R12, RZ, RZ, -R12 ;  /* 0x000000ffff0c7224 */ /* 0x000fc600078e0a0c */
[----:B------:R-:W3:Y:S01]  /*1b5e0*/  LDL.LU R39, [R1+0x298] ;  /* 0x0002980001277983 */ /* 0x000ee20000300800 */
[----:B------:R-:W-:-:S03]  /*1b5f0*/  IMAD R199, R225, R12, R199 ;  /* 0x0000000ce1c77224 */ /* 0x000fc600078e02c7 */
[----:B------:R-:W-:Y:S01]  /*1b600*/  STL [R1+0x6c14], R162 ;  /* 0x006c14a201007387 */ /* 0x000fe20000100800 */
[----:B----4-:R-:W-:-:S03]  /*1b610*/  SEL R12, R216, R194, !P4 ;  /* 0x000000c2d80c7207 */ /* 0x010fc60006000000 */
[----:B------:R-:W4:Y:S01]  /*1b620*/  LDL.LU R194, [R1+0x290] ;  /* 0x0002900001c27983 */ /* 0x000f220000300800 */
[----:B-1----:R-:W-:-:S05]  /*1b630*/  IMAD.HI.U32 R9, R26, R196, RZ ;  /* 0x000000c41a097227 */ /* 0x002fca00078e00ff */
[----:B------:R-:W-:-:S05]  /*1b640*/  IADD3 R9, PT, PT, -R9, RZ, RZ ;  /* 0x000000ff09097210 */ /* 0x000fca0007ffe1ff */
[----:B------:R-:W-:Y:S01]  /*1b650*/  IMAD R196, R225, R9, R196 ;  /* 0x00000009e1c47224 */ /* 0x000fe200078e02c4 */
[----:B--2---:R-:W-:Y:S01]  /*1b660*/  SEL R9, R216, R219, !P4 ;  /* 0x000000dbd8097207 */ /* 0x004fe20006000000 */
[----:B------:R-:W-:-:S04]  /*1b670*/  VIADD R219, R34, 0x1b6 ;  /* 0x000001b622db7836 */ /* 0x000fc80000000000 */
[----:B------:R-:W-:Y:S01]  /*1b680*/  IMAD R9, R9, UR37, RZ ;  /* 0x0000002509097c24 */ /* 0x000fe2000f8e02ff */
[----:B------:R-:W-:Y:S01]  /*1b690*/  STL [R1+0x6c28], R219 ;  /* 0x006c28db01007387 */ /* 0x000fe20000100800 */
[----:B------:R-:W-:Y:S01]  /*1b6a0*/  IMAD R12, R12, UR38, RZ ;  /* 0x000000260c0c7c24 */ /* 0x000fe2000f8e02ff */
[----:B------:R-:W-:Y:S02]  /*1b6b0*/  IABS R197, R162 ;  /* 0x000000a200c57213 */ /* 0x000fe40000000000 */
[C---:B---3--:R-:W-:Y:S01]  /*1b6c0*/  SEL R16, R216.reuse, R187, !P4 ;  /* 0x000000bbd8107207 */ /* 0x048fe20006000000 */
[----:B------:R1:W-:Y:S01]  /*1b6d0*/  STL [R1+0x124], R9 ;  /* 0x0001240901007387 */ /* 0x0003e20000100800 */
[----:B------:R-:W-:Y:S01]  /*1b6e0*/  IABS R198, R219 ;  /* 0x000000db00c67213 */ /* 0x000fe20000000000 */
[----:B------:R-:W-:Y:S01]  /*1b6f0*/  @!P6 IMAD.IADD R179, R179, 0x1, -R225 ;  /* 0x00000001b3b3e824 */ /* 0x000fe200078e0ae1 */
[C---:B------:R-:W-:Y:S01]  /*1b700*/  SEL R14, R216.reuse, R221, !P4 ;  /* 0x000000ddd80e7207 */ /* 0x040fe20006000000 */
[----:B------:R-:W2:Y:S01]  /*1b710*/  LDL.LU R206, [R1+0x27c] ;  /* 0x00027c0001ce7983 */ /* 0x000ea20000300800 */
[----:B------:R-:W-:Y:S01]  /*1b720*/  IMAD R19, R19, UR36, RZ ;  /* 0x0000002413137c24 */ /* 0x000fe2000f8e02ff */
[----:B------:R-:W3:Y:S01]  /*1b730*/  LDCU UR36, c[0x0][0x3b0] ;  /* 0x00007600ff2477ac */ /* 0x000ee20008000800 */
[----:B-1----:R-:W-:Y:S01]  /*1b740*/  SEL R9, R216, R191, !P4 ;  /* 0x000000bfd8097207 */ /* 0x002fe20006000000 */
[----:B------:R1:W-:Y:S01]  /*1b750*/  STL [R1+0x120], R12 ;  /* 0x0001200c01007387 */ /* 0x0003e20000100800 */
[----:B------:R-:W2:Y:S03]  /*1b760*/  LDCU UR37, c[0x0][0x3b0] ;  /* 0x00007600ff2577ac */ /* 0x000ea60008000800 */
[----:B------:R-:W-:Y:S01]  /*1b770*/  IMAD R9, R9, UR39, RZ ;  /* 0x0000002709097c24 */ /* 0x000fe2000f8e02ff */
[----:B------:R-:W2:Y:S01]  /*1b780*/  LDL.LU R207, [R1+0x278] ;  /* 0x0002780001cf7983 */ /* 0x000ea20000300800 */
[----:B------:R-:W-:Y:S01]  /*1b790*/  IMAD R14, R14, UR41, RZ ;  /* 0x000000290e0e7c24 */ /* 0x000fe2000f8e02ff */
[----:B------:R-:W2:Y:S01]  /*1b7a0*/  LDCU UR38, c[0x0][0x3b0] ;  /* 0x00007600ff2677ac */ /* 0x000ea20008000800 */
[----:B-1----:R-:W-:Y:S01]  /*1b7b0*/  IMAD.HI.U32 R12, R26, R197, RZ ;  /* 0x000000c51a0c7227 */ /* 0x002fe200078e00ff */
[----:B------:R1:W-:Y:S01]  /*1b7c0*/  STL [R1+0x11c], R9 ;  /* 0x00011c0901007387 */ /* 0x0003e20000100800 */
[----:B----4-:R-:W-:-:S02]  /*1b7d0*/  SEL R187, R216, R194, !P4 ;  /* 0x000000c2d8bb7207 */ /* 0x010fc40006000000 */
[----:B------:R-:W-:Y:S01]  /*1b7e0*/  IMAD.MOV R12, RZ, RZ, -R12 ;  /* 0x000000ffff0c7224 */ /* 0x000fe200078e0a0c */
[----:B------:R-:W4:Y:S01]  /*1b7f0*/  LDL.LU R191, [R1+0x274] ;  /* 0x0002740001bf7983 */ /* 0x000f220000300800 */
[----:B-1----:R-:W-:Y:S01]  /*1b800*/  IMAD.HI.U32 R9, R26, R198, RZ ;  /* 0x000000c61a097227 */ /* 0x002fe200078e00ff */
[C---:B------:R-:W-:Y:S01]  /*1b810*/  ISETP.GT.U32.AND P6, PT, R225.reuse, R179, PT ;  /* 0x000000b3e100720c */ /* 0x040fe20003fc4070 */
[----:B------:R-:W1:Y:S01]  /*1b820*/  LDCU UR41, c[0x0][0x3b0] ;  /* 0x00007600ff2977ac */ /* 0x000e620008000800 */
[----:B------:R-:W3:Y:S01]  /*1b830*/  LDL.LU R221, [R1+0x270] ;  /* 0x0002700001dd7983 */ /* 0x000ee20000300800 */
[----:B------:R-:W-:Y:S01]  /*1b840*/  IMAD R197, R225, R12, R197 ;  /* 0x0000000ce1c57224 */ /* 0x000fe200078e02c5 */
[C---:B------:R-:W-:Y:S01]  /*1b850*/  SEL R12, R216.reuse, R232, !P4 ;  /* 0x000000e8d80c7207 */ /* 0x040fe20006000000 */
[----:B------:R-:W-:Y:S01]  /*1b860*/  IMAD.MOV R9, RZ, RZ, -R9 ;  /* 0x000000ffff097224 */ /* 0x000fe200078e0a09 */
[----:B------:R-:W-:Y:S01]  /*1b870*/  STL [R1+0x118], R14 ;  /* 0x0001180e01007387 */ /* 0x000fe20000100800 */
[----:B------:R-:W-:Y:S01]  /*1b880*/  IMAD R113, R113, UR61, RZ ;  /* 0x0000003d71717c24 */ /* 0x000fe2000f8e02ff */
[----:B------:R-:W1:Y:S01]  /*1b890*/  LDCU UR61, c[0x0][0x3b0] ;  /* 0x00007600ff3d77ac */ /* 0x000e620008000800 */
[----:B------:R-:W-:Y:S01]  /*1b8a0*/  IMAD R198, R225, R9, R198 ;  /* 0x00000009e1c67224 */ /* 0x000fe200078e02c6 */
[----:B------:R-:W-:Y:S01]  /*1b8b0*/  SEL R9, R216, R39, !P4 ;  /* 0x00000027d8097207 */ /* 0x000fe20006000000 */
[----:B------:R-:W-:Y:S01]  /*1b8c0*/  IMAD R12, R12, UR42, RZ ;  /* 0x0000002a0c0c7c24 */ /* 0x000fe2000f8e02ff */
[----:B------:R-:W3:Y:S01]  /*1b8d0*/  LDL.LU R39, [R1+0x268] ;  /* 0x0002680001277983 */ /* 0x000ee20000300800 */
[----:B------:R-:W-:Y:S01]  /*1b8e0*/  VIADD R232, R34, 0x1b7 ;  /* 0x000001b722e87836 */ /* 0x000fe20000000000 */
[----:B------:R-:W1:Y:S02]  /*1b8f0*/  LDCU UR42, c[0x0][0x3b0] ;  /* 0x00007600ff2a77ac */ /* 0x000e640008000800 */
[----:B------:R-:W-:Y:S01]  /*1b900*/  STL [R1+0x108], R12 ;  /* 0x0001080c01007387 */ /* 0x000fe20000100800 */
[----:B------:R-:W-:Y:S01]  /*1b910*/  IMAD R72, R72, UR75, RZ ;  /* 0x0000004b48487c24 */ /* 0x000fe2000f8e02ff */
[----:B------:R-:W-:Y:S01]  /*1b920*/  IABS R202, R232 ;  /* 0x000000e800ca7213 */ /* 0x000fe20000000000 */
[----:B------:R-:W-:Y:S01]  /*1b930*/  IMAD R9, R9, UR43, RZ ;  /* 0x0000002b09097c24 */ /* 0x000fe2000f8e02ff */
[----:B------:R-:W3:Y:S01]  /*1b940*/  LDL.LU R194, [R1+0x264] ;  /* 0x0002640001c27983 */ /* 0x000ee20000300800 */
[----:B------:R-:W-:Y:S01]  /*1b950*/  IMAD R116, R116, UR13, RZ ;  /* 0x0000000d74747c24 */ /* 0x000fe2000f8e02ff */
[----:B------:R-:W1:Y:S02]  /*1b960*/  LDCU UR43, c[0x0][0x3b0] ;  /* 0x00007600ff2b77ac */ /* 0x000e640008000800 */
[----:B------:R1:W-:Y:S01]  /*1b970*/  STL [R1+0x104], R9 ;  /* 0x0001040901007387 */ /* 0x0003e20000100800 */
[----:B------:R-:W-:Y:S01]  /*1b980*/  IMAD R120, R120, UR8, RZ ;  /* 0x0000000878787c24 */ /* 0x000fe2000f8e02ff */
[----:B------:R-:W2:Y:S02]  /*1b990*/  LDCU UR75, c[0x0][0x3b0] ;  /* 0x00007600ff4b77ac */ /* 0x000ea40008000800 */
[----:B------:R-:W-:Y:S01]  /*1b9a0*/  STL [R1+0x6bdc], R232 ;  /* 0x006bdce801007387 */ /* 0x000fe20000100800 */
[----:B------:R-:W-:Y:S01]  /*1b9b0*/  IMAD R184, R184, UR28, RZ ;  /* 0x0000001cb8b87c24 */ /* 0x000fe2000f8e02ff */
[----:B------:R-:W2:Y:S01]  /*1b9c0*/  LDCU UR13, c[0x0][0x3b0] ;  /* 0x00007600ff0d77ac */ /* 0x000ea20008000800 */
[----:B-1----:R-:W-:Y:S01]  /*1b9d0*/  IMAD.HI.U32 R9, R26, R202, RZ ;  /* 0x000000ca1a097227 */ /* 0x002fe200078e00ff */
[----:B------:R-:W-:Y:S01]  /*1b9e0*/  STL [R1+0x6c0c], R220 ;  /* 0x006c0cdc01007387 */ /* 0x000fe20000100800 */
[----:B------:R-:W1:Y:S02]  /*1b9f0*/  LDCU UR8, c[0x0][0x3b0] ;  /* 0x00007600ff0877ac */ /* 0x000e640008000800 */
[----:B------:R-:W-:-:S02]  /*1ba00*/  IMAD.MOV R9, RZ, RZ, -R9 ;  /* 0x000000ffff097224 */ /* 0x000fc400078e0a09 */
[----:B------:R-:W-:Y:S01]  /*1ba10*/  IMAD R185, R185, UR33, RZ ;  /* 0x00000021b9b97c24 */ /* 0x000fe2000f8e02ff */
[----:B------:R-:W1:Y:S01]  /*1ba20*/  LDCU UR28, c[0x0][0x3b0] ;  /* 0x00007600ff1c77ac */ /* 0x000e620008000800 */
[----:B------:R-:W-:Y:S01]  /*1ba30*/  IMAD R202, R225, R9, R202 ;  /* 0x00000009e1ca7224 */ /* 0x000fe200078e02ca */
[----:B------:R-:W1:Y:S01]  /*1ba40*/  LDCU UR39, c[0x0][0x3b0] ;  /* 0x00007600ff2777ac */ /* 0x000e620008000800 */
[C---:B----4-:R-:W-:Y:S01]  /*1ba50*/  SEL R191, R216.reuse, R191, !P4 ;  /* 0x000000bfd8bf7207 */ /* 0x050fe20006000000 */
[----:B------:R-:W-:Y:S01]  /*1ba60*/  @!P6 IMAD.IADD R179, R179, 0x1, -R225 ;  /* 0x00000001b3b3e824 */ /* 0x000fe200078e0ae1 */
[----:B--2---:R-:W-:Y:S01]  /*1ba70*/  SEL R14, R216, R207, !P4 ;  /* 0x000000cfd80e7207 */ /* 0x004fe20006000000 */
[----:B------:R-:W2:Y:S04]  /*1ba80*/  LDCU UR33, c[0x0][0x3b0] ;  /* 0x00007600ff2177ac */ /* 0x000ea80008000800 */
[----:B------:R-:W-:-:S02]  /*1ba90*/  IMAD R205, R14, UR46, RZ ;  /* 0x0000002e0ecd7c24 */ /* 0x000fc4000f8e02ff */
[----:B------:R-:W-:Y:S01]  /*1baa0*/  IMAD R191, R191, UR47, RZ ;  /* 0x0000002fbfbf7c24 */ /* 0x000fe2000f8e02ff */
[----:B---3--:R-:W-:Y:S01]  /*1bab0*/  SEL R9, R216, R39, !P4 ;  /* 0x00000027d8097207 */ /* 0x008fe20006000000 */
[----:B------:R-:W-:Y:S01]  /*1bac0*/  IMAD.HI.U32 R14, R26, R203, RZ ;  /* 0x000000cb1a0e7227 */ /* 0x000fe200078e00ff */
[----:B------:R3:W-:Y:S01]  /*1bad0*/  STL [R1+0x100], R205 ;  /* 0x000100cd01007387 */ /* 0x0007e20000100800 */
[----:B------:R-:W-:Y:S01]  /*1bae0*/  SEL R12, R216, R206, !P4 ;  /* 0x000000ced80c7207 */ /* 0x000fe20006000000 */
[----:B------:R-:W4:Y:S02]  /*1baf0*/  LDCU UR47, c[0x0][0x3b0] ;  /* 0x00007600ff2f77ac */ /* 0x000f240008000800 */
[----:B------:R-:W-:Y:S02]  /*1bb00*/  IADD3 R14, PT, PT, -R14, RZ, RZ ;  /* 0x000000ff0e0e7210 */ /* 0x000fe40007ffe1ff */
[----:B------:R-:W-:Y:S01]  /*1bb10*/  ISETP.GT.U32.AND P6, PT, R225, R182, PT ;  /* 0x000000b6e100720c */ /* 0x000fe20003fc4070 */
[----:B------:R-:W-:Y:S01]  /*1bb20*/  IMAD R187, R187, UR44, RZ ;  /* 0x0000002cbbbb7c24 */ /* 0x000fe2000f8e02ff */
[----:B------:R-:W1:Y:S01]  /*1bb30*/  LDCU UR46, c[0x0][0x3b0] ;  /* 0x00007600ff2e77ac */ /* 0x000e620008000800 */
[C---:B---3--:R-:W-:Y:S01]  /*1bb40*/  SEL R205, R216.reuse, R221, !P4 ;  /* 0x000000ddd8cd7207 */ /* 0x048fe20006000000 */
[----:B------:R-:W-:Y:S01]  /*1bb50*/  IMAD R203, R225, R14, R203 ;  /* 0x0000000ee1cb7224 */ /* 0x000fe200078e02cb */
[----:B------:R-:W-:Y:S01]  /*1bb60*/  SEL R14, R216, R194, !P4 ;  /* 0x000000c2d80e7207 */ /* 0x000fe20006000000 */
[----:B------:R3:W-:Y:S01]  /*1bb70*/  STL [R1+0xfc], R191 ;  /* 0x0000fcbf01007387 */ /* 0x0007e20000100800 */
[----:B------:R-:W-:Y:S01]  /*1bb80*/  IMAD R9, R9, UR49, RZ ;  /* 0x0000003109097c24 */ /* 0x000fe2000f8e02ff */
[----:B------:R-:W1:Y:S01]  /*1bb90*/  LDCU UR49, c[0x0][0x3b0] ;  /* 0x00007600ff3177ac */ /* 0x000e620008000800 */
[----:B------:R-:W-:-:S02]  /*1bba0*/  IMAD R39, R205, UR48, RZ ;  /* 0x00000030cd277c24 */ /* 0x000fc4000f8e02ff */
[----:B------:R-:W-:Y:S01]  /*1bbb0*/  VIADD R221, R34, 0x1bc ;  /* 0x000001bc22dd7836 */ /* 0x000fe20000000000 */
[----:B------:R-:W1:Y:S02]  /*1bbc0*/  LDCU UR48, c[0x0][0x3b0] ;  /* 0x00007600ff3077ac */ /* 0x000e640008000800 */
[----:B------:R2:W-:Y:S01]  /*1bbd0*/  STL [R1+0xf8], R39 ;  /* 0x0000f82701007387 */ /* 0x0005e20000100800 */
[----:B------:R-:W-:Y:S01]  /*1bbe0*/  IMAD R14, R14, UR50, RZ ;  /* 0x000000320e0e7c24 */ /* 0x000fe2000f8e02ff */
[----:B------:R-:W1:Y:S01]  /*1bbf0*/  LDCU UR44, c[0x0][0x3b0] ;  /* 0x00007600ff2c77ac */ /* 0x000e620008000800 */
[----:B------:R-:W-:Y:S01]  /*1bc00*/  VIADD R194, R34, 0x1bd ;  /* 0x000001bd22c27836 */ /* 0x000fe20000000000 */
[----:B---3--:R-:W-:Y:S01]  /*1bc10*/  SEL R191, R216, R17, !P4 ;  /* 0x00000011d8bf7207 */ /* 0x008fe20006000000 */
[----:B--2---:R-:W-:Y:S01]  /*1bc20*/  VIADD R39, R34, 0x1ba ;  /* 0x000001ba22277836 */ /* 0x004fe20000000000 */
[----:B------:R-:W-:Y:S01]  /*1bc30*/  IABS R206, R221 ;  /* 0x000000dd00ce7213 */ /* 0x000fe20000000000 */
[----:B------:R-:W-:Y:S01]  /*1bc40*/  @!P6 IMAD.IADD R182, R182, 0x1, -R225 ;  /* 0x00000001b6b6e824 */ /* 0x000fe200078e0ae1 */
[----:B------:R-:W2:Y:S02]  /*1bc50*/  LDCU UR50, c[0x0][0x3b0] ;  /* 0x00007600ff3277ac */ /* 0x000ea40008000800 */
[----:B------:R-:W-:Y:S04]  /*1bc60*/  STL [R1+0x6c00], R39 ;  /* 0x006c002701007387 */ /* 0x000fe80000100800 */
[----:B------:R-:W-:Y:S04]  /*1bc70*/  STL [R1+0x6c30], R221 ;  /* 0x006c30dd01007387 */ /* 0x000fe80000100800 */
[----:B------:R3:W-:Y:S01]  /*1bc80*/  STL [R1+0xf4], R14 ;  /* 0x0000f40e01007387 */ /* 0x0007e20000100800 */
[----:B------:R-:W-:Y:S01]  /*1bc90*/  IMAD R17, R38, UR52, RZ ;  /* 0x0000003426117c24 */ /* 0x000fe2000f8e02ff */
[----:B------:R-:W-:Y:S01]  /*1bca0*/  IABS R207, R194 ;  /* 0x000000c200cf7213 */ /* 0x000fe20000000000 */
[----:B------:R-:W1:Y:S01]  /*1bcb0*/  LDCU UR52, c[0x0][0x3b0] ;  /* 0x00007600ff3477ac */ /* 0x000e620008000800 */
[----:B------:R-:W2:Y:S01]  /*1bcc0*/  LDL.LU R215, [R1+0x230] ;  /* 0x0002300001d77983 */ /* 0x000ea20000300800 */
[----:B---3--:R-:W-:-:S03]  /*1bcd0*/  IMAD R14, R37, UR51, RZ ;  /* 0x00000033250e7c24 */ /* 0x008fc6000f8e02ff */
[----:B------:R-:W-:Y:S01]  /*1bce0*/  STL [R1+0x6c38], R194 ;  /* 0x006c38c201007387 */ /* 0x000fe20000100800 */
[----:B------:R-:W-:Y:S01]  /*1bcf0*/  IMAD.HI.U32 R37, R26, R206, RZ ;  /* 0x000000ce1a257227 */ /* 0x000fe200078e00ff */
[----:B------:R-:W-:Y:S01]  /*1bd00*/  ISETP.GT.U32.AND P6, PT, R225, R182, PT ;  /* 0x000000b6e100720c */ /* 0x000fe20003fc4070 */
[----:B------:R-:W3:Y:S01]  /*1bd10*/  LDCU UR51, c[0x0][0x3b0] ;  /* 0x00007600ff3377ac */ /* 0x000ee20008000800 */
[----:B------:R-:W-:Y:S04]  /*1bd20*/  STL [R1+0xec], R14 ;  /* 0x0000ec0e01007387 */ /* 0x000fe80000100800 */
[----:B------:R-:W2:Y:S01]  /*1bd30*/  LDL.LU R38, [R1+0x234] ;  /* 0x0002340001267983 */ /* 0x000ea20000300800 */
[----:B------:R-:W-:-:S03]  /*1bd40*/  IMAD.MOV R37, RZ, RZ, -R37 ;  /* 0x000000ffff257224 */ /* 0x000fc600078e0a25 */
[----:B------:R1:W-:Y:S01]  /*1bd50*/  STL [R1+0xe8], R17 ;  /* 0x0000e81101007387 */ /* 0x0003e20000100800 */
[----:B------:R-:W-:Y:S02]  /*1bd60*/  IMAD R206, R225, R37, R206 ;  /* 0x00000025e1ce7224 */ /* 0x000fe400078e02ce */
[----:B-1----:R-:W-:-:S05]  /*1bd70*/  IMAD.HI.U32 R17, R26, R207, RZ ;  /* 0x000000cf1a117227 */ /* 0x002fca00078e00ff */
[----:B------:R-:W-:-:S05]  /*1bd80*/  IADD3 R17, PT, PT, -R17, RZ, RZ ;  /* 0x000000ff11117210 */ /* 0x000fca0007ffe1ff */
[----:B------:R-:W-:Y:S01]  /*1bd90*/  IMAD R207, R225, R17, R207 ;  /* 0x00000011e1cf7224 */ /* 0x000fe200078e02cf */
[----:B--2---:R-:W-:Y:S01]  /*1bda0*/  SEL R37, R216, R38, !P4 ;  /* 0x00000026d8257207 */ /* 0x004fe20006000000 */
[----:B------:R-:W-:Y:S01]  /*1bdb0*/  IMAD R38, R128, UR55, RZ ;  /* 0x0000003780267c24 */ /* 0x000fe2000f8e02ff */
[----:B------:R-:W-:Y:S01]  /*1bdc0*/  SEL R128, R216, R153, !P4 ;  /* 0x00000099d8807207 */ /* 0x000fe20006000000 */
[----:B------:R-:W-:Y:S01]  /*1bdd0*/  IMAD.MOV.U32 R153, RZ, RZ, R106 ;  /* 0x000000ffff997224 */ /* 0x000fe200078e006a */
[----:B------:R-:W-:Y:S01]  /*1bde0*/  IABS R205, R39 ;  /* 0x0000002700cd7213 */ /* 0x000fe20000000000 */
[----:B------:R-:W-:Y:S01]  /*1bdf0*/  IMAD R17, R37, UR56, RZ ;  /* 0x0000003825117c24 */ /* 0x000fe2000f8e02ff */
[----:B------:R-:W-:Y:S01]  /*1be00*/  STL [R1+0xe4], R38 ;  /* 0x0000e42601007387 */ /* 0x000fe20000100800 */
[----:B------:R-:W-:Y:S01]  /*1be10*/  @!P5 IMAD.MOV R153, RZ, RZ, -R153 ;  /* 0x000000ffff99d224 */ /* 0x000fe200078e0a99 */
[----:B------:R-:W-:Y:S01]  /*1be20*/  ISETP.GT.U32.AND P5, PT, R225, R147, PT ;  /* 0x00000093e100720c */ /* 0x000fe20003fa4070 */
[----:B------:R-:W-:Y:S01]  /*1be30*/  @!P6 IMAD.IADD R182, R182, 0x1, -R225 ;  /* 0x00000001b6b6e824 */ /* 0x000fe200078e0ae1 */
[----:B------:R1:W-:Y:S01]  /*1be40*/  STL [R1+0xe0], R17 ;  /* 0x0000e01101007387 */ /* 0x0003e20000100800 */
[----:B------:R-:W-:Y:S01]  /*1be50*/  IABS R37, R68 ;  /* 0x0000004400257213 */ /* 0x000fe20000000000 */
[----:B------:R-:W-:Y:S01]  /*1be60*/  IMAD.HI.U32 R14, R26, R205, RZ ;  /* 0x000000cd1a0e7227 */ /* 0x000fe200078e00ff */
[----:B------:R-:W2:Y:S03]  /*1be70*/  LDCU UR56, c[0x0][0x3b0] ;  /* 0x00007600ff3877ac */ /* 0x000ea60008000800 */
[----:B------:R-:W-:Y:S01]  /*1be80*/  IMAD R191, R191, UR53, RZ ;  /* 0x00000035bfbf7c24 */ /* 0x000fe2000f8e02ff */
[----:B------:R-:W2:Y:S01]  /*1be90*/  LDCU UR55, c[0x0][0x3b0] ;  /* 0x00007600ff3777ac */ /* 0x000ea20008000800 */
[----:B-1----:R-:W-:-:S03]  /*1bea0*/  SEL R17, R216, R215, !P4 ;  /* 0x000000d7d8117207 */ /* 0x002fc60006000000 */
[----:B------:R-:W-:Y:S01]  /*1beb0*/  @!P5 IMAD.IADD R147, R147, 0x1, -R225 ;  /* 0x000000019393d824 */ /* 0x000fe200078e0ae1 */
[----:B------:R-:W-:Y:S01]  /*1bec0*/  IABS R38, R47 ;  /* 0x0000002f00267213 */ /* 0x000fe20000000000 */
[----:B------:R-:W-:Y:S01]  /*1bed0*/  IMAD.HI.U32 R210, R26, R37, RZ ;  /* 0x000000251ad27227 */ /* 0x000fe200078e00ff */
[----:B------:R-:W-:Y:S01]  /*1bee0*/  ISETP.GT.U32.AND P6, PT, R225, R110, PT ;  /* 0x0000006ee100720c */ /* 0x000fe20003fc4070 */
[----:B------:R-:W1:Y:S02]  /*1bef0*/  LDCU UR53, c[0x0][0x3b0] ;  /* 0x00007600ff3577ac */ /* 0x000e640008000800 */
[----:B------:R-:W-:Y:S01]  /*1bf00*/  IMAD R17, R17, UR57, RZ ;  /* 0x0000003911117c24 */ /* 0x000fe2000f8e02ff */
[----:B------:R-:W-:Y:S01]  /*1bf10*/  ISETP.GE.AND P5, PT, R129, RZ, PT ;  /* 0x000000ff8100720c */ /* 0x000fe20003fa6270 */
[----:B------:R-:W-:Y:S01]  /*1bf20*/  @!P1 IMAD.MOV R147, RZ, RZ, -R147 ;  /* 0x000000ffff939224 */ /* 0x000fe200078e0a93 */
[----:B------:R-:W-:Y:S01]  /*1bf30*/  IADD3 R215, PT, PT, R34, 0x1c1, RZ ;  /* 0x000001c122d77810 */ /* 0x000fe20007ffe0ff */
[----:B------:R-:W-:Y:S01]  /*1bf40*/  IMAD.MOV R210, RZ, RZ, -R210 ;  /* 0x000000ffffd27224 */ /* 0x000fe200078e0ad2 */
[----:B------:R-:W-:Y:S01]  /*1bf50*/  STL [R1+0xd8], R17 ;  /* 0x0000d81101007387 */ /* 0x000fe20000100800 */
[----:B------:R-:W-:Y:S01]  /*1bf60*/  IMAD.MOV R14, RZ, RZ, -R14 ;  /* 0x000000ffff0e7224 */ /* 0x000fe200078e0a0e */
[----:B------:R-:W1:Y:S02]  /*1bf70*/  LDCU UR57, c[0x0][0x3b0] ;  /* 0x00007600ff3977ac */ /* 0x000e640008000800 */
[----:B------:R-:W-:Y:S04]  /*1bf80*/  STL [R1+0x6bec], R68 ;  /* 0x006bec4401007387 */ /* 0x000fe80000100800 */
[----:B------:R-:W-:Y:S04]  /*1bf90*/  STL [R1+0x6bfc], R47 ;  /* 0x006bfc2f01007387 */ /* 0x000fe80000100800 */
[----:B------:R-:W-:Y:S04]  /*1bfa0*/  STL [R1+0xd4], R56 ;  /* 0x0000d43801007387 */ /* 0x000fe80000100800 */
[----:B------:R-:W2:Y:S04]  /*1bfb0*/  LDL.LU R129, [R1+0x6f40] ;  /* 0x006f400001817983 */ /* 0x000ea80000300800 */
[----:B------:R-:W2:Y:S01]  /*1bfc0*/  LDL.LU R33, [R1+0x6f3c] ;  /* 0x006f3c0001217983 */ /* 0x000ea20000300800 */
[----:B------:R-:W-:Y:S01]  /*1bfd0*/  @!P5 IMAD.MOV R122, RZ, RZ, -R122 ;  /* 0x000000ffff7ad224 */ /* 0x000fe200078e0a7a */
[----:B------:R-:W-:-:S02]  /*1bfe0*/  ISETP.GT.U32.AND P5, PT, R225, R160, PT ;  /* 0x000000a0e100720c */ /* 0x000fc40003fa4070 */
[C---:B------:R-:W-:Y:S01]  /*1bff0*/  ISETP.GT.U32.AND P1, PT, R225.reuse, R168, PT ;  /* 0x000000a8e100720c */ /* 0x040fe20003f24070 */
[----:B------:R1:W-:Y:S04]  /*1c000*/  STL [R1+0xd0], R18 ;  /* 0x0000d01201007387 */ /* 0x0003e80000100800 */
[----:B------:R-:W3:Y:S06]  /*1c010*/  LDL.LU R193, [R1+0x6f38] ;  /* 0x006f380001c17983 */ /* 0x000eec0000300800 */
[--C-:B------:R-:W-:Y:S01]  /*1c020*/  @!P5 IMAD.IADD R160, R160, 0x1, -R225.reuse ;  /* 0x00000001a0a0d824 */ /* 0x100fe200078e0ae1 */
[----:B------:R-:W-:Y:S01]  /*1c030*/  ISETP.GT.U32.AND P5, PT, R225, R174, PT ;  /* 0x000000aee100720c */ /* 0x000fe20003fa4070 */
[----:B------:R-:W-:Y:S01]  /*1c040*/  @!P1 IMAD.IADD R168, R168, 0x1, -R225 ;  /* 0x00000001a8a89824 */ /* 0x000fe200078e0ae1 */
[----:B------:R-:W-:-:S11]  /*1c050*/  ISETP.GE.AND P1, PT, R150, RZ, PT ;  /* 0x000000ff9600720c */ /* 0x000fd60003f26270 */
[----:B------:R-:W-:Y:S01]  /*1c060*/  @!P5 IMAD.IADD R174, R174, 0x1, -R225 ;  /* 0x00000001aeaed824 */ /* 0x000fe200078e0ae1 */
[----:B------:R-:W-:Y:S02]  /*1c070*/  ISETP.GE.AND P5, PT, R247, RZ, PT ;  /* 0x000000fff700720c */ /* 0x000fe40003fa6270 */
[----:B--2---:R-:W-:-:S05]  /*1c080*/  SEL R33, R216, R33, !P4 ;  /* 0x00000021d8217207 */ /* 0x004fca0006000000 */
[----:B-1----:R-:W-:Y:S01]  /*1c090*/  IMAD R18, R33, UR63, RZ ;  /* 0x0000003f21127c24 */ /* 0x002fe2000f8e02ff */
[----:B------:R-:W-:Y:S01]  /*1c0a0*/  SEL R17, R216, R181, !P4 ;  /* 0x000000b5d8117207 */ /* 0x000fe20006000000 */
[----:B------:R-:W-:-:S04]  /*1c0b0*/  @!P0 IMAD.MOV R168, RZ, RZ, -R168 ;  /* 0x000000ffffa88224 */ /* 0x000fc800078e0aa8 */
[----:B------:R-:W-:Y:S01]  /*1c0c0*/  @!P5 IMAD.MOV R170, RZ, RZ, -R170 ;  /* 0x000000ffffaad224 */ /* 0x000fe200078e0aaa */
[----:B------:R-:W-:Y:S01]  /*1c0d0*/  STL [R1+0xcc], R18 ;  /* 0x0000cc1201007387 */ /* 0x000fe20000100800 */
[----:B------:R-:W-:Y:S01]  /*1c0e0*/  @!P1 IMAD.MOV R160, RZ, RZ, -R160 ;  /* 0x000000ffffa09224 */ /* 0x000fe200078e0aa0 */
[----:B------:R-:W-:Y:S01]  /*1c0f0*/  IABS R33, R215 ;  /* 0x000000d700217213 */ /* 0x000fe20000000000 */
[C---:B------:R-:W-:Y:S01]  /*1c100*/  IMAD R210, R225.reuse, R210, R37 ;  /* 0x000000d2e1d27224 */ /* 0x040fe200078e0225 */
[----:B------:R-:W2:Y:S01]  /*1c110*/  LDL.LU R150, [R1+0x6f34] ;  /* 0x006f340001967983 */ /* 0x000ea20000300800 */
[----:B---3--:R-:W-:Y:S01]  /*1c120*/  SEL R106, R216, R193, !P4 ;  /* 0x000000c1d86a7207 */ /* 0x008fe20006000000 */
[----:B------:R-:W-:Y:S01]  /*1c130*/  @!P6 IMAD.IADD R110, R110, 0x1, -R225 ;  /* 0x000000016e6ee824 */ /* 0x000fe200078e0ae1 */
[----:B------:R-:W-:Y:S01]  /*1c140*/  SEL R56, R216, R129, !P4 ;  /* 0x00000081d8387207 */ /* 0x000fe20006000000 */
[----:B------:R-:W3:Y:S01]  /*1c150*/  LDL.LU R247, [R1+0x6f30] ;  /* 0x006f300001f77983 */ /* 0x000ee20000300800 */
[----:B------:R-:W-:Y:S01]  /*1c160*/  IMAD.HI.U32 R181, R26, R38, RZ ;  /* 0x000000261ab57227 */ /* 0x000fe200078e00ff */
[C---:B------:R-:W-:Y:S01]  /*1c170*/  ISETP.GT.U32.AND P0, PT, R225.reuse, R174, PT ;  /* 0x000000aee100720c */ /* 0x040fe20003f04070 */
[----:B------:R-:W1:Y:S01]  /*1c180*/  LDCU UR63, c[0x0][0x3b0] ;  /* 0x00007600ff3f77ac */ /* 0x000e620008000800 */
[----:B------:R-:W-:Y:S01]  /*1c190*/  ISETP.GT.U32.AND P5, PT, R225, R176, PT ;  /* 0x000000b0e100720c */ /* 0x000fe20003fa4070 */
[----:B------:R-:W-:-:S04]  /*1c1a0*/  IMAD.MOV R181, RZ, RZ, -R181 ;  /* 0x000000ffffb57224 */ /* 0x000fc800078e0ab5 */
[----:B------:R-:W-:Y:S01]  /*1c1b0*/  IMAD R181, R225, R181, R38 ;  /* 0x000000b5e1b57224 */ /* 0x000fe200078e0226 */
[----:B------:R-:W-:Y:S04]  /*1c1c0*/  STL [R1+0x6bd0], R215 ;  /* 0x006bd0d701007387 */ /* 0x000fe80000100800 */
[----:B------:R-:W-:Y:S01]  /*1c1d0*/  STL [R1+0x6c2c], R40 ;  /* 0x006c2c2801007387 */ /* 0x000fe20000100800 */
[----:B------:R-:W-:Y:S02]  /*1c1e0*/  @!P0 IADD3 R174, PT, PT, R174, -R225, RZ ;  /* 0x800000e1aeae8210 */ /* 0x000fe40007ffe0ff */
[----:B------:R-:W-:Y:S01]  /*1c1f0*/  ISETP.GE.AND P0, PT, R154, RZ, PT ;  /* 0x000000ff9a00720c */ /* 0x000fe20003f06270 */
[----:B------:R-:W-:Y:S01]  /*1c200*/  @!P5 IMAD.IADD R176, R176, 0x1, -R225 ;  /* 0x00000001b0b0d824 */ /* 0x000fe200078e0ae1 */
[----:B------:R-:W-:-:S02]  /*1c210*/  ISETP.GE.AND P5, PT, R132, RZ, PT ;  /* 0x000000ff8400720c */ /* 0x000fc40003fa6270 */
[----:B------:R-:W-:Y:S02]  /*1c220*/  ISETP.GT.U32.AND P1, PT, R225, R171, PT ;  /* 0x000000abe100720c */ /* 0x000fe40003f24070 */
[----:B---3--:R-:W-:-:S05]  /*1c230*/  SEL R247, R216, R247, !P4 ;  /* 0x000000f7d8f77207 */ /* 0x008fca0006000000 */
[----:B------:R-:W-:Y:S02]  /*1c240*/  IMAD R38, R247, UR67, RZ ;  /* 0x00000043f7267c24 */ /* 0x000fe4000f8e02ff */
[----:B------:R-:W-:Y:S01]  /*1c250*/  IMAD.HI.U32 R193, R26, R33, RZ ;  /* 0x000000211ac17227 */ /* 0x000fe200078e00ff */
[----:B------:R-:W-:Y:S01]  /*1c260*/  IABS R37, R40 ;  /* 0x0000002800257213 */ /* 0x000fe20000000000 */
[----:B------:R-:W3:Y:S01]  /*1c270*/  LDCU UR67, c[0x0][0x3b0] ;  /* 0x00007600ff4377ac */ /* 0x000ee20008000800 */
[----:B------:R2:W-:Y:S04]  /*1c280*/  STL [R1+0xc4], R38 ;  /* 0x0000c42601007387 */ /* 0x0005e80000100800 */
[----:B------:R-:W3:Y:S04]  /*1c290*/  LDL.LU R154, [R1+0x6f2c] ;  /* 0x006f2c00019a7983 */ /* 0x000ee80000300800 */
[----:B------:R-:W3:Y:S01]  /*1c2a0*/  LDL.LU R132, [R1+0x6f28] ;  /* 0x006f280001847983 */ /* 0x000ee20000300800 */
[----:B------:R-:W-:-:S04]  /*1c2b0*/  @!P1 IMAD.IADD R171, R171, 0x1, -R225 ;  /* 0x00000001abab9824 */ /* 0x000fc800078e0ae1 */
[----:B------:R-:W-:Y:S01]  /*1c2c0*/  @!P0 IMAD.MOV R171, RZ, RZ, -R171 ;  /* 0x000000ffffab8224 */ /* 0x000fe200078e0aab */
[C---:B------:R-:W-:Y:S01]  /*1c2d0*/  ISETP.GT.U32.AND P0, PT, R225.reuse, R176, PT ;  /* 0x000000b0e100720c */ /* 0x040fe20003f04070 */
[----:B------:R-:W-:Y:S01]  /*1c2e0*/  IMAD.MOV R193, RZ, RZ, -R193 ;  /* 0x000000ffffc17224 */ /* 0x000fe200078e0ac1 */
[----:B------:R-:W-:Y:S02]  /*1c2f0*/  ISETP.GT.U32.AND P1, PT, R225, R177, PT ;  /* 0x000000b1e100720c */ /* 0x000fe40003f24070 */
[----:B--2---:R-:W-:Y:S01]  /*1c300*/  SEL R38, R216, R150, !P4 ;  /* 0x00000096d8267207 */ /* 0x004fe20006000000 */
[----:B------:R-:W-:-:S04]  /*1c310*/  IMAD.HI.U32 R129, R26, R37, RZ ;  /* 0x000000251a817227 */ /* 0x000fc800078e00ff */
[----:B------:R-:W-:-:S04]  /*1c320*/  IMAD R150, R225, R193, R33 ;  /* 0x000000c1e1967224 */ /* 0x000fc800078e0221 */
[----:B------:R-:W-:Y:S01]  /*1c330*/  @!P0 IMAD.IADD R176, R176, 0x1, -R225 ;  /* 0x00000001b0b08824 */ /* 0x000fe200078e0ae1 */
[C---:B------:R-:W-:Y:S01]  /*1c340*/  ISETP.GT.U32.AND P0, PT, R225.reuse, R145, PT ;  /* 0x00000091e100720c */ /* 0x040fe20003f04070 */
[----:B------:R-:W-:Y:S01]  /*1c350*/  IMAD R33, R38, UR68, RZ ;  /* 0x0000004426217c24 */ /* 0x000fe2000f8e02ff */
[----:B------:R-:W-:Y:S01]  /*1c360*/  @!P5 IADD3 R174, PT, PT, -R174, RZ, RZ ;  /* 0x000000ffaeaed210 */ /* 0x000fe20007ffe1ff */
[----:B------:R-:W-:Y:S01]  /*1c370*/  IMAD.MOV R129, RZ, RZ, -R129 ;  /* 0x000000ffff817224 */ /* 0x000fe200078e0a81 */
[----:B------:R-:W-:Y:S01]  /*1c380*/  ISETP.GT.U32.AND P6, PT, R225, R110, PT ;  /* 0x0000006ee100720c */ /* 0x000fe20003fc4070 */
[----:B------:R-:W-:Y:S01]  /*1c390*/  @!P1 IMAD.IADD R177, R177, 0x1, -R225 ;  /* 0x00000001b1b19824 */ /* 0x000fe200078e0ae1 */
[----:B------:R2:W-:Y:S01]  /*1c3a0*/  STL [R1+0xc0], R33 ;  /* 0x0000c02101007387 */ /* 0x0005e20000100800 */
[----:B------:R-:W-:Y:S01]  /*1c3b0*/  IMAD R129, R225, R129, R37 ;  /* 0x00000081e1817224 */ /* 0x000fe200078e0225 */
[----:B------:R-:W-:Y:S01]  /*1c3c0*/  SEL R18, R216, R204, !P4 ;  /* 0x000000ccd8127207 */ /* 0x000fe20006000000 */
[----:B------:R-:W-:Y:S01]  /*1c3d0*/  IMAD R37, R228, UR72, RZ ;  /* 0x00000048e4257c24 */ /* 0x000fe2000f8e02ff */
[----:B------:R-:W-:Y:S01]  /*1c3e0*/  ISETP.GE.AND P1, PT, R105, RZ, PT ;  /* 0x000000ff6900720c */ /* 0x000fe20003f26270 */
[----:B------:R-:W-:Y:S01]  /*1c3f0*/  VIADD R247, R34, 0x1c7 ;  /* 0x000001c722f77836 */ /* 0x000fe20000000000 */
[----:B------:R-:W4:Y:S01]  /*1c400*/  LDL.LU R105, [R1+0x6f24] ;  /* 0x006f240001697983 */ /* 0x000f220000300800 */
[----:B------:R-:W-:Y:S01]  /*1c410*/  @!P0 IADD3 R145, PT, PT, R145, -R225, RZ ;  /* 0x800000e191918210 */ /* 0x000fe20007ffe0ff */
[----:B------:R-:W-:Y:S01]  /*1c420*/  IMAD R205, R225, R14, R205 ;  /* 0x0000000ee1cd7224 */ /* 0x000fe200078e02cd */
[----:B------:R-:W-:Y:S01]  /*1c430*/  ISETP.GE.AND P0, PT, R227, RZ, PT ;  /* 0x000000ffe300720c */ /* 0x000fe20003f06270 */
[----:B------:R-:W-:Y:S01]  /*1c440*/  IMAD R17, R17, UR77, RZ ;  /* 0x0000004d11117c24 */ /* 0x000fe2000f8e02ff */
[----:B---3--:R-:W-:-:S06]  /*1c450*/  SEL R132, R216, R132, !P4 ;  /* 0x00000084d8847207 */ /* 0x008fcc0006000000 */
[----:B------:R-:W-:Y:S01]  /*1c460*/  @!P1 IMAD.MOV R175, RZ, RZ, -R175 ;  /* 0x000000ffffaf9224 */ /* 0x000fe200078e0aaf */
[----:B------:R-:W-:-:S04]  /*1c470*/  ISETP.GT.U32.AND P5, PT, R225, R177, PT ;  /* 0x000000b1e100720c */ /* 0x000fc80003fa4070 */
[----:B------:R-:W-:Y:S01]  /*1c480*/  @!P0 IMAD.MOV R179, RZ, RZ, -R179 ;  /* 0x000000ffffb38224 */ /* 0x000fe200078e0ab3 */
[----:B------:R-:W3:Y:S01]  /*1c490*/  LDCU UR68, c[0x0][0x3b0] ;  /* 0x00007600ff4477ac */ /* 0x000ee20008000800 */
[----:B--2---:R-:W-:Y:S01]  /*1c4a0*/  IMAD R33, R132, UR69, RZ ;  /* 0x0000004584217c24 */ /* 0x004fe2000f8e02ff */
[----:B------:R-:W-:Y:S01]  /*1c4b0*/  ISETP.GT.U32.AND P1, PT, R225, R180, PT ;  /* 0x000000b4e100720c */ /* 0x000fe20003f24070 */
[--C-:B------:R-:W-:Y:S02]  /*1c4c0*/  @!P6 IMAD.IADD R110, R110, 0x1, -R225.reuse ;  /* 0x000000016e6ee824 */ /* 0x100fe400078e0ae1 */
[----:B------:R-:W-:Y:S01]  /*1c4d0*/  VIADD R228, R34, 0x1cd ;  /* 0x000001cd22e47836 */ /* 0x000fe20000000000 */
[----:B------:R-:W-:Y:S01]  /*1c4e0*/  STL [R1+0xbc], R33 ;  /* 0x0000bc2101007387 */ /* 0x000fe20000100800 */
[----:B------:R-:W-:Y:S01]  /*1c4f0*/  SEL R14, R216, R226, !P4 ;  /* 0x000000e2d80e7207 */ /* 0x000fe20006000000 */
[----:B------:R-:W2:Y:S02]  /*1c500*/  LDCU UR77, c[0x0][0x3b0] ;  /* 0x00007600ff4d77ac */ /* 0x000ea40008000800 */
[----:B------:R1:W-:Y:S01]  /*1c510*/  STL [R1+0xb8], R37 ;  /* 0x0000b82501007387 */ /* 0x0003e20000100800 */
[--C-:B------:R-:W-:Y:S01]  /*1c520*/  @!P5 IMAD.IADD R177, R177, 0x1, -R225.reuse ;  /* 0x00000001b1b1d824 */ /* 0x100fe200078e0ae1 */
[----:B------:R-:W-:Y:S01]  /*1c530*/  ISETP.GT.U32.AND P0, PT, R225, R109, PT ;  /* 0x0000006de100720c */ /* 0x000fe20003f04070 */
[----:B------:R-:W1:Y:S01]  /*1c540*/  LDCU UR72, c[0x0][0x3b0] ;  /* 0x00007600ff4877ac */ /* 0x000e620008000800 */
[----:B------:R-:W2:Y:S01]  /*1c550*/  LDL.LU R227, [R1+0x6f20] ;  /* 0x006f200001e37983 */ /* 0x000ea20000300800 */
[----:B------:R-:W-:Y:S01]  /*1c560*/  @!P1 IMAD.IADD R180, R180, 0x1, -R225 ;  /* 0x00000001b4b49824 */ /* 0x000fe200078e0ae1 */
[----:B------:R-:W-:Y:S01]  /*1c570*/  ISETP.GE.AND P1, PT, R121, RZ, PT ;  /* 0x000000ff7900720c */ /* 0x000fe20003f26270 */
[C---:B------:R-:W-:Y:S01]  /*1c580*/  VIADD R121, R34.reuse, 0x1c5 ;  /* 0x000001c522797836 */ /* 0x040fe20000000000 */
[----:B------:R-:W-:Y:S01]  /*1c590*/  ISETP.GE.AND P5, PT, R241, RZ, PT ;  /* 0x000000fff100720c */ /* 0x000fe20003fa6270 */
[----:B------:R-:W-:Y:S01]  /*1c5a0*/  VIADD R241, R34, 0x1c6 ;  /* 0x000001c622f17836 */ /* 0x000fe20000000000 */
[----:B------:R-:W-:Y:S01]  /*1c5b0*/  SEL R179, R216, R179, !P4 ;  /* 0x000000b3d8b37207 */ /* 0x000fe20006000000 */
[----:B------:R-:W-:Y:S01]  /*1c5c0*/  IMAD R12, R12, UR45, RZ ;  /* 0x0000002d0c0c7c24 */ /* 0x000fe2000f8e02ff */
[----:B------:R-:W1:Y:S07]  /*1c5d0*/  LDCU UR69, c[0x0][0x3b0] ;  /* 0x00007600ff4577ac */ /* 0x000e6e0008000800 */
[----:B------:R-:W-:Y:S01]  /*1c5e0*/  @!P1 IMAD.MOV R177, RZ, RZ, -R177 ;  /* 0x000000ffffb19224 */ /* 0x000fe200078e0ab1 */
[----:B------:R-:W-:Y:S01]  /*1c5f0*/  ISETP.GT.U32.AND P1, PT, R225, R145, PT ;  /* 0x00000091e100720c */ /* 0x000fe20003f24070 */
[----:B------:R-:W-:Y:S01]  /*1c600*/  STL [R1+0x6c08], R121 ;  /* 0x006c087901007387 */ /* 0x000fe20000100800 */
[----:B------:R-:W-:Y:S01]  /*1c610*/  @!P5 IMAD.MOV R176, RZ, RZ, -R176 ;  /* 0x000000ffffb0d224 */ /* 0x000fe200078e0ab0 */
[----:B--2---:R-:W-:-:S02]  /*1c620*/  SEL R227, R216, R227, !P4 ;  /* 0x000000e3d8e37207 */ /* 0x004fc40006000000 */
[----:B------:R-:W-:Y:S01]  /*1c630*/  STL [R1+0x6c20], R241 ;  /* 0x006c20f101007387 */ /* 0x000fe20000100800 */
[----:B-1----:R-:W-:Y:S01]  /*1c640*/  IABS R37, R121 ;  /* 0x0000007900257213 */ /* 0x002fe20000000000 */
[----:B------:R-:W-:Y:S01]  /*1c650*/  @!P0 IMAD.IADD R109, R109, 0x1, -R225 ;  /* 0x000000016d6d8824 */ /* 0x000fe200078e0ae1 */
[----:B------:R-:W-:Y:S01]  /*1c660*/  IABS R38, R241 ;  /* 0x000000f100267213 */ /* 0x000fe20000000000 */
[----:B------:R-:W-:Y:S01]  /*1c670*/  IMAD R132, R227, UR73, RZ ;  /* 0x00000049e3847c24 */ /* 0x000fe2000f8e02ff */
[----:B------:R-:W-:-:S03]  /*1c680*/  SEL R33, R216, R154, !P4 ;  /* 0x0000009ad8217207 */ /* 0x000fc60006000000 */
[----:B------:R-:W-:Y:S01]  /*1c690*/  @!P1 IMAD.IADD R145, R145, 0x1, -R225 ;  /* 0x0000000191919824 */ /* 0x000fe200078e0ae1 */
[----:B------:R-:W-:Y:S02]  /*1c6a0*/  ISETP.GE.AND P1, PT, R229, RZ, PT ;  /* 0x000000ffe500720c */ /* 0x000fe40003f26270 */
[C---:B------:R-:W-:Y:S01]  /*1c6b0*/  ISETP.GT.U32.AND P6, PT, R225.reuse, R155, PT ;  /* 0x0000009be100720c */ /* 0x040fe20003fc4070 */
[----:B------:R1:W-:Y:S01]  /*1c6c0*/  STL [R1+0xb0], R132 ;  /* 0x0000b08401007387 */ /* 0x0003e20000100800 */
[----:B------:R-:W-:Y:S01]  /*1c6d0*/  ISETP.GT.U32.AND P5, PT, R225, R180, PT ;  /* 0x000000b4e100720c */ /* 0x000fe20003fa4070 */
[----:B------:R-:W-:Y:S01]  /*1c6e0*/  IMAD.HI.U32 R193, R26, R37, RZ ;  /* 0x000000251ac17227 */ /* 0x000fe200078e00ff */
[----:B------:R-:W-:Y:S01]  /*1c6f0*/  ISETP.GE.AND P0, PT, R57, RZ, PT ;  /* 0x000000ff3900720c */ /* 0x000fe20003f06270 */
[----:B------:R-:W2:Y:S02]  /*1c700*/  LDL.LU R229, [R1+0x6f1c] ;  /* 0x006f1c0001e57983 */ /* 0x000ea40000300800 */
[----:B------:R-:W-:-:S02]  /*1c710*/  VIADD R226, R34, 0x1cf ;  /* 0x000001cf22e27836 */ /* 0x000fc40000000000 */
[----:B------:R-:W-:Y:S01]  /*1c720*/  IMAD R14, R14, UR54, RZ ;  /* 0x000000360e0e7c24 */ /* 0x000fe2000f8e02ff */
[----:B----4-:R-:W-:Y:S01]  /*1c730*/  SEL R105, R216, R105, !P4 ;  /* 0x00000069d8697207 */ /* 0x010fe20006000000 */
[----:B------:R-:W4:Y:S01]  /*1c740*/  LDL.LU R57, [R1+0x6f18] ;  /* 0x006f180001397983 */ /* 0x000f220000300800 */
[----:B------:R-:W-:Y:S01]  /*1c750*/  VIADD R227, R34, 0x1ce ;  /* 0x000001ce22e37836 */ /* 0x000fe20000000000 */
[----:B------:R-:W-:Y:S01]  /*1c760*/  SEL R176, R216, R176, !P4 ;  /* 0x000000b0d8b07207 */ /* 0x000fe20006000000 */
[----:B------:R-:W-:Y:S01]  /*1c770*/  IMAD.HI.U32 R154, R26, R38, RZ ;  /* 0x000000261a9a7227 */ /* 0x000fe200078e00ff */
[----:B------:R-:W-:Y:S01]  /*1c780*/  SEL R177, R216, R177, !P4 ;  /* 0x000000b1d8b17207 */ /* 0x000fe20006000000 */
[----:B------:R-:W2:Y:S02]  /*1c790*/  LDCU UR54, c[0x0][0x3b0] ;  /* 0x00007600ff3677ac */ /* 0x000ea40008000800 */
[----:B------:R-:W-:Y:S01]  /*1c7a0*/  @!P5 IMAD.IADD R180, R180, 0x1, -R225 ;  /* 0x00000001b4b4d824 */ /* 0x000fe200078e0ae1 */
[----:B------:R-:W-:Y:S01]  /*1c7b0*/  ISETP.GT.U32.AND P5, PT, R225, R136, PT ;  /* 0x00000088e100720c */ /* 0x000fe20003fa4070 */
[----:B------:R-:W2:Y:S01]  /*1c7c0*/  LDCU UR73, c[0x0][0x3b0] ;  /* 0x00007600ff4977ac */ /* 0x000ea20008000800 */
[----:B------:R-:W-:-:S02]  /*1c7d0*/  IADD3 R193, PT, PT, -R193, RZ, RZ ;  /* 0x000000ffc1c17210 */ /* 0x000fc40007ffe1ff */
[----:B-1----:R-:W-:Y:S01]  /*1c7e0*/  SEL R132, R216, R165, !P4 ;  /* 0x000000a5d8847207 */ /* 0x002fe20006000000 */
[----:B------:R-:W-:Y:S01]  /*1c7f0*/  @!P1 IMAD.MOV R180, RZ, RZ, -R180 ;  /* 0x000000ffffb49224 */ /* 0x000fe200078e0ab4 */
[C---:B------:R-:W-:Y:S01]  /*1c800*/  ISETP.GT.U32.AND P1, PT, R225.reuse, R109, PT ;  /* 0x0000006de100720c */ /* 0x040fe20003f24070 */
[----:B------:R-:W-:Y:S01]  /*1c810*/  IMAD R165, R225, R193, R37 ;  /* 0x000000c1e1a57224 */ /* 0x000fe200078e0225 */
[----:B------:R-:W1:Y:S01]  /*1c820*/  LDCU UR45, c[0x0][0x3b0] ;  /* 0x00007600ff2d77ac */ /* 0x000e620008000800 */
[----:B------:R-:W-:-:S04]  /*1c830*/  IMAD R37, R132, UR74, RZ ;  /* 0x0000004a84257c24 */ /* 0x000fc8000f8e02ff */
[----:B------:R-:W-:Y:S01]  /*1c840*/  @!P5 IMAD.IADD R136, R136, 0x1, -R225 ;  /* 0x000000018888d824 */ /* 0x000fe200078e0ae1 */
[----:B------:R-:W-:Y:S01]  /*1c850*/  ISETP.GE.AND P5, PT, R130, RZ, PT ;  /* 0x000000ff8200720c */ /* 0x000fe20003fa6270 */
[----:B------:R1:W-:Y:S01]  /*1c860*/  STL [R1+0xa8], R37 ;  /* 0x0000a82501007387 */ /* 0x0003e20000100800 */
[----:B------:R-:W-:Y:S02]  /*1c870*/  @!P0 IMAD.MOV R145, RZ, RZ, -R145 ;  /* 0x000000ffff918224 */ /* 0x000fe400078e0a91 */
[----:B------:R-:W-:Y:S01]  /*1c880*/  IMAD.MOV R154, RZ, RZ, -R154 ;  /* 0x000000ffff9a7224 */ /* 0x000fe200078e0a9a */
[----:B------:R-:W1:Y:S01]  /*1c890*/  LDL.LU R130, [R1+0x6f14] ;  /* 0x006f140001827983 */ /* 0x000e620000300800 */
[----:B------:R-:W-:Y:S02]  /*1c8a0*/  ISETP.GT.U32.AND P0, PT, R225, R136, PT ;  /* 0x00000088e100720c */ /* 0x000fe40003f04070 */
[----:B------:R-:W-:Y:S02]  /*1c8b0*/  @!P1 IADD3 R109, PT, PT, R109, -R225, RZ ;  /* 0x800000e16d6d9210 */ /* 0x000fe40007ffe0ff */
[----:B--2---:R-:W-:-:S03]  /*1c8c0*/  SEL R229, R216, R229, !P4 ;  /* 0x000000e5d8e57207 */ /* 0x004fc60006000000 */
[----:B------:R-:W-:Y:S01]  /*1c8d0*/  @!P5 IMAD.MOV R182, RZ, RZ, -R182 ;  /* 0x000000ffffb6d224 */ /* 0x000fe200078e0ab6 */
[C---:B------:R-:W-:Y:S01]  /*1c8e0*/  ISETP.GT.U32.AND P5, PT, R225.reuse, R48, PT ;  /* 0x00000030e100720c */ /* 0x040fe20003fa4070 */
[----:B------:R-:W-:Y:S01]  /*1c8f0*/  IMAD.MOV.U32 R132, RZ, RZ, R110 ;  /* 0x000000ffff847224 */ /* 0x000fe200078e006e */
[C---:B------:R-:W-:Y:S01]  /*1c900*/  ISETP.GT.U32.AND P1, PT, R225.reuse, R141, PT ;  /* 0x0000008de100720c */ /* 0x040fe20003f24070 */
[----:B------:R-:W-:Y:S01]  /*1c910*/  IMAD R154, R225, R154, R38 ;  /* 0x0000009ae19a7224 */ /* 0x000fe200078e0226 */
[----:B------:R-:W-:Y:S01]  /*1c920*/  @!P6 IADD3 R155, PT, PT, R155, -R225, RZ ;  /* 0x800000e19b9be210 */ /* 0x000fe20007ffe0ff */
[----:B------:R-:W-:Y:S01]  /*1c930*/  IMAD R38, R229, UR60, RZ ;  /* 0x0000003ce5267c24 */ /* 0x000fe2000f8e02ff */
[----:B----4-:R-:W-:Y:S01]  /*1c940*/  SEL R57, R216, R57, !P4 ;  /* 0x00000039d8397207 */ /* 0x010fe20006000000 */
[----:B------:R-:W-:Y:S01]  /*1c950*/  @!P0 IMAD.IADD R136, R136, 0x1, -R225 ;  /* 0x0000000188888824 */ /* 0x000fe200078e0ae1 */
[----:B------:R-:W-:Y:S01]  /*1c960*/  SEL R180, R216, R180, !P4 ;  /* 0x000000b4d8b47207 */ /* 0x000fe20006000000 */
[----:B------:R-:W2:Y:S01]  /*1c970*/  LDCU UR74, c[0x0][0x3b0] ;  /* 0x00007600ff4a77ac */ /* 0x000ea20008000800 */
[----:B------:R4:W-:Y:S01]  /*1c980*/  STL [R1+0xa4], R38 ;  /* 0x0000a42601007387 */ /* 0x0009e20000100800 */
[----:B------:R-:W-:-:S02]  /*1c990*/  ISETP.GE.AND P0, PT, R144, RZ, PT ;  /* 0x000000ff9000720c */ /* 0x000fc40003f06270 */
[--C-:B------:R-:W-:Y:S01]  /*1c9a0*/  @!P5 IMAD.IADD R48, R48, 0x1, -R225.reuse ;  /* 0x000000013030d824 */ /* 0x100fe200078e0ae1 */
[----:B------:R-:W2:Y:S01]  /*1c9b0*/  LDL.LU R144, [R1+0x6f10] ;  /* 0x006f100001907983 */ /* 0x000ea20000300800 */
[----:B------:R-:W-:Y:S01]  /*1c9c0*/  ISETP.GE.AND P5, PT, R143, RZ, PT ;  /* 0x000000ff8f00720c */ /* 0x000fe20003fa6270 */
[----:B------:R-:W-:Y:S01]  /*1c9d0*/  @!P1 IMAD.IADD R141, R141, 0x1, -R225 ;  /* 0x000000018d8d9824 */ /* 0x000fe200078e0ae1 */
[----:B-1----:R-:W-:Y:S01]  /*1c9e0*/  SEL R37, R216, R130, !P4 ;  /* 0x00000082d8257207 */ /* 0x002fe20006000000 */
[----:B----4-:R-:W-:Y:S01]  /*1c9f0*/  IMAD R38, R107, UR4, RZ ;  /* 0x000000046b267c24 */ /* 0x010fe2000f8e02ff */
[----:B------:R-:W4:Y:S01]  /*1ca00*/  LDL.LU R143, [R1+0x6f0c] ;  /* 0x006f0c00018f7983 */ /* 0x000f220000300800 */
[----:B------:R-:W-:Y:S01]  /*1ca10*/  ISETP.GE.AND P1, PT, R248, RZ, PT ;  /* 0x000000fff800720c */ /* 0x000fe20003f26270 */
[----:B------:R-:W-:Y:S01]  /*1ca20*/  IMAD.MOV.U32 R130, RZ, RZ, R109 ;  /* 0x000000ffff827224 */ /* 0x000fe200078e006d */
[C---:B------:R-:W-:Y:S01]  /*1ca30*/  ISETP.GT.U32.AND P6, PT, R225.reuse, R155, PT ;  /* 0x0000009be100720c */ /* 0x040fe20003fc4070 */
[----:B------:R-:W-:Y:S05]  /*1ca40*/  STL [R1+0xa0], R38 ;  /* 0x0000a02601007387 */ /* 0x000fea0000100800 */
[----:B------:R-:W-:Y:S01]  /*1ca50*/  @!P5 IMAD.MOV R136, RZ, RZ, -R136 ;  /* 0x000000ffff88d224 */ /* 0x000fe200078e0a88 */
[----:B------:R-:W-:Y:S01]  /*1ca60*/  SEL R145, R216, R145, !P4 ;  /* 0x00000091d8917207 */ /* 0x000fe20006000000 */
[----:B------:R-:W-:Y:S01]  /*1ca70*/  VIADD R229, R34, 0x1c8 ;  /* 0x000001c822e57836 */ /* 0x000fe20000000000 */
[----:B------:R-:W3:Y:S01]  /*1ca80*/  LDL.LU R248, [R1+0x6f08] ;  /* 0x006f080001f87983 */ /* 0x000ee20000300800 */
[----:B------:R-:W-:Y:S01]  /*1ca90*/  @!P0 IMAD.MOV R130, RZ, RZ, -R130 ;  /* 0x000000ffff828224 */ /* 0x000fe200078e0a82 */
[C---:B------:R-:W-:Y:S01]  /*1caa0*/  ISETP.GT.U32.AND P0, PT, R225.reuse, R48, PT ;  /* 0x00000030e100720c */ /* 0x040fe20003f04070 */
[----:B------:R-:W1:Y:S01]  /*1cab0*/  LDCU UR60, c[0x0][0x3b0] ;  /* 0x00007600ff3c77ac */ /* 0x000e620008000800 */
[C---:B------:R-:W-:Y:S01]  /*1cac0*/  ISETP.GT.U32.AND P5, PT, R225.reuse, R141, PT ;  /* 0x0000008de100720c */ /* 0x040fe20003fa4070 */
[----:B------:R-:W-:Y:S01]  /*1cad0*/  @!P1 IMAD.MOV R132, RZ, RZ, -R132 ;  /* 0x000000ffff849224 */ /* 0x000fe200078e0a84 */
[----:B------:R-:W-:-:S02]  /*1cae0*/  ISETP.GT.U32.AND P1, PT, R225, R148, PT ;  /* 0x00000094e100720c */ /* 0x000fc40003f24070 */
[----:B--2---:R-:W-:-:S07]  /*1caf0*/  SEL R144, R216, R144, !P4 ;  /* 0x00000090d8907207 */ /* 0x004fce0006000000 */
[--C-:B------:R-:W-:Y:S01]  /*1cb00*/  @!P0 IMAD.IADD R48, R48, 0x1, -R225.reuse ;  /* 0x0000000130308824 */ /* 0x100fe200078e0ae1 */
[----:B------:R-:W-:Y:S01]  /*1cb10*/  ISETP.GT.U32.AND P0, PT, R225, R161, PT ;  /* 0x000000a1e100720c */ /* 0x000fe20003f04070 */
[----:B------:R-:W-:Y:S01]  /*1cb20*/  STL [R1+0x6b9c], R247 ;  /* 0x006b9cf701007387 */ /* 0x000fe20000100800 */
[--C-:B------:R-:W-:Y:S01]  /*1cb30*/  @!P5 IMAD.IADD R141, R141, 0x1, -R225.reuse ;  /* 0x000000018d8dd824 */ /* 0x100fe200078e0ae1 */
[----:B------:R-:W-:Y:S01]  /*1cb40*/  ISETP.GE.AND P5, PT, R20, RZ, PT ;  /* 0x000000ff1400720c */ /* 0x000fe20003fa6270 */
[--C-:B------:R-:W-:Y:S01]  /*1cb50*/  @!P1 IMAD.IADD R148, R148, 0x1, -R225.reuse ;  /* 0x0000000194949824 */ /* 0x100fe200078e0ae1 */
[----:B------:R-:W-:Y:S01]  /*1cb60*/  STL [R1+0x6be8], R229 ;  /* 0x006be8e501007387 */ /* 0x000fe20000100800 */
[----:B------:R-:W-:Y:S01]  /*1cb70*/  ISETP.GE.AND P1, PT, R123, RZ, PT ;  /* 0x000000ff7b00720c */ /* 0x000fe20003f26270 */
[----:B------:R-:W-:Y:S01]  /*1cb80*/  IMAD R37, R37, UR61, RZ ;  /* 0x0000003d25257c24 */ /* 0x000fe2000f8e02ff */
[C---:B------:R-:W-:Y:S01]  /*1cb90*/  SEL R182, R216.reuse, R182, !P4 ;  /* 0x000000b6d8b67207 */ /* 0x040fe20006000000 */
[--C-:B------:R-:W-:Y:S01]  /*1cba0*/  @!P6 IMAD.IADD R155, R155, 0x1, -R225.reuse ;  /* 0x000000019b9be824 */ /* 0x100fe200078e0ae1 */
[----:B------:R-:W2:Y:S03]  /*1cbb0*/  LDCU UR4, c[0x0][0x3b0] ;  /* 0x00007600ff0477ac */ /* 0x000ea60008000800 */
[----:B------:R-:W-:Y:S01]  /*1cbc0*/  @!P0 IMAD.IADD R161, R161, 0x1, -R225 ;  /* 0x00000001a1a18824 */ /* 0x000fe200078e0ae1 */
[----:B---3--:R-:W-:-:S02]  /*1cbd0*/  SEL R248, R216, R248, !P4 ;  /* 0x000000f8d8f87207 */ /* 0x008fc40006000000 */
[----:B------:R-:W-:Y:S01]  /*1cbe0*/  @!P5 IMAD.MOV R48, RZ, RZ, -R48 ;  /* 0x000000ffff30d224 */ /* 0x000fe200078e0a30 */
[----:B------:R-:W-:Y:S02]  /*1cbf0*/  IABS R107, R229 ;  /* 0x000000e5006b7213 */ /* 0x000fe40000000000 */
[----:B------:R-:W-:Y:S01]  /*1cc00*/  @!P1 IMAD.MOV R141, RZ, RZ, -R141 ;  /* 0x000000ffff8d9224 */ /* 0x000fe200078e0a8d */
[----:B----4-:R-:W-:Y:S01]  /*1cc10*/  SEL R110, R216, R143, !P4 ;  /* 0x0000008fd86e7207 */ /* 0x010fe20006000000 */
[----:B------:R-:W-:Y:S01]  /*1cc20*/  IMAD R109, R248, UR6, RZ ;  /* 0x00000006f86d7c24 */ /* 0x000fe2000f8e02ff */
[----:B------:R-:W-:Y:S01]  /*1cc30*/  ISETP.GE.AND P0, PT, R230, RZ, PT ;  /* 0x000000ffe600720c */ /* 0x000fe20003f06270 */
[----:B------:R-:W3:Y:S03]  /*1cc40*/  LDCU UR61, c[0x0][0x3b0] ;  /* 0x00007600ff3d77ac */ /* 0x000ee60008000800 */
[----:B------:R4:W-:Y:S01]  /*1cc50*/  STL [R1+0x94], R109 ;  /* 0x0000946d01007387 */ /* 0x0009e20000100800 */
[C---:B------:R-:W-:Y:S01]  /*1cc60*/  ISETP.GT.U32.AND P5, PT, R225.reuse, R148, PT ;  /* 0x00000094e100720c */ /* 0x040fe20003fa4070 */
[----:B------:R-:W1:Y:S02]  /*1cc70*/  LDCU UR6, c[0x0][0x3b0] ;  /* 0x00007600ff0677ac */ /* 0x000e640008000800 */
[----:B------:R-:W2:Y:S04]  /*1cc80*/  LDL.LU R20, [R1+0x6f04] ;  /* 0x006f040001147983 */ /* 0x000ea80000300800 */
[----:B------:R-:W3:Y:S04]  /*1cc90*/  LDL.LU R123, [R1+0x6f00] ;  /* 0x006f0000017b7983 */ /* 0x000ee80000300800 */
[----:B------:R-:W3:Y:S01]  /*1cca0*/  LDL.LU R230, [R1+0x6efc] ;  /* 0x006efc0001e67983 */ /* 0x000ee20000300800 */
[----:B------:R-:W-:-:S02]  /*1ccb0*/  ISETP.GT.U32.AND P1, PT, R225, R161, PT ;  /* 0x000000a1e100720c */ /* 0x000fc40003f24070 */
[C---:B------:R-:W-:Y:S01]  /*1ccc0*/  ISETP.GT.U32.AND P6, PT, R225.reuse, R188, PT ;  /* 0x000000bce100720c */ /* 0x040fe20003fc4070 */
[----:B------:R-:W-:Y:S01]  /*1ccd0*/  @!P0 IMAD.MOV R155, RZ, RZ, -R155 ;  /* 0x000000ffff9b8224 */ /* 0x000fe200078e0a9b */
[C---:B------:R-:W-:Y:S02]  /*1cce0*/  ISETP.GT.U32.AND P0, PT, R225.reuse, R189, PT ;  /* 0x000000bde100720c */ /* 0x040fe40003f04070 */
[----:B------:R-:W-:Y:S02]  /*1ccf0*/  @!P5 IADD3 R148, PT, PT, R148, -R225, RZ ;  /* 0x800000e19494d210 */ /* 0x000fe40007ffe0ff */
[----:B------:R-:W-:-:S05]  /*1cd00*/  ISETP.GT.U32.AND P5, PT, R225, R192, PT ;  /* 0x000000c0e100720c */ /* 0x000fca0003fa4070 */
[--C-:B------:R-:W-:Y:S01]  /*1cd10*/  @!P1 IMAD.IADD R161, R161, 0x1, -R225.reuse ;  /* 0x00000001a1a19824 */ /* 0x100fe200078e0ae1 */
[----:B------:R-:W-:Y:S01]  /*1cd20*/  ISETP.GE.AND P1, PT, R222, RZ, PT ;  /* 0x000000ffde00720c */ /* 0x000fe20003f26270 */
[--C-:B------:R-:W-:Y:S02]  /*1cd30*/  @!P6 IMAD.IADD R188, R188, 0x1, -R225.reuse ;  /* 0x00000001bcbce824 */ /* 0x100fe400078e0ae1 */
[----:B------:R-:W-:-:S03]  /*1cd40*/  @!P0 IMAD.IADD R189, R189, 0x1, -R225 ;  /* 0x00000001bdbd8824 */ /* 0x000fc600078e0ae1 */
[----:B------:R-:W-:Y:S01]  /*1cd50*/  ISETP.GT.U32.AND P6, PT, R225, R188, PT ;  /* 0x000000bce100720c */ /* 0x000fe20003fc4070 */
[----:B------:R-:W-:Y:S01]  /*1cd60*/  @!P5 IMAD.IADD R192, R192, 0x1, -R225 ;  /* 0x00000001c0c0d824 */ /* 0x000fe200078e0ae1 */
[----:B------:R-:W-:Y:S02]  /*1cd70*/  ISETP.GE.AND P0, PT, R213, RZ, PT ;  /* 0x000000ffd500720c */ /* 0x000fe40003f06270 */
[----:B------:R-:W-:-:S03]  /*1cd80*/  ISETP.GE.AND P5, PT, R146, RZ, PT ;  /* 0x000000ff9200720c */ /* 0x000fc60003fa6270 */
[----:B------:R-:W-:Y:S02]  /*1cd90*/  @!P1 IADD3 R148, PT, PT, -R148, RZ, RZ ;  /* 0x000000ff94949210 */ /* 0x000fe40007ffe1ff */
[----:B------:R-:W-:Y:S01]  /*1cda0*/  ISETP.GT.U32.AND P1, PT, R225, R189, PT ;  /* 0x000000bde100720c */ /* 0x000fe20003f24070 */
[----:B----4-:R-:W-:-:S04]  /*1cdb0*/  IMAD.HI.U32 R109, R26, R107, RZ ;  /* 0x0000006b1a6d7227 */ /* 0x010fc800078e00ff */
[----:B------:R-:W-:Y:S02]  /*1cdc0*/  IMAD.MOV R109, RZ, RZ, -R109 ;  /* 0x000000ffff6d7224 */ /* 0x000fe400078e0a6d */
[----:B------:R-:W-:Y:S02]  /*1cdd0*/  @!P6 IMAD.IADD R188, R188, 0x1, -R225 ;  /* 0x00000001bcbce824 */ /* 0x000fe400078e0ae1 */
[C---:B------:R-:W-:Y:S02]  /*1cde0*/  IMAD R143, R225.reuse, R109, R107 ;  /* 0x0000006de18f7224 */ /* 0x040fe400078e026b */
[----:B------:R-:W-:Y:S01]  /*1cdf0*/  @!P0 IMAD.MOV R161, RZ, RZ, -R161 ;  /* 0x000000ffffa18224 */ /* 0x000fe200078e0aa1 */
[C---:B------:R-:W-:Y:S01]  /*1ce00*/  ISETP.GT.U32.AND P0, PT, R225.reuse, R192, PT ;  /* 0x000000c0e100720c */ /* 0x040fe20003f04070 */
[----:B------:R-:W-:Y:S01]  /*1ce10*/  @!P5 IMAD.MOV R188, RZ, RZ, -R188 ;  /* 0x000000ffffbcd224 */ /* 0x000fe200078e0abc */
[----:B------:R-:W-:Y:S01]  /*1ce20*/  ISETP.GT.U32.AND P5, PT, R225, R201, PT ;  /* 0x000000c9e100720c */ /* 0x000fe20003fa4070 */
[----:B------:R-:W-:Y:S01]  /*1ce30*/  @!P1 IMAD.IADD R189, R189, 0x1, -R225 ;  /* 0x00000001bdbd9824 */ /* 0x000fe200078e0ae1 */
[----:B------:R-:W-:Y:S01]  /*1ce40*/  ISETP.GT.U32.AND P1, PT, R225, R200, PT ;  /* 0x000000c8e100720c */ /* 0x000fe20003f24070 */
[----:B------:R-:W-:-:S02]  /*1ce50*/  VIADD R222, R34, 0x1ca ;  /* 0x000001ca22de7836 */ /* 0x000fc40000000000 */
[----:B------:R-:W-:-:S06]  /*1ce60*/  VIADD R213, R34, 0x1cc ;  /* 0x000001cc22d57836 */ /* 0x000fcc0000000000 */
[--C-:B------:R-:W-:Y:S01]  /*1ce70*/  @!P0 IMAD.IADD R192, R192, 0x1, -R225.reuse ;  /* 0x00000001c0c08824 */ /* 0x100fe200078e0ae1 */
[----:B------:R-:W-:Y:S01]  /*1ce80*/  ISETP.GE.AND P0, PT, R8, RZ, PT ;  /* 0x000000ff0800720c */ /* 0x000fe20003f06270 */
[--C-:B------:R-:W-:Y:S01]  /*1ce90*/  @!P5 IMAD.IADD R201, R201, 0x1, -R225.reuse ;  /* 0x00000001c9c9d824 */ /* 0x100fe200078e0ae1 */
[----:B------:R-:W-:Y:S01]  /*1cea0*/  ISETP.GE.AND P5, PT, R137, RZ, PT ;  /* 0x000000ff8900720c */ /* 0x000fe20003fa6270 */
[----:B------:R-:W-:Y:S01]  /*1ceb0*/  @!P1 IMAD.IADD R200, R200, 0x1, -R225 ;  /* 0x00000001c8c89824 */ /* 0x000fe200078e0ae1 */
[----:B------:R-:W-:Y:S02]  /*1cec0*/  ISETP.GE.AND P1, PT, R231, RZ, PT ;  /* 0x000000ffe700720c */ /* 0x000fe40003f26270 */
[C---:B--2---:R-:W-:Y:S02]  /*1ced0*/  SEL R20, R216.reuse, R20, !P4 ;  /* 0x00000014d8147207 */ /* 0x044fe40006000000 */
[----:B---3--:R-:W-:-:S03]  /*1cee0*/  SEL R230, R216, R230, !P4 ;  /* 0x000000e6d8e67207 */ /* 0x008fc60006000000 */
[----:B------:R-:W-:Y:S01]  /*1cef0*/  IMAD R20, R20, UR10, RZ ;  /* 0x0000000a14147c24 */ /* 0x000fe2000f8e02ff */
[----:B------:R-:W-:Y:S01]  /*1cf00*/  ISETP.GT.U32.AND P6, PT, R225, R195, PT ;  /* 0x000000c3e100720c */ /* 0x000fe20003fc4070 */
[----:B------:R-:W-:Y:S01]  /*1cf10*/  @!P0 IMAD.MOV R189, RZ, RZ, -R189 ;  /* 0x000000ffffbd8224 */ /* 0x000fe200078e0abd */
[----:B------:R-:W-:Y:S01]  /*1cf20*/  IABS R38, R247 ;  /* 0x000000f700267213 */ /* 0x000fe20000000000 */
[----:B------:R-:W-:Y:S01]  /*1cf30*/  IMAD R109, R230, UR9, RZ ;  /* 0x00000009e66d7c24 */ /* 0x000fe2000f8e02ff */
[----:B------:R-:W-:Y:S01]  /*1cf40*/  IABS R204, R222 ;  /* 0x000000de00cc7213 */ /* 0x000fe20000000000 */
[----:B------:R-:W-:Y:S02]  /*1cf50*/  @!P5 IMAD.MOV R192, RZ, RZ, -R192 ;  /* 0x000000ffffc0d224 */ /* 0x000fe400078e0ac0 */
[----:B------:R-:W-:Y:S01]  /*1cf60*/  IMAD R107, R110, UR7, RZ ;  /* 0x000000076e6b7c24 */ /* 0x000fe2000f8e02ff */
[----:B------:R-:W-:Y:S01]  /*1cf70*/  STL [R1+0x84], R109 ;  /* 0x0000846d01007387 */ /* 0x000fe20000100800 */
[C---:B------:R-:W-:Y:S01]  /*1cf80*/  SEL R248, R216.reuse, R138, !P4 ;  /* 0x0000008ad8f87207 */ /* 0x040fe20006000000 */
[----:B------:R-:W-:Y:S01]  /*1cf90*/  IMAD R57, R57, UR75, RZ ;  /* 0x0000004b39397c24 */ /* 0x000fe2000f8e02ff */
[----:B------:R-:W-:Y:S01]  /*1cfa0*/  SEL R130, R216, R130, !P4 ;  /* 0x00000082d8827207 */ /* 0x000fe20006000000 */
[----:B------:R2:W-:Y:S01]  /*1cfb0*/  STL [R1+0x88], R20 ;  /* 0x0000881401007387 */ /* 0x0005e20000100800 */
[----:B------:R-:W-:Y:S01]  /*1cfc0*/  @!P6 IMAD.IADD R195, R195, 0x1, -R225 ;  /* 0x00000001c3c3e824 */ /* 0x000fe200078e0ae1 */
[C---:B------:R-:W-:Y:S01]  /*1cfd0*/  ISETP.GT.U32.AND P0, PT, R225.reuse, R201, PT ;  /* 0x000000c9e100720c */ /* 0x040fe20003f04070 */
[----:B------:R-:W-:Y:S01]  /*1cfe0*/  IMAD.HI.U32 R193, R26, R38, RZ ;  /* 0x000000261ac17227 */ /* 0x000fe200078e00ff */
[C---:B------:R-:W-:Y:S01]  /*1cff0*/  ISETP.GT.U32.AND P5, PT, R225.reuse, R200, PT ;  /* 0x000000c8e100720c */ /* 0x040fe20003fa4070 */
[----:B------:R-:W3:Y:S02]  /*1d000*/  LDCU UR75, c[0x0][0x3b0] ;  /* 0x00007600ff4b77ac */ /* 0x000ee40008000800 */
[----:B------:R-:W-:Y:S01]  /*1d010*/  VIADD R230, R34, 0x1f7 ;  /* 0x000001f722e67836 */ /* 0x000fe20000000000 */
[----:B------:R-:W-:Y:S01]  /*1d020*/  SEL R136, R216, R136, !P4 ;  /* 0x00000088d8887207 */ /* 0x000fe20006000000 */
[----:B------:R-:W4:Y:S01]  /*1d030*/  LDCU UR7, c[0x0][0x3b0] ;  /* 0x00007600ff0777ac */ /* 0x000f220008000800 */
[----:B--2---:R-:W-:Y:S01]  /*1d040*/  IMAD R20, R144, UR11, RZ ;  /* 0x0000000b90147c24 */ /* 0x004fe2000f8e02ff */
[----:B------:R-:W-:-:S02]  /*1d050*/  ISETP.GT.U32.AND P6, PT, R225, R195, PT ;  /* 0x000000c3e100720c */ /* 0x000fc40003fc4070 */
[----:B------:R-:W-:Y:S01]  /*1d060*/  SEL R132, R216, R132, !P4 ;  /* 0x00000084d8847207 */ /* 0x000fe20006000000 */
[----:B------:R-:W2:Y:S01]  /*1d070*/  LDCU UR10, c[0x0][0x3b0] ;  /* 0x00007600ff0a77ac */ /* 0x000ea20008000800 */
[----:B------:R1:W-:Y:S01]  /*1d080*/  STL [R1+0x8c], R20 ;  /* 0x00008c1401007387 */ /* 0x0003e20000100800 */
[--C-:B------:R-:W-:Y:S01]  /*1d090*/  @!P0 IMAD.IADD R201, R201, 0x1, -R225.reuse ;  /* 0x00000001c9c98824 */ /* 0x100fe200078e0ae1 */
[----:B------:R-:W-:Y:S01]  /*1d0a0*/  @!P5 IADD3 R200, PT, PT, R200, -R225, RZ ;  /* 0x800000e1c8c8d210 */ /* 0x000fe20007ffe0ff */
[----:B------:R-:W1:Y:S01]  /*1d0b0*/  LDCU UR11, c[0x0][0x3b0] ;  /* 0x00007600ff0b77ac */ /* 0x000e620008000800 */
[----:B------:R-:W2:Y:S01]  /*1d0c0*/  LDL.LU R146, [R1+0x6ef8] ;  /* 0x006ef80001927983 */ /* 0x000ea20000300800 */
[C---:B------:R-:W-:Y:S02]  /*1d0d0*/  SEL R48, R216.reuse, R48, !P4 ;  /* 0x00000030d8307207 */ /* 0x040fe40006000000 */
[C---:B------:R-:W-:Y:S01]  /*1d0e0*/  SEL R141, R216.reuse, R141, !P4 ;  /* 0x0000008dd88d7207 */ /* 0x040fe20006000000 */
[----:B------:R-:W-:Y:S01]  /*1d0f0*/  STL [R1+0x6b74], R222 ;  /* 0x006b74de01007387 */ /* 0x000fe20000100800 */
[----:B------:R-:W-:Y:S01]  /*1d100*/  SEL R155, R216, R155, !P4 ;  /* 0x0000009bd89b7207 */ /* 0x000fe20006000000 */
[----:B------:R-:W1:Y:S02]  /*1d110*/  LDCU UR9, c[0x0][0x3b0] ;  /* 0x00007600ff0977ac */ /* 0x000e640008000800 */
[----:B------:R-:W-:Y:S04]  /*1d120*/  STL [R1+0x6b78], R213 ;  /* 0x006b78d501007387 */ /* 0x000fe80000100800 */
[----:B------:R-:W2:Y:S04]  /*1d130*/  LDL.LU R8, [R1+0x6ef4] ;  /* 0x006ef40001087983 */ /* 0x000ea80000300800 */
[----:B------:R-:W3:Y:S04]  /*1d140*/  LDL.LU R137, [R1+0x6ef0] ;  /* 0x006ef00001897983 */ /* 0x000ee80000300800 */
[----:B------:R-:W3:Y:S01]  /*1d150*/  LDL.LU R231, [R1+0x6eec] ;  /* 0x006eec0001e77983 */ /* 0x000ee20000300800 */
[----:B------:R-:W-:Y:S01]  /*1d160*/  @!P6 IMAD.IADD R195, R195, 0x1, -R225 ;  /* 0x00000001c3c3e824 */ /* 0x000fe200078e0ae1 */
[----:B------:R-:W-:-:S03]  /*1d170*/  ISETP.GT.U32.AND P6, PT, R225, R199, PT ;  /* 0x000000c7e100720c */ /* 0x000fc60003fc4070 */
[----:B------:R-:W-:Y:S01]  /*1d180*/  @!P1 IMAD.MOV R195, RZ, RZ, -R195 ;  /* 0x000000ffffc39224 */ /* 0x000fe200078e0ac3 */
[C---:B------:R-:W-:Y:S02]  /*1d190*/  ISETP.GT.U32.AND P1, PT, R225.reuse, R196, PT ;  /* 0x000000c4e100720c */ /* 0x040fe40003f24070 */
[----:B------:R-:W-:Y:S02]  /*1d1a0*/  ISETP.GT.U32.AND P0, PT, R225, R197, PT ;  /* 0x000000c5e100720c */ /* 0x000fe40003f04070 */
[----:B------:R-:W-:-:S05]  /*1d1b0*/  ISETP.GE.AND P5, PT, R156, RZ, PT ;  /* 0x000000ff9c00720c */ /* 0x000fca0003fa6270 */
[----:B------:R-:W-:Y:S01]  /*1d1c0*/  @!P6 IMAD.IADD R199, R199, 0x1, -R225 ;  /* 0x00000001c7c7e824 */ /* 0x000fe200078e0ae1 */
[----:B------:R-:W-:-:S04]  /*1d1d0*/  IADD3 R193, PT, PT, -R193, RZ, RZ ;  /* 0x000000ffc1c17210 */ /* 0x000fc80007ffe1ff */
[----:B------:R-:W-:Y:S01]  /*1d1e0*/  ISETP.GT.U32.AND P6, PT, R225, R199, PT ;  /* 0x000000c7e100720c */ /* 0x000fe20003fc4070 */
[--C-:B------:R-:W-:Y:S01]  /*1d1f0*/  @!P1 IMAD.IADD R196, R196, 0x1, -R225.reuse ;  /* 0x00000001c4c49824 */ /* 0x100fe200078e0ae1 */
[----:B------:R-:W-:Y:S01]  /*1d200*/  ISETP.GE.AND P1, PT, R249, RZ, PT ;  /* 0x000000fff900720c */ /* 0x000fe20003f26270 */
[----:B------:R-:W-:Y:S01]  /*1d210*/  @!P0 IMAD.IADD R197, R197, 0x1, -R225 ;  /* 0x00000001c5c58824 */ /* 0x000fe200078e0ae1 */
[----:B------:R-:W-:Y:S01]  /*1d220*/  ISETP.GE.AND P0, PT, R211, RZ, PT ;  /* 0x000000ffd300720c */ /* 0x000fe20003f06270 */
[----:B------:R-:W-:Y:S01]  /*1d230*/  IMAD R193, R225, R193, R38 ;  /* 0x000000c1e1c17224 */ /* 0x000fe200078e0226 */
[----:B------:R-:W-:Y:S01]  /*1d240*/  SEL R38, R216, R123, !P4 ;  /* 0x0000007bd8267207 */ /* 0x000fe20006000000 */
[----:B------:R-:W-:-:S04]  /*1d250*/  IMAD.HI.U32 R123, R26, R204, RZ ;  /* 0x000000cc1a7b7227 */ /* 0x000fc800078e00ff */
[----:B------:R-:W-:Y:S01]  /*1d260*/  @!P5 IMAD.MOV R201, RZ, RZ, -R201 ;  /* 0x000000ffffc9d224 */ /* 0x000fe200078e0ac9 */
[----:B------:R-:W-:Y:S01]  /*1d270*/  ISETP.GT.U32.AND P5, PT, R225, R196, PT ;  /* 0x000000c4e100720c */ /* 0x000fe20003fa4070 */
[----:B------:R-:W-:Y:S02]  /*1d280*/  IMAD.MOV R123, RZ, RZ, -R123 ;  /* 0x000000ffff7b7224 */ /* 0x000fe400078e0a7b */
[----:B------:R-:W-:Y:S01]  /*1d290*/  @!P6 IMAD.IADD R199, R199, 0x1, -R225 ;  /* 0x00000001c7c7e824 */ /* 0x000fe200078e0ae1 */
[----:B------:R-:W-:Y:S01]  /*1d2a0*/  @!P1 IADD3 R200, PT, PT, -R200, RZ, RZ ;  /* 0x000000ffc8c89210 */ /* 0x000fe20007ffe1ff */
[C---:B------:R-:W-:Y:S01]  /*1d2b0*/  IMAD R204, R225.reuse, R123, R204 ;  /* 0x0000007be1cc7224 */ /* 0x040fe200078e02cc */
[C---:B------:R-:W-:Y:S01]  /*1d2c0*/  ISETP.GT.U32.AND P1, PT, R225.reuse, R197, PT ;  /* 0x000000c5e100720c */ /* 0x040fe20003f24070 */
[----:B------:R-:W-:Y:S01]  /*1d2d0*/  @!P0 IMAD.MOV R199, RZ, RZ, -R199 ;  /* 0x000000ffffc78224 */ /* 0x000fe200078e0ac7 */
[----:B------:R-:W-:-:S05]  /*1d2e0*/  ISETP.GT.U32.AND P0, PT, R225, R202, PT ;  /* 0x000000cae100720c */ /* 0x000fca0003f04070 */
[----:B------:R-:W-:Y:S01]  /*1d2f0*/  @!P5 IMAD.IADD R196, R196, 0x1, -R225 ;  /* 0x00000001c4c4d824 */ /* 0x000fe200078e0ae1 */
[----:B------:R-:W-:-:S05]  /*1d300*/  ISETP.GT.U32.AND P5, PT, R225, R203, PT ;  /* 0x000000cbe100720c */ /* 0x000fca0003fa4070 */
[--C-:B------:R-:W-:Y:S01]  /*1d310*/  @!P1 IMAD.IADD R197, R197, 0x1, -R225.reuse ;  /* 0x00000001c5c59824 */ /* 0x100fe200078e0ae1 */
[----:B------:R-:W-:Y:S01]  /*1d320*/  ISETP.GE.AND P1, PT, R10, RZ, PT ;  /* 0x000000ff0a00720c */ /* 0x000fe20003f26270 */
[----:B------:R-:W-:Y:S01]  /*1d330*/  @!P0 IMAD.IADD R202, R202, 0x1, -R225 ;  /* 0x00000001caca8824 */ /* 0x000fe200078e0ae1 */
[----:B------:R-:W-:-:S05]  /*1d340*/  ISETP.GE.AND P0, PT, R162, RZ, PT ;  /* 0x000000ffa200720c */ /* 0x000fca0003f06270 */
[----:B------:R-:W-:Y:S02]  /*1d350*/  @!P5 IADD3 R203, PT, PT, R203, -R225, RZ ;  /* 0x800000e1cbcbd210 */ /* 0x000fe40007ffe0ff */
[----:B------:R-:W-:Y:S02]  /*1d360*/  ISETP.GE.AND P5, PT, R219, RZ, PT ;  /* 0x000000ffdb00720c */ /* 0x000fe40003fa6270 */
[C---:B--2---:R-:W-:Y:S02]  /*1d370*/  SEL R8, R216.reuse, R8, !P4 ;  /* 0x00000008d8087207 */ /* 0x044fe40006000000 */
[----:B---3--:R-:W-:-:S03]  /*1d380*/  SEL R231, R216, R231, !P4 ;  /* 0x000000e7d8e77207 */ /* 0x008fc60006000000 */
[----:B------:R-:W-:Y:S01]  /*1d390*/  IMAD R8, R8, UR16, RZ ;  /* 0x0000001008087c24 */ /* 0x000fe2000f8e02ff */
[C---:B------:R-:W-:Y:S01]  /*1d3a0*/  SEL R109, R216.reuse, R131, !P4 ;  /* 0x00000083d86d7207 */ /* 0x040fe20006000000 */
[----:B------:R-:W-:Y:S02]  /*1d3b0*/  @!P1 IMAD.MOV R196, RZ, RZ, -R196 ;  /* 0x000000ffffc49224 */ /* 0x000fe400078e0ac4 */
[----:B------:R-:W-:Y:S01]  /*1d3c0*/  IMAD R123, R231, UR15, RZ ;  /* 0x0000000fe77b7c24 */ /* 0x000fe2000f8e02ff */
[C---:B------:R-:W-:Y:S01]  /*1d3d0*/  ISETP.GT.U32.AND P1, PT, R225.reuse, R202, PT ;  /* 0x000000cae100720c */ /* 0x040fe20003f24070 */
[----:B------:R-:W-:Y:S01]  /*1d3e0*/  @!P0 IMAD.MOV R197, RZ, RZ, -R197 ;  /* 0x000000ffffc58224 */ /* 0x000fe200078e0ac5 */
[----:B------:R-:W-:Y:S02]  /*1d3f0*/  ISETP.GT.U32.AND P6, PT, R225, R198, PT ;  /* 0x000000c6e100720c */ /* 0x000fe40003fc4070 */
[----:B-1----:R-:W-:Y:S01]  /*1d400*/  IABS R20, R213 ;  /* 0x000000d500147213 */ /* 0x002fe20000000000 */
[----:B------:R-:W-:Y:S01]  /*1d410*/  STL [R1+0x74], R123 ;  /* 0x0000747b01007387 */ /* 0x000fe20000100800 */
[----:B------:R-:W-:-:S02]  /*1d420*/  SEL R110, R216, R146, !P4 ;  /* 0x00000092d86e7207 */ /* 0x000fc40006000000 */
[----:B------:R-:W-:Y:S01]  /*1d430*/  IABS R211, R228 ;  /* 0x000000e400d37213 */ /* 0x000fe20000000000 */
[----:B------:R1:W-:Y:S01]  /*1d440*/  STL [R1+0x78], R8 ;  /* 0x0000780801007387 */ /* 0x0003e20000100800 */
[----:B------:R-:W-:Y:S01]  /*1d450*/  VIADD R231, R34, 0x1f5 ;  /* 0x000001f522e77836 */ /* 0x000fe20000000000 */
[C---:B------:R-:W-:Y:S02]  /*1d460*/  SEL R138, R216.reuse, R147, !P4 ;  /* 0x00000093d88a7207 */ /* 0x040fe40006000000 */
[C---:B------:R-:W-:Y:S01]  /*1d470*/  SEL R148, R216.reuse, R148, !P4 ;  /* 0x00000094d8947207 */ /* 0x040fe20006000000 */
[----:B------:R-:W2:Y:S01]  /*1d480*/  LDL.LU R156, [R1+0x6ee8] ;  /* 0x006ee800019c7983 */ /* 0x000ea20000300800 */
[C---:B------:R-:W-:Y:S02]  /*1d490*/  SEL R161, R216.reuse, R161, !P4 ;  /* 0x000000a1d8a17207 */ /* 0x040fe40006000000 */
[----:B------:R-:W-:Y:S01]  /*1d4a0*/  SEL R188, R216, R188, !P4 ;  /* 0x000000bcd8bc7207 */ /* 0x000fe20006000000 */
[----:B------:R-:W3:Y:S01]  /*1d4b0*/  LDL.LU R249, [R1+0x6ee4] ;  /* 0x006ee40001f97983 */ /* 0x000ee20000300800 */
[----:B-1----:R-:W-:Y:S01]  /*1d4c0*/  IMAD R8, R22, UR17, RZ ;  /* 0x0000001116087c24 */ /* 0x002fe2000f8e02ff */
[----:B------:R-:W-:Y:S01]  /*1d4d0*/  ISETP.GT.U32.AND P0, PT, R225, R203, PT ;  /* 0x000000cbe100720c */ /* 0x000fe20003f04070 */
[--C-:B------:R-:W-:Y:S01]  /*1d4e0*/  @!P1 IMAD.IADD R202, R202, 0x1, -R225.reuse ;  /* 0x00000001caca9824 */ /* 0x100fe200078e0ae1 */
[----:B------:R-:W-:Y:S01]  /*1d4f0*/  SEL R189, R216, R189, !P4 ;  /* 0x000000bdd8bd7207 */ /* 0x000fe20006000000 */
[----:B------:R-:W-:Y:S01]  /*1d500*/  @!P6 IMAD.IADD R198, R198, 0x1, -R225 ;  /* 0x00000001c6c6e824 */ /* 0x000fe200078e0ae1 */
[----:B------:R1:W-:Y:S01]  /*1d510*/  STL [R1+0x7c], R8 ;  /* 0x00007c0801007387 */ /* 0x0003e20000100800 */
[----:B------:R-:W-:Y:S01]  /*1d520*/  IMAD.MOV.U32 R146, RZ, RZ, R20 ;  /* 0x000000ffff927224 */ /* 0x000fe200078e0014 */
[----:B------:R-:W-:-:S02]  /*1d530*/  SEL R192, R216, R192, !P4 ;  /* 0x000000c0d8c07207 */ /* 0x000fc40006000000 */
[C---:B------:R-:W-:Y:S01]  /*1d540*/  SEL R195, R216.reuse, R195, !P4 ;  /* 0x000000c3d8c37207 */ /* 0x040fe20006000000 */
[----:B------:R-:W-:Y:S01]  /*1d550*/  STL [R1+0x6b6c], R228 ;  /* 0x006b6ce401007387 */ /* 0x000fe20000100800 */
[C---:B------:R-:W-:Y:S02]  /*1d560*/  SEL R201, R216.reuse, R201, !P4 ;  /* 0x000000c9d8c97207 */ /* 0x040fe40006000000 */
[C---:B------:R-:W-:Y:S01]  /*1d570*/  SEL R200, R216.reuse, R200, !P4 ;  /* 0x000000c8d8c87207 */ /* 0x040fe20006000000 */
[----:B------:R-:W-:Y:S01]  /*1d580*/  STL [R1+0x6b68], R227 ;  /* 0x006b68e301007387 */ /* 0x000fe20000100800 */
[C---:B------:R-:W-:Y:S01]  /*1d590*/  SEL R199, R216.reuse, R199, !P4 ;  /* 0x000000c7d8c77207 */ /* 0x040fe20006000000 */
[----:B------:R-:W-:Y:S01]  /*1d5a0*/  IMAD R109, R109, UR13, RZ ;  /* 0x0000000d6d6d7c24 */ /* 0x000fe2000f8e02ff */
[----:B-1----:R-:W-:Y:S01]  /*1d5b0*/  IABS R8, R227 ;  /* 0x000000e300087213 */ /* 0x002fe20000000000 */
[----:B------:R-:W3:Y:S01]  /*1d5c0*/  LDL.LU R10, [R1+0x6ee0] ;  /* 0x006ee000010a7983 */ /* 0x000ee20000300800 */
[----:B------:R-:W-:Y:S01]  /*1d5d0*/  ISETP.GT.U32.AND P1, PT, R225, R207, PT ;  /* 0x000000cfe100720c */ /* 0x000fe20003f24070 */
[--C-:B------:R-:W-:Y:S01]  /*1d5e0*/  @!P0 IMAD.IADD R203, R203, 0x1, -R225.reuse ;  /* 0x00000001cbcb8824 */ /* 0x100fe200078e0ae1 */
[----:B------:R-:W-:Y:S01]  /*1d5f0*/  ISETP.GT.U32.AND P6, PT, R225, R198, PT ;  /* 0x000000c6e100720c */ /* 0x000fe20003fc4070 */
[----:B------:R-:W3:Y:S01]  /*1d600*/  LDL.LU R162, [R1+0x6edc] ;  /* 0x006edc0001a27983 */ /* 0x000ee20000300800 */
[----:B------:R-:W-:Y:S01]  /*1d610*/  SEL R196, R216, R196, !P4 ;  /* 0x000000c4d8c47207 */ /* 0x000fe20006000000 */
[----:B------:R-:W1:Y:S02]  /*1d620*/  LDCU UR15, c[0x0][0x3b0] ;  /* 0x00007600ff0f77ac */ /* 0x000e640008000800 */
[----:B------:R-:W4:Y:S01]  /*1d630*/  LDL.LU R219, [R1+0x6ed8] ;  /* 0x006ed80001db7983 */ /* 0x000f220000300800 */
[----:B------:R-:W-:Y:S01]  /*1d640*/  IMAD.HI.U32 R22, R26, R8, RZ ;  /* 0x000000081a167227 */ /* 0x000fe200078e00ff */
[----:B------:R-:W-:Y:S01]  /*1d650*/  SEL R197, R216, R197, !P4 ;  /* 0x000000c5d8c57207 */ /* 0x000fe20006000000 */
[----:B------:R-:W1:Y:S02]  /*1d660*/  LDCU UR13, c[0x0][0x3b0] ;  /* 0x00007600ff0d77ac */ /* 0x000e640008000800 */
[----:B------:R-:W-:Y:S01]  /*1d670*/  IMAD.MOV R22, RZ, RZ, -R22 ;  /* 0x000000ffff167224 */ /* 0x000fe200078e0a16 */
[----:B------:R-:W-:Y:S01]  /*1d680*/  ISETP.GE.AND P0, PT, R232, RZ, PT ;  /* 0x000000ffe800720c */ /* 0x000fe20003f06270 */
[----:B------:R-:W-:Y:S01]  /*1d690*/  @!P1 IMAD.IADD R207, R207, 0x1, -R225 ;  /* 0x00000001cfcf9824 */ /* 0x000fe200078e0ae1 */
[----:B------:R-:W-:Y:S01]  /*1d6a0*/  ISETP.GE.AND P1, PT, R39, RZ, PT ;  /* 0x000000ff2700720c */ /* 0x000fe20003f26270 */
[----:B------:R-:W1:Y:S01]  /*1d6b0*/  LDCU UR16, c[0x0][0x3b0] ;  /* 0x00007600ff1077ac */ /* 0x000e620008000800 */
[C---:B--2---:R-:W-:Y:S01]  /*1d6c0*/  SEL R131, R216.reuse, R156, !P4 ;  /* 0x0000009cd8837207 */ /* 0x044fe20006000000 */
[----:B------:R-:W-:Y:S01]  /*1d6d0*/  IMAD R156, R225, R22, R8 ;  /* 0x00000016e19c7224 */ /* 0x000fe200078e0208 */
[----:B------:R-:W2:Y:S01]  /*1d6e0*/  LDCU UR17, c[0x0][0x3b0] ;  /* 0x00007600ff1177ac */ /* 0x000ea20008000800 */
[----:B---3--:R-:W-:-:S02]  /*1d6f0*/  SEL R162, R216, R162, !P4 ;  /* 0x000000a2d8a27207 */ /* 0x008fc40006000000 */
[C---:B------:R-:W-:Y:S02]  /*1d700*/  SEL R10, R216.reuse, R10, !P4 ;  /* 0x0000000ad80a7207 */ /* 0x040fe40006000000 */
[----:B----4-:R-:W-:Y:S01]  /*1d710*/  SEL R219, R216, R219, !P4 ;  /* 0x000000dbd8db7207 */ /* 0x010fe20006000000 */
[----:B------:R-:W-:Y:S02]  /*1d720*/  IMAD R22, R162, UR20, RZ ;  /* 0x00000014a2167c24 */ /* 0x000fe4000f8e02ff */
[----:B------:R-:W-:Y:S02]  /*1d730*/  IMAD R10, R10, UR22, RZ ;  /* 0x000000160a0a7c24 */ /* 0x000fe4000f8e02ff */
[----:B------:R-:W-:Y:S01]  /*1d740*/  @!P6 IMAD.IADD R198, R198, 0x1, -R225 ;  /* 0x00000001c6c6e824 */ /* 0x000fe200078e0ae1 */
[----:B------:R3:W-:Y:S01]  /*1d750*/  STL [R1+0x6c], R22 ;  /* 0x00006c1601007387 */ /* 0x0007e20000100800 */
[----:B------:R-:W-:Y:S02]  /*1d760*/  @!P0 IMAD.MOV R202, RZ, RZ, -R202 ;  /* 0x000000ffffca8224 */ /* 0x000fe400078e0aca */
[----:B------:R-:W-:Y:S01]  /*1d770*/  IMAD.HI.U32 R20, R26, R146, RZ ;  /* 0x000000921a147227 */ /* 0x000fe200078e00ff */
[----:B------:R-:W-:Y:S01]  /*1d780*/  IABS R162, R226 ;  /* 0x000000e200a27213 */ /* 0x000fe20000000000 */
[----:B------:R-:W4:Y:S02]  /*1d790*/  LDCU UR22, c[0x0][0x3b0] ;  /* 0x00007600ff1677ac */ /* 0x000f240008000800 */
[----:B------:R-:W-:Y:S01]  /*1d7a0*/  IMAD R8, R131, UR19, RZ ;  /* 0x0000001383087c24 */ /* 0x000fe2000f8e02ff */
[----:B------:R-:W-:Y:S01]  /*1d7b0*/  SEL R123, R216, R249, !P4 ;  /* 0x000000f9d87b7207 */ /* 0x000fe20006000000 */
[----:B------:R-:W-:Y:S01]  /*1d7c0*/  IMAD R38, R38, UR8, RZ ;  /* 0x0000000826267c24 */ /* 0x000fe2000f8e02ff */
[----:B------:R-:W1:Y:S01]  /*1d7d0*/  LDCU UR20, c[0x0][0x3b0] ;  /* 0x00007600ff1477ac */ /* 0x000e620008000800 */
[----:B---3--:R-:W-:Y:S01]  /*1d7e0*/  IMAD R22, R219, UR21, RZ ;  /* 0x00000015db167c24 */ /* 0x008fe2000f8e02ff */
[----:B------:R-:W-:Y:S01]  /*1d7f0*/  ISETP.GT.U32.AND P6, PT, R225, R205, PT ;  /* 0x000000cde100720c */ /* 0x000fe20003fc4070 */
[----:B------:R-:W-:Y:S01]  /*1d800*/  @!P5 IMAD.MOV R198, RZ, RZ, -R198 ;  /* 0x000000ffffc6d224 */ /* 0x000fe200078e0ac6 */
[----:B------:R-:W-:Y:S01]  /*1d810*/  IADD3 R219, PT, PT, R34, 0x1d3, RZ ;  /* 0x000001d322db7810 */ /* 0x000fe20007ffe0ff */
[----:B------:R-:W3:Y:S01]  /*1d820*/  LDCU UR8, c[0x0][0x3b0] ;  /* 0x00007600ff0877ac */ /* 0x000ee20008000800 */
[----:B------:R1:W-:Y:S01]  /*1d830*/  STL [R1+0x68], R22 ;  /* 0x0000681601007387 */ /* 0x0003e20000100800 */
[----:B------:R-:W-:-:S02]  /*1d840*/  IADD3 R20, PT, PT, -R20, RZ, RZ ;  /* 0x000000ff14147210 */ /* 0x000fc40007ffe1ff */
[C---:B------:R-:W-:Y:S01]  /*1d850*/  SEL R249, R216.reuse, R98, !P4 ;  /* 0x00000062d8f97207 */ /* 0x040fe20006000000 */
[----:B------:R1:W-:Y:S01]  /*1d860*/  STL [R1+0x70], R10 ;  /* 0x0000700a01007387 */ /* 0x0003e20000100800 */
[C---:B------:R-:W-:Y:S01]  /*1d870*/  SEL R202, R216.reuse, R202, !P4 ;  /* 0x000000cad8ca7207 */ /* 0x040fe20006000000 */
[----:B------:R-:W1:Y:S02]  /*1d880*/  LDCU UR21, c[0x0][0x3b0] ;  /* 0x00007600ff1577ac */ /* 0x000e640008000800 */
[----:B------:R-:W2:Y:S01]  /*1d890*/  LDL.LU R232, [R1+0x6ed4] ;  /* 0x006ed40001e87983 */ /* 0x000ea20000300800 */
[----:B------:R-:W-:Y:S01]  /*1d8a0*/  IMAD R183, R183, UR23, RZ ;  /* 0x00000017b7b77c24 */ /* 0x000fe2000f8e02ff */
[----:B------:R-:W-:Y:S01]  /*1d8b0*/  ISETP.GT.U32.AND P5, PT, R225, R206, PT ;  /* 0x000000cee100720c */ /* 0x000fe20003fa4070 */
[----:B------:R-:W-:Y:S01]  /*1d8c0*/  @!P6 IMAD.IADD R205, R205, 0x1, -R225 ;  /* 0x00000001cdcde824 */ /* 0x000fe200078e0ae1 */
[----:B------:R-:W1:Y:S01]  /*1d8d0*/  LDL.LU R39, [R1+0x6ed0] ;  /* 0x006ed00001277983 */ /* 0x000e620000300800 */
[C---:B------:R-:W-:Y:S01]  /*1d8e0*/  IMAD R146, R225.reuse, R20, R146 ;  /* 0x00000014e1927224 */ /* 0x040fe200078e0292 */
[----:B------:R-:W-:Y:S01]  /*1d8f0*/  SEL R198, R216, R198, !P4 ;  /* 0x000000c6d8c67207 */ /* 0x000fe20006000000 */
[----:B------:R-:W1:Y:S01]  /*1d900*/  LDCU UR23, c[0x0][0x3b0] ;  /* 0x00007600ff1777ac */ /* 0x000e620008000800 */
[----:B------:R-:W-:Y:S01]  /*1d910*/  ISETP.GT.U32.AND P6, PT, R225, R205, PT ;  /* 0x000000cde100720c */ /* 0x000fe20003fc4070 */
[----:B------:R-:W-:-:S02]  /*1d920*/  IMAD R106, R106, UR64, RZ ;  /* 0x000000406a6a7c24 */ /* 0x000fc4000f8e02ff */
[----:B------:R-:W-:Y:S01]  /*1d930*/  IMAD R110, R110, UR12, RZ ;  /* 0x0000000c6e6e7c24 */ /* 0x000fe2000f8e02ff */
[----:B------:R-:W1:Y:S03]  /*1d940*/  LDCU UR19, c[0x0][0x3b0] ;  /* 0x00007600ff1377ac */ /* 0x000e660008000800 */
[----:B------:R-:W-:Y:S01]  /*1d950*/  @!P5 IADD3 R206, PT, PT, R206, -R225, RZ ;  /* 0x800000e1ceced210 */ /* 0x000fe20007ffe0ff */
[----:B------:R-:W-:Y:S01]  /*1d960*/  STL [R1+0x6b64], R226 ;  /* 0x006b64e201007387 */ /* 0x000fe20000100800 */
[----:B------:R-:W-:Y:S01]  /*1d970*/  ISETP.GE.AND P5, PT, R220, RZ, PT ;  /* 0x000000ffdc00720c */ /* 0x000fe20003fa6270 */
[----:B------:R-:W-:Y:S01]  /*1d980*/  VIADD R220, R34, 0x1d1 ;  /* 0x000001d122dc7836 */ /* 0x000fe20000000000 */
[----:B------:R-:W-:Y:S01]  /*1d990*/  ISETP.GT.U32.AND P0, PT, R225, R206, PT ;  /* 0x000000cee100720c */ /* 0x000fe20003f04070 */
[----:B------:R-:W-:Y:S01]  /*1d9a0*/  IMAD R18, R18, UR66, RZ ;  /* 0x0000004212127c24 */ /* 0x000fe2000f8e02ff */
[----:B-1----:R-:W-:Y:S01]  /*1d9b0*/  SEL R22, R216, R39, !P4 ;  /* 0x00000027d8167207 */ /* 0x002fe20006000000 */
[----:B------:R-:W-:Y:S01]  /*1d9c0*/  @!P6 IMAD.IADD R205, R205, 0x1, -R225 ;  /* 0x00000001cdcde824 */ /* 0x000fe200078e0ae1 */
[----:B------:R-:W-:-:S07]  /*1d9d0*/  IABS R10, R220 ;  /* 0x000000dc000a7213 */ /* 0x000fce0000000000 */
[----:B------:R-:W-:Y:S01]  /*1d9e0*/  @!P5 IMAD.MOV R203, RZ, RZ, -R203 ;  /* 0x000000ffffcbd224 */ /* 0x000fe200078e0acb */
[----:B------:R-:W-:Y:S01]  /*1d9f0*/  ISETP.GT.U32.AND P5, PT, R225, R207, PT ;  /* 0x000000cfe100720c */ /* 0x000fe20003fa4070 */
[--C-:B------:R-:W-:Y:S01]  /*1da00*/  @!P0 IMAD.IADD R206, R206, 0x1, -R225.reuse ;  /* 0x00000001cece8824 */ /* 0x100fe200078e0ae1 */
[----:B------:R-:W-:Y:S02]  /*1da10*/  @!P1 IADD3 R205, PT, PT, -R205, RZ, RZ ;  /* 0x000000ffcdcd9210 */ /* 0x000fe40007ffe1ff */
[----:B--2---:R-:W-:Y:S01]  /*1da20*/  SEL R232, R216, R232, !P4 ;  /* 0x000000e8d8e87207 */ /* 0x004fe20006000000 */
[----:B------:R-:W-:Y:S01]  /*1da30*/  STL [R1+0x6b60], R220 ;  /* 0x006b60dc01007387 */ /* 0x000fe20000100800 */
[C---:B------:R-:W-:Y:S01]  /*1da40*/  ISETP.GT.U32.AND P1, PT, R225.reuse, R181, PT ;  /* 0x000000b5e100720c */ /* 0x040fe20003f24070 */
[----:B------:R-:W-:Y:S01]  /*1da50*/  IMAD.MOV.U32 R39, RZ, RZ, R10 ;  /* 0x000000ffff277224 */ /* 0x000fe200078e000a */
[----:B------:R-:W-:Y:S01]  /*1da60*/  ISETP.GT.U32.AND P0, PT, R225, R150, PT ;  /* 0x00000096e100720c */ /* 0x000fe20003f04070 */
[----:B------:R-:W-:Y:S01]  /*1da70*/  IMAD R10, R22, UR24, RZ ;  /* 0x00000018160a7c24 */ /* 0x000fe2000f8e02ff */
[----:B------:R-:W-:Y:S01]  /*1da80*/  SEL R20, R216, R137, !P4 ;  /* 0x00000089d8147207 */ /* 0x000fe20006000000 */
[----:B------:R-:W-:Y:S01]  /*1da90*/  IMAD.HI.U32 R22, R26, R39, RZ ;  /* 0x000000271a167227 */ /* 0x000fe200078e00ff */
[----:B------:R-:W1:Y:S03]  /*1daa0*/  LDCU UR66, c[0x0][0x3b0] ;  /* 0x00007600ff4277ac */ /* 0x000e660008000800 */
[----:B------:R-:W-:Y:S01]  /*1dab0*/  IMAD.MOV R22, RZ, RZ, -R22 ;  /* 0x000000ffff167224 */ /* 0x000fe200078e0a16 */
[----:B------:R-:W2:Y:S01]  /*1dac0*/  LDCU UR64, c[0x0][0x3b0] ;  /* 0x00007600ff4077ac */ /* 0x000ea20008000800 */
[--C-:B------:R-:W-:Y:S01]  /*1dad0*/  @!P5 IMAD.IADD R207, R207, 0x1, -R225.reuse ;  /* 0x00000001cfcfd824 */ /* 0x100fe200078e0ae1 */
[----:B------:R-:W-:Y:S01]  /*1dae0*/  ISETP.GE.AND P5, PT, R221, RZ, PT ;  /* 0x000000ffdd00720c */ /* 0x000fe20003fa6270 */
[----:B------:R-:W-:Y:S01]  /*1daf0*/  @!P1 IMAD.IADD R181, R181, 0x1, -R225 ;  /* 0x00000001b5b59824 */ /* 0x000fe200078e0ae1 */
[----:B------:R-:W2:Y:S01]  /*1db00*/  LDL.LU R221, [R1+0x6ecc] ;  /* 0x006ecc0001dd7983 */ /* 0x000ea20000300800 */
[----:B------:R-:W-:Y:S01]  /*1db10*/  ISETP.GE.AND P1, PT, R194, RZ, PT ;  /* 0x000000ffc200720c */ /* 0x000fe20003f26270 */
[C---:B------:R-:W-:Y:S01]  /*1db20*/  IMAD R39, R225.reuse, R22, R39 ;  /* 0x00000016e1277224 */ /* 0x040fe200078e0227 */
[----:B------:R-:W-:Y:S01]  /*1db30*/  ISETP.GT.U32.AND P6, PT, R225, R210, PT ;  /* 0x000000d2e100720c */ /* 0x000fe20003fc4070 */
[----:B------:R-:W2:Y:S01]  /*1db40*/  LDL.LU R194, [R1+0x6ec8] ;  /* 0x006ec80001c27983 */ /* 0x000ea20000300800 */
[----:B------:R-:W-:Y:S01]  /*1db50*/  IMAD R22, R232, UR25, RZ ;  /* 0x00000019e8167c24 */ /* 0x000fe2000f8e02ff */
[----:B------:R-:W-:Y:S01]  /*1db60*/  SEL R203, R216, R203, !P4 ;  /* 0x000000cbd8cb7207 */ /* 0x000fe20006000000 */
[----:B------:R-:W-:Y:S01]  /*1db70*/  @!P0 IMAD.IADD R150, R150, 0x1, -R225 ;  /* 0x0000000196968824 */ /* 0x000fe200078e0ae1 */
[----:B------:R-:W-:Y:S01]  /*1db80*/  ISETP.GE.AND P0, PT, R68, RZ, PT ;  /* 0x000000ff4400720c */ /* 0x000fe20003f06270 */
[----:B------:R-:W-:Y:S01]  /*1db90*/  IMAD R111, R111, UR18, RZ ;  /* 0x000000126f6f7c24 */ /* 0x000fe2000f8e02ff */
[----:B------:R1:W-:Y:S01]  /*1dba0*/  STL [R1+0x60], R22 ;  /* 0x0000601601007387 */ /* 0x0003e20000100800 */
[----:B------:R-:W-:Y:S01]  /*1dbb0*/  @!P5 IMAD.MOV R206, RZ, RZ, -R206 ;  /* 0x000000ffffced224 */ /* 0x000fe200078e0ace */
[----:B------:R-:W-:Y:S01]  /*1dbc0*/  SEL R205, R216, R205, !P4 ;  /* 0x000000cdd8cd7207 */ /* 0x000fe20006000000 */
[----:B------:R-:W-:Y:S01]  /*1dbd0*/  IMAD R186, R186, UR34, RZ ;  /* 0x00000022baba7c24 */ /* 0x000fe2000f8e02ff */
[----:B------:R-:W3:Y:S01]  /*1dbe0*/  LDL.LU R68, [R1+0x6ec4] ;  /* 0x006ec40001447983 */ /* 0x000ee20000300800 */
[C---:B------:R-:W-:Y:S01]  /*1dbf0*/  ISETP.GT.U32.AND P5, PT, R225.reuse, R181, PT ;  /* 0x000000b5e100720c */ /* 0x040fe20003fa4070 */
[----:B------:R-:W-:Y:S01]  /*1dc00*/  @!P1 IMAD.MOV R207, RZ, RZ, -R207 ;  /* 0x000000ffffcf9224 */ /* 0x000fe200078e0acf */
[----:B------:R-:W-:Y:S01]  /*1dc10*/  ISETP.GT.U32.AND P1, PT, R225, R150, PT ;  /* 0x00000096e100720c */ /* 0x000fe20003f24070 */
[----:B------:R-:W-:Y:S01]  /*1dc20*/  @!P6 IMAD.IADD R210, R210, 0x1, -R225 ;  /* 0x00000001d2d2e824 */ /* 0x000fe200078e0ae1 */
[----:B------:R-:W1:Y:S01]  /*1dc30*/  LDCU UR12, c[0x0][0x3b0] ;  /* 0x00007600ff0c77ac */ /* 0x000e620008000800 */
[----:B------:R-:W-:-:S02]  /*1dc40*/  IMAD R128, R128, UR58, RZ ;  /* 0x0000003a80807c24 */ /* 0x000fc4000f8e02ff */
[----:B------:R-:W-:Y:S01]  /*1dc50*/  IMAD R105, R105, UR70, RZ ;  /* 0x0000004669697c24 */ /* 0x000fe2000f8e02ff */
[----:B------:R-:W1:Y:S01]  /*1dc60*/  LDCU UR24, c[0x0][0x3b0] ;  /* 0x00007600ff1877ac */ /* 0x000e620008000800 */
[----:B--2---:R-:W-:-:S04]  /*1dc70*/  SEL R194, R216, R194, !P4 ;  /* 0x000000c2d8c27207 */ /* 0x004fc80006000000 */
[--C-:B------:R-:W-:Y:S01]  /*1dc80*/  @!P5 IMAD.IADD R181, R181, 0x1, -R225.reuse ;  /* 0x00000001b5b5d824 */ /* 0x100fe200078e0ae1 */
[----:B------:R-:W-:Y:S01]  /*1dc90*/  ISETP.GT.U32.AND P5, PT, R225, R154, PT ;  /* 0x0000009ae100720c */ /* 0x000fe20003fa4070 */
[----:B------:R-:W-:Y:S01]  /*1dca0*/  IMAD.HI.U32 R137, R26, R211, RZ ;  /* 0x000000d31a897227 */ /* 0x000fe200078e00ff */
[----:B------:R-:W-:Y:S01]  /*1dcb0*/  SEL R131, R216, R221, !P4 ;  /* 0x000000ddd8837207 */ /* 0x000fe20006000000 */
[----:B------:R-:W2:Y:S02]  /*1dcc0*/  LDCU UR18, c[0x0][0x3b0] ;  /* 0x00007600ff1277ac */ /* 0x000ea40008000800 */
[----:B-1----:R-:W-:Y:S02]  /*1dcd0*/  IMAD R22, R194, UR26, RZ ;  /* 0x0000001ac2167c24 */ /* 0x002fe4000f8e02ff */
[----:B------:R-:W-:Y:S01]  /*1dce0*/  VIADD R232, R34, 0x1f4 ;  /* 0x000001f422e87836 */ /* 0x000fe20000000000 */
[----:B---3--:R-:W-:Y:S01]  /*1dcf0*/  SEL R68, R216, R68, !P4 ;  /* 0x00000044d8447207 */ /* 0x008fe20006000000 */
[--C-:B------:R-:W-:Y:S01]  /*1dd00*/  @!P1 IMAD.IADD R150, R150, 0x1, -R225.reuse ;  /* 0x0000000196969824 */ /* 0x100fe200078e0ae1 */
[----:B------:R1:W-:Y:S01]  /*1dd10*/  STL [R1+0x5c], R22 ;  /* 0x00005c1601007387 */ /* 0x0003e20000100800 */
[----:B------:R-:W-:Y:S01]  /*1dd20*/  ISETP.GE.AND P1, PT, R47, RZ, PT ;  /* 0x000000ff2f00720c */ /* 0x000fe20003f26270 */
[----:B------:R-:W-:Y:S01]  /*1dd30*/  IMAD R138, R138, UR66, RZ ;  /* 0x000000428a8a7c24 */ /* 0x000fe2000f8e02ff */
[----:B------:R-:W-:Y:S01]  /*1dd40*/  ISETP.GT.U32.AND P6, PT, R225, R210, PT ;  /* 0x000000d2e100720c */ /* 0x000fe20003fc4070 */
[----:B------:R-:W-:Y:S01]  /*1dd50*/  @!P5 IMAD.IADD R154, R154, 0x1, -R225 ;  /* 0x000000019a9ad824 */ /* 0x000fe200078e0ae1 */
[----:B------:R-:W-:Y:S01]  /*1dd60*/  SEL R206, R216, R206, !P4 ;  /* 0x000000ced8ce7207 */ /* 0x000fe20006000000 */
[----:B------:R-:W-:Y:S01]  /*1dd70*/  IMAD.MOV R137, RZ, RZ, -R137 ;  /* 0x000000ffff897224 */ /* 0x000fe200078e0a89 */
[----:B------:R-:W-:Y:S01]  /*1dd80*/  IADD3 R221, PT, PT, R34, 0x1f1, RZ ;  /* 0x000001f122dd7810 */ /* 0x000fe20007ffe0ff */
[----:B------:R-:W-:Y:S01]  /*1dd90*/  IMAD R115, R115, UR59, RZ ;  /* 0x0000003b73737c24 */ /* 0x000fe2000f8e02ff */
[----:B------:R-:W-:Y:S01]  /*1dda0*/  SEL R207, R216, R207, !P4 ;  /* 0x000000cfd8cf7207 */ /* 0x000fe20006000000 */
[----:B-1----:R-:W-:Y:S01]  /*1ddb0*/  IMAD R22, R68, UR27, RZ ;  /* 0x0000001b44167c24 */ /* 0x002fe2000f8e02ff */
[----:B------:R-:W-:Y:S01]  /*1ddc0*/  ISETP.GE.AND P5, PT, R40, RZ, PT ;  /* 0x000000ff2800720c */ /* 0x000fe20003fa6270 */
[----:B------:R-:W-:Y:S01]  /*1ddd0*/  IMAD R131, R131, UR28, RZ ;  /* 0x0000001c83837c24 */ /* 0x000fe2000f8e02ff */
[----:B------:R-:W1:Y:S02]  /*1dde0*/  LDCU UR27, c[0x0][0x3b0] ;  /* 0x00007600ff1b77ac */ /* 0x000e640008000800 */
[----:B------:R3:W-:Y:S01]  /*1ddf0*/  STL [R1+0x58], R22 ;  /* 0x0000581601007387 */ /* 0x0007e20000100800 */
[----:B------:R-:W-:Y:S01]  /*1de00*/  @!P6 IMAD.IADD R210, R210, 0x1, -R225 ;  /* 0x00000001d2d2e824 */ /* 0x000fe200078e0ae1 */
[----:B------:R-:W1:Y:S02]  /*1de10*/  LDCU UR28, c[0x0][0x3b0] ;  /* 0x00007600ff1c77ac */ /* 0x000e640008000800 */
[----:B------:R-:W4:Y:S01]  /*1de20*/  LDL.LU R47, [R1+0x6ec0] ;  /* 0x006ec000012f7983 */ /* 0x000f220000300800 */
[----:B------:R-:W-:Y:S01]  /*1de30*/  @!P1 IMAD.MOV R181, RZ, RZ, -R181 ;  /* 0x000000ffffb59224 */ /* 0x000fe200078e0ab5 */
[----:B------:R-:W1:Y:S02]  /*1de40*/  LDCU UR26, c[0x0][0x3b0] ;  /* 0x00007600ff1a77ac */ /* 0x000e640008000800 */
[----:B------:R-:W4:Y:S01]  /*1de50*/  LDL.LU R40, [R1+0x6ebc] ;  /* 0x006ebc0001287983 */ /* 0x000f220000300800 */
[C---:B------:R-:W-:Y:S01]  /*1de60*/  ISETP.GT.U32.AND P6, PT, R225.reuse, R129, PT ;  /* 0x00000081e100720c */ /* 0x040fe20003fc4070 */
[----:B------:R-:W-:Y:S01]  /*1de70*/  @!P0 IMAD.MOV R210, RZ, RZ, -R210 ;  /* 0x000000ffffd28224 */ /* 0x000fe200078e0ad2 */
[C---:B------:R-:W-:Y:S01]  /*1de80*/  ISETP.GT.U32.AND P0, PT, R225.reuse, R165, PT ;  /* 0x000000a5e100720c */ /* 0x040fe20003f04070 */
[----:B------:R-:W-:Y:S01]  /*1de90*/  IMAD R211, R225, R137, R211 ;  /* 0x00000089e1d37224 */ /* 0x000fe200078e02d3 */
[----:B------:R-:W1:Y:S01]  /*1dea0*/  LDCU UR34, c[0x0][0x3b0] ;  /* 0x00007600ff2277ac */ /* 0x000e620008000800 */
[----:B--2---:R-:W-:-:S02]  /*1deb0*/  IMAD R123, R123, UR18, RZ ;  /* 0x000000127b7b7c24 */ /* 0x004fc4000f8e02ff */
[----:B------:R-:W-:Y:S01]  /*1dec0*/  IMAD R56, R56, UR65, RZ ;  /* 0x0000004138387c24 */ /* 0x000fe2000f8e02ff */
[----:B------:R-:W2:Y:S01]  /*1ded0*/  LDCU UR58, c[0x0][0x3b0] ;  /* 0x00007600ff3a77ac */ /* 0x000ea20008000800 */
[----:B------:R-:W-:Y:S02]  /*1dee0*/  IMAD R29, R29, UR14, RZ ;  /* 0x0000000e1d1d7c24 */ /* 0x000fe4000f8e02ff */
[----:B------:R-:W-:Y:S01]  /*1def0*/  IMAD R23, R23, UR29, RZ ;  /* 0x0000001d17177c24 */ /* 0x000fe2000f8e02ff */
[----:B------:R-:W1:Y:S01]  /*1df00*/  LDCU UR59, c[0x0][0x3b0] ;  /* 0x00007600ff3b77ac */ /* 0x000e620008000800 */
[----:B------:R-:W-:Y:S02]  /*1df10*/  @!P6 IADD3 R129, PT, PT, R129, -R225, RZ ;  /* 0x800000e18181e210 */ /* 0x000fe40007ffe0ff */
[----:B------:R-:W-:Y:S01]  /*1df20*/  @!P0 IMAD.IADD R165, R165, 0x1, -R225 ;  /* 0x00000001a5a58824 */ /* 0x000fe200078e0ae1 */
[----:B---3--:R-:W-:Y:S01]  /*1df30*/  SEL R22, R216, R157, !P4 ;  /* 0x0000009dd8167207 */ /* 0x008fe20006000000 */
[----:B------:R-:W-:Y:S01]  /*1df40*/  STL [R1+0x6b5c], R219 ;  /* 0x006b5cdb01007387 */ /* 0x000fe20000100800 */
[----:B------:R-:W-:Y:S01]  /*1df50*/  ISETP.GT.U32.AND P6, PT, R225, R129, PT ;  /* 0x00000081e100720c */ /* 0x000fe20003fc4070 */
[----:B------:R-:W3:Y:S01]  /*1df60*/  LDCU UR14, c[0x0][0x3b0] ;  /* 0x00007600ff0e77ac */ /* 0x000ee20008000800 */
[----:B------:R-:W-:Y:S01]  /*1df70*/  ISETP.GE.AND P0, PT, R215, RZ, PT ;  /* 0x000000ffd700720c */ /* 0x000fe20003f06270 */
[----:B------:R-:W-:-:S02]  /*1df80*/  IMAD R16, R16, UR40, RZ ;  /* 0x0000002810107c24 */ /* 0x000fc4000f8e02ff */
[----:B------:R-:W-:Y:S01]  /*1df90*/  IMAD R33, R33, UR71, RZ ;  /* 0x0000004721217c24 */ /* 0x000fe2000f8e02ff */
[----:B------:R-:W-:Y:S01]  /*1dfa0*/  ISETP.GT.U32.AND P1, PT, R225, R165, PT ;  /* 0x000000a5e100720c */ /* 0x000fe20003f24070 */
[----:B------:R-:W1:Y:S01]  /*1dfb0*/  LDCU UR29, c[0x0][0x3b0] ;  /* 0x00007600ff1d77ac */ /* 0x000e620008000800 */
[----:B------:R-:W1:Y:S05]  /*1dfc0*/  LDCU UR70, c[0x0][0x3b0] ;  /* 0x00007600ff4677ac */ /* 0x000e6a0008000800 */
[----:B------:R-:W-:Y:S02]  /*1dfd0*/  @!P6 IMAD.IADD R129, R129, 0x1, -R225 ;  /* 0x000000018181e824 */ /* 0x000fe400078e0ae1 */
[----:B------:R-:W-:Y:S01]  /*1dfe0*/  @!P0 IMAD.MOV R150, RZ, RZ, -R150 ;  /* 0x000000ffff968224 */ /* 0x000fe200078e0a96 */
[----:B------:R-:W1:Y:S01]  /*1dff0*/  LDCU UR25, c[0x0][0x3b0] ;  /* 0x00007600ff1977ac */ /* 0x000e620008000800 */
[----:B------:R-:W-:Y:S01]  /*1e000*/  IMAD.MOV.U32 R157, RZ, RZ, R129 ;  /* 0x000000ffff9d7224 */ /* 0x000fe200078e0081 */
[C---:B------:R-:W-:Y:S01]  /*1e010*/  ISETP.GT.U32.AND P0, PT, R225.reuse, R154, PT ;  /* 0x0000009ae100720c */ /* 0x040fe20003f04070 */
[----:B------:R-:W-:Y:S01]  /*1e020*/  VIADD R215, R34, 0x1d4 ;  /* 0x000001d422d77836 */ /* 0x000fe20000000000 */
[----:B------:R-:W1:Y:S01]  /*1e030*/  LDCU UR66, c[0x0][0x3b0] ;  /* 0x00007600ff4277ac */ /* 0x000e620008000800 */
[----:B------:R-:W-:Y:S01]  /*1e040*/  @!P5 IMAD.MOV R157, RZ, RZ, -R157 ;  /* 0x000000ffff9dd224 */ /* 0x000fe200078e0a9d */
[----:B------:R-:W-:-:S02]  /*1e050*/  ISETP.GT.U32.AND P5, PT, R225, R143, PT ;  /* 0x0000008fe100720c */ /* 0x000fc40003fa4070 */
[----:B------:R-:W-:Y:S01]  /*1e060*/  STL [R1+0x6b58], R215 ;  /* 0x006b58d701007387 */ /* 0x000fe20000100800 */
[----:B----4-:R-:W-:-:S06]  /*1e070*/  SEL R40, R216, R40, !P4 ;  /* 0x00000028d8287207 */ /* 0x010fcc0006000000 */
[--C-:B------:R-:W-:Y:S01]  /*1e080*/  @!P0 IMAD.IADD R154, R154, 0x1, -R225.reuse ;  /* 0x000000019a9a8824 */ /* 0x100fe200078e0ae1 */
[----:B------:R-:W-:Y:S01]  /*1e090*/  SEL R137, R216, R24, !P4 ;  /* 0x00000018d8897207 */ /* 0x000fe20006000000 */
[----:B------:R-:W4:Y:S01]  /*1e0a0*/  LDCU UR40, c[0x0][0x3b0] ;  /* 0x00007600ff2877ac */ /* 0x000f220008000800 */
[----:B------:R-:W-:Y:S01]  /*1e0b0*/  IMAD R40, R40, UR30, RZ ;  /* 0x0000001e28287c24 */ /* 0x000fe2000f8e02ff */
[----:B------:R-:W-:Y:S01]  /*1e0c0*/  ISETP.GE.AND P0, PT, R121, RZ, PT ;  /* 0x000000ff7900720c */ /* 0x000fe20003f06270 */
[----:B------:R-:W-:Y:S01]  /*1e0d0*/  @!P5 IMAD.IADD R143, R143, 0x1, -R225 ;  /* 0x000000018f8fd824 */ /* 0x000fe200078e0ae1 */
[----:B------:R-:W-:Y:S02]  /*1e0e0*/  ISETP.GE.AND P5, PT, R241, RZ, PT ;  /* 0x000000fff100720c */ /* 0x000fe40003fa6270 */
[----:B------:R-:W-:Y:S01]  /*1e0f0*/  SEL R47, R216, R47, !P4 ;  /* 0x0000002fd82f7207 */ /* 0x000fe20006000000 */
[----:B------:R1:W-:Y:S01]  /*1e100*/  STL [R1+0x54], R40 ;  /* 0x0000542801007387 */ /* 0x0003e20000100800 */
[----:B------:R-:W-:-:S02]  /*1e110*/  ISETP.GT.U32.AND P6, PT, R225, R193, PT ;  /* 0x000000c1e100720c */ /* 0x000fc40003fc4070 */
[----:B------:R-:W-:Y:S01]  /*1e120*/  SEL R210, R216, R210, !P4 ;  /* 0x000000d2d8d27207 */ /* 0x000fe20006000000 */
[----:B------:R-:W4:Y:S01]  /*1e130*/  LDL.LU R121, [R1+0x6eb8] ;  /* 0x006eb80001797983 */ /* 0x000f220000300800 */
[----:B------:R-:W-:Y:S01]  /*1e140*/  @!P1 IADD3 R165, PT, PT, R165, -R225, RZ ;  /* 0x800000e1a5a59210 */ /* 0x000fe20007ffe0ff */
[----:B------:R-:W-:Y:S01]  /*1e150*/  IMAD.HI.U32 R24, R26, R162, RZ ;  /* 0x000000a21a187227 */ /* 0x000fe200078e00ff */
[----:B------:R-:W-:Y:S01]  /*1e160*/  IABS R68, R215 ;  /* 0x000000d700447213 */ /* 0x000fe20000000000 */
[----:B------:R-:W4:Y:S01]  /*1e170*/  LDL.LU R241, [R1+0x6eb4] ;  /* 0x006eb40001f17983 */ /* 0x000f220000300800 */
[----:B------:R-:W-:Y:S02]  /*1e180*/  ISETP.GT.U32.AND P1, PT, R225, R204, PT ;  /* 0x000000cce100720c */ /* 0x000fe40003f24070 */
[----:B------:R-:W-:Y:S01]  /*1e190*/  SEL R181, R216, R181, !P4 ;  /* 0x000000b5d8b57207 */ /* 0x000fe20006000000 */
[----:B---3--:R-:W-:Y:S01]  /*1e1a0*/  IMAD R20, R20, UR14, RZ ;  /* 0x0000000e14147c24 */ /* 0x008fe2000f8e02ff */
[C---:B------:R-:W-:Y:S01]  /*1e1b0*/  SEL R129, R216.reuse, R242, !P4 ;  /* 0x000000f2d8817207 */ /* 0x040fe20006000000 */
[--C-:B------:R-:W-:Y:S01]  /*1e1c0*/  @!P6 IMAD.IADD R193, R193, 0x1, -R225.reuse ;  /* 0x00000001c1c1e824 */ /* 0x100fe200078e0ae1 */
[----:B------:R-:W-:Y:S01]  /*1e1d0*/  @!P0 IADD3 R165, PT, PT, -R165, RZ, RZ ;  /* 0x000000ffa5a58210 */ /* 0x000fe20007ffe1ff */
[----:B------:R-:W-:Y:S01]  /*1e1e0*/  @!P5 IMAD.MOV R154, RZ, RZ, -R154 ;  /* 0x000000ffff9ad224 */ /* 0x000fe200078e0a9a */
[----:B------:R-:W-:Y:S01]  /*1e1f0*/  SEL R150, R216, R150, !P4 ;  /* 0x00000096d8967207 */ /* 0x000fe20006000000 */
[----:B------:R-:W-:Y:S01]  /*1e200*/  IMAD.MOV R24, RZ, RZ, -R24 ;  /* 0x000000ffff187224 */ /* 0x000fe200078e0a18 */
[----:B------:R-:W-:Y:S01]  /*1e210*/  ISETP.GT.U32.AND P6, PT, R225, R193, PT ;  /* 0x000000c1e100720c */ /* 0x000fe20003fc4070 */
[----:B-1----:R-:W-:Y:S01]  /*1e220*/  IMAD.HI.U32 R40, R26, R68, RZ ;  /* 0x000000441a287227 */ /* 0x002fe200078e00ff */
[----:B------:R-:W-:Y:S01]  /*1e230*/  SEL R157, R216, R157, !P4 ;  /* 0x0000009dd89d7207 */ /* 0x000fe20006000000 */
[----:B------:R-:W1:Y:S02]  /*1e240*/  LDCU UR65, c[0x0][0x3b0] ;  /* 0x00007600ff4177ac */ /* 0x000e640008000800 */
[--C-:B------:R-:W-:Y:S01]  /*1e250*/  @!P1 IMAD.IADD R204, R204, 0x1, -R225.reuse ;  /* 0x00000001cccc9824 */ /* 0x100fe200078e0ae1 */
[----:B------:R-:W-:Y:S01]  /*1e260*/  ISETP.GE.AND P1, PT, R247, RZ, PT ;  /* 0x000000fff700720c */ /* 0x000fe20003f26270 */
[----:B------:R-:W-:Y:S01]  /*1e270*/  IMAD R137, R137, UR23, RZ ;  /* 0x0000001789897c24 */ /* 0x000fe2000f8e02ff */
[----:B------:R-:W-:Y:S01]  /*1e280*/  ISETP.GT.U32.AND P0, PT, R225, R143, PT ;  /* 0x0000008fe100720c */ /* 0x000fe20003f04070 */
[----:B------:R-:W-:Y:S01]  /*1e290*/  IMAD R22, R22, UR29, RZ ;  /* 0x0000001d16167c24 */ /* 0x000fe2000f8e02ff */
[----:B------:R-:W3:Y:S03]  /*1e2a0*/  LDCU UR71, c[0x0][0x3b0] ;  /* 0x00007600ff4777ac */ /* 0x000ee60008000800 */
[----:B------:R-:W-:Y:S01]  /*1e2b0*/  @!P6 IMAD.IADD R193, R193, 0x1, -R225 ;  /* 0x00000001c1c1e824 */ /* 0x000fe200078e0ae1 */
[C---:B------:R-:W-:Y:S01]  /*1e2c0*/  ISETP.GT.U32.AND P6, PT, R225.reuse, R146, PT ;  /* 0x00000092e100720c */ /* 0x040fe20003fc4070 */
[C---:B------:R-:W-:Y:S01]  /*1e2d0*/  IMAD R162, R225.reuse, R24, R162 ;  /* 0x00000018e1a27224 */ /* 0x040fe200078e02a2 */
[C---:B------:R-:W-:Y:S01]  /*1e2e0*/  ISETP.GT.U32.AND P5, PT, R225.reuse, R204, PT ;  /* 0x000000cce100720c */ /* 0x040fe20003fa4070 */
[----:B------:R-:W-:Y:S01]  /*1e2f0*/  IMAD.MOV R40, RZ, RZ, -R40 ;  /* 0x000000ffff287224 */ /* 0x000fe200078e0a28 */
[----:B------:R-:W1:Y:S01]  /*1e300*/  LDCU UR18, c[0x0][0x3b0] ;  /* 0x00007600ff1277ac */ /* 0x000e620008000800 */
[----:B------:R-:W-:Y:S01]  /*1e310*/  @!P1 IMAD.MOV R193, RZ, RZ, -R193 ;  /* 0x000000ffffc19224 */ /* 0x000fe200078e0ac1 */
[----:B------:R-:W-:Y:S01]  /*1e320*/  ISETP.GT.U32.AND P1, PT, R225, R211, PT ;  /* 0x000000d3e100720c */ /* 0x000fe20003f24070 */
[--C-:B------:R-:W-:Y:S01]  /*1e330*/  @!P0 IMAD.IADD R143, R143, 0x1, -R225.reuse ;  /* 0x000000018f8f8824 */ /* 0x100fe200078e0ae1 */
[----:B------:R-:W-:Y:S01]  /*1e340*/  ISETP.GT.U32.AND P0, PT, R225, R156, PT ;  /* 0x0000009ce100720c */ /* 0x000fe20003f04070 */
[----:B--2---:R-:W-:Y:S01]  /*1e350*/  IMAD R249, R249, UR58, RZ ;  /* 0x0000003af9f97c24 */ /* 0x004fe2000f8e02ff */
[----:B------:R-:W2:Y:S03]  /*1e360*/  LDCU UR30, c[0x0][0x3b0] ;  /* 0x00007600ff1e77ac */ /* 0x000ea60008000800 */
[----:B------:R-:W-:Y:S01]  /*1e370*/  @!P6 IMAD.IADD R146, R146, 0x1, -R225 ;  /* 0x000000019292e824 */ /* 0x000fe200078e0ae1 */
[----:B----4-:R-:W-:-:S05]  /*1e380*/  SEL R241, R216, R241, !P4 ;  /* 0x000000f1d8f17207 */ /* 0x010fca0006000000 */
[--C-:B------:R-:W-:Y:S01]  /*1e390*/  @!P1 IMAD.IADD R211, R211, 0x1, -R225.reuse ;  /* 0x00000001d3d39824 */ /* 0x100fe200078e0ae1 */
[----:B------:R-:W-:Y:S01]  /*1e3a0*/  ISETP.GT.U32.AND P6, PT, R225, R146, PT ;  /* 0x00000092e100720c */ /* 0x000fe20003fc4070 */
[--C-:B------:R-:W-:Y:S01]  /*1e3b0*/  @!P5 IMAD.IADD R204, R204, 0x1, -R225.reuse ;  /* 0x00000001ccccd824 */ /* 0x100fe200078e0ae1 */
[----:B------:R-:W-:Y:S01]  /*1e3c0*/  ISETP.GE.AND P1, PT, R222, RZ, PT ;  /* 0x000000ffde00720c */ /* 0x000fe20003f26270 */
[----:B------:R-:W-:Y:S01]  /*1e3d0*/  @!P0 IMAD.IADD R156, R156, 0x1, -R225 ;  /* 0x000000019c9c8824 */ /* 0x000fe200078e0ae1 */
[----:B------:R-:W-:Y:S01]  /*1e3e0*/  ISETP.GE.AND P5, PT, R229, RZ, PT ;  /* 0x000000ffe500720c */ /* 0x000fe20003fa6270 */
[----:B------:R-:W-:Y:S01]  /*1e3f0*/  IMAD R248, R248, UR59, RZ ;  /* 0x0000003bf8f87c24 */ /* 0x000fe2000f8e02ff */
[----:B------:R-:W-:Y:S01]  /*1e400*/  ISETP.GE.AND P0, PT, R213, RZ, PT ;  /* 0x000000ffd500720c */ /* 0x000fe20003f06270 */
[----:B------:R-:W4:Y:S01]  /*1e410*/  LDCU UR14, c[0x0][0x3b0] ;  /* 0x00007600ff0e77ac */ /* 0x000f220008000800 */
[----:B------:R-:W-:Y:S01]  /*1e420*/  IABS R24, R219 ;  /* 0x000000db00187213 */ /* 0x000fe20000000000 */
[----:B------:R-:W-:Y:S01]  /*1e430*/  IMAD R40, R225, R40, R68 ;  /* 0x00000028e1287224 */ /* 0x000fe200078e0244 */
[----:B------:R-:W-:-:S02]  /*1e440*/  SEL R144, R216, R121, !P4 ;  /* 0x00000079d8907207 */ /* 0x000fc40006000000 */
[----:B------:R-:W-:Y:S01]  /*1e450*/  SEL R242, R216, R170, !P4 ;  /* 0x000000aad8f27207 */ /* 0x000fe20006000000 */
[----:B------:R-:W-:Y:S01]  /*1e460*/  @!P6 IMAD.IADD R146, R146, 0x1, -R225 ;  /* 0x000000019292e824 */ /* 0x000fe200078e0ae1 */
[C---:B------:R-:W-:Y:S01]  /*1e470*/  ISETP.GT.U32.AND P6, PT, R225.reuse, R162, PT ;  /* 0x000000a2e100720c */ /* 0x040fe20003fc4070 */
[----:B------:R-:W-:Y:S01]  /*1e480*/  @!P1 IMAD.MOV R204, RZ, RZ, -R204 ;  /* 0x000000ffffcc9224 */ /* 0x000fe200078e0acc */
[C---:B------:R-:W-:Y:S01]  /*1e490*/  ISETP.GT.U32.AND P1, PT, R225.reuse, R156, PT ;  /* 0x0000009ce100720c */ /* 0x040fe20003f24070 */
[----:B------:R-:W-:Y:S01]  /*1e4a0*/  IMAD.HI.U32 R194, R26, R24, RZ ;  /* 0x000000181ac27227 */ /* 0x000fe200078e00ff */
[C---:B------:R-:W-:Y:S01]  /*1e4b0*/  SEL R247, R216.reuse, R153, !P4 ;  /* 0x00000099d8f77207 */ /* 0x040fe20006000000 */
[----:B------:R-:W1:Y:S02]  /*1e4c0*/  LDCU UR23, c[0x0][0x3b0] ;  /* 0x00007600ff1777ac */ /* 0x000e640008000800 */
[----:B------:R-:W-:Y:S01]  /*1e4d0*/  @!P5 IMAD.MOV R143, RZ, RZ, -R143 ;  /* 0x000000ffff8fd224 */ /* 0x000fe200078e0a8f */
[C---:B------:R-:W-:Y:S01]  /*1e4e0*/  ISETP.GT.U32.AND P5, PT, R225.reuse, R211, PT ;  /* 0x000000d3e100720c */ /* 0x040fe20003fa4070 */
[----:B------:R-:W-:Y:S01]  /*1e4f0*/  IMAD.MOV R194, RZ, RZ, -R194 ;  /* 0x000000ffffc27224 */ /* 0x000fe200078e0ac2 */
[C---:B------:R-:W-:Y:S01]  /*1e500*/  SEL R165, R216.reuse, R165, !P4 ;  /* 0x000000a5d8a57207 */ /* 0x040fe20006000000 */
[----:B------:R-:W-:Y:S01]  /*1e510*/  @!P0 IMAD.MOV R146, RZ, RZ, -R146 ;  /* 0x000000ffff928224 */ /* 0x000fe200078e0a92 */
[C---:B------:R-:W-:Y:S01]  /*1e520*/  ISETP.GT.U32.AND P0, PT, R225.reuse, R39, PT ;  /* 0x00000027e100720c */ /* 0x040fe20003f04070 */
[----:B------:R-:W-:Y:S01]  /*1e530*/  IMAD R194, R225, R194, R24 ;  /* 0x000000c2e1c27224 */ /* 0x000fe200078e0218 */
[----:B------:R-:W-:Y:S01]  /*1e540*/  SEL R154, R216, R154, !P4 ;  /* 0x0000009ad89a7207 */ /* 0x000fe20006000000 */
[--C-:B------:R-:W-:Y:S01]  /*1e550*/  @!P6 IMAD.IADD R162, R162, 0x1, -R225.reuse ;  /* 0x00000001a2a2e824 */ /* 0x100fe200078e0ae1 */
[----:B------:R-:W-:Y:S01]  /*1e560*/  SEL R193, R216, R193, !P4 ;  /* 0x000000c1d8c17207 */ /* 0x000fe20006000000 */
[----:B------:R-:W-:Y:S01]  /*1e570*/  IMAD R24, R47, UR31, RZ ;  /* 0x0000001f2f187c24 */ /* 0x000fe2000f8e02ff */
[----:B------:R-:W1:Y:S01]  /*1e580*/  LDCU UR29, c[0x0][0x3b0] ;  /* 0x00007600ff1d77ac */ /* 0x000e620008000800 */
[----:B------:R-:W-:Y:S01]  /*1e590*/  @!P1 IMAD.IADD R156, R156, 0x1, -R225 ;  /* 0x000000019c9c9824 */ /* 0x000fe200078e0ae1 */
[----:B------:R-:W-:-:S02]  /*1e5a0*/  ISETP.GE.AND P1, PT, R228, RZ, PT ;  /* 0x000000ffe400720c */ /* 0x000fc40003f26270 */
[----:B------:R-:W-:Y:S01]  /*1e5b0*/  ISETP.GT.U32.AND P6, PT, R225, R162, PT ;  /* 0x000000a2e100720c */ /* 0x000fe20003fc4070 */
[----:B------:R1:W-:Y:S01]  /*1e5c0*/  STL [R1+0x50], R24 ;  /* 0x0000501801007387 */ /* 0x0003e20000100800 */
[--C-:B------:R-:W-:Y:S01]  /*1e5d0*/  @!P5 IMAD.IADD R211, R211, 0x1, -R225.reuse ;  /* 0x00000001d3d3d824 */ /* 0x100fe200078e0ae1 */
[----:B------:R-:W-:Y:S01]  /*1e5e0*/  ISETP.GT.U32.AND P5, PT, R225, R194, PT ;  /* 0x000000c2e100720c */ /* 0x000fe20003fa4070 */
[----:B------:R-:W-:Y:S01]  /*1e5f0*/  IMAD R26, R234, UR35, RZ ;  /* 0x00000023ea1a7c24 */ /* 0x000fe2000f8e02ff */
[----:B------:R-:W2:Y:S01]  /*1e600*/  LDCU UR58, c[0x0][0x3b0] ;  /* 0x00007600ff3a77ac */ /* 0x000ea20008000800 */
[----:B------:R-:W-:Y:S02]  /*1e610*/  VIADD R222, R34, 0x1ef ;  /* 0x000001ef22de7836 */ /* 0x000fe40000000000 */
[----:B------:R-:W-:Y:S01]  /*1e620*/  @!P0 IMAD.IADD R39, R39, 0x1, -R225 ;  /* 0x0000000127278824 */ /* 0x000fe200078e0ae1 */
[----:B------:R-:W-:Y:S01]  /*1e630*/  IABS R47, R221 ;  /* 0x000000dd002f7213 */ /* 0x000fe20000000000 */
[----:B------:R-:W-:-:S02]  /*1e640*/  IMAD R121, R235, UR41, RZ ;  /* 0x00000029eb797c24 */ /* 0x000fc4000f8e02ff */
[----:B------:R-:W-:Y:S01]  /*1e650*/  VIADD R229, R34, 0x1f8 ;  /* 0x000001f822e57836 */ /* 0x000fe20000000000 */
[----:B------:R-:W-:Y:S01]  /*1e660*/  SEL R204, R216, R204, !P4 ;  /* 0x000000ccd8cc7207 */ /* 0x000fe20006000000 */
[----:B-1----:R-:W-:Y:S01]  /*1e670*/  IMAD R24, R241, UR32, RZ ;  /* 0x00000020f1187c24 */ /* 0x002fe2000f8e02ff */
[----:B------:R-:W-:Y:S01]  /*1e680*/  ISETP.GE.AND P0, PT, R227, RZ, PT ;  /* 0x000000ffe300720c */ /* 0x000fe20003f06270 */
[----:B------:R-:W-:Y:S01]  /*1e690*/  @!P1 IMAD.MOV R211, RZ, RZ, -R211 ;  /* 0x000000ffffd39224 */ /* 0x000fe200078e0ad3 */
[----:B------:R-:W-:Y:S01]  /*1e6a0*/  @!P6 IADD3 R162, PT, PT, R162, -R225, RZ ;  /* 0x800000e1a2a2e210 */ /* 0x000fe20007ffe0ff */
[--C-:B------:R-:W-:Y:S01]  /*1e6b0*/  @!P5 IMAD.IADD R194, R194, 0x1, -R225.reuse ;  /* 0x00000001c2c2d824 */ /* 0x100fe200078e0ae1 */
[----:B------:R-:W-:Y:S01]  /*1e6c0*/  STL [R1+0x4c], R24 ;  /* 0x00004c1801007387 */ /* 0x000fe20000100800 */
[----:B------:R-:W-:Y:S01]  /*1e6d0*/  IABS R213, R222 ;  /* 0x000000de00d57213 */ /* 0x000fe20000000000 */
[----:B------:R-:W-:Y:S01]  /*1e6e0*/  VIADD R228, R34, 0x1fa ;  /* 0x000001fa22e47836 */ /* 0x000fe20000000000 */
[----:B------:R-:W-:Y:S01]  /*1e6f0*/  SEL R241, R216, R171, !P4 ;  /* 0x000000abd8f17207 */ /* 0x000fe20006000000 */
[----:B------:R1:W-:Y:S01]  /*1e700*/  STL [R1+0x48], R26 ;  /* 0x0000481a01007387 */ /* 0x0003e20000100800 */
[----:B------:R-:W-:Y:S01]  /*1e710*/  ISETP.GT.U32.AND P1, PT, R225, R39, PT ;  /* 0x00000027e100720c */ /* 0x000fe20003f24070 */
[----:B------:R-:W-:Y:S01]  /*1e720*/  IMAD R129, R129, UR38, RZ ;  /* 0x0000002681817c24 */ /* 0x000fe2000f8e02ff */
[----:B------:R-:W-:Y:S01]  /*1e730*/  ISETP.GT.U32.AND P6, PT, R225, R40, PT ;  /* 0x00000028e100720c */ /* 0x000fe20003fc4070 */
[----:B------:R-:W-:Y:S01]  /*1e740*/  STL [R1+0x6b54], R222 ;  /* 0x006b54de01007387 */ /* 0x000fe20000100800 */
[----:B------:R-:W-:Y:S01]  /*1e750*/  ISETP.GE.AND P5, PT, R226, RZ, PT ;  /* 0x000000ffe200720c */ /* 0x000fe20003fa6270 */
[----:B------:R-:W-:Y:S01]  /*1e760*/  @!P0 IMAD.MOV R156, RZ, RZ, -R156 ;  /* 0x000000ffff9c8224 */ /* 0x000fe200078e0a9c */
[----:B------:R-:W2:Y:S01]  /*1e770*/  LDCU UR32, c[0x0][0x3b0] ;  /* 0x00007600ff2077ac */ /* 0x000ea20008000800 */
[----:B-1----:R-:W-:Y:S01]  /*1e780*/  IMAD R26, R139, UR36, RZ ;  /* 0x000000248b1a7c24 */ /* 0x002fe2000f8e02ff */
[----:B------:R-:W-:Y:S01]  /*1e790*/  STL [R1+0x6b50], R221 ;  /* 0x006b50dd01007387 */ /* 0x000fe20000100800 */
[----:B------:R-:W-:Y:S01]  /*1e7a0*/  ISETP.GT.U32.AND P0, PT, R225, R194, PT ;  /* 0x000000c2e100720c */ /* 0x000fe20003f04070 */
[----:B------:R-:W-:Y:S01]  /*1e7b0*/  IMAD.HI.U32 R68, R149, R213, RZ ;  /* 0x000000d595447227 */ /* 0x000fe200078e00ff */
[----:B------:R-:W1:Y:S01]  /*1e7c0*/  LDCU UR31, c[0x0][0x3b0] ;  /* 0x00007600ff1f77ac */ /* 0x000e620008000800 */
[----:B------:R2:W-:Y:S02]  /*1e7d0*/  STL [R1+0x3c], R26 ;  /* 0x00003c1a01007387 */ /* 0x0005e40000100800 */
[--C-:B------:R-:W-:Y:S01]  /*1e7e0*/  @!P1 IMAD.IADD R39, R39, 0x1, -R225.reuse ;  /* 0x0000000127279824 */ /* 0x100fe200078e0ae1 */
[----:B------:R-:W1:Y:S01]  /*1e7f0*/  LDCU UR35, c[0x0][0x3b0] ;  /* 0x00007600ff2377ac */ /* 0x000e620008000800 */
[----:B------:R-:W-:-:S02]  /*1e800*/  @!P6 IMAD.IADD R40, R40, 0x1, -R225 ;  /* 0x000000012828e824 */ /* 0x000fc400078e0ae1 */
[----:B------:R-:W-:Y:S01]  /*1e810*/  VIADD R227, R34, 0x1fb ;  /* 0x000001fb22e37836 */ /* 0x000fe20000000000 */
[----:B------:R-:W-:Y:S01]  /*1e820*/  SEL R24, R216, R133, !P4 ;  /* 0x00000085d8187207 */ /* 0x000fe20006000000 */
[----:B------:R-:W-:Y:S01]  /*1e830*/  VIADD R226, R34, 0x1fc ;  /* 0x000001fc22e27836 */ /* 0x000fe20000000000 */
[C---:B------:R-:W-:Y:S01]  /*1e840*/  SEL R211, R216.reuse, R211, !P4 ;  /* 0x000000d3d8d37207 */ /* 0x040fe20006000000 */
[----:B--2---:R-:W-:Y:S01]  /*1e850*/  IMAD.HI.U32 R26, R149, R47, RZ ;  /* 0x0000002f951a7227 */ /* 0x004fe200078e00ff */
[----:B------:R-:W-:Y:S01]  /*1e860*/  SEL R156, R216, R156, !P4 ;  /* 0x0000009cd89c7207 */ /* 0x000fe20006000000 */
[----:B------:R-:W2:Y:S02]  /*1e870*/  LDCU UR38, c[0x0][0x3b0] ;  /* 0x00007600ff2677ac */ /* 0x000ea40008000800 */
[----:B------:R-:W-:Y:S01]  /*1e880*/  IMAD.MOV R26, RZ, RZ, -R26 ;  /* 0x000000ffff1a7224 */ /* 0x000fe200078e0a1a */
[C---:B------:R-:W-:Y:S01]  /*1e890*/  ISETP.GT.U32.AND P1, PT, R225.reuse, R4, PT ;  /* 0x00000004e100720c */ /* 0x040fe20003f24070 */
[----:B------:R-:W-:Y:S01]  /*1e8a0*/  IMAD R144, R144, UR33, RZ ;  /* 0x0000002190907c24 */ /* 0x000fe2000f8e02ff */
[C---:B------:R-:W-:Y:S01]  /*1e8b0*/  ISETP.GT.U32.AND P6, PT, R225.reuse, R40, PT ;  /* 0x00000028e100720c */ /* 0x040fe20003fc4070 */
[C---:B------:R-:W-:Y:S01]  /*1e8c0*/  IMAD R47, R225.reuse, R26, R47 ;  /* 0x0000001ae12f7224 */ /* 0x040fe200078e022f */
[----:B------:R-:W1:Y:S01]  /*1e8d0*/  LDCU UR33, c[0x0][0x3b0] ;  /* 0x00007600ff2177ac */ /* 0x000e620008000800 */
[----:B------:R-:W-:Y:S01]  /*1e8e0*/  IMAD R26, R28, UR37, RZ ;  /* 0x000000251c1a7c24 */ /* 0x000fe2000f8e02ff */
[----:B------:R-:W-:Y:S01]  /*1e8f0*/  MOV R28, R162 ;  /* 0x000000a2001c7202 */ /* 0x000fe20000000f00 */
[--C-:B------:R-:W-:Y:S01]  /*1e900*/  @!P0 IMAD.IADD R194, R194, 0x1, -R225.reuse ;  /* 0x00000001c2c28824 */ /* 0x100fe200078e0ae1 */
[----:B------:R-:W1:Y:S03]  /*1e910*/  LDCU UR37, c[0x0][0x3b0] ;  /* 0x00007600ff2577ac */ /* 0x000e660008000800 */
[----:B------:R-:W-:Y:S01]  /*1e920*/  @!P5 IMAD.MOV R28, RZ, RZ, -R28 ;  /* 0x000000ffff1cd224 */ /* 0x000fe200078e0a1c */
[----:B------:R-:W-:Y:S01]  /*1e930*/  ISETP.GT.U32.AND P5, PT, R225, R46, PT ;  /* 0x0000002ee100720c */ /* 0x000fe20003fa4070 */
[----:B------:R-:W-:Y:S01]  /*1e940*/  IMAD R247, R247, UR63, RZ ;  /* 0x0000003ff7f77c24 */ /* 0x000fe2000f8e02ff */
[----:B------:R-:W-:Y:S01]  /*1e950*/  ISETP.GE.AND P0, PT, R220, RZ, PT ;  /* 0x000000ffdc00720c */ /* 0x000fe20003f06270 */
[----:B------:R-:W-:Y:S01]  /*1e960*/  IMAD R242, R242, UR70, RZ ;  /* 0x00000046f2f27c24 */ /* 0x000fe2000f8e02ff */
[----:B------:R-:W-:Y:S01]  /*1e970*/  @!P1 IADD3 R4, PT, PT, R4, -R225, RZ ;  /* 0x800000e104049210 */ /* 0x000fe20007ffe0ff */
[----:B------:R-:W-:Y:S01]  /*1e980*/  IMAD.MOV R68, RZ, RZ, -R68 ;  /* 0x000000ffff447224 */ /* 0x000fe200078e0a44 */
[----:B------:R-:W-:Y:S01]  /*1e990*/  ISETP.GE.AND P1, PT, R215, RZ, PT ;  /* 0x000000ffd700720c */ /* 0x000fe20003f26270 */
[----:B------:R-:W-:Y:S01]  /*1e9a0*/  @!P6 IMAD.IADD R40, R40, 0x1, -R225 ;  /* 0x000000012828e824 */ /* 0x000fe200078e0ae1 */
[----:B------:R-:W1:Y:S01]  /*1e9b0*/  LDCU UR36, c[0x0][0x3b0] ;  /* 0x00007600ff2477ac */ /* 0x000e620008000800 */
[----:B------:R-:W-:-:S02]  /*1e9c0*/  IMAD.MOV.U32 R162, RZ, RZ, R39 ;  /* 0x000000ffffa27224 */ /* 0x000fc400078e0027 */
[----:B------:R-:W-:Y:S01]  /*1e9d0*/  IMAD R155, R155, UR12, RZ ;  /* 0x0000000c9b9b7c24 */ /* 0x000fe2000f8e02ff */
[----:B------:R-:W1:Y:S01]  /*1e9e0*/  LDCU UR41, c[0x0][0x3b0] ;  /* 0x00007600ff2977ac */ /* 0x000e620008000800 */
[----:B------:R-:W-:Y:S01]  /*1e9f0*/  @!P5 IMAD.IADD R46, R46, 0x1, -R225 ;  /* 0x000000012e2ed824 */ /* 0x000fe200078e0ae1 */
[----:B------:R-:W-:Y:S01]  /*1ea00*/  ISETP.GE.AND P5, PT, R219, RZ, PT ;  /* 0x000000ffdb00720c */ /* 0x000fe20003fa6270 */
[C---:B------:R-:W-:Y:S01]  /*1ea10*/  IMAD R213, R225.reuse, R68, R213 ;  /* 0x00000044e1d57224 */ /* 0x040fe200078e02d5 */
[C---:B------:R-:W-:Y:S01]  /*1ea20*/  SEL R68, R216.reuse, R158, !P4 ;  /* 0x0000009ed8447207 */ /* 0x040fe20006000000 */
[----:B------:R-:W-:Y:S01]  /*1ea30*/  @!P0 IMAD.MOV R162, RZ, RZ, -R162 ;  /* 0x000000ffffa28224 */ /* 0x000fe200078e0aa2 */
[C---:B------:R-:W-:Y:S01]  /*1ea40*/  ISETP.GT.U32.AND P0, PT, R225.reuse, R46, PT ;  /* 0x0000002ee100720c */ /* 0x040fe20003f04070 */
[----:B------:R-:W-:Y:S01]  /*1ea50*/  IMAD.MOV.U32 R158, RZ, RZ, R40 ;  /* 0x000000ffff9e7224 */ /* 0x000fe200078e0028 */
[----:B------:R1:W-:Y:S01]  /*1ea60*/  STL [R1+0x44], R26 ;  /* 0x0000441a01007387 */ /* 0x0003e20000100800 */
[----:B------:R-:W-:Y:S01]  /*1ea70*/  IABS R220, R227 ;  /* 0x000000e300dc7213 */ /* 0x000fe20000000000 */
[----:B------:R-:W2:Y:S01]  /*1ea80*/  LDCU UR63, c[0x0][0x3b0] ;  /* 0x00007600ff3f77ac */ /* 0x000ea20008000800 */
[----:B------:R-:W-:Y:S01]  /*1ea90*/  @!P1 IMAD.MOV R158, RZ, RZ, -R158 ;  /* 0x000000ffff9e9224 */ /* 0x000fe200078e0a9e */
[----:B------:R-:W-:Y:S01]  /*1eaa0*/  ISETP.GT.U32.AND P1, PT, R225, R6, PT ;  /* 0x00000006e100720c */ /* 0x000fe20003f24070 */
[----:B------:R-:W-:Y:S01]  /*1eab0*/  IMAD R39, R163, UR42, RZ ;  /* 0x0000002aa3277c24 */ /* 0x000fe2000f8e02ff */
[----:B------:R-:W-:Y:S01]  /*1eac0*/  SEL R28, R216, R28, !P4 ;  /* 0x0000001cd81c7207 */ /* 0x000fe20006000000 */
[----:B------:R-:W-:Y:S01]  /*1ead0*/  @!P5 IMAD.MOV R194, RZ, RZ, -R194 ;  /* 0x000000ffffc2d224 */ /* 0x000fe200078e0ac2 */
[C---:B------:R-:W-:Y:S01]  /*1eae0*/  ISETP.GT.U32.AND P5, PT, R225.reuse, R4, PT ;  /* 0x00000004e100720c */ /* 0x040fe20003fa4070 */
[----:B------:R-:W-:Y:S01]  /*1eaf0*/  IMAD R24, R24, UR34, RZ ;  /* 0x0000002218187c24 */ /* 0x000fe2000f8e02ff */
[----:B-1----:R-:W-:Y:S01]  /*1eb00*/  SEL R26, R216, R209, !P4 ;  /* 0x000000d1d81a7207 */ /* 0x002fe20006000000 */
[----:B------:R-:W-:Y:S01]  /*1eb10*/  STL [R1+0x34], R121 ;  /* 0x0000347901007387 */ /* 0x000fe20000100800 */
[----:B------:R-:W-:Y:S01]  /*1eb20*/  IABS R209, R231 ;  /* 0x000000e700d17213 */ /* 0x000fe20000000000 */
[--C-:B------:R-:W-:Y:S01]  /*1eb30*/  @!P0 IMAD.IADD R46, R46, 0x1, -R225.reuse ;  /* 0x000000012e2e8824 */ /* 0x100fe200078e0ae1 */
[----:B------:R-:W-:Y:S01]  /*1eb40*/  ISETP.GT.U32.AND P0, PT, R225, R52, PT ;  /* 0x00000034e100720c */ /* 0x000fe20003f04070 */
[----:B------:R-:W-:Y:S01]  /*1eb50*/  STL [R1+0x6b4c], R232 ;  /* 0x006b4ce801007387 */ /* 0x000fe20000100800 */
[----:B---3--:R-:W-:Y:S01]  /*1eb60*/  IMAD R241, R241, UR71, RZ ;  /* 0x00000047f1f17c24 */ /* 0x008fe2000f8e02ff */
[----:B------:R-:W1:Y:S02]  /*1eb70*/  LDCU UR59, c[0x0][0x3b0] ;  /* 0x00007600ff3b77ac */ /* 0x000e640008000800 */
[----:B------:R-:W-:Y:S01]  /*1eb80*/  STL [R1+0x6b48], R231 ;  /* 0x006b48e701007387 */ /* 0x000fe20000100800 */
[--C-:B------:R-:W-:Y:S01]  /*1eb90*/  @!P1 IMAD.IADD R6, R6, 0x1, -R225.reuse ;  /* 0x0000000106069824 */ /* 0x100fe200078e0ae1 */
[----:B------:R-:W-:Y:S01]  /*1eba0*/  @!P5 IADD3 R4, PT, PT, R4, -R225, RZ ;  /* 0x800000e10404d210 */ /* 0x000fe20007ffe0ff */
[----:B----4-:R-:W-:Y:S01]  /*1ebb0*/  IMAD R161, R161, UR14, RZ ;  /* 0x0000000ea1a17c24 */ /* 0x010fe2000f8e02ff */
[----:B------:R3:W-:Y:S01]  /*1ebc0*/  STL [R1+0x2c], R39 ;  /* 0x00002c2701007387 */ /* 0x0007e20000100800 */
[----:B------:R-:W-:Y:S01]  /*1ebd0*/  ISETP.GE.AND P1, PT, R243, RZ, PT ;  /* 0x000000fff300720c */ /* 0x000fe20003f26270 */
[----:B------:R-:W-:Y:S01]  /*1ebe0*/  IMAD R195, R195, UR18, RZ ;  /* 0x00000012c3c37c24 */ /* 0x000fe2000f8e02ff */
[----:B------:R-:W-:Y:S01]  /*1ebf0*/  ISETP.GT.U32.AND P6, PT, R225, R5, PT ;  /* 0x00000005e100720c */ /* 0x000fe20003fc4070 */
[----:B------:R-:W-:Y:S01]  /*1ec00*/  @!P0 IMAD.IADD R52, R52, 0x1, -R225 ;  /* 0x0000000134348824 */ /* 0x000fe200078e0ae1 */
[----:B------:R-:W-:Y:S01]  /*1ec10*/  IABS R215, R232 ;  /* 0x000000e800d77213 */ /* 0x000fe20000000000 */
[----:B------:R-:W-:Y:S01]  /*1ec20*/  IMAD.MOV.U32 R163, RZ, RZ, R46 ;  /* 0x000000ffffa37224 */ /* 0x000fe200078e002e */
[C---:B------:R-:W-:Y:S01]  /*1ec30*/  SEL R162, R216.reuse, R162, !P4 ;  /* 0x000000a2d8a27207 */ /* 0x040fe20006000000 */
[----:B------:R-:W4:Y:S01]  /*1ec40*/  LDCU UR42, c[0x0][0x3b0] ;  /* 0x00007600ff2a77ac */ /* 0x000f220008000800 */
[----:B---3--:R-:W-:Y:S01]  /*1ec50*/  IMAD.HI.U32 R39, R149, R209, RZ ;  /* 0x000000d195277227 */ /* 0x008fe200078e00ff */
[C---:B------:R-:W-:Y:S01]  /*1ec60*/  SEL R194, R216.reuse, R194, !P4 ;  /* 0x000000c2d8c27207 */ /* 0x040fe20006000000 */
[----:B------:R-:W3:Y:S02]  /*1ec70*/  LDCU UR34, c[0x0][0x3b0] ;  /* 0x00007600ff2277ac */ /* 0x000ee40008000800 */
[----:B------:R-:W-:Y:S01]  /*1ec80*/  IMAD.MOV R39, RZ, RZ, -R39 ;  /* 0x000000ffff277224 */ /* 0x000fe200078e0a27 */
[----:B------:R-:W-:Y:S01]  /*1ec90*/  SEL R158, R216, R158, !P4 ;  /* 0x0000009ed89e7207 */ /* 0x000fe20006000000 */
[----:B------:R-:W-:Y:S01]  /*1eca0*/  IMAD R68, R68, UR39, RZ ;  /* 0x0000002744447c24 */ /* 0x000fe2000f8e02ff */
[----:B------:R-:W-:Y:S01]  /*1ecb0*/  ISETP.GE.AND P5, PT, R134, RZ, PT ;  /* 0x000000ff8600720c */ /* 0x000fe20003fa6270 */
[----:B------:R-:W-:Y:S01]  /*1ecc0*/  IMAD R209, R225, R39, R209 ;  /* 0x00000027e1d17224 */ /* 0x000fe200078e02d1 */
[----:B------:R-:W2:Y:S01]  /*1ecd0*/  LDL.LU R134, [R1+0x6eb0] ;  /* 0x006eb00001867983 */ /* 0x000ea20000300800 */
[----:B------:R-:W-:Y:S01]  /*1ece0*/  IMAD R39, R172, UR43, RZ ;  /* 0x0000002bac277c24 */ /* 0x000fe2000f8e02ff */
[----:B------:R-:W-:Y:S01]  /*1ecf0*/  MOV R172, R4 ;  /* 0x0000000400ac7202 */ /* 0x000fe20000000f00 */
[----:B------:R-:W-:Y:S01]  /*1ed00*/  @!P6 IMAD.IADD R5, R5, 0x1, -R225 ;  /* 0x000000010505e824 */ /* 0x000fe200078e0ae1 */
[----:B------:R-:W3:Y:S01]  /*1ed10*/  LDL.LU R243, [R1+0x6eac] ;  /* 0x006eac0001f37983 */ /* 0x000ee20000300800 */
[----:B------:R-:W-:Y:S01]  /*1ed20*/  ISETP.GE.AND P0, PT, R217, RZ, PT ;  /* 0x000000ffd900720c */ /* 0x000fe20003f06270 */
[----:B------:R-:W-:Y:S01]  /*1ed30*/  IMAD.HI.U32 R40, R149, R215, RZ ;  /* 0x000000d795287227 */ /* 0x000fe200078e00ff */
[----:B------:R-:W-:Y:S01]  /*1ed40*/  SEL R46, R216, R104, !P4 ;  /* 0x00000068d82e7207 */ /* 0x000fe20006000000 */
[----:B------:R-:W1:Y:S02]  /*1ed50*/  LDCU UR43, c[0x0][0x3b0] ;  /* 0x00007600ff2b77ac */ /* 0x000e640008000800 */
[----:B------:R-:W-:Y:S01]  /*1ed60*/  @!P1 IMAD.MOV R172, RZ, RZ, -R172 ;  /* 0x000000ffffac9224 */ /* 0x000fe200078e0aac */
[C---:B------:R-:W-:Y:S01]  /*1ed70*/  ISETP.GT.U32.AND P1, PT, R225.reuse, R52, PT ;  /* 0x00000034e100720c */ /* 0x040fe20003f24070 */
[----:B------:R-:W-:Y:S01]  /*1ed80*/  STL [R1+0x30], R39 ;  /* 0x0000302701007387 */ /* 0x000fe20000100800 */
[----:B------:R-:W1:Y:S01]  /*1ed90*/  LDCU UR39, c[0x0][0x3b0] ;  /* 0x00007600ff2777ac */ /* 0x000e620008000800 */
[----:B------:R-:W-:Y:S01]  /*1eda0*/  IMAD R26, R26, UR40, RZ ;  /* 0x000000281a1a7c24 */ /* 0x000fe2000f8e02ff */
[----:B------:R-:W-:Y:S01]  /*1edb0*/  ISETP.GT.U32.AND P6, PT, R225, R5, PT ;  /* 0x00000005e100720c */ /* 0x000fe20003fc4070 */
[----:B------:R-:W-:Y:S01]  /*1edc0*/  @!P5 IMAD.MOV R163, RZ, RZ, -R163 ;  /* 0x000000ffffa3d224 */ /* 0x000fe200078e0aa3 */
[----:B------:R-:W1:Y:S01]  /*1edd0*/  LDCU UR70, c[0x0][0x3b0] ;  /* 0x00007600ff4677ac */ /* 0x000e620008000800 */
[----:B------:R-:W-:-:S02]  /*1ede0*/  IMAD R201, R201, UR19, RZ ;  /* 0x00000013c9c97c24 */ /* 0x000fc4000f8e02ff */
[----:B------:R-:W-:Y:S01]  /*1edf0*/  IMAD R200, R200, UR20, RZ ;  /* 0x00000014c8c87c24 */ /* 0x000fe2000f8e02ff */
[----:B------:R-:W1:Y:S03]  /*1ee00*/  LDCU UR71, c[0x0][0x3b0] ;  /* 0x00007600ff4777ac */ /* 0x000e660008000800 */
[--C-:B------:R-:W-:Y:S01]  /*1ee10*/  @!P1 IMAD.IADD R52, R52, 0x1, -R225.reuse ;  /* 0x0000000134349824 */ /* 0x100fe200078e0ae1 */
[----:B------:R-:W-:Y:S01]  /*1ee20*/  ISETP.GE.AND P1, PT, R140, RZ, PT ;  /* 0x000000ff8c00720c */ /* 0x000fe20003f26270 */
[----:B------:R-:W-:Y:S01]  /*1ee30*/  IMAD R4, R236, UR47, RZ ;  /* 0x0000002fec047c24 */ /* 0x000fe2000f8e02ff */
[----:B------:R-:W4:Y:S01]  /*1ee40*/  LDL.LU R140, [R1+0x6ea8] ;  /* 0x006ea800018c7983 */ /* 0x000f220000300800 */
[----:B------:R-:W-:Y:S01]  /*1ee50*/  @!P6 IMAD.IADD R5, R5, 0x1, -R225 ;  /* 0x000000010505e824 */ /* 0x000fe200078e0ae1 */
[----:B------:R-:W-:Y:S02]  /*1ee60*/  ISETP.GT.U32.AND P5, PT, R225, R6, PT ;  /* 0x00000006e100720c */ /* 0x000fe40003fa4070 */
[----:B--2---:R-:W-:Y:S01]  /*1ee70*/  SEL R121, R216, R134, !P4 ;  /* 0x00000086d8797207 */ /* 0x004fe20006000000 */
[----:B------:R-:W-:-:S02]  /*1ee80*/  IMAD.MOV.U32 R217, RZ, RZ, R5 ;  /* 0x000000ffffd97224 */ /* 0x000fc400078e0005 */
[----:B------:R-:W-:Y:S01]  /*1ee90*/  IMAD.MOV R40, RZ, RZ, -R40 ;  /* 0x000000ffff287224 */ /* 0x000fe200078e0a28 */
[----:B---3--:R-:W-:Y:S01]  /*1eea0*/  SEL R139, R216, R243, !P4 ;  /* 0x000000f3d88b7207 */ /* 0x008fe20006000000 */
[----:B------:R-:W-:Y:S01]  /*1eeb0*/  @!P0 IMAD.MOV R217, RZ, RZ, -R217 ;  /* 0x000000ffffd98224 */ /* 0x000fe200078e0ad9 */
[----:B------:R-:W-:-:S05]  /*1eec0*/  ISETP.GT.U32.AND P0, PT, R225, R61, PT ;  /* 0x0000003de100720c */ /* 0x000fca0003f04070 */
[----:B------:R-:W-:Y:S01]  /*1eed0*/  @!P5 IMAD.IADD R6, R6, 0x1, -R225 ;  /* 0x000000010606d824 */ /* 0x000fe200078e0ae1 */
[----:B------:R-:W-:Y:S01]  /*1eee0*/  ISETP.GT.U32.AND P5, PT, R225, R60, PT ;  /* 0x0000003ce100720c */ /* 0x000fe20003fa4070 */
[----:B------:R-:W-:Y:S01]  /*1eef0*/  IMAD.MOV.U32 R134, RZ, RZ, R52 ;  /* 0x000000ffff867224 */ /* 0x000fe200078e0034 */
[----:B------:R-:W-:Y:S01]  /*1ef00*/  SEL R163, R216, R163, !P4 ;  /* 0x000000a3d8a37207 */ /* 0x000fe20006000000 */
[----:B------:R-:W-:Y:S01]  /*1ef10*/  IMAD R46, R46, UR62, RZ ;  /* 0x0000003e2e2e7c24 */ /* 0x000fe2000f8e02ff */
[----:B------:R2:W-:Y:S01]  /*1ef20*/  STL [R1+0x28], R4 ;  /* 0x0000280401007387 */ /* 0x0005e20000100800 */
[----:B------:R-:W-:Y:S01]  /*1ef30*/  SEL R172, R216, R172, !P4 ;  /* 0x000000acd8ac7207 */ /* 0x000fe20006000000 */
[----:B------:R-:W3:Y:S01]  /*1ef40*/  LDCU UR40, c[0x0][0x3b0] ;  /* 0x00007600ff2877ac */ /* 0x000ee20008000800 */
[----:B------:R-:W-:Y:S02]  /*1ef50*/  IMAD R197, R197, UR23, RZ ;  /* 0x00000017c5c57c24 */ /* 0x000fe4000f8e02ff */
[----:B------:R-:W-:Y:S01]  /*1ef60*/  IMAD R198, R198, UR24, RZ ;  /* 0x00000018c6c67c24 */ /* 0x000fe2000f8e02ff */
[----:B------:R-:W1:Y:S01]  /*1ef70*/  LDCU UR47, c[0x0][0x3b0] ;  /* 0x00007600ff2f77ac */ /* 0x000e620008000800 */
[----:B------:R-:W-:-:S02]  /*1ef80*/  @!P0 IADD3 R61, PT, PT, R61, -R225, RZ ;  /* 0x800000e13d3d8210 */ /* 0x000fc40007ffe0ff */
[----:B------:R-:W-:Y:S01]  /*1ef90*/  ISETP.GE.AND P0, PT, R223, RZ, PT ;  /* 0x000000ffdf00720c */ /* 0x000fe20003f06270 */
[----:B------:R-:W-:Y:S01]  /*1efa0*/  @!P5 IMAD.IADD R60, R60, 0x1, -R225 ;  /* 0x000000013c3cd824 */ /* 0x000fe200078e0ae1 */
[C---:B----4-:R-:W-:Y:S02]  /*1efb0*/  SEL R140, R216.reuse, R140, !P4 ;  /* 0x0000008cd88c7207 */ /* 0x050fe40006000000 */
[C---:B------:R-:W-:Y:S01]  /*1efc0*/  ISETP.GT.U32.AND P6, PT, R225.reuse, R58, PT ;  /* 0x0000003ae100720c */ /* 0x040fe20003fc4070 */
[----:B------:R-:W-:Y:S01]  /*1efd0*/  @!P1 IMAD.MOV R6, RZ, RZ, -R6 ;  /* 0x000000ffff069224 */ /* 0x000fe200078e0a06 */
[C---:B------:R-:W-:Y:S01]  /*1efe0*/  SEL R5, R216.reuse, R190, !P4 ;  /* 0x000000bed8057207 */ /* 0x040fe20006000000 */
[----:B------:R-:W-:Y:S01]  /*1eff0*/  IMAD R215, R225, R40, R215 ;  /* 0x00000028e1d77224 */ /* 0x000fe200078e02d7 */
[----:B------:R-:W-:-:S05]  /*1f000*/  SEL R243, R216, R122, !P4 ;  /* 0x0000007ad8f37207 */ /* 0x000fca0006000000 */
[----:B------:R-:W-:Y:S01]  /*1f010*/  @!P0 IMAD.MOV R134, RZ, RZ, -R134 ;  /* 0x000000ffff868224 */ /* 0x000fe200078e0a86 */
[----:B------:R-:W-:Y:S01]  /*1f020*/  ISETP.GT.U32.AND P0, PT, R225, R60, PT ;  /* 0x0000003ce100720c */ /* 0x000fe20003f04070 */
[----:B------:R-:W-:Y:S01]  /*1f030*/  VIADD R223, R34, 0x1f6 ;  /* 0x000001f622df7836 */ /* 0x000fe20000000000 */
[----:B------:R-:W-:Y:S01]  /*1f040*/  SEL R217, R216, R217, !P4 ;  /* 0x000000d9d8d97207 */ /* 0x000fe20006000000 */
[----:B--2---:R-:W-:Y:S01]  /*1f050*/  IMAD R4, R140, UR48, RZ ;  /* 0x000000308c047c24 */ /* 0x004fe2000f8e02ff */
[----:B------:R-:W2:Y:S02]  /*1f060*/  LDCU UR62, c[0x0][0x3b0] ;  /* 0x00007600ff3e77ac */ /* 0x000ea40008000800 */
[----:B------:R-:W-:Y:S07]  /*1f070*/  STL [R1+0x6b44], R223 ;  /* 0x006b44df01007387 */ /* 0x000fee0000100800 */
[--C-:B------:R-:W-:Y:S01]  /*1f080*/  @!P0 IMAD.IADD R60, R60, 0x1, -R225.reuse ;  /* 0x000000013c3c8824 */ /* 0x100fe200078e0ae1 */
[----:B------:R-:W-:Y:S01]  /*1f090*/  STL [R1+0x6b40], R230 ;  /* 0x006b40e601007387 */ /* 0x000fe20000100800 */
[----:B------:R-:W-:Y:S01]  /*1f0a0*/  ISETP.GE.AND P0, PT, R237, RZ, PT ;  /* 0x000000ffed00720c */ /* 0x000fe20003f06270 */
[----:B------:R-:W-:Y:S01]  /*1f0b0*/  @!P6 IMAD.IADD R58, R58, 0x1, -R225 ;  /* 0x000000013a3ae824 */ /* 0x000fe200078e0ae1 */
[----:B------:R-:W-:Y:S01]  /*1f0c0*/  ISETP.GE.AND P5, PT, R218, RZ, PT ;  /* 0x000000ffda00720c */ /* 0x000fe20003fa6270 */
[----:B------:R4:W-:Y:S01]  /*1f0d0*/  STL [R1+0x20], R4 ;  /* 0x0000200401007387 */ /* 0x0009e20000100800 */
[----:B------:R-:W-:-:S02]  /*1f0e0*/  ISETP.GT.U32.AND P1, PT, R225, R61, PT ;  /* 0x0000003de100720c */ /* 0x000fc40003f24070 */
[C---:B------:R-:W-:Y:S01]  /*1f0f0*/  SEL R40, R216.reuse, R97, !P4 ;  /* 0x00000061d8287207 */ /* 0x040fe20006000000 */
[----:B------:R-:W2:Y:S01]  /*1f100*/  LDL.LU R237, [R1+0x6ea4] ;  /* 0x006ea40001ed7983 */ /* 0x000ea20000300800 */
[----:B------:R-:W-:Y:S02]  /*1f110*/  ISETP.GT.U32.AND P6, PT, R225, R58, PT ;  /* 0x0000003ae100720c */ /* 0x000fe40003fc4070 */
[C---:B------:R-:W-:Y:S01]  /*1f120*/  SEL R170, R216.reuse, R6, !P4 ;  /* 0x00000006d8aa7207 */ /* 0x040fe20006000000 */
[----:B------:R-:W-:Y:S01]  /*1f130*/  IMAD R121, R121, UR45, RZ ;  /* 0x0000002d79797c24 */ /* 0x000fe2000f8e02ff */
[----:B------:R-:W-:Y:S01]  /*1f140*/  IABS R219, R223 ;  /* 0x000000df00db7213 */ /* 0x000fe20000000000 */
[----:B------:R-:W-:Y:S01]  /*1f150*/  IMAD R139, R139, UR44, RZ ;  /* 0x0000002c8b8b7c24 */ /* 0x000fe2000f8e02ff */
[----:B------:R-:W-:Y:S01]  /*1f160*/  SEL R140, R216, R63, !P4 ;  /* 0x0000003fd88c7207 */ /* 0x000fe20006000000 */
[----:B------:R-:W-:Y:S01]  /*1f170*/  IMAD R5, R5, UR46, RZ ;  /* 0x0000002e05057c24 */ /* 0x000fe2000f8e02ff */
[----:B------:R-:W1:Y:S05]  /*1f180*/  LDCU UR48, c[0x0][0x3b0] ;  /* 0x00007600ff3077ac */ /* 0x000e6a0008000800 */
[--C-:B------:R-:W-:Y:S01]  /*1f190*/  @!P6 IMAD.IADD R58, R58, 0x1, -R225.reuse ;  /* 0x000000013a3ae824 */ /* 0x100fe200078e0ae1 */
[----:B------:R-:W-:Y:S01]  /*1f1a0*/  ISETP.GT.U32.AND P6, PT, R225, R0, PT ;  /* 0x00000000e100720c */ /* 0x000fe20003fc4070 */
[----:B------:R-:W-:Y:S01]  /*1f1b0*/  @!P1 IMAD.IADD R61, R61, 0x1, -R225 ;  /* 0x000000013d3d9824 */ /* 0x000fe200078e0ae1 */
[----:B------:R-:W-:Y:S01]  /*1f1c0*/  IABS R218, R230 ;  /* 0x000000e600da7213 */ /* 0x000fe20000000000 */
[----:B------:R-:W-:Y:S01]  /*1f1d0*/  IMAD.MOV.U32 R190, RZ, RZ, R60 ;  /* 0x000000ffffbe7224 */ /* 0x000fe200078e003c */
[----:B------:R-:W-:-:S02]  /*1f1e0*/  @!P5 IADD3 R58, PT, PT, -R58, RZ, RZ ;  /* 0x000000ff3a3ad210 */ /* 0x000fc40007ffe1ff */
[----:B--2---:R-:W-:-:S07]  /*1f1f0*/  SEL R237, R216, R237, !P4 ;  /* 0x000000edd8ed7207 */ /* 0x004fce0006000000 */
[----:B------:R-:W-:Y:S01]  /*1f200*/  @!P6 IMAD.IADD R0, R0, 0x1, -R225 ;  /* 0x000000010000e824 */ /* 0x000fe200078e0ae1 */
[----:B------:R-:W-:Y:S01]  /*1f210*/  ISETP.GT.U32.AND P5, PT, R225, R66, PT ;  /* 0x00000042e100720c */ /* 0x000fe20003fa4070 */
[----:B------:R-:W-:Y:S01]  /*1f220*/  IMAD.HI.U32 R39, R149, R219, RZ ;  /* 0x000000db95277227 */ /* 0x000fe200078e00ff */
[----:B------:R-:W-:Y:S01]  /*1f230*/  SEL R6, R216, R134, !P4 ;  /* 0x00000086d8067207 */ /* 0x000fe20006000000 */
[----:B------:R-:W2:Y:S01]  /*1f240*/  LDCU UR45, c[0x0][0x3b0] ;  /* 0x00007600ff2d77ac */ /* 0x000ea20008000800 */
[C---:B------:R-:W-:Y:S02]  /*1f250*/  ISETP.GT.U32.AND P6, PT, R225.reuse, R0, PT ;  /* 0x00000000e100720c */ /* 0x040fe40003fc4070 */
[----:B------:R-:W-:Y:S01]  /*1f260*/  ISETP.GT.U32.AND P1, PT, R225, R76, PT ;  /* 0x0000004ce100720c */ /* 0x000fe20003f24070 */
[----:B------:R-:W-:Y:S01]  /*1f270*/  @!P0 IMAD.MOV R61, RZ, RZ, -R61 ;  /* 0x000000ffff3d8224 */ /* 0x000fe200078e0a3d */
[----:B------:R-:W1:Y:S01]  /*1f280*/  LDCU UR44, c[0x0][0x3b0] ;  /* 0x00007600ff2c77ac */ /* 0x000e620008000800 */
[----:B------:R-:W-:-:S02]  /*1f290*/  IMAD R40, R40, UR57, RZ ;  /* 0x0000003928287c24 */ /* 0x000fc4000f8e02ff */
[----:B------:R-:W-:Y:S01]  /*1f2a0*/  IMAD R140, R140, UR55, RZ ;  /* 0x000000378c8c7c24 */ /* 0x000fe2000f8e02ff */
[----:B------:R-:W1:Y:S01]  /*1f2b0*/  LDCU UR46, c[0x0][0x3b0] ;  /* 0x00007600ff2e77ac */ /* 0x000e620008000800 */
[--C-:B------:R-:W-:Y:S02]  /*1f2c0*/  @!P5 IMAD.IADD R66, R66, 0x1, -R225.reuse ;  /* 0x000000014242d824 */ /* 0x100fe400078e0ae1 */
[----:B----4-:R-:W-:Y:S01]  /*1f2d0*/  IMAD.HI.U32 R4, R149, R218, RZ ;  /* 0x000000da95047227 */ /* 0x010fe200078e00ff */
[----:B------:R-:W-:Y:S01]  /*1f2e0*/  IABS R60, R229 ;  /* 0x000000e5003c7213 */ /* 0x000fe20000000000 */
[----:B------:R-:W4:Y:S02]  /*1f2f0*/  LDCU UR57, c[0x0][0x3b0] ;  /* 0x00007600ff3977ac */ /* 0x000f240008000800 */
[--C-:B------:R-:W-:Y:S01]  /*1f300*/  @!P6 IMAD.IADD R0, R0, 0x1, -R225.reuse ;  /* 0x000000010000e824 */ /* 0x100fe200078e0ae1 */
[----:B------:R-:W-:Y:S01]  /*1f310*/  ISETP.GT.U32.AND P6, PT, R225, R78, PT ;  /* 0x0000004ee100720c */ /* 0x000fe20003fc4070 */
[----:B------:R-:W-:Y:S01]  /*1f320*/  @!P1 IMAD.IADD R76, R76, 0x1, -R225 ;  /* 0x000000014c4c9824 */ /* 0x000fe200078e0ae1 */
[----:B------:R-:W-:Y:S01]  /*1f330*/  ISETP.GE.AND P1, PT, R159, RZ, PT ;  /* 0x000000ff9f00720c */ /* 0x000fe20003f26270 */
[----:B------:R-:W-:Y:S01]  /*1f340*/  IMAD.MOV R39, RZ, RZ, -R39 ;  /* 0x000000ffff277224 */ /* 0x000fe200078e0a27 */
[C---:B------:R-:W-:Y:S01]  /*1f350*/  ISETP.GT.U32.AND P0, PT, R225.reuse, R66, PT ;  /* 0x00000042e100720c */ /* 0x040fe20003f04070 */
[----:B------:R-:W-:Y:S01]  /*1f360*/  IMAD.MOV R4, RZ, RZ, -R4 ;  /* 0x000000ffff047224 */ /* 0x000fe200078e0a04 */
[----:B------:R-:W1:Y:S03]  /*1f370*/  LDCU UR55, c[0x0][0x3b0] ;  /* 0x00007600ff3777ac */ /* 0x000e660008000800 */
[----:B------:R-:W-:-:S04]  /*1f380*/  IMAD R218, R225, R4, R218 ;  /* 0x00000004e1da7224 */ /* 0x000fc800078e02da */
[----:B------:R-:W-:Y:S01]  /*1f390*/  @!P6 IADD3 R78, PT, PT, R78, -R225, RZ ;  /* 0x800000e14e4ee210 */ /* 0x000fe20007ffe0ff */
[----:B------:R-:W-:Y:S01]  /*1f3a0*/  IMAD R4, R224, UR49, RZ ;  /* 0x00000031e0047c24 */ /* 0x000fe2000f8e02ff */
[----:B------:R-:W-:Y:S01]  /*1f3b0*/  ISETP.GE.AND P5, PT, R244, RZ, PT ;  /* 0x000000fff400720c */ /* 0x000fe20003fa6270 */
[----:B------:R-:W-:Y:S01]  /*1f3c0*/  @!P1 IMAD.MOV R0, RZ, RZ, -R0 ;  /* 0x000000ffff009224 */ /* 0x000fe200078e0a00 */
[C---:B------:R-:W-:Y:S01]  /*1f3d0*/  ISETP.GT.U32.AND P6, PT, R225.reuse, R78, PT ;  /* 0x0000004ee100720c */ /* 0x040fe20003fc4070 */
[----:B------:R-:W-:Y:S01]  /*1f3e0*/  @!P0 IMAD.IADD R66, R66, 0x1, -R225 ;  /* 0x0000000142428824 */ /* 0x000fe200078e0ae1 */
[C---:B------:R-:W-:Y:S01]  /*1f3f0*/  ISETP.GT.U32.AND P1, PT, R225.reuse, R80, PT ;  /* 0x00000050e100720c */ /* 0x040fe20003f24070 */
[----:B------:R-:W2:Y:S01]  /*1f400*/  LDL.LU R244, [R1+0x6ea0] ;  /* 0x006ea00001f47983 */ /* 0x000ea20000300800 */
[C---:B------:R-:W-:Y:S01]  /*1f410*/  ISETP.GT.U32.AND P0, PT, R225.reuse, R84, PT ;  /* 0x00000054e100720c */ /* 0x040fe20003f04070 */
[----:B------:R-:W-:Y:S01]  /*1f420*/  IMAD R219, R225, R39, R219 ;  /* 0x00000027e1db7224 */ /* 0x000fe200078e02db */
[----:B------:R-:W1:Y:S01]  /*1f430*/  LDCU UR49, c[0x0][0x3b0] ;  /* 0x00007600ff3177ac */ /* 0x000e620008000800 */
[----:B------:R3:W-:Y:S04]  /*1f440*/  STL [R1+0x24], R4 ;  /* 0x0000240401007387 */ /* 0x0007e80000100800 */
[----:B------:R-:W2:Y:S01]  /*1f450*/  LDL.LU R159, [R1+0x6e9c] ;  /* 0x006e9c00019f7983 */ /* 0x000ea20000300800 */
[----:B---3--:R-:W-:-:S03]  /*1f460*/  IMAD R4, R237, UR52, RZ ;  /* 0x00000034ed047c24 */ /* 0x008fc6000f8e02ff */
[----:B------:R-:W-:Y:S01]  /*1f470*/  @!P1 IADD3 R80, PT, PT, R80, -R225, RZ ;  /* 0x800000e150509210 */ /* 0x000fe20007ffe0ff */
[--C-:B------:R-:W-:Y:S02]  /*1f480*/  @!P6 IMAD.IADD R78, R78, 0x1, -R225.reuse ;  /* 0x000000014e4ee824 */ /* 0x100fe400078e0ae1 */
[----:B------:R-:W-:Y:S01]  /*1f490*/  @!P5 IMAD.MOV R190, RZ, RZ, -R190 ;  /* 0x000000ffffbed224 */ /* 0x000fe200078e0abe */
[----:B------:R3:W-:Y:S01]  /*1f4a0*/  STL [R1+0x18], R4 ;  /* 0x0000180401007387 */ /* 0x0007e20000100800 */
[----:B------:R-:W-:Y:S01]  /*1f4b0*/  ISETP.GE.AND P6, PT, R79, RZ, PT ;  /* 0x000000ff4f00720c */ /* 0x000fe20003fc6270 */
[--C-:B------:R-:W-:Y:S01]  /*1f4c0*/  @!P0 IMAD.IADD R84, R84, 0x1, -R225.reuse ;  /* 0x0000000154548824 */ /* 0x100fe200078e0ae1 */
[----:B------:R-:W-:Y:S01]  /*1f4d0*/  ISETP.GE.AND P1, PT, R77, RZ, PT ;  /* 0x000000ff4d00720c */ /* 0x000fe20003f26270 */
[----:B------:R-:W4:Y:S01]  /*1f4e0*/  LDL.LU R79, [R1+0x6e98] ;  /* 0x006e9800014f7983 */ /* 0x000f220000300800 */
[----:B------:R-:W-:Y:S01]  /*1f4f0*/  ISETP.GE.AND P0, PT, R164, RZ, PT ;  /* 0x000000ffa400720c */ /* 0x000fe20003f06270 */
[----:B------:R-:W-:Y:S01]  /*1f500*/  VIADD R224, R34, 0x1fd ;  /* 0x000001fd22e07836 */ /* 0x000fe20000000000 */
[----:B------:R-:W-:Y:S01]  /*1f510*/  SEL R171, R216, R0, !P4 ;  /* 0x00000000d8ab7207 */ /* 0x000fe20006000000 */
[----:B------:R-:W4:Y:S01]  /*1f520*/  LDL.LU R77, [R1+0x6e94] ;  /* 0x006e9400014d7983 */ /* 0x000f220000300800 */
[----:B------:R-:W-:Y:S01]  /*1f530*/  ISETP.GT.U32.AND P5, PT, R225, R76, PT ;  /* 0x0000004ce100720c */ /* 0x000fe20003fa4070 */
[----:B---3--:R-:W-:Y:S01]  /*1f540*/  IMAD R4, R31, UR53, RZ ;  /* 0x000000351f047c24 */ /* 0x008fe2000f8e02ff */
[----:B------:R-:W3:Y:S07]  /*1f550*/  LDCU UR52, c[0x0][0x3b0] ;  /* 0x00007600ff3477ac */ /* 0x000eee0008000800 */
[----:B------:R-:W-:Y:S01]  /*1f560*/  @!P0 IMAD.MOV R78, RZ, RZ, -R78 ;  /* 0x000000ffff4e8224 */ /* 0x000fe200078e0a4e */
[----:B------:R1:W-:Y:S01]  /*1f570*/  STL [R1+0x1c], R4 ;  /* 0x00001c0401007387 */ /* 0x0003e20000100800 */
[----:B------:R-:W-:Y:S01]  /*1f580*/  @!P6 IMAD.MOV R66, RZ, RZ, -R66 ;  /* 0x000000ffff42e224 */ /* 0x000fe200078e0a42 */
[----:B------:R-:W-:Y:S01]  /*1f590*/  IABS R52, R224 ;  /* 0x000000e000347213 */ /* 0x000fe20000000000 */
[----:B------:R-:W-:Y:S01]  /*1f5a0*/  @!P5 IMAD.IADD R76, R76, 0x1, -R225 ;  /* 0x000000014c4cd824 */ /* 0x000fe200078e0ae1 */
[----:B------:R-:W3:Y:S01]  /*1f5b0*/  LDL.LU R164, [R1+0x6e90] ;  /* 0x006e900001a47983 */ /* 0x000ee20000300800 */
[----:B------:R-:W-:Y:S01]  /*1f5c0*/  ISETP.GT.U32.AND P5, PT, R225, R91, PT ;  /* 0x0000005be100720c */ /* 0x000fe20003fa4070 */
[----:B------:R-:W1:Y:S01]  /*1f5d0*/  LDC R0, c[0x0][0x3a0] ;  /* 0x0000e800ff007b82 */ /* 0x000e620000000800 */
[----:B--2---:R-:W-:-:S11]  /*1f5e0*/  SEL R39, R216, R159, !P4 ;  /* 0x0000009fd8277207 */ /* 0x004fd60006000000 */
[----:B------:R-:W-:Y:S01]  /*1f5f0*/  @!P5 IMAD.IADD R91, R91, 0x1, -R225 ;  /* 0x000000015b5bd824 */ /* 0x000fe200078e0ae1 */
[----:B------:R-:W-:Y:S01]  /*1f600*/  ISETP.GT.U32.AND P5, PT, R225, R80, PT ;  /* 0x00000050e100720c */ /* 0x000fe20003fa4070 */
[----:B------:R-:W-:Y:S01]  /*1f610*/  IMAD R134, R199, UR21, RZ ;  /* 0x00000015c7867c24 */ /* 0x000fe2000f8e02ff */
[C---:B------:R-:W-:Y:S01]  /*1f620*/  ISETP.GT.U32.AND P0, PT, R225.reuse, R93, PT ;  /* 0x0000005de100720c */ /* 0x040fe20003f04070 */
[----:B------:R-:W-:Y:S01]  /*1f630*/  @!P1 IMAD.MOV R76, RZ, RZ, -R76 ;  /* 0x000000ffff4c9224 */ /* 0x000fe200078e0a4c */
[----:B------:R-:W-:Y:S01]  /*1f640*/  ISETP.GT.U32.AND P1, PT, R225, R84, PT ;  /* 0x00000054e100720c */ /* 0x000fe20003f24070 */
[----:B------:R-:W-:Y:S01]  /*1f650*/  IMAD R243, R243, UR65, RZ ;  /* 0x00000041f3f37c24 */ /* 0x000fe2000f8e02ff */
[----:B------:R-:W-:Y:S01]  /*1f660*/  ISETP.GT.U32.AND P6, PT, R225, R91, PT ;  /* 0x0000005be100720c */ /* 0x000fe20003fc4070 */
[----:B------:R-:W-:Y:S01]  /*1f670*/  STL [R1+0x6b3c], R229 ;  /* 0x006b3ce501007387 */ /* 0x000fe20000100800 */
[----:B------:R-:W-:Y:S01]  /*1f680*/  SEL R133, R216, R244, !P4 ;  /* 0x000000f4d8857207 */ /* 0x000fe20006000000 */
[----:B------:R-:W-:Y:S01]  /*1f690*/  IMAD R202, R202, UR25, RZ ;  /* 0x00000019caca7c24 */ /* 0x000fe2000f8e02ff */
[----:B------:R-:W-:Y:S01]  /*1f6a0*/  SEL R190, R216, R190, !P4 ;  /* 0x000000bed8be7207 */ /* 0x000fe20006000000 */
[----:B------:R-:W-:Y:S01]  /*1f6b0*/  IMAD R207, R207, UR29, RZ ;  /* 0x0000001dcfcf7c24 */ /* 0x000fe2000f8e02ff */
[----:B------:R-:W2:Y:S01]  /*1f6c0*/  LDCU UR53, c[0x0][0x3b0] ;  /* 0x00007600ff3577ac */ /* 0x000ea20008000800 */
[----:B------:R-:W-:-:S02]  /*1f6d0*/  @!P5 IADD3 R80, PT, PT, R80, -R225, RZ ;  /* 0x800000e15050d210 */ /* 0x000fc40007ffe0ff */
[----:B------:R-:W-:Y:S01]  /*1f6e0*/  ISETP.GT.U32.AND P5, PT, R225, R95, PT ;  /* 0x0000005fe100720c */ /* 0x000fe20003fa4070 */
[--C-:B------:R-:W-:Y:S01]  /*1f6f0*/  @!P0 IMAD.IADD R93, R93, 0x1, -R225.reuse ;  /* 0x000000015d5d8824 */ /* 0x100fe200078e0ae1 */
[----:B------:R-:W-:Y:S01]  /*1f700*/  ISETP.GE.AND P0, PT, R127, RZ, PT ;  /* 0x000000ff7f00720c */ /* 0x000fe20003f06270 */
[----:B------:R-:W-:Y:S01]  /*1f710*/  @!P1 IMAD.IADD R84, R84, 0x1, -R225 ;  /* 0x0000000154549824 */ /* 0x000fe200078e0ae1 */
[----:B---3--:R-:W-:-:S09]  /*1f720*/  SEL R164, R216, R164, !P4 ;  /* 0x000000a4d8a47207 */ /* 0x008fd20006000000 */
[--C-:B------:R-:W-:Y:S01]  /*1f730*/  @!P5 IMAD.IADD R95, R95, 0x1, -R225.reuse ;  /* 0x000000015f5fd824 */ /* 0x100fe200078e0ae1 */
[----:B------:R-:W-:Y:S01]  /*1f740*/  ISETP.GE.AND P5, PT, R124, RZ, PT ;  /* 0x000000ff7c00720c */ /* 0x000fe20003fa6270 */
[----:B------:R-:W-:Y:S01]  /*1f750*/  @!P6 IMAD.IADD R91, R91, 0x1, -R225 ;  /* 0x000000015b5be824 */ /* 0x000fe200078e0ae1 */
[----:B------:R-:W-:Y:S01]  /*1f760*/  IABS R159, R228 ;  /* 0x000000e4009f7213 */ /* 0x000fe20000000000 */
[----:B------:R-:W-:Y:S01]  /*1f770*/  IMAD.MOV.U32 R31, RZ, RZ, R84 ;  /* 0x000000ffff1f7224 */ /* 0x000fe200078e0054 */
[C---:B------:R-:W-:Y:S01]  /*1f780*/  SEL R84, R216.reuse, R30, !P4 ;  /* 0x0000001ed8547207 */ /* 0x040fe20006000000 */
[----:B------:R-:W-:Y:S02]  /*1f790*/  IMAD.MOV.U32 R30, RZ, RZ, R91 ;  /* 0x000000ffff1e7224 */ /* 0x000fe400078e005b */
[----:B------:R-:W-:Y:S01]  /*1f7a0*/  IMAD.HI.U32 R63, R149, R52, RZ ;  /* 0x00000034953f7227 */ /* 0x000fe200078e00ff */
[----:B------:R-:W-:Y:S01]  /*1f7b0*/  SEL R76, R216, R76, !P4 ;  /* 0x0000004cd84c7207 */ /* 0x000fe20006000000 */
[----:B------:R-:W3:Y:S02]  /*1f7c0*/  LDCU UR65, c[0x0][0x3b0] ;  /* 0x00007600ff4177ac */ /* 0x000ee40008000800 */
[----:B------:R-:W-:Y:S01]  /*1f7d0*/  @!P0 IMAD.MOV R31, RZ, RZ, -R31 ;  /* 0x000000ffff1f8224 */ /* 0x000fe200078e0a1f */
[C---:B------:R-:W-:Y:S01]  /*1f7e0*/  ISETP.GT.U32.AND P0, PT, R225.reuse, R95, PT ;  /* 0x0000005fe100720c */ /* 0x040fe20003f04070 */
[----:B------:R-:W-:Y:S01]  /*1f7f0*/  @!P5 IMAD.MOV R30, RZ, RZ, -R30 ;  /* 0x000000ffff1ed224 */ /* 0x000fe200078e0a1e */
[----:B------:R-:W-:Y:S01]  /*1f800*/  ISETP.GT.U32.AND P5, PT, R225, R100, PT ;  /* 0x00000064e100720c */ /* 0x000fe20003fa4070 */
[----:B-1----:R-:W-:Y:S01]  /*1f810*/  IMAD R4, R164, UR54, RZ ;  /* 0x00000036a4047c24 */ /* 0x002fe2000f8e02ff */
[----:B------:R-:W-:Y:S01]  /*1f820*/  STL [R1+0x6b38], R228 ;  /* 0x006b38e401007387 */ /* 0x000fe20000100800 */
[----:B------:R-:W-:-:S02]  /*1f830*/  ISETP.GE.AND P1, PT, R126, RZ, PT ;  /* 0x000000ff7e00720c */ /* 0x000fc40003f26270 */
[----:B------:R-:W-:Y:S01]  /*1f840*/  ISETP.GT.U32.AND P6, PT, R225, R96, PT ;  /* 0x00000060e100720c */ /* 0x000fe20003fc4070 */
[----:B------:R1:W-:Y:S05]  /*1f850*/  STL [R1], R4 ;  /* 0x0000000401007387 */ /* 0x0003ea0000100800 */
[----:B------:R-:W-:Y:S01]  /*1f860*/  @!P0 IADD3 R95, PT, PT, R95, -R225, RZ ;  /* 0x800000e15f5f8210 */ /* 0x000fe20007ffe0ff */
[----:B------:R-:W2:Y:S01]  /*1f870*/  LDL.LU R126, [R1+0x6e8c] ;  /* 0x006e8c00017e7983 */ /* 0x000ea20000300800 */
[----:B------:R-:W-:Y:S01]  /*1f880*/  ISETP.GE.AND P0, PT, R125, RZ, PT ;  /* 0x000000ff7d00720c */ /* 0x000fe20003f06270 */
[----:B------:R-:W-:Y:S01]  /*1f890*/  @!P5 IMAD.IADD R100, R100, 0x1, -R225 ;  /* 0x000000016464d824 */ /* 0x000fe200078e0ae1 */
[----:B------:R-:W-:Y:S01]  /*1f8a0*/  IABS R164, R226 ;  /* 0x000000e200a47213 */ /* 0x000fe20000000000 */
[----:B------:R-:W2:Y:S01]  /*1f8b0*/  LDL.LU R127, [R1+0x6e88] ;  /* 0x006e8800017f7983 */ /* 0x000ea20000300800 */
[----:B------:R-:W-:-:S02]  /*1f8c0*/  ISETP.GE.AND P5, PT, R2, RZ, PT ;  /* 0x000000ff0200720c */ /* 0x000fc40003fa6270 */
[C---:B------:R-:W-:Y:S01]  /*1f8d0*/  SEL R244, R216.reuse, R119, !P4 ;  /* 0x00000077d8f47207 */ /* 0x040fe20006000000 */
[----:B------:R-:W2:Y:S01]  /*1f8e0*/  LDL.LU R124, [R1+0x6e84] ;  /* 0x006e8400017c7983 */ /* 0x000ea20000300800 */
[----:B------:R-:W-:Y:S02]  /*1f8f0*/  IADD3 R63, PT, PT, -R63, RZ, RZ ;  /* 0x000000ff3f3f7210 */ /* 0x000fe40007ffe1ff */
[C---:B------:R-:W-:Y:S01]  /*1f900*/  SEL R78, R216.reuse, R78, !P4 ;  /* 0x0000004ed84e7207 */ /* 0x040fe20006000000 */
[----:B------:R-:W-:Y:S01]  /*1f910*/  STL [R1+0x6b34], R227 ;  /* 0x006b34e301007387 */ /* 0x000fe20000100800 */
[----:B------:R-:W-:Y:S02]  /*1f920*/  SEL R91, R216, R151, !P4 ;  /* 0x00000097d85b7207 */ /* 0x000fe40006000000 */
[----:B------:R-:W-:Y:S01]  /*1f930*/  IADD3 R0, PT, PT, R0, 0x7f, RZ ;  /* 0x0000007f00007810 */ /* 0x000fe20007ffe0ff */
[----:B------:R-:W-:Y:S01]  /*1f940*/  STL [R1+0x6b30], R226 ;  /* 0x006b30e201007387 */ /* 0x000fe20000100800 */
[----:B------:R-:W-:Y:S01]  /*1f950*/  IMAD R84, R84, UR56, RZ ;  /* 0x0000003854547c24 */ /* 0x000fe2000f8e02ff */
[----:B------:R-:W2:Y:S02]  /*1f960*/  LDCU UR54, c[0x0][0x3b0] ;  /* 0x00007600ff3677ac */ /* 0x000ea40008000800 */
[----:B------:R-:W2:Y:S01]  /*1f970*/  LDL.LU R125, [R1+0x6e80] ;  /* 0x006e8000017d7983 */ /* 0x000ea20000300800 */
[----:B------:R-:W-:Y:S01]  /*1f980*/  @!P1 IMAD.MOV R80, RZ, RZ, -R80 ;  /* 0x000000ffff509224 */ /* 0x000fe200078e0a50 */
[----:B------:R-:W-:Y:S01]  /*1f990*/  @!P6 IADD3 R96, PT, PT, R96, -R225, RZ ;  /* 0x800000e16060e210 */ /* 0x000fe20007ffe0ff */
[----:B------:R-:W-:Y:S01]  /*1f9a0*/  @!P5 IMAD.MOV R95, RZ, RZ, -R95 ;  /* 0x000000ffff5fd224 */ /* 0x000fe200078e0a5f */
[----:B------:R-:W2:Y:S01]  /*1f9b0*/  LDL.LU R2, [R1+0x6e7c] ;  /* 0x006e7c0001027983 */ /* 0x000ea20000300800 */
[----:B------:R-:W-:Y:S01]  /*1f9c0*/  ISETP.GT.U32.AND P1, PT, R225, R93, PT ;  /* 0x0000005de100720c */ /* 0x000fe20003f24070 */
[----:B-1----:R-:W-:Y:S01]  /*1f9d0*/  IMAD.HI.U32 R4, R149, R60, RZ ;  /* 0x0000003c95047227 */ /* 0x002fe200078e00ff */
[----:B------:R-:W-:Y:S01]  /*1f9e0*/  ISETP.GT.U32.AND P6, PT, R225, R96, PT ;  /* 0x00000060e100720c */ /* 0x000fe20003fc4070 */
[----:B------:R-:W1:Y:S10]  /*1f9f0*/  LDCU UR56, c[0x0][0x3b0] ;  /* 0x00007600ff3877ac */ /* 0x000e740008000800 */
[--C-:B------:R-:W-:Y:S01]  /*1fa00*/  @!P1 IMAD.IADD R93, R93, 0x1, -R225.reuse ;  /* 0x000000015d5d9824 */ /* 0x100fe200078e0ae1 */
[C---:B------:R-:W-:Y:S01]  /*1fa10*/  ISETP.GT.U32.AND P1, PT, R225.reuse, R102, PT ;  /* 0x00000066e100720c */ /* 0x040fe20003f24070 */
[----:B------:R-:W-:Y:S01]  /*1fa20*/  @!P6 IMAD.IADD R96, R96, 0x1, -R225 ;  /* 0x000000016060e824 */ /* 0x000fe200078e0ae1 */
[----:B------:R-:W-:Y:S01]  /*1fa30*/  ISETP.GT.U32.AND P6, PT, R225, R213, PT ;  /* 0x000000d5e100720c */ /* 0x000fe20003fc4070 */
[----:B------:R-:W-:-:S10]  /*1fa40*/  @!P0 IMAD.MOV R93, RZ, RZ, -R93 ;  /* 0x000000ffff5d8224 */ /* 0x000fd400078e0a5d */
[--C-:B------:R-:W-:Y:S01]  /*1fa50*/  @!P1 IMAD.IADD R102, R102, 0x1, -R225.reuse ;  /* 0x0000000166669824 */ /* 0x100fe200078e0ae1 */
[----:B------:R-:W-:Y:S01]  /*1fa60*/  ISETP.GE.AND P1, PT, R117, RZ, PT ;  /* 0x000000ff7500720c */ /* 0x000fe20003f26270 */
[----:B------:R-:W-:Y:S01]  /*1fa70*/  @!P6 IMAD.IADD R213, R213, 0x1, -R225 ;  /* 0x00000001d5d5e824 */ /* 0x000fe200078e0ae1 */
[C---:B------:R-:W-:Y:S01]  /*1fa80*/  ISETP.GT.U32.AND P0, PT, R225.reuse, R100, PT ;  /* 0x00000064e100720c */ /* 0x040fe20003f04070 */
[----:B------:R-:W-:Y:S01]  /*1fa90*/  IMAD.MOV R4, RZ, RZ, -R4 ;  /* 0x000000ffff047224 */ /* 0x000fe200078e0a04 */
[C---:B------:R-:W-:Y:S01]  /*1faa0*/  ISETP.GT.U32.AND P5, PT, R225.reuse, R102, PT ;  /* 0x00000066e100720c */ /* 0x040fe20003fa4070 */
[C---:B------:R-:W-:Y:S01]  /*1fab0*/  IMAD R153, R225.reuse, R63, R52 ;  /* 0x0000003fe1997224 */ /* 0x040fe200078e0234 */
[----:B------:R-:W-:Y:S01]  /*1fac0*/  ISETP.GT.U32.AND P6, PT, R225, R213, PT ;  /* 0x000000d5e100720c */ /* 0x000fe20003fc4070 */
[----:B------:R-:W3:Y:S06]  /*1fad0*/  LDL.LU R117, [R1+0x6e78] ;  /* 0x006e780001757983 */ /* 0x000eec0000300800 */
[----:B------:R-:W-:-:S02]  /*1fae0*/  @!P1 IADD3 R96, PT, PT, -R96, RZ, RZ ;  /* 0x000000ff60609210 */ /* 0x000fc40007ffe1ff */
[C---:B------:R-:W-:Y:S02]  /*1faf0*/  ISETP.GT.U32.AND P1, PT, R225.reuse, R47, PT ;  /* 0x0000002fe100720c */ /* 0x040fe40003f24070 */
[--C-:B------:R-:W-:Y:S01]  /*1fb00*/  @!P5 IMAD.IADD R102, R102, 0x1, -R225.reuse ;  /* 0x000000016666d824 */ /* 0x100fe200078e0ae1 */
[C---:B------:R-:W-:Y:S01]  /*1fb10*/  ISETP.GT.U32.AND P5, PT, R225.reuse, R209, PT ;  /* 0x000000d1e100720c */ /* 0x040fe20003fa4070 */
[--C-:B------:R-:W-:Y:S01]  /*1fb20*/  @!P0 IMAD.IADD R100, R100, 0x1, -R225.reuse ;  /* 0x0000000164648824 */ /* 0x100fe200078e0ae1 */
[----:B------:R-:W-:Y:S01]  /*1fb30*/  ISETP.GT.U32.AND P0, PT, R225, R215, PT ;  /* 0x000000d7e100720c */ /* 0x000fe20003f04070 */
[--C-:B------:R-:W-:Y:S01]  /*1fb40*/  @!P6 IMAD.IADD R213, R213, 0x1, -R225.reuse ;  /* 0x00000001d5d5e824 */ /* 0x100fe200078e0ae1 */
[----:B------:R-:W-:Y:S01]  /*1fb50*/  ISETP.GE.AND P6, PT, R42, RZ, PT ;  /* 0x000000ff2a00720c */ /* 0x000fe20003fc6270 */
[----:B------:R-:W-:Y:S01]  /*1fb60*/  IMAD R60, R225, R4, R60 ;  /* 0x00000004e13c7224 */ /* 0x000fe200078e023c */
[----:B------:R-:W3:Y:S04]  /*1fb70*/  LDL.LU R42, [R1+0x6e74] ;  /* 0x006e7400012a7983 */ /* 0x000ee80000300800 */
[----:B------:R-:W-:Y:S01]  /*1fb80*/  @!P1 IMAD.IADD R47, R47, 0x1, -R225 ;  /* 0x000000012f2f9824 */ /* 0x000fe200078e0ae1 */
[----:B------:R-:W-:-:S02]  /*1fb90*/  ISETP.GE.AND P1, PT, R166, RZ, PT ;  /* 0x000000ffa600720c */ /* 0x000fc40003f26270 */
[----:B------:R-:W-:Y:S02]  /*1fba0*/  @!P5 IADD3 R209, PT, PT, R209, -R225, RZ ;  /* 0x800000e1d1d1d210 */ /* 0x000fe40007ffe0ff */
[----:B------:R-:W-:Y:S02]  /*1fbb0*/  @!P0 IMAD.IADD R215, R215, 0x1, -R225 ;  /* 0x00000001d7d78824 */ /* 0x000fe400078e0ae1 */
[----:B------:R-:W-:Y:S01]  /*1fbc0*/  @!P6 IMAD.MOV R100, RZ, RZ, -R100 ;  /* 0x000000ffff64e224 */ /* 0x000fe200078e0a64 */
[----:B------:R-:W-:Y:S01]  /*1fbd0*/  ISETP.GT.U32.AND P6, PT, R225, R209, PT ;  /* 0x000000d1e100720c */ /* 0x000fe20003fc4070 */
[----:B------:R-:W-:Y:S01]  /*1fbe0*/  IMAD.HI.U32 R4, R149, R159, RZ ;  /* 0x0000009f95047227 */ /* 0x000fe200078e00ff */
[C---:B------:R-:W-:Y:S01]  /*1fbf0*/  ISETP.GT.U32.AND P5, PT, R225.reuse, R47, PT ;  /* 0x0000002fe100720c */ /* 0x040fe20003fa4070 */
[----:B------:R-:W3:Y:S03]  /*1fc00*/  LDL.LU R166, [R1+0x6e70] ;  /* 0x006e700001a67983 */ /* 0x000ee60000300800 */
[----:B------:R-:W-:Y:S01]  /*1fc10*/  @!P1 IMAD.MOV R102, RZ, RZ, -R102 ;  /* 0x000000ffff669224 */ /* 0x000fe200078e0a66 */
[----:B------:R-:W-:-:S06]  /*1fc20*/  ISETP.GT.U32.AND P1, PT, R225, R215, PT ;  /* 0x000000d7e100720c */ /* 0x000fcc0003f24070 */
[--C-:B------:R-:W-:Y:S01]  /*1fc30*/  @!P6 IMAD.IADD R209, R209, 0x1, -R225.reuse ;  /* 0x00000001d1d1e824 */ /* 0x100fe200078e0ae1 */
[----:B------:R-:W-:Y:S01]  /*1fc40*/  ISETP.GT.U32.AND P6, PT, R225, R60, PT ;  /* 0x0000003ce100720c */ /* 0x000fe20003fc4070 */
[----:B------:R-:W-:Y:S01]  /*1fc50*/  @!P5 IMAD.IADD R47, R47, 0x1, -R225 ;  /* 0x000000012f2fd824 */ /* 0x000fe200078e0ae1 */
[----:B------:R-:W-:-:S04]  /*1fc60*/  ISETP.GT.U32.AND P5, PT, R225, R218, PT ;  /* 0x000000dae100720c */ /* 0x000fc80003fa4070 */
[----:B------:R-:W-:Y:S01]  /*1fc70*/  @!P1 IMAD.IADD R215, R215, 0x1, -R225 ;  /* 0x00000001d7d79824 */ /* 0x000fe200078e0ae1 */
[----:B------:R-:W-:Y:S01]  /*1fc80*/  ISETP.GE.AND P1, PT, R221, RZ, PT ;  /* 0x000000ffdd00720c */ /* 0x000fe20003f26270 */
[----:B------:R-:W-:-:S04]  /*1fc90*/  IMAD.MOV R4, RZ, RZ, -R4 ;  /* 0x000000ffff047224 */ /* 0x000fc800078e0a04 */
[----:B------:R-:W-:Y:S02]  /*1fca0*/  IMAD R159, R225, R4, R159 ;  /* 0x00000004e19f7224 */ /* 0x000fe400078e029f */
[----:B------:R-:W-:-:S04]  /*1fcb0*/  IMAD.HI.U32 R4, R149, R220, RZ ;  /* 0x000000dc95047227 */ /* 0x000fc800078e00ff */
[--C-:B------:R-:W-:Y:S02]  /*1fcc0*/  @!P6 IMAD.IADD R60, R60, 0x1, -R225.reuse ;  /* 0x000000013c3ce824 */ /* 0x100fe400078e0ae1 */
[----:B------:R-:W-:Y:S02]  /*1fcd0*/  @!P5 IMAD.IADD R218, R218, 0x1, -R225 ;  /* 0x00000001dadad824 */ /* 0x000fe400078e0ae1 */
[----:B------:R-:W-:Y:S02]  /*1fce0*/  IMAD.MOV R4, RZ, RZ, -R4 ;  /* 0x000000ffff047224 */ /* 0x000fe400078e0a04 */
[----:B------:R-:W-:Y:S01]  /*1fcf0*/  @!P1 IMAD.MOV R47, RZ, RZ, -R47 ;  /* 0x000000ffff2f9224 */ /* 0x000fe200078e0a2f */
[C---:B------:R-:W-:Y:S01]  /*1fd00*/  ISETP.GT.U32.AND P1, PT, R225.reuse, R60, PT ;  /* 0x0000003ce100720c */ /* 0x040fe20003f24070 */
[C---:B------:R-:W-:Y:S01]  /*1fd10*/  IMAD R220, R225.reuse, R4, R220 ;  /* 0x00000004e1dc7224 */ /* 0x040fe200078e02dc */
[----:B------:R-:W-:Y:S01]  /*1fd20*/  ISETP.GT.U32.AND P6, PT, R225, R218, PT ;  /* 0x000000dae100720c */ /* 0x000fe20003fc4070 */
[----:B------:R-:W-:-:S04]  /*1fd30*/  IMAD.HI.U32 R4, R149, R164, RZ ;  /* 0x000000a495047227 */ /* 0x000fc800078e00ff */
[----:B------:R-:W-:-:S04]  /*1fd40*/  IMAD.MOV R4, RZ, RZ, -R4 ;  /* 0x000000ffff047224 */ /* 0x000fc800078e0a04 */
[C---:B------:R-:W-:Y:S02]  /*1fd50*/  IMAD R164, R225.reuse, R4, R164 ;  /* 0x00000004e1a47224 */ /* 0x040fe400078e02a4 */
[--C-:B------:R-:W-:Y:S01]  /*1fd60*/  @!P1 IMAD.IADD R60, R60, 0x1, -R225.reuse ;  /* 0x000000013c3c9824 */ /* 0x100fe200078e0ae1 */
[C---:B------:R-:W-:Y:S02]  /*1fd70*/  ISETP.GT.U32.AND P1, PT, R225.reuse, R153, PT ;  /* 0x00000099e100720c */ /* 0x040fe40003f24070 */
[----:B------:R-:W-:Y:S02]  /*1fd80*/  @!P6 IADD3 R218, PT, PT, R218, -R225, RZ ;  /* 0x800000e1dadae210 */ /* 0x000fe40007ffe0ff */
[----:B------:R-:W-:Y:S02]  /*1fd90*/  ISETP.GT.U32.AND P6, PT, R225, R164, PT ;  /* 0x000000a4e100720c */ /* 0x000fe40003fc4070 */
[----:B------:R-:W-:Y:S01]  /*1fda0*/  ISETP.GE.AND P0, PT, R222, RZ, PT ;  /* 0x000000ffde00720c */ /* 0x000fe20003f06270 */
[----:B------:R-:W-:Y:S01]  /*1fdb0*/  VIADD R222, R34, 0x1fe ;  /* 0x000001fe22de7836 */ /* 0x000fe20000000000 */
[----:B------:R-:W-:Y:S04]  /*1fdc0*/  STL [R1+0x6b2c], R224 ;  /* 0x006b2ce001007387 */ /* 0x000fe80000100800 */
[----:B------:R-:W3:Y:S01]  /*1fdd0*/  LDL.LU R34, [R1+0x6e6c] ;  /* 0x006e6c0001227983 */ /* 0x000ee20000300800 */
[----:B------:R-:W-:Y:S01]  /*1fde0*/  @!P1 IMAD.IADD R153, R153, 0x1, -R225 ;  /* 0x0000000199999824 */ /* 0x000fe200078e0ae1 */
[----:B------:R-:W-:-:S02]  /*1fdf0*/  ISETP.GE.AND P1, PT, R223, RZ, PT ;  /* 0x000000ffdf00720c */ /* 0x000fc40003f26270 */
[----:B------:R1:W-:Y:S01]  /*1fe00*/  STL [R1+0x6b28], R222 ;  /* 0x006b28de01007387 */ /* 0x0003e20000100800 */
[----:B------:R-:W-:Y:S01]  /*1fe10*/  @!P6 IMAD.IADD R164, R164, 0x1, -R225 ;  /* 0x00000001a4a4e824 */ /* 0x000fe200078e0ae1 */
[----:B------:R-:W-:Y:S02]  /*1fe20*/  ISETP.GE.AND P6, PT, R231, RZ, PT ;  /* 0x000000ffe700720c */ /* 0x000fe40003fc6270 */
[----:B------:R-:W3:Y:S01]  /*1fe30*/  LDL R223, [R1+0x2ee8] ;  /* 0x002ee80001df7983 */ /* 0x000ee20000100800 */
[----:B--2---:R-:W-:-:S03]  /*1fe40*/  SEL R151, R216, R2, !P4 ;  /* 0x00000002d8977207 */ /* 0x004fc60006000000 */
[----:B------:R-:W2:Y:S04]  /*1fe50*/  LDL.LU R2, [R1+0x6e68] ;  /* 0x006e680001027983 */ /* 0x000ea80000300800 */
[----:B------:R-:W2:Y:S04]  /*1fe60*/  LDL R235, [R1+0x2eec] ;  /* 0x002eec0001eb7983 */ /* 0x000ea80000100800 */
[----:B------:R-:W4:Y:S04]  /*1fe70*/  LDL R234, [R1+0x3660] ;  /* 0x0036600001ea7983 */ /* 0x000f280000100800 */
[----:B------:R-:W4:Y:S01]  /*1fe80*/  LDL R231, [R1+0x3664] ;  /* 0x0036640001e77983 */ /* 0x000f220000100800 */
[----:B------:R-:W-:Y:S01]  /*1fe90*/  @!P0 IMAD.MOV R213, RZ, RZ, -R213 ;  /* 0x000000ffffd58224 */ /* 0x000fe200078e0ad5 */
[----:B------:R-:W-:-:S13]  /*1fea0*/  ISETP.GT.U32.AND P0, PT, R225, R219, PT ;  /* 0x000000dbe100720c */ /* 0x000fda0003f04070 */
[----:B------:R-:W-:Y:S01]  /*1feb0*/  @!P0 IMAD.IADD R219, R219, 0x1, -R225 ;  /* 0x00000001dbdb8824 */ /* 0x000fe200078e0ae1 */
[----:B------:R-:W-:-:S04]  /*1fec0*/  ISETP.GT.U32.AND P0, PT, R225, R159, PT ;  /* 0x0000009fe100720c */ /* 0x000fc80003f04070 */
[----:B------:R-:W-:Y:S02]  /*1fed0*/  ISETP.GT.U32.AND P5, PT, R225, R219, PT ;  /* 0x000000dbe100720c */ /* 0x000fe40003fa4070 */
[----:B------:R-:W-:-:S07]  /*1fee0*/  IABS R221, R222 ;  /* 0x000000de00dd7213 */ /* 0x000fce0000000000 */
[----:B------:R-:W-:-:S04]  /*1fef0*/  @!P0 IMAD.IADD R159, R159, 0x1, -R225 ;  /* 0x000000019f9f8824 */ /* 0x000fc800078e0ae1 */
[----:B------:R-:W-:Y:S01]  /*1ff00*/  @!P5 IMAD.IADD R219, R219, 0x1, -R225 ;  /* 0x00000001dbdbd824 */ /* 0x000fe200078e0ae1 */
[----:B------:R-:W-:Y:S01]  /*1ff10*/  ISETP.GT.U32.AND P5, PT, R225, R220, PT ;  /* 0x000000dce100720c */ /* 0x000fe20003fa4070 */
[----:B------:R-:W-:Y:S01]  /*1ff20*/  IMAD.HI.U32 R149, R149, R221, RZ ;  /* 0x000000dd95957227 */ /* 0x000fe200078e00ff */
[----:B------:R-:W-:-:S03]  /*1ff30*/  ISETP.GT.U32.AND P0, PT, R225, R159, PT ;  /* 0x0000009fe100720c */ /* 0x000fc60003f04070 */
[----:B------:R-:W-:-:S04]  /*1ff40*/  IMAD.MOV R149, RZ, RZ, -R149 ;  /* 0x000000ffff957224 */ /* 0x000fc800078e0a95 */
[----:B------:R-:W-:-:S04]  /*1ff50*/  IMAD R221, R225, R149, R221 ;  /* 0x00000095e1dd7224 */ /* 0x000fc800078e02dd */
[--C-:B------:R-:W-:Y:S01]  /*1ff60*/  @!P5 IMAD.IADD R220, R220, 0x1, -R225.reuse ;  /* 0x00000001dcdcd824 */ /* 0x100fe200078e0ae1 */
[----:B------:R-:W-:Y:S01]  /*1ff70*/  ISETP.GE.AND P5, PT, R232, RZ, PT ;  /* 0x000000ffe800720c */ /* 0x000fe20003fa6270 */
[----:B------:R-:W-:Y:S01]  /*1ff80*/  @!P0 IMAD.IADD R159, R159, 0x1, -R225 ;  /* 0x000000019f9f8824 */ /* 0x000fe200078e0ae1 */
[C---:B------:R-:W-:Y:S01]  /*1ff90*/  ISETP.GT.U32.AND P0, PT, R225.reuse, R221, PT ;  /* 0x000000dde100720c */ /* 0x040fe20003f04070 */
[----:B------:R-:W-:Y:S01]  /*1ffa0*/  @!P6 IMAD.MOV R209, RZ, RZ, -R209 ;  /* 0x000000ffffd1e224 */ /* 0x000fe200078e0ad1 */
[----:B------:R-:W-:-:S09]  /*1ffb0*/  ISETP.GT.U32.AND P6, PT, R225, R153, PT ;  /* 0x00000099e100720c */ /* 0x000fd20003fc4070 */
[----:B------:R-:W-:Y:S01]  /*1ffc0*/  @!P5 IMAD.MOV R215, RZ, RZ, -R215 ;  /* 0x000000ffffd7d224 */ /* 0x000fe200078e0ad7 */
[----:B------:R-:W-:Y:S01]  /*1ffd0*/  ISETP.GT.U32.AND P5, PT, R225, R164, PT ;  /* 0x000000a4e100720c */ /* 0x000fe20003fa4070 */
[--C-:B------:R-:W-:Y:S01]  /*1ffe0*/  @!P0 IMAD.IADD R221, R221, 0x1, -R225.reuse ;  /* 0x00000001dddd8824 */ /* 0x100fe200078e0ae1 */
[----:B------:R-:W-:Y:S02]  /*1fff0*/  ISETP.GT.U32.AND P0, PT, R225, R220, PT ;  /* 0x000000dce100720c */ /* 0x000fe40003f04070 */
[----:B------:R-:W-:Y:S01]  /*20000*/  MOV R63, R219 ;  /* 0x000000db003f7202 */ /* 0x000fe20000000f00 */
[----:B------:R-:W-:Y:S01]  /*20010*/  @!P6 IMAD.IADD R153, R153, 0x1, -R225 ;  /* 0x000000019999e824 */ /* 0x000fe200078e0ae1 */
[----:B------:R-:W-:-:S03]  /*20020*/  ISETP.GE.AND P6, PT, R228, RZ, PT ;  /* 0x000000ffe400720c */ /* 0x000fc60003fc6270 */
[----:B------:R-:W-:Y:S01]  /*20030*/  @!P1 IMAD.MOV R63, RZ, RZ, -R63 ;  /* 0x000000ffff3f9224 */ /* 0x000fe200078e0a3f */
[----:B------:R-:W-:-:S03]  /*20040*/  ISETP.GT.U32.AND P1, PT, R225, R221, PT ;  /* 0x000000dde100720c */ /* 0x000fc60003f24070 */
[--C-:B------:R-:W-:Y:S01]  /*20050*/  @!P5 IMAD.IADD R164, R164, 0x1, -R225.reuse ;  /* 0x00000001a4a4d824 */ /* 0x100fe200078e0ae1 */
[----:B------:R-:W-:Y:S01]  /*20060*/  ISETP.GE.AND P5, PT, R229, RZ, PT ;  /* 0x000000ffe500720c */ /* 0x000fe20003fa6270 */
[----:B------:R-:W-:Y:S01]  /*20070*/  @!P0 IMAD.IADD R220, R220, 0x1, -R225 ;  /* 0x00000001dcdc8824 */ /* 0x000fe200078e0ae1 */
[----:B------:R-:W-:Y:S01]  /*20080*/  ISETP.GE.AND P0, PT, R230, RZ, PT ;  /* 0x000000ffe600720c */ /* 0x000fe20003f06270 */
[----:B------:R-:W-:Y:S01]  /*20090*/  IMAD.MOV.U32 R122, RZ, RZ, R159 ;  /* 0x000000ffff7a7224 */ /* 0x000fe200078e009f */
[----:B------:R-:W-:Y:S01]  /*200a0*/  MOV R98, R60 ;  /* 0x0000003c00627202 */ /* 0x000fe20000000f00 */
[----:B------:R-:W-:Y:S02]  /*200b0*/  IMAD.MOV.U32 R97, RZ, RZ, R218 ;  /* 0x000000ffff617224 */ /* 0x000fe400078e00da */
[----:B------:R-:W-:Y:S01]  /*200c0*/  IMAD R4, R250, UR61, RZ ;  /* 0x0000003dfa047c24 */ /* 0x000fe2000f8e02ff */
[----:B------:R-:W1:Y:S01]  /*200d0*/  LDCU UR61, c[0x0][0x3b0] ;  /* 0x00007600ff3d77ac */ /* 0x000e620008000800 */
[----:B------:R-:W-:Y:S01]  /*200e0*/  @!P1 IMAD.IADD R221, R221, 0x1, -R225 ;  /* 0x00000001dddd9824 */ /* 0x000fe200078e0ae1 */
[----:B------:R-:W-:Y:S01]  /*200f0*/  ISETP.GE.AND P1, PT, R226, RZ, PT ;  /* 0x000000ffe200720c */ /* 0x000fe20003f26270 */
[----:B------:R-:W-:Y:S01]  /*20100*/  @!P6 IMAD.MOV R122, RZ, RZ, -R122 ;  /* 0x000000ffff7ae224 */ /* 0x000fe200078e0a7a */
[----:B------:R-:W-:Y:S01]  /*20110*/  ISETP.GE.AND P6, PT, R224, RZ, PT ;  /* 0x000000ffe000720c */ /* 0x000fe20003fc6270 */
[----:B------:R-:W-:Y:S01]  /*20120*/  @!P5 IMAD.MOV R98, RZ, RZ, -R98 ;  /* 0x000000ffff62d224 */ /* 0x000fe200078e0a62 */
[----:B------:R-:W-:Y:S01]  /*20130*/  ISETP.GE.AND P5, PT, R222, RZ, PT ;  /* 0x000000ffde00720c */ /* 0x000fe20003fa6270 */
[----:B------:R-:W-:Y:S01]  /*20140*/  @!P0 IMAD.MOV R97, RZ, RZ, -R97 ;  /* 0x000000ffff618224 */ /* 0x000fe200078e0a61 */
[----:B------:R-:W-:Y:S01]  /*20150*/  ISETP.GE.AND P0, PT, R227, RZ, PT ;  /* 0x000000ffe300720c */ /* 0x000fe20003f06270 */
[----:B------:R-:W-:-:S02]  /*20160*/  IMAD.MOV.U32 R147, RZ, RZ, R220 ;  /* 0x000000ffff937224 */ /* 0x000fc400078e00dc */
[----:B------:R-:W-:Y:S02]  /*20170*/  IMAD.MOV.U32 R149, RZ, RZ, R164 ;  /* 0x000000ffff957224 */ /* 0x000fe400078e00a4 */
[----:B------:R-:W-:Y:S02]  /*20180*/  IMAD.MOV.U32 R159, RZ, RZ, R221 ;  /* 0x000000ffff9f7224 */ /* 0x000fe400078e00dd */
[----:B------:R-:W-:Y:S02]  /*20190*/  @!P1 IMAD.MOV R149, RZ, RZ, -R149 ;  /* 0x000000ffff959224 */ /* 0x000fe400078e0a95 */
[----:B------:R-:W-:Y:S02]  /*201a0*/  @!P6 IMAD.MOV R153, RZ, RZ, -R153 ;  /* 0x000000ffff99e224 */ /* 0x000fe400078e0a99 */
[----:B------:R-:W-:Y:S02]  /*201b0*/  @!P5 IMAD.MOV R159, RZ, RZ, -R159 ;  /* 0x000000ffff9fd224 */ /* 0x000fe400078e0a9f */
[----:B------:R-:W-:Y:S01]  /*201c0*/  @!P0 IADD3 R147, PT, PT, -R147, RZ, RZ ;  /* 0x000000ff93938210 */ /* 0x000fe20007ffe1ff */
[----:B-1----:R-:W-:Y:S01]  /*201d0*/  IMAD R104, R239, UR61, RZ ;  /* 0x0000003def687c24 */ /* 0x002fe2000f8e02ff */
[C---:B------:R-:W-:Y:S01]  /*201e0*/  SEL R52, R216.reuse, R160, !P4 ;  /* 0x000000a0d8347207 */ /* 0x040fe20006000000 */
[----:B------:R-:W1:Y:S01]  /*201f0*/  LDCU UR61, c[0x0][0x3b0] ;  /* 0x00007600ff3d77ac */ /* 0x000e620008000800 */
        /* <DEDUP_REMOVED lines=8> */
[----:B---3--:R-:W-:Y:S02]  /*20280*/  ISETP.GE.AND P0, PT, R223, RZ, PT ;  /* 0x000000ffdf00720c */ /* 0x008fe40003f06270 */
        /* <DEDUP_REMOVED lines=19> */
[----:B------:R-:W-:Y:S01]  /*203c0*/  SEL R159, R216, R159, !P4 ;  /* 0x0000009fd89f7207 */ /* 0x000fe20006000000 */
[----:B------:R-:W-:Y:S02]  /*203d0*/  @!P0 IMAD.MOV R34, RZ, RZ, -R34 ;  /* 0x000000ffff228224 */ /* 0x000fe400078e0a22 */
[----:B------:R-:W-:Y:S01]  /*203e0*/  IMAD R149, R180, UR77, RZ ;  /* 0x0000004db4957c24 */ /* 0x000fe2000f8e02ff */
[----:B------:R-:W3:Y:S01]  /*203f0*/  LDCU UR77, c[0x0][0x3b0] ;  /* 0x00007600ff4d77ac */ /* 0x000ee20008000800 */
[----:B------:R-:W-:Y:S01]  /*20400*/  IMAD R66, R182, UR6, RZ ;  /* 0x00000006b6427c24 */ /* 0x000fe2000f8e02ff */
[----:B--2---:R-:W-:-:S02]  /*20410*/  ISETP.GE.AND P1, PT, R235, RZ, PT ;  /* 0x000000ffeb00720c */ /* 0x004fc40003f26270 */
[----:B----4-:R-:W-:Y:S02]  /*20420*/  ISETP.GE.AND P4, PT, R234, RZ, PT ;  /* 0x000000ffea00720c */ /* 0x010fe40003f86270 */
[----:B------:R-:W-:Y:S01]  /*20430*/  ISETP.GE.AND P5, PT, R231, RZ, PT ;  /* 0x000000ffe700720c */ /* 0x000fe20003fa6270 */
[----:B------:R-:W-:Y:S01]  /*20440*/  IMAD R60, R60, UR73, RZ ;  /* 0x000000493c3c7c24 */ /* 0x000fe2000f8e02ff */
[----:B------:R-:W-:Y:S01]  /*20450*/  ISETP.NE.AND P0, PT, R2, RZ, PT ;  /* 0x000000ff0200720c */ /* 0x000fe20003f05270 */
[----:B------:R-:W-:Y:S01]  /*20460*/  IMAD R232, R176, UR74, RZ ;  /* 0x0000004ab0e87c24 */ /* 0x000fe2000f8e02ff */
[----:B------:R-:W-:-:S05]  /*20470*/  LOP3.LUT R2, RZ, R2, RZ, 0x33, !PT ;  /* 0x00000002ff027212 */ /* 0x000fca00078e33ff */
[----:B------:R-:W-:Y:S01]  /*20480*/  @!P1 IMAD.MOV R166, RZ, RZ, -R166 ;  /* 0x000000ffffa69224 */ /* 0x000fe200078e0aa6 */
[----:B------:R-:W2:Y:S01]  /*20490*/  LDCU UR73, c[0x0][0x3b0] ;  /* 0x00007600ff4977ac */ /* 0x000ea20008000800 */
[----:B------:R-:W-:Y:S01]  /*204a0*/  @!P4 IMAD.MOV R42, RZ, RZ, -R42 ;  /* 0x000000ffff2ac224 */ /* 0x000fe200078e0a2a */
[----:B------:R-:W4:Y:S01]  /*204b0*/  LDCU UR6, c[0x0][0x3b0] ;  /* 0x00007600ff0677ac */ /* 0x000f220008000800 */
[----:B------:R-:W-:Y:S01]  /*204c0*/  @!P5 IMAD.MOV R117, RZ, RZ, -R117 ;  /* 0x000000ffff75d224 */ /* 0x000fe200078e0a75 */
[C---:B------:R-:W-:Y:S01]  /*204d0*/  SEL R234, R2.reuse, R34, !P0 ;  /* 0x0000002202ea7207 */ /* 0x040fe20004000000 */
[----:B------:R-:W-:Y:S01]  /*204e0*/  IMAD R231, R177, UR75, RZ ;  /* 0x0000004bb1e77c24 */ /* 0x000fe2000f8e02ff */
[C---:B------:R-:W-:Y:S01]  /*204f0*/  SEL R235, R2.reuse, R166, !P0 ;  /* 0x000000a602eb7207 */ /* 0x040fe20004000000 */
[----:B------:R-:W1:Y:S01]  /*20500*/  LDCU UR74, c[0x0][0x3b0] ;  /* 0x00007600ff4a77ac */ /* 0x000e620008000800 */
[C---:B------:R-:W-:Y:S02]  /*20510*/  SEL R236, R2.reuse, R42, !P0 ;  /* 0x0000002a02ec7207 */ /* 0x040fe40004000000 */
[----:B------:R-:W-:Y:S01]  /*20520*/  SEL R237, R2, R117, !P0 ;  /* 0x0000007502ed7207 */ /* 0x000fe20004000000 */
[----:B------:R-:W-:Y:S01]  /*20530*/  STL [R1+0x6d28], R234 ;  /* 0x006d28ea01007387 */ /* 0x000fe20000100800 */
[----:B------:R-:W-:Y:S01]  /*20540*/  ISETP.GT.AND P0, PT, R0, 0x7f, PT ;  /* 0x0000007f0000780c */ /* 0x000fe20003f04270 */
[----:B------:R-:W-:Y:S01]  /*20550*/  IMAD R177, R148, UR13, RZ ;  /* 0x0000000d94b17c24 */ /* 0x000fe2000f8e02ff */
[----:B------:R-:W1:Y:S02]  /*20560*/  LDCU UR75, c[0x0][0x3b0] ;  /* 0x00007600ff4b77ac */ /* 0x000e640008000800 */
[----:B------:R-:W-:Y:S01]  /*20570*/  SEL R0, RZ, 0x4, !P0 ;  /* 0x00000004ff007807 */ /* 0x000fe20004000000 */
[----:B------:R-:W-:Y:S03]  /*20580*/  STL [R1+0x6d2c], R235 ;  /* 0x006d2ceb01007387 */ /* 0x000fe60000100800 */
[----:B------:R-:W-:Y:S01]  /*20590*/  SEL R180, R0, RZ, !P2 ;  /* 0x000000ff00b47207 */ /* 0x000fe20005000000 */
[----:B------:R1:W-:Y:S04]  /*205a0*/  STL [R1+0x6d30], R236 ;  /* 0x006d30ec01007387 */ /* 0x0003e80000100800 */
[----:B------:R2:W-:Y:S01]  /*205b0*/  STL [R1+0x6d34], R237 ;  /* 0x006d34ed01007387 */ /* 0x0005e20000100800 */
[----:B------:R-:W-:-:S03]  /*205c0*/  IMAD R148, R188, UR15, RZ ;  /* 0x0000000fbc947c24 */ /* 0x000fc6000f8e02ff */
[----:B------:R-:W3:Y:S04]  /*205d0*/  LDL R182, [R1+0x80] ;  /* 0x0000800001b67983 */ /* 0x000ee80000100800 */
[----:B-1----:R-:W3:Y:S04]  /*205e0*/  LDL R236, [R1+0x9c] ;  /* 0x00009c0001ec7983 */ /* 0x002ee80000100800 */
[----:B--2---:R-:W2:Y:S04]  /*205f0*/  LDL R237, [R1+0x98] ;  /* 0x0000980001ed7983 */ /* 0x004ea80000100800 */
[----:B------:R-:W2:Y:S04]  /*20600*/  LDL R235, [R1+0xac] ;  /* 0x0000ac0001eb7983 */ /* 0x000ea80000100800 */
[----:B------:R-:W2:Y:S04]  /*20610*/  LDL R234, [R1+0x4] ;  /* 0x0000040001ea7983 */ /* 0x000ea80000100800 */
[----:B------:R-:W2:Y:S04]  /*20620*/  LDL R250, [R1+0x8] ;  /* 0x0000080001fa7983 */ /* 0x000ea80000100800 */
[----:B------:R1:W-:Y:S04]  /*20630*/  STL [R1+0x6d3c], R180 ;  /* 0x006d3cb401007387 */ /* 0x0003e80000100800 */
[----:B-1----:R-:W2:Y:S04]  /*20640*/  LDL R180, [R1+0x40] ;  /* 0x0000400001b47983 */ /* 0x002ea80000100800 */
[----:B------:R1:W-:Y:S04]  /*20650*/  STL [R1+0x6d38], R0 ;  /* 0x006d380001007387 */ /* 0x0003e80000100800 */
[----:B------:R-:W3:Y:S04]  /*20660*/  LDL R188, [R1+0x38] ;  /* 0x0000380001bc7983 */ /* 0x000ee80000100800 */
[----:B-1----:R-:W4:Y:S01]  /*20670*/  LDL R0, [R1+0x64] ;  /* 0x0000640001007983 */ /* 0x002f220000100800 */
[----:B------:R-:W-:-:S02]  /*20680*/  IMAD R98, R205, UR27, RZ ;  /* 0x0000001bcd627c24 */ /* 0x000fc4000f8e02ff */
[----:B------:R-:W-:Y:S02]  /*20690*/  IMAD R97, R204, UR38, RZ ;  /* 0x00000026cc617c24 */ /* 0x000fe4000f8e02ff */
[----:B------:R-:W-:-:S04]  /*206a0*/  IMAD.WIDE R204, R99, 0x4, R124 ;  /* 0x0000000463cc7825 */ /* 0x000fc800078e027c */
[----:B------:R-:W-:Y:S02]  /*206b0*/  IMAD R30, R76, UR56, RZ ;  /* 0x000000384c1e7c24 */ /* 0x000fe4000f8e02ff */
[----:B------:R-:W-:Y:S02]  /*206c0*/  IMAD R95, R93, UR61, RZ ;  /* 0x0000003d5d5f7c24 */ /* 0x000fe4000f8e02ff */
[----:B------:R-:W-:Y:S02]  /*206d0*/  IMAD R93, R228, UR73, RZ ;  /* 0x00000049e45d7c24 */ /* 0x000fe4000f8e02ff */
[----:B------:R-:W-:Y:S01]  /*206e0*/  IMAD R76, R229, UR74, RZ ;  /* 0x0000004ae54c7c24 */ /* 0x000fe2000f8e02ff */
[----:B------:R1:W-:Y:S01]  /*206f0*/  STL.64 [R1+0x2930], R204 ;  /* 0x002930cc01007387 */ /* 0x0003e20000100a00 */
[----:B------:R-:W-:-:S05]  /*20700*/  IMAD.WIDE R228, R99, 0x4, R126 ;  /* 0x0000000463e47825 */ /* 0x000fca00078e027e */
[----:B------:R1:W-:Y:S02]  /*20710*/  STL.64 [R1+0x2668], R228 ;  /* 0x002668e401007387 */ /* 0x0003e40000100a00 */
[----:B-1----:R-:W-:-:S05]  /*20720*/  IMAD.WIDE R204, R54, 0x4, R124 ;  /* 0x0000000436cc7825 */ /* 0x002fca00078e027c */
[----:B------:R1:W-:Y:S01]  /*20730*/  STL.64 [R1+0x2978], R204 ;  /* 0x002978cc01007387 */ /* 0x0003e20000100a00 */
[----:B------:R-:W-:-:S05]  /*20740*/  IMAD.WIDE R228, R214, 0x4, R124 ;  /* 0x00000004d6e47825 */ /* 0x000fca00078e027c */
[----:B------:R1:W-:Y:S02]  /*20750*/  STL.64 [R1+0x2970], R228 ;  /* 0x002970e401007387 */ /* 0x0003e40000100a00 */
[----:B-1----:R-:W-:-:S05]  /*20760*/  IMAD.WIDE R204, R142, 0x4, R124 ;  /* 0x000000048ecc7825 */ /* 0x002fca00078e027c */
[----:B------:R-:W-:Y:S01]  /*20770*/  STL.64 [R1+0x2928], R204 ;  /* 0x002928cc01007387 */ /* 0x000fe20000100a00 */
[----:B------:R-:W-:-:S04]  /*20780*/  IMAD.WIDE R228, R101, 0x4, R124 ;  /* 0x0000000465e47825 */ /* 0x000fc800078e027c */
[----:B------:R-:W-:Y:S01]  /*20790*/  IMAD R100, R189, UR16, RZ ;  /* 0x00000010bd647c24 */ /* 0x000fe2000f8e02ff */
[----:B------:R2:W-:Y:S01]  /*207a0*/  STL.64 [R1+0x2920], R228 ;  /* 0x002920e401007387 */ /* 0x0005e20000100a00 */
[----:B------:R-:W-:Y:S02]  /*207b0*/  IMAD R166, R130, UR7, RZ ;  /* 0x0000000782a67c24 */ /* 0x000fe4000f8e02ff */
[----:B------:R-:W-:Y:S02]  /*207c0*/  IMAD R130, R162, UR43, RZ ;  /* 0x0000002ba2827c24 */ /* 0x000fe4000f8e02ff */
[----:B------:R-:W-:Y:S02]  /*207d0*/  IMAD R176, R136, UR8, RZ ;  /* 0x0000000888b07c24 */ /* 0x000fe4000f8e02ff */
[----:B------:R-:W-:Y:S02]  /*207e0*/  IMAD R136, R48, UR10, RZ ;  /* 0x0000000a30887c24 */ /* 0x000fe4000f8e02ff */
[----:B------:R-:W-:-:S02]  /*207f0*/  IMAD R146, R160, UR37, RZ ;  /* 0x00000025a0927c24 */ /* 0x000fc4000f8e02ff */
[----:B------:R-:W-:Y:S02]  /*20800*/  IMAD R48, R206, UR28, RZ ;  /* 0x0000001cce307c24 */ /* 0x000fe4000f8e02ff */
[----:B------:R-:W-:Y:S02]  /*20810*/  IMAD R147, R203, UR26, RZ ;  /* 0x0000001acb937c24 */ /* 0x000fe4000f8e02ff */
[----:B------:R-:W-:Y:S02]  /*20820*/  IMAD R58, R196, UR22, RZ ;  /* 0x00000016c43a7c24 */ /* 0x000fe4000f8e02ff */
[----:B------:R-:W-:Y:S02]  /*20830*/  IMAD R61, R192, UR17, RZ ;  /* 0x00000011c03d7c24 */ /* 0x000fe4000f8e02ff */
[----:B--2---:R-:W-:-:S04]  /*20840*/  IMAD.WIDE R228, R180, 0x4, R124 ;  /* 0x00000004b4e47825 */ /* 0x004fc800078e027c */
[----:B---3--:R-:W-:-:S04]  /*20850*/  IMAD.WIDE R204, R188, 0x4, R124 ;  /* 0x00000004bccc7825 */ /* 0x008fc800078e027c */
[--C-:B----4-:R-:W-:Y:S01]  /*20860*/  IMAD.WIDE R188, R0, 0x4, R124.reuse ;  /* 0x0000000400bc7825 */ /* 0x110fe200078e027c */
[----:B------:R1:W-:Y:S04]  /*20870*/  STL.64 [R1+0x2918], R204 ;  /* 0x002918cc01007387 */ /* 0x0003e80000100a00 */
[----:B------:R2:W-:Y:S04]  /*20880*/  STL.64 [R1+0x2910], R188 ;  /* 0x002910bc01007387 */ /* 0x0005e80000100a00 */
[----:B------:R3:W-:Y:S01]  /*20890*/  STL.64 [R1+0x2908], R228 ;  /* 0x002908e401007387 */ /* 0x0007e20000100a00 */
[----:B-1----:R-:W-:-:S04]  /*208a0*/  IMAD.WIDE R204, R182, 0x4, R124 ;  /* 0x00000004b6cc7825 */ /* 0x002fc800078e027c */
[--C-:B--2---:R-:W-:Y:S01]  /*208b0*/  IMAD.WIDE R188, R237, 0x4, R124.reuse ;  /* 0x00000004edbc7825 */ /* 0x104fe200078e027c */
[----:B------:R1:W-:Y:S03]  /*208c0*/  STL.64 [R1+0x2900], R204 ;  /* 0x002900cc01007387 */ /* 0x0003e60000100a00 */
[--C-:B---3--:R-:W-:Y:S01]  /*208d0*/  IMAD.WIDE R228, R236, 0x4, R124.reuse ;  /* 0x00000004ece47825 */ /* 0x108fe200078e027c */
        /* <DEDUP_REMOVED lines=25> */
[----:B------:R-:W-:Y:S01]  /*20a70*/  STL.64 [R1+0x27f0], R228 ;  /* 0x0027f0e401007387 */ /* 0x000fe20000100a00 */
[----:B-1----:R-:W-:-:S03]  /*20a80*/  IMAD.WIDE R204, R7, 0x4, R124 ;  /* 0x0000000407cc7825 */ /* 0x002fc600078e027c */
[----:B------:R-:W3:Y:S01]  /*20a90*/  LDL R162, [R1+0x554] ;  /* 0x0005540001a27983 */ /* 0x000ee20000100800 */
[----:B--2---:R-:W-:-:S03]  /*20aa0*/  IMAD.WIDE R188, R32, 0x4, R124 ;  /* 0x0000000420bc7825 */ /* 0x004fc600078e027c */
[----:B------:R1:W-:Y:S04]  /*20ab0*/  STL.64 [R1+0x2750], R204 ;  /* 0x002750cc01007387 */ /* 0x0003e80000100a00 */
[----:B-1----:R-:W2:Y:S04]  /*20ac0*/  LDL R204, [R1+0x550] ;  /* 0x0005500001cc7983 */ /* 0x002ea80000100800 */
[----:B------:R1:W-:Y:S04]  /*20ad0*/  STL.64 [R1+0x2748], R188 ;  /* 0x002748bc01007387 */ /* 0x0003e80000100a00 */
[----:B------:R-:W4:Y:S04]  /*20ae0*/  LDL R160, [R1+0x54c] ;  /* 0x00054c0001a07983 */ /* 0x000f280000100800 */
[----:B------:R-:W4:Y:S04]  /*20af0*/  LDL R206, [R1+0x548] ;  /* 0x0005480001ce7983 */ /* 0x000f280000100800 */
[----:B------:R-:W4:Y:S04]  /*20b00*/  LDL R205, [R1+0x544] ;  /* 0x0005440001cd7983 */ /* 0x000f280000100800 */
[----:B------:R-:W4:Y:S04]  /*20b10*/  LDL R203, [R1+0x540] ;  /* 0x0005400001cb7983 */ /* 0x000f280000100800 */
[----:B------:R-:W4:Y:S04]  /*20b20*/  LDL R196, [R1+0x53c] ;  /* 0x00053c0001c47983 */ /* 0x000f280000100800 */
[----:B------:R-:W4:Y:S04]  /*20b30*/  LDL R199, [R1+0x538] ;  /* 0x0005380001c77983 */ /* 0x000f280000100800 */
[----:B------:R-:W4:Y:S04]  /*20b40*/  LDL R192, [R1+0x534] ;  /* 0x0005340001c07983 */ /* 0x000f280000100800 */
[----:B-1----:R-:W4:Y:S04]  /*20b50*/  LDL R189, [R1+0x530] ;  /* 0x0005300001bd7983 */ /* 0x002f280000100800 */
[----:B------:R-:W4:Y:S04]  /*20b60*/  LDL R188, [R1+0x52c] ;  /* 0x00052c0001bc7983 */ /* 0x000f280000100800 */
[----:B------:R-:W4:Y:S04]  /*20b70*/  LDL R0, [R1+0x528] ;  /* 0x0005280001007983 */ /* 0x000f280000100800 */
[----:B------:R-:W4:Y:S04]  /*20b80*/  LDL R180, [R1+0x524] ;  /* 0x0005240001b47983 */ /* 0x000f280000100800 */
[----:B------:R-:W4:Y:S04]  /*20b90*/  LDL R182, [R1+0x520] ;  /* 0x0005200001b67983 */ /* 0x000f280000100800 */
[----:B------:R-:W4:Y:S04]  /*20ba0*/  LDL R237, [R1+0x51c] ;  /* 0x00051c0001ed7983 */ /* 0x000f280000100800 */
[----:B------:R-:W4:Y:S04]  /*20bb0*/  LDL R236, [R1+0x518] ;  /* 0x0005180001ec7983 */ /* 0x000f280000100800 */
[----:B------:R-:W4:Y:S04]  /*20bc0*/  LDL R235, [R1+0x514] ;  /* 0x0005140001eb7983 */ /* 0x000f280000100800 */
[----:B------:R-:W4:Y:S04]  /*20bd0*/  LDL R234, [R1+0x510] ;  /* 0x0005100001ea7983 */ /* 0x000f280000100800 */
[----:B------:R-:W4:Y:S01]  /*20be0*/  LDL R250, [R1+0x4b4] ;  /* 0x0004b40001fa7983 */ /* 0x000f220000100800 */
[----:B------:R-:W-:-:S05]  /*20bf0*/  IMAD.WIDE R228, R43, 0x4, R124 ;  /* 0x000000042be47825 */ /* 0x000fca00078e027c */
[----:B------:R1:W-:Y:S02]  /*20c00*/  STL.64 [R1+0x2740], R228 ;  /* 0x002740e401007387 */ /* 0x0003e40000100a00 */
[----:B-1----:R-:W-:-:S05]  /*20c10*/  IMAD.WIDE R228, R51, 0x4, R124 ;  /* 0x0000000433e47825 */ /* 0x002fca00078e027c */
        /* <DEDUP_REMOVED lines=16> */
[----:B------:R1:W-:Y:S04]  /*20d20*/  STL.64 [R1+0x26f8], R228 ;  /* 0x0026f8e401007387 */ /* 0x0003e80000100a00 */
[----:B------:R-:W-:Y:S01]  /*20d30*/  STL.64 [R1+0x6e38], R70 ;  /* 0x006e384601007387 */ /* 0x000fe20000100a00 */
[----:B-1----:R-:W-:-:S05]  /*20d40*/  IMAD.WIDE R228, R71, 0x4, R124 ;  /* 0x0000000447e47825 */ /* 0x002fca00078e027c */
[----:B------:R3:W-:Y:S01]  /*20d50*/  STL.64 [R1+0x26f0], R228 ;  /* 0x0026f0e401007387 */ /* 0x0007e20000100a00 */
[----:B------:R-:W-:Y:S01]  /*20d60*/  IMAD R119, R119, UR72, RZ ;  /* 0x0000004877777c24 */ /* 0x000fe2000f8e02ff */
[----:B------:R-:W1:Y:S01]  /*20d70*/  LDCU UR72, c[0x0][0x3b0] ;  /* 0x00007600ff4877ac */ /* 0x000e620008000800 */
[----:B------:R-:W-:Y:S02]  /*20d80*/  IMAD R133, R133, UR50, RZ ;  /* 0x0000003285857c24 */ /* 0x000fe4000f8e02ff */
[----:B------:R-:W-:Y:S01]  /*20d90*/  IMAD R52, R52, UR68, RZ ;  /* 0x0000004434347c24 */ /* 0x000fe2000f8e02ff */
[----:B------:R-:W1:Y:S01]  /*20da0*/  LDCU UR50, c[0x0][0x3b0] ;  /* 0x00007600ff3277ac */ /* 0x000e620008000800 */
[----:B------:R-:W-:Y:S01]  /*20db0*/  IMAD R91, R91, UR67, RZ ;  /* 0x000000435b5b7c24 */ /* 0x000fe2000f8e02ff */
[----:B------:R-:W1:Y:S01]  /*20dc0*/  LDCU UR68, c[0x0][0x3b0] ;  /* 0x00007600ff4477ac */ /* 0x000e620008000800 */
[----:B------:R-:W1:Y:S01]  /*20dd0*/  LDCU UR67, c[0x0][0x3b0] ;  /* 0x00007600ff4377ac */ /* 0x000e620008000800 */
[----:B---3--:R-:W-:-:S05]  /*20de0*/  IMAD.WIDE R228, R162, 0x4, R124 ;  /* 0x00000004a2e47825 */ /* 0x008fca00078e027c */
[----:B------:R4:W-:Y:S01]  /*20df0*/  STL.64 [R1+0x2bb8], R228 ;  /* 0x002bb8e401007387 */ /* 0x0009e20000100a00 */
[----:B--2---:R-:W-:-:S05]  /*20e00*/  IMAD.WIDE R70, R204, 0x4, R124 ;  /* 0x00000004cc467825 */ /* 0x004fca00078e027c */
[----:B------:R2:W-:Y:S01]  /*20e10*/  STL.64 [R1+0x2bb0], R70 ;  /* 0x002bb04601007387 */ /* 0x0005e20000100a00 */
[----:B----4-:R-:W-:-:S05]  /*20e20*/  IMAD.WIDE R228, R160, 0x4, R124 ;  /* 0x00000004a0e47825 */ /* 0x010fca00078e027c */
[----:B------:R3:W-:Y:S01]  /*20e30*/  STL.64 [R1+0x2ba8], R228 ;  /* 0x002ba8e401007387 */ /* 0x0007e20000100a00 */
[----:B------:R-:W-:-:S04]  /*20e40*/  IMAD.WIDE R204, R205, 0x4, R124 ;  /* 0x00000004cdcc7825 */ /* 0x000fc800078e027c */
[----:B--2---:R-:W-:-:S04]  /*20e50*/  IMAD.WIDE R70, R206, 0x4, R124 ;  /* 0x00000004ce467825 */ /* 0x004fc800078e027c */
[--C-:B---3--:R-:W-:Y:S01]  /*20e60*/  IMAD.WIDE R228, R203, 0x4, R124.reuse ;  /* 0x00000004cbe47825 */ /* 0x108fe200078e027c */
[----:B------:R2:W-:Y:S04]  /*20e70*/  STL.64 [R1+0x2ba0], R70 ;  /* 0x002ba04601007387 */ /* 0x0005e80000100a00 */
[----:B------:R3:W-:Y:S04]  /*20e80*/  STL.64 [R1+0x2b98], R204 ;  /* 0x002b98cc01007387 */ /* 0x0007e80000100a00 */
[----:B------:R4:W-:Y:S01]  /*20e90*/  STL.64 [R1+0x2b90], R228 ;  /* 0x002b90e401007387 */ /* 0x0009e20000100a00 */
[----:B--2---:R-:W-:-:S04]  /*20ea0*/  IMAD.WIDE R70, R196, 0x4, R124 ;  /* 0x00000004c4467825 */ /* 0x004fc800078e027c */
[--C-:B---3--:R-:W-:Y:S01]  /*20eb0*/  IMAD.WIDE R204, R199, 0x4, R124.reuse ;  /* 0x00000004c7cc7825 */ /* 0x108fe200078e027c */
[----:B------:R2:W-:Y:S03]  /*20ec0*/  STL.64 [R1+0x2b88], R70 ;  /* 0x002b884601007387 */ /* 0x0005e60000100a00 */
[--C-:B----4-:R-:W-:Y:S01]  /*20ed0*/  IMAD.WIDE R228, R192, 0x4, R124.reuse ;  /* 0x00000004c0e47825 */ /* 0x110fe200078e027c */
[----:B------:R3:W-:Y:S04]  /*20ee0*/  STL.64 [R1+0x2b80], R204 ;  /* 0x002b80cc01007387 */ /* 0x0007e80000100a00 */
[----:B------:R-:W-:Y:S01]  /*20ef0*/  STL.64 [R1+0x2b78], R228 ;  /* 0x002b78e401007387 */ /* 0x000fe20000100a00 */
[----:B--2---:R-:W-:-:S04]  /*20f00*/  IMAD.WIDE R70, R189, 0x4, R124 ;  /* 0x00000004bd467825 */ /* 0x004fc800078e027c */
[--C-:B---3--:R-:W-:Y:S01]  /*20f10*/  IMAD.WIDE R204, R188, 0x4, R124.reuse ;  /* 0x00000004bccc7825 */ /* 0x108fe200078e027c */
[----:B------:R2:W-:Y:S03]  /*20f20*/  STL.64 [R1+0x2b70], R70 ;  /* 0x002b704601007387 */ /* 0x0005e60000100a00 */
[--C-:B------:R-:W-:Y:S01]  /*20f30*/  IMAD.WIDE R188, R0, 0x4, R124.reuse ;  /* 0x0000000400bc7825 */ /* 0x100fe200078e027c */
[----:B------:R3:W-:Y:S04]  /*20f40*/  STL.64 [R1+0x2b68], R204 ;  /* 0x002b68cc01007387 */ /* 0x0007e80000100a00 */
[----:B------:R4:W-:Y:S01]  /*20f50*/  STL.64 [R1+0x2b60], R188 ;  /* 0x002b60bc01007387 */ /* 0x0009e20000100a00 */
[----:B--2---:R-:W-:-:S04]  /*20f60*/  IMAD.WIDE R70, R180, 0x4, R124 ;  /* 0x00000004b4467825 */ /* 0x004fc800078e027c */
[--C-:B---3--:R-:W-:Y:S01]  /*20f70*/  IMAD.WIDE R204, R182, 0x4, R124.reuse ;  /* 0x00000004b6cc7825 */ /* 0x108fe200078e027c */
[----:B------:R2:W-:Y:S03]  /*20f80*/  STL.64 [R1+0x2b58], R70 ;  /* 0x002b584601007387 */ /* 0x0005e60000100a00 */
[--C-:B----4-:R-:W-:Y:S01]  /*20f90*/  IMAD.WIDE R188, R237, 0x4, R124.reuse ;  /* 0x00000004edbc7825 */ /* 0x110fe200078e027c */
[----:B------:R3:W-:Y:S04]  /*20fa0*/  STL.64 [R1+0x2b50], R204 ;  /* 0x002b50cc01007387 */ /* 0x0007e80000100a00 */
[----:B------:R4:W-:Y:S01]  /*20fb0*/  STL.64 [R1+0x2b48], R188 ;  /* 0x002b48bc01007387 */ /* 0x0009e20000100a00 */
[----:B--2---:R-:W-:-:S04]  /*20fc0*/  IMAD.WIDE R70, R236, 0x4, R124 ;  /* 0x00000004ec467825 */ /* 0x004fc800078e027c */
[--C-:B---3--:R-:W-:Y:S01]  /*20fd0*/  IMAD.WIDE R204, R235, 0x4, R124.reuse ;  /* 0x00000004ebcc7825 */ /* 0x108fe200078e027c */
[----:B------:R2:W-:Y:S03]  /*20fe0*/  STL.64 [R1+0x2b40], R70 ;  /* 0x002b404601007387 */ /* 0x0005e60000100a00 */
[----:B----4-:R-:W-:Y:S01]  /*20ff0*/  IMAD.WIDE R188, R234, 0x4, R124 ;  /* 0x00000004eabc7825 */ /* 0x010fe200078e027c */
[----:B------:R3:W-:Y:S03]  /*21000*/  STL.64 [R1+0x2b38], R204 ;  /* 0x002b38cc01007387 */ /* 0x0007e60000100a00 */
[----:B------:R-:W-:Y:S01]  /*21010*/  IMAD R63, R141, UR11, RZ ;  /* 0x0000000b8d3f7c24 */ /* 0x000fe2000f8e02ff */
[----:B------:R-:W4:Y:S01]  /*21020*/  LDL R228, [R1+0x50c] ;  /* 0x00050c0001e47983 */ /* 0x000f220000100800 */
[----:B-1----:R-:W-:-:S02]  /*21030*/  IMAD R141, R227, UR72, RZ ;  /* 0x00000048e38d7c24 */ /* 0x002fc4000f8e02ff */
[----:B--2---:R-:W-:Y:S01]  /*21040*/  IMAD.WIDE R70, R250, 0x4, R124 ;  /* 0x00000004fa467825 */ /* 0x004fe200078e027c */
[----:B------:R1:W-:Y:S04]  /*21050*/  STL.64 [R1+0x2980], R188 ;  /* 0x002980bc01007387 */ /* 0x0003e80000100a00 */
[----:B------:R-:W2:Y:S01]  /*21060*/  LDL R227, [R1+0x508] ;  /* 0x0005080001e37983 */ /* 0x000ea20000100800 */
[----:B------:R-:W-:Y:S01]  /*21070*/  IMAD R39, R39, UR51, RZ ;  /* 0x0000003327277c24 */ /* 0x000fe2000f8e02ff */
[----:B------:R-:W1:Y:S01]  /*21080*/  LDCU UR51, c[0x0][0x3b0] ;  /* 0x00007600ff3377ac */ /* 0x000e620008000800 */
[----:B------:R-:W-:Y:S01]  /*21090*/  IMAD R96, R6, UR50, RZ ;  /* 0x0000003206607c24 */ /* 0x000fe2000f8e02ff */
[----:B------:R2:W-:Y:S01]  /*210a0*/  STL.64 [R1+0x2968], R70 ;  /* 0x0029684601007387 */ /* 0x0005e20000100a00 */
[----:B------:R-:W-:-:S02]  /*210b0*/  IMAD R6, R215, UR68, RZ ;  /* 0x00000044d7067c24 */ /* 0x000fc4000f8e02ff */
[----:B------:R-:W-:Y:S01]  /*210c0*/  IMAD R117, R224, UR67, RZ ;  /* 0x00000043e0757c24 */ /* 0x000fe2000f8e02ff */
[----:B------:R-:W2:Y:S01]  /*210d0*/  LDL R215, [R1+0x504] ;  /* 0x0005040001d77983 */ /* 0x000ea20000100800 */
[----:B------:R-:W-:Y:S01]  /*210e0*/  IMAD R216, R179, UR76, RZ ;  /* 0x0000004cb3d87c24 */ /* 0x000fe2000f8e02ff */
[----:B------:R-:W1:Y:S02]  /*210f0*/  LDCU UR76, c[0x0][0x3b0] ;  /* 0x00007600ff4c77ac */ /* 0x000e640008000800 */
[----:B------:R-:W2:Y:S01]  /*21100*/  LDL R224, [R1+0x500] ;  /* 0x0005000001e07983 */ /* 0x000ea20000100800 */
[----:B------:R-:W-:Y:S01]  /*21110*/  IMAD R179, R132, UR9, RZ ;  /* 0x0000000984b37c24 */ /* 0x000fe2000f8e02ff */
[----:B------:R-:W1:Y:S01]  /*21120*/  LDCU.64 UR8, c[0x0][0x380] ;  /* 0x00007000ff0877ac */ /* 0x000e620008000a00 */
[----:B------:R-:W-:Y:S01]  /*21130*/  IMAD R47, R157, UR33, RZ ;  /* 0x000000219d2f7c24 */ /* 0x000fe2000f8e02ff */
[----:B------:R-:W2:Y:S01]  /*21140*/  LDL R162, [R1+0x4dc] ;  /* 0x0004dc0001a27983 */ /* 0x000ea20000100800 */
[----:B------:R-:W-:-:S02]  /*21150*/  IMAD R132, R150, UR32, RZ ;  /* 0x0000002096847c24 */ /* 0x000fc4000f8e02ff */
[----:B------:R-:W-:Y:S01]  /*21160*/  IMAD R157, R28, UR42, RZ ;  /* 0x0000002a1c9d7c24 */ /* 0x000fe2000f8e02ff */
[----:B---3--:R-:W3:Y:S01]  /*21170*/  LDL R204, [R1+0x4d8] ;  /* 0x0004d80001cc7983 */ /* 0x008ee20000100800 */
[----:B------:R-:W-:Y:S02]  /*21180*/  IMAD R150, R78, UR57, RZ ;  /* 0x000000394e967c24 */ /* 0x000fe4000f8e02ff */
[----:B------:R-:W-:Y:S01]  /*21190*/  IMAD R28, R220, UR63, RZ ;  /* 0x0000003fdc1c7c24 */ /* 0x000fe2000f8e02ff */
[----:B------:R-:W3:Y:S01]  /*211a0*/  LDL R160, [R1+0x4d4] ;  /* 0x0004d40001a07983 */ /* 0x000ee20000100800 */
[----:B------:R-:W-:-:S03]  /*211b0*/  IMAD R78, R219, UR62, RZ ;  /* 0x0000003edb4e7c24 */ /* 0x000fc6000f8e02ff */
[----:B------:R-:W3:Y:S01]  /*211c0*/  LDL R220, [R1+0x4fc] ;  /* 0x0004fc0001dc7983 */ /* 0x000ee20000100800 */
[----:B------:R-:W-:-:S03]  /*211d0*/  IMAD R42, R143, UR39, RZ ;  /* 0x000000278f2a7c24 */ /* 0x000fc6000f8e02ff */
[----:B------:R-:W3:Y:S01]  /*211e0*/  LDL R219, [R1+0x4f8] ;  /* 0x0004f80001db7983 */ /* 0x000ee20000100800 */
[----:B------:R-:W-:Y:S02]  /*211f0*/  IMAD R143, R222, UR60, RZ ;  /* 0x0000003cde8f7c24 */ /* 0x000fe4000f8e02ff */
[----:B------:R-:W-:Y:S01]  /*21200*/  IMAD R122, R174, UR55, RZ ;  /* 0x00000037ae7a7c24 */ /* 0x000fe2000f8e02ff */
[----:B------:R-:W3:Y:S04]  /*21210*/  LDL R222, [R1+0x4f4] ;  /* 0x0004f40001de7983 */ /* 0x000ee80000100800 */
[----:B------:R-:W3:Y:S01]  /*21220*/  LDL R174, [R1+0x4f0] ;  /* 0x0004f00001ae7983 */ /* 0x000ee20000100800 */
[----:B------:R-:W-:Y:S02]  /*21230*/  IMAD R102, R145, UR4, RZ ;  /* 0x0000000491667c24 */ /* 0x000fe4000f8e02ff */
[----:B-1----:R-:W-:Y:S01]  /*21240*/  IMAD R31, R164, UR51, RZ ;  /* 0x00000033a41f7c24 */ /* 0x002fe2000f8e02ff */
[----:B------:R-:W3:Y:S01]  /*21250*/  LDL R206, [R1+0x4d0] ;  /* 0x0004d00001ce7983 */ /* 0x000ee20000100800 */
[----:B------:R-:W-:-:S03]  /*21260*/  IMAD R145, R170, UR49, RZ ;  /* 0x00000031aa917c24 */ /* 0x000fc6000f8e02ff */
[----:B------:R-:W3:Y:S04]  /*21270*/  LDL R164, [R1+0x4ec] ;  /* 0x0004ec0001a47983 */ /* 0x000ee80000100800 */
[----:B------:R-:W3:Y:S01]  /*21280*/  LDL R170, [R1+0x4e8] ;  /* 0x0004e80001aa7983 */ /* 0x000ee20000100800 */
[----:B------:R-:W-:Y:S02]  /*21290*/  IMAD R34, R158, UR45, RZ ;  /* 0x0000002d9e227c24 */ /* 0x000fe4000f8e02ff */
[----:B------:R-:W-:Y:S01]  /*212a0*/  IMAD R80, R194, UR44, RZ ;  /* 0x0000002cc2507c24 */ /* 0x000fe2000f8e02ff */
[----:B------:R-:W3:Y:S04]  /*212b0*/  LDL R158, [R1+0x4e4] ;  /* 0x0004e400019e7983 */ /* 0x000ee80000100800 */
        /* <DEDUP_REMOVED lines=15> */
[----:B------:R-:W3:Y:S01]  /*213b0*/  LDL R250, [R1+0x490] ;  /* 0x0004900001fa7983 */ /* 0x000ee20000100800 */
[----:B----4-:R-:W-:-:S05]  /*213c0*/  IMAD.WIDE R228, R228, 0x4, R124 ;  /* 0x00000004e4e47825 */ /* 0x010fca00078e027c */
[----:B------:R1:W-:Y:S01]  /*213d0*/  STL.64 [R1+0x2960], R228 ;  /* 0x002960e401007387 */ /* 0x0003e20000100a00 */
[----:B--2---:R-:W-:-:S05]  /*213e0*/  IMAD.WIDE R70, R227, 0x4, R124 ;  /* 0x00000004e3467825 */ /* 0x004fca00078e027c */
[----:B------:R2:W-:Y:S01]  /*213f0*/  STL.64 [R1+0x2958], R70 ;  /* 0x0029584601007387 */ /* 0x0005e20000100a00 */
[----:B-1----:R-:W-:-:S05]  /*21400*/  IMAD.WIDE R228, R215, 0x4, R124 ;  /* 0x00000004d7e47825 */ /* 0x002fca00078e027c */
[----:B------:R3:W-:Y:S01]  /*21410*/  STL.64 [R1+0x2950], R228 ;  /* 0x002950e401007387 */ /* 0x0007e20000100a00 */
[----:B--2---:R-:W-:-:S05]  /*21420*/  IMAD.WIDE R70, R224, 0x4, R124 ;  /* 0x00000004e0467825 */ /* 0x004fca00078e027c */
[----:B------:R1:W-:Y:S01]  /*21430*/  STL.64 [R1+0x2948], R70 ;  /* 0x0029484601007387 */ /* 0x0003e20000100a00 */
[----:B---3--:R-:W-:-:S04]  /*21440*/  IMAD.WIDE R228, R220, 0x4, R124 ;  /* 0x00000004dce47825 */ /* 0x008fc800078e027c */
[--C-:B-1----:R-:W-:Y:S01]  /*21450*/  IMAD.WIDE R70, R219, 0x4, R124.reuse ;  /* 0x00000004db467825 */ /* 0x102fe200078e027c */
[----:B------:R1:W-:Y:S04]  /*21460*/  STL.64 [R1+0x2940], R228 ;  /* 0x002940e401007387 */ /* 0x0003e80000100a00 */
[----:B------:R2:W-:Y:S01]  /*21470*/  STL.64 [R1+0x2938], R70 ;  /* 0x0029384601007387 */ /* 0x0005e20000100a00 */
[----:B-1----:R-:W-:-:S04]  /*21480*/  IMAD.WIDE R228, R222, 0x4, R124 ;  /* 0x00000004dee47825 */ /* 0x002fc800078e027c */
[--C-:B--2---:R-:W-:Y:S01]  /*21490*/  IMAD.WIDE R70, R174, 0x4, R124.reuse ;  /* 0x00000004ae467825 */ /* 0x104fe200078e027c */
        /* <DEDUP_REMOVED lines=14> */
[----:B------:R-:W-:-:S04]  /*21580*/  IMAD.WIDE R204, R205, 0x4, R124 ;  /* 0x00000004cdcc7825 */ /* 0x000fc800078e027c */
[----:B-1----:R-:W-:-:S04]  /*21590*/  IMAD.WIDE R228, R160, 0x4, R124 ;  /* 0x00000004a0e47825 */ /* 0x002fc800078e027c */
[--C-:B--2---:R-:W-:Y:S01]  /*215a0*/  IMAD.WIDE R70, R206, 0x4, R124.reuse ;  /* 0x00000004ce467825 */ /* 0x104fe200078e027c */
        /* <DEDUP_REMOVED lines=11> */
[----:B------:R-:W-:Y:S03]  /*21660*/  STL.64 [R1+0x2ac0], R228 ;  /* 0x002ac0e401007387 */ /* 0x000fe60000100a00 */
[--C-:B---3--:R-:W-:Y:S01]  /*21670*/  IMAD.WIDE R204, R188, 0x4, R124.reuse ;  /* 0x00000004bccc7825 */ /* 0x108fe200078e027c */
[----:B------:R1:W-:Y:S03]  /*21680*/  STL.64 [R1+0x2ab8], R70 ;  /* 0x002ab84601007387 */ /* 0x0003e60000100a00 */
[--C-:B------:R-:W-:Y:S01]  /*21690*/  IMAD.WIDE R188, R0, 0x4, R124.reuse ;  /* 0x0000000400bc7825 */ /* 0x100fe200078e027c */
        /* <DEDUP_REMOVED lines=13> */
[----:B------:R-:W3:Y:S01]  /*21770*/  LDL R228, [R1+0x48c] ;  /* 0x00048c0001e47983 */ /* 0x000ee20000100800 */
[----:B-1----:R-:W-:-:S03]  /*21780*/  IMAD.WIDE R70, R250, 0x4, R124 ;  /* 0x00000004fa467825 */ /* 0x002fc600078e027c */
[----:B------:R1:W-:Y:S04]  /*21790*/  STL.64 [R1+0x28b0], R188 ;  /* 0x0028b0bc01007387 */ /* 0x0003e80000100a00 */
[----:B------:R-:W4:Y:S04]  /*217a0*/  LDL R227, [R1+0x488] ;  /* 0x0004880001e37983 */ /* 0x000f280000100800 */
        /* <DEDUP_REMOVED lines=12> */
[----:B--2---:R-:W2:Y:S04]  /*21870*/  LDL R204, [R1+0x3ec] ;  /* 0x0003ec0001cc7983 */ /* 0x004ea80000100800 */
[----:B------:R-:W2:Y:S04]  /*21880*/  LDL R160, [R1+0x3e8] ;  /* 0x0003e80001a07983 */ /* 0x000ea80000100800 */
[----:B------:R-:W2:Y:S04]  /*21890*/  LDL R206, [R1+0x3e4] ;  /* 0x0003e40001ce7983 */ /* 0x000ea80000100800 */
[----:B------:R-:W2:Y:S04]  /*218a0*/  LDL R205, [R1+0x3e0] ;  /* 0x0003e00001cd7983 */ /* 0x000ea80000100800 */
[----:B------:R-:W2:Y:S04]  /*218b0*/  LDL R203, [R1+0x3dc] ;  /* 0x0003dc0001cb7983 */ /* 0x000ea80000100800 */
[----:B------:R-:W2:Y:S04]  /*218c0*/  LDL R196, [R1+0x3d8] ;  /* 0x0003d80001c47983 */ /* 0x000ea80000100800 */
[----:B------:R-:W2:Y:S04]  /*218d0*/  LDL R199, [R1+0x3d4] ;  /* 0x0003d40001c77983 */ /* 0x000ea80000100800 */
[----:B------:R-:W2:Y:S04]  /*218e0*/  LDL R192, [R1+0x3d0] ;  /* 0x0003d00001c07983 */ /* 0x000ea80000100800 */
[----:B-1----:R-:W2:Y:S04]  /*218f0*/  LDL R189, [R1+0x3cc] ;  /* 0x0003cc0001bd7983 */ /* 0x002ea80000100800 */
[----:B------:R-:W2:Y:S04]  /*21900*/  LDL R188, [R1+0x3c8] ;  /* 0x0003c80001bc7983 */ /* 0x000ea80000100800 */
[----:B------:R-:W2:Y:S04]  /*21910*/  LDL R0, [R1+0x3c4] ;  /* 0x0003c40001007983 */ /* 0x000ea80000100800 */
[----:B------:R-:W2:Y:S04]  /*21920*/  LDL R180, [R1+0x194] ;  /* 0x0001940001b47983 */ /* 0x000ea80000100800 */
[----:B------:R-:W2:Y:S04]  /*21930*/  LDL R182, [R1+0x180] ;  /* 0x0001800001b67983 */ /* 0x000ea80000100800 */
[----:B------:R-:W2:Y:S04]  /*21940*/  LDL R237, [R1+0x164] ;  /* 0x0001640001ed7983 */ /* 0x000ea80000100800 */
[----:B------:R-:W2:Y:S04]  /*21950*/  LDL R236, [R1+0x150] ;  /* 0x0001500001ec7983 */ /* 0x000ea80000100800 */
[----:B------:R-:W2:Y:S04]  /*21960*/  LDL R235, [R1+0x13c] ;  /* 0x00013c0001eb7983 */ /* 0x000ea80000100800 */
[----:B------:R-:W2:Y:S04]  /*21970*/  LDL R234, [R1+0x128] ;  /* 0x0001280001ea7983 */ /* 0x000ea80000100800 */
[----:B------:R-:W2:Y:S01]  /*21980*/  LDL R250, [R1+0x10c] ;  /* 0x00010c0001fa7983 */ /* 0x000ea20000100800 */
[----:B---3--:R-:W-:-:S05]  /*21990*/  IMAD.WIDE R228, R228, 0x4, R124 ;  /* 0x00000004e4e47825 */ /* 0x008fca00078e027c */
[----:B------:R1:W-:Y:S01]  /*219a0*/  STL.64 [R1+0x28a0], R228 ;  /* 0x0028a0e401007387 */ /* 0x0003e20000100a00 */
[----:B----4-:R-:W-:-:S05]  /*219b0*/  IMAD.WIDE R70, R227, 0x4, R124 ;  /* 0x00000004e3467825 */ /* 0x010fca00078e027c */
[----:B------:R3:W-:Y:S01]  /*219c0*/  STL.64 [R1+0x2898], R70 ;  /* 0x0028984601007387 */ /* 0x0007e20000100a00 */
[----:B-1----:R-:W-:-:S05]  /*219d0*/  IMAD.WIDE R228, R215, 0x4, R124 ;  /* 0x00000004d7e47825 */ /* 0x002fca00078e027c */
[----:B------:R1:W-:Y:S01]  /*219e0*/  STL.64 [R1+0x2890], R228 ;  /* 0x002890e401007387 */ /* 0x0003e20000100a00 */
[----:B---3--:R-:W-:-:S05]  /*219f0*/  IMAD.WIDE R70, R224, 0x4, R124 ;  /* 0x00000004e0467825 */ /* 0x008fca00078e027c */
        /* <DEDUP_REMOVED lines=19> */
[----:B--2---:R-:W-:-:S05]  /*21b30*/  IMAD.WIDE R70, R204, 0x4, R124 ;  /* 0x00000004cc467825 */ /* 0x004fca00078e027c */
[----:B------:R2:W-:Y:S01]  /*21b40*/  STL.64 [R1+0x27e0], R70 ;  /* 0x0027e04601007387 */ /* 0x0005e20000100a00 */
[----:B-1----:R-:W-:-:S05]  /*21b50*/  IMAD.WIDE R228, R160, 0x4, R124 ;  /* 0x00000004a0e47825 */ /* 0x002fca00078e027c */
[----:B------:R1:W-:Y:S01]  /*21b60*/  STL.64 [R1+0x27d8], R228 ;  /* 0x0027d8e401007387 */ /* 0x0003e20000100a00 */
[----:B--2---:R-:W-:-:S05]  /*21b70*/  IMAD.WIDE R70, R206, 0x4, R124 ;  /* 0x00000004ce467825 */ /* 0x004fca00078e027c */
[----:B------:R2:W-:Y:S01]  /*21b80*/  STL.64 [R1+0x27d0], R70 ;  /* 0x0027d04601007387 */ /* 0x0005e20000100a00 */
[----:B-1----:R-:W-:-:S04]  /*21b90*/  IMAD.WIDE R228, R205, 0x4, R124 ;  /* 0x00000004cde47825 */ /* 0x002fc800078e027c */
[--C-:B------:R-:W-:Y:S01]  /*21ba0*/  IMAD.WIDE R204, R203, 0x4, R124.reuse ;  /* 0x00000004cbcc7825 */ /* 0x100fe200078e027c */
[----:B------:R1:W-:Y:S03]  /*21bb0*/  STL.64 [R1+0x27c8], R228 ;  /* 0x0027c8e401007387 */ /* 0x0003e60000100a00 */
[--C-:B--2---:R-:W-:Y:S01]  /*21bc0*/  IMAD.WIDE R70, R196, 0x4, R124.reuse ;  /* 0x00000004c4467825 */ /* 0x104fe200078e027c */
        /* <DEDUP_REMOVED lines=25> */
[--C-:B---3--:R-:W-:Y:S02]  /*21d60*/  IMAD.WIDE R188, R246, 0x4, R124.reuse ;  /* 0x00000004f6bc7825 */ /* 0x108fe400078e027c */
[----:B------:R-:W2:Y:S04]  /*21d70*/  LDL.LU R246, [R1+0x6e64] ;  /* 0x006e640001f67983 */ /* 0x000ea80000300800 */
[----:B------:R1:W-:Y:S04]  /*21d80*/  STL.64 [R1+0x2758], R70 ;  /* 0x0027584601007387 */ /* 0x0003e80000100a00 */
[----:B------:R-:W-:Y:S04]  /*21d90*/  STL [R1+0x6d40], R245 ;  /* 0x006d40f501007387 */ /* 0x000fe80000100800 */
[----:B------:R3:W-:Y:S01]  /*21da0*/  STL.64 [R1+0x26e8], R188 ;  /* 0x0026e8bc01007387 */ /* 0x0007e20000100a00 */
[----:B-1----:R-:W-:-:S05]  /*21db0*/  IMAD.WIDE R70, R245, 0x4, R124 ;  /* 0x00000004f5467825 */ /* 0x002fca00078e027c */
[----:B------:R1:W-:Y:S01]  /*21dc0*/  STL.64 [R1+0x26e0], R70 ;  /* 0x0026e04601007387 */ /* 0x0003e20000100a00 */
[----:B---3--:R-:W-:-:S03]  /*21dd0*/  IMAD.WIDE R188, R238, 0x4, R124 ;  /* 0x00000004eebc7825 */ /* 0x008fc600078e027c */
[----:B------:R-:W-:Y:S04]  /*21de0*/  STL [R1+0x6d44], R238 ;  /* 0x006d44ee01007387 */ /* 0x000fe80000100800 */
[----:B------:R3:W-:Y:S01]  /*21df0*/  STL.64 [R1+0x26d8], R188 ;  /* 0x0026d8bc01007387 */ /* 0x0007e20000100a00 */
[----:B-1----:R-:W-:-:S03]  /*21e00*/  IMAD.WIDE R70, R15, 0x4, R124 ;  /* 0x000000040f467825 */ /* 0x002fc600078e027c */
[----:B------:R-:W-:Y:S04]  /*21e10*/  STL [R1+0x6d48], R15 ;  /* 0x006d480f01007387 */ /* 0x000fe80000100800 */
[----:B------:R1:W-:Y:S01]  /*21e20*/  STL.64 [R1+0x26d0], R70 ;  /* 0x0026d04601007387 */ /* 0x0003e20000100a00 */
[----:B---3--:R-:W-:-:S03]  /*21e30*/  IMAD.WIDE R188, R74, 0x4, R124 ;  /* 0x000000044abc7825 */ /* 0x008fc600078e027c */
[----:B------:R-:W-:Y:S04]  /*21e40*/  STL [R1+0x6d4c], R74 ;  /* 0x006d4c4a01007387 */ /* 0x000fe80000100800 */
[----:B------:R-:W-:Y:S01]  /*21e50*/  STL.64 [R1+0x26c8], R188 ;  /* 0x0026c8bc01007387 */ /* 0x000fe20000100a00 */
[----:B-1----:R-:W-:-:S03]  /*21e60*/  IMAD.WIDE R70, R75, 0x4, R124 ;  /* 0x000000044b467825 */ /* 0x002fc600078e027c */
[----:B------:R1:W-:Y:S04]  /*21e70*/  STL [R1+0x6d50], R75 ;  /* 0x006d504b01007387 */ /* 0x0003e80000100800 */
[----:B------:R3:W-:Y:S01]  /*21e80*/  STL.64 [R1+0x26c0], R70 ;  /* 0x0026c04601007387 */ /* 0x0007e20000100a00 */
[----:B-1----:R-:W-:-:S03]  /*21e90*/  IMAD.WIDE R74, R82, 0x4, R124 ;  /* 0x00000004524a7825 */ /* 0x002fc600078e027c */
[----:B------:R-:W-:Y:S01]  /*21ea0*/  STL [R1+0x6d54], R82 ;  /* 0x006d545201007387 */ /* 0x000fe20000100800 */
[----:B---3--:R-:W-:-:S03]  /*21eb0*/  IMAD.WIDE R70, R85, 0x4, R124 ;  /* 0x0000000455467825 */ /* 0x008fc600078e027c */
[----:B------:R1:W-:Y:S04]  /*21ec0*/  STL.64 [R1+0x26b8], R74 ;  /* 0x0026b84a01007387 */ /* 0x0003e80000100a00 */
[----:B------:R-:W-:Y:S04]  /*21ed0*/  STL [R1+0x6d58], R85 ;  /* 0x006d585501007387 */ /* 0x000fe80000100800 */
[----:B------:R3:W-:Y:S01]  /*21ee0*/  STL.64 [R1+0x26b0], R70 ;  /* 0x0026b04601007387 */ /* 0x0007e20000100a00 */
[----:B-1----:R-:W-:-:S03]  /*21ef0*/  IMAD.WIDE R74, R86, 0x4, R124 ;  /* 0x00000004564a7825 */ /* 0x002fc600078e027c */
[----:B------:R-:W-:Y:S04]  /*21f00*/  STL [R1+0x6d5c], R86 ;  /* 0x006d5c5601007387 */ /* 0x000fe80000100800 */
        /* <DEDUP_REMOVED lines=21> */
[----:B------:R-:W3:Y:S01]  /*22060*/  LDL.LU R245, [R1+0x10] ;  /* 0x0000100001f57983 */ /* 0x000ee20000300800 */
[----:B-1----:R-:W-:-:S03]  /*22070*/  IMAD.WIDE R74, R103, 0x4, R124 ;  /* 0x00000004674a7825 */ /* 0x002fc600078e027c */
[----:B------:R1:W-:Y:S04]  /*22080*/  STL.64 [R1+0x2670], R70 ;  /* 0x0026704601007387 */ /* 0x0003e80000100a00 */
[----:B------:R-:W-:Y:S04]  /*22090*/  STL [R1+0x6d7c], R103 ;  /* 0x006d7c6701007387 */ /* 0x000fe80000100800 */
[----:B------:R4:W-:Y:S01]  /*220a0*/  STL.64 [R1+0x2648], R74 ;  /* 0x0026484a01007387 */ /* 0x0009e20000100a00 */
[----:B-1----:R-:W-:-:S03]  /*220b0*/  IMAD.WIDE R70, R112, 0x4, R124 ;  /* 0x0000000470467825 */ /* 0x002fc600078e027c */
[----:B------:R-:W-:Y:S04]  /*220c0*/  STL [R1+0x6d80], R112 ;  /* 0x006d807001007387 */ /* 0x000fe80000100800 */
[----:B------:R-:W3:Y:S04]  /*220d0*/  LDL.LU R238, [R1+0x14] ;  /* 0x0000140001ee7983 */ /* 0x000ee80000300800 */
[----:B------:R1:W-:Y:S01]  /*220e0*/  STL.64 [R1+0x2638], R70 ;  /* 0x0026384601007387 */ /* 0x0003e20000100a00 */
[----:B----4-:R-:W-:-:S03]  /*220f0*/  IMAD.WIDE R74, R169, 0x4, R124 ;  /* 0x00000004a94a7825 */ /* 0x010fc600078e027c */
[----:B------:R-:W-:Y:S01]  /*22100*/  STL [R1+0x6d84], R152 ;  /* 0x006d849801007387 */ /* 0x000fe20000100800 */
[----:B-1----:R-:W-:-:S05]  /*22110*/  IMAD.WIDE R70, R152, 0x4, R124 ;  /* 0x0000000498467825 */ /* 0x002fca00078e027c */
[----:B------:R1:W-:Y:S04]  /*22120*/  STL.64 [R1+0x2600], R70 ;  /* 0x0026004601007387 */ /* 0x0003e80000100a00 */
[----:B------:R-:W-:Y:S04]  /*22130*/  STL [R1+0x6d88], R169 ;  /* 0x006d88a901007387 */ /* 0x000fe80000100800 */
[----:B------:R4:W-:Y:S01]  /*22140*/  STL.64 [R1+0x25f0], R74 ;  /* 0x0025f04a01007387 */ /* 0x0009e20000100a00 */
[----:B-1----:R-:W-:-:S03]  /*22150*/  IMAD.WIDE R70, R118, 0x4, R124 ;  /* 0x0000000476467825 */ /* 0x002fc600078e027c */
[----:B------:R-:W-:Y:S04]  /*22160*/  STL [R1+0x6d8c], R118 ;  /* 0x006d8c7601007387 */ /* 0x000fe80000100800 */
[----:B------:R-:W3:Y:S04]  /*22170*/  LDL.LU R15, [R1+0xdc] ;  /* 0x0000dc00010f7983 */ /* 0x000ee80000300800 */
[----:B------:R1:W-:Y:S04]  /*22180*/  STL.64 [R1+0x22b0], R70 ;  /* 0x0022b04601007387 */ /* 0x0003e80000100a00 */
[----:B------:R-:W-:Y:S04]  /*22190*/  STL [R1+0x6d90], R73 ;  /* 0x006d904901007387 */ /* 0x000fe80000100800 */
[----:B----4-:R-:W4:Y:S01]  /*221a0*/  LDL.LU R74, [R1+0xf0] ;  /* 0x0000f000014a7983 */ /* 0x010f220000300800 */
[----:B-1----:R-:W-:-:S05]  /*221b0*/  IMAD.WIDE R70, R73, 0x4, R124 ;  /* 0x0000000449467825 */ /* 0x002fca00078e027c */
[----:B------:R1:W-:Y:S04]  /*221c0*/  STL.64 [R1+0x2280], R70 ;  /* 0x0022804601007387 */ /* 0x0003e80000100a00 */
[----:B------:R1:W-:Y:S04]  /*221d0*/  STL [R1+0x6d94], R72 ;  /* 0x006d944801007387 */ /* 0x0003e80000100800 */
[----:B------:R-:W4:Y:S01]  /*221e0*/  LDL.LU R75, [R1+0x110] ;  /* 0x00011000014b7983 */ /* 0x000f220000300800 */
[----:B-1----:R-:W-:-:S05]  /*221f0*/  IMAD.WIDE R70, R72, 0x4, R124 ;  /* 0x0000000448467825 */ /* 0x002fca00078e027c */
[----:B------:R1:W-:Y:S04]  /*22200*/  STL.64 [R1+0x2278], R70 ;  /* 0x0022784601007387 */ /* 0x0003e80000100a00 */
[----:B------:R-:W-:Y:S04]  /*22210*/  STL [R1+0x6d98], R116 ;  /* 0x006d987401007387 */ /* 0x000fe80000100800 */
[----:B------:R-:W4:Y:S01]  /*22220*/  LDL.LU R82, [R1+0x114] ;  /* 0x0001140001527983 */ /* 0x000f220000300800 */
[----:B------:R-:W-:-:S04]  /*22230*/  IMAD.WIDE R72, R183, 0x4, R124 ;  /* 0x00000004b7487825 */ /* 0x000fc800078e027c */
[----:B-1----:R-:W-:-:S05]  /*22240*/  IMAD.WIDE R70, R116, 0x4, R124 ;  /* 0x0000000474467825 */ /* 0x002fca00078e027c */
[----:B------:R1:W-:Y:S04]  /*22250*/  STL.64 [R1+0x2258], R70 ;  /* 0x0022584601007387 */ /* 0x0003e80000100a00 */
[----:B------:R-:W-:Y:S04]  /*22260*/  STL [R1+0x6d9c], R183 ;  /* 0x006d9cb701007387 */ /* 0x000fe80000100800 */
[----:B------:R2:W-:Y:S01]  /*22270*/  STL.64 [R1+0x2250], R72 ;  /* 0x0022504801007387 */ /* 0x0005e20000100a00 */
[----:B-1----:R-:W-:-:S03]  /*22280*/  IMAD.WIDE R70, R185, 0x4, R124 ;  /* 0x00000004b9467825 */ /* 0x002fc600078e027c */
[----:B------:R-:W-:Y:S04]  /*22290*/  STL [R1+0x6da0], R185 ;  /* 0x006da0b901007387 */ /* 0x000fe80000100800 */
[----:B------:R1:W-:Y:S01]  /*222a0*/  STL.64 [R1+0x2248], R70 ;  /* 0x0022484601007387 */ /* 0x0003e20000100a00 */
[----:B--2---:R-:W-:-:S03]  /*222b0*/  IMAD.WIDE R72, R187, 0x4, R124 ;  /* 0x00000004bb487825 */ /* 0x004fc600078e027c */
[----:B------:R-:W-:Y:S04]  /*222c0*/  STL [R1+0x6da4], R187 ;  /* 0x006da4bb01007387 */ /* 0x000fe80000100800 */
[----:B------:R-:W-:Y:S01]  /*222d0*/  STL.64 [R1+0x2240], R72 ;  /* 0x0022404801007387 */ /* 0x000fe20000100a00 */
[----:B-1----:R-:W-:-:S03]  /*222e0*/  IMAD.WIDE R70, R13, 0x4, R124 ;  /* 0x000000040d467825 */ /* 0x002fc600078e027c */
[----:B------:R-:W-:Y:S04]  /*222f0*/  STL [R1+0x6da8], R13 ;  /* 0x006da80d01007387 */ /* 0x000fe80000100800 */
[----:B------:R-:W2:Y:S04]  /*22300*/  LDL.LU R85, [R1+0x2e8] ;  /* 0x0002e80001557983 */ /* 0x000ea80000300800 */
[----:B------:R1:W-:Y:S04]  /*22310*/  STL.64 [R1+0x2238], R70 ;  /* 0x0022384601007387 */ /* 0x0003e80000100a00 */
[----:B------:R-:W-:Y:S04]  /*22320*/  STL [R1+0x6dac], R191 ;  /* 0x006dacbf01007387 */ /* 0x000fe80000100800 */
[----:B------:R-:W2:Y:S01]  /*22330*/  LDL.LU R86, [R1+0x2e4] ;  /* 0x0002e40001567983 */ /* 0x000ea20000300800 */
[----:B-1----:R-:W-:-:S05]  /*22340*/  IMAD.WIDE R70, R191, 0x4, R124 ;  /* 0x00000004bf467825 */ /* 0x002fca00078e027c */
[----:B------:R1:W-:Y:S04]  /*22350*/  STL.64 [R1+0x2230], R70 ;  /* 0x0022304601007387 */ /* 0x0003e80000100a00 */
[----:B------:R-:W-:Y:S04]  /*22360*/  STL [R1+0x6db0], R45 ;  /* 0x006db02d01007387 */ /* 0x000fe80000100800 */
[----:B------:R-:W2:Y:S01]  /*22370*/  LDL.LU R87, [R1+0x2ec] ;  /* 0x0002ec0001577983 */ /* 0x000ea20000300800 */
[----:B-1----:R-:W-:-:S05]  /*22380*/  IMAD.WIDE R70, R45, 0x4, R124 ;  /* 0x000000042d467825 */ /* 0x002fca00078e027c */
[----:B------:R1:W-:Y:S01]  /*22390*/  STL.64 [R1+0x2228], R70 ;  /* 0x0022284601007387 */ /* 0x0003e20000100a00 */
[----:B------:R-:W-:-:S03]  /*223a0*/  IMAD.WIDE R72, R65, 0x4, R124 ;  /* 0x0000000441487825 */ /* 0x000fc600078e027c */
[----:B------:R-:W-:Y:S04]  /*223b0*/  STL [R1+0x6db4], R106 ;  /* 0x006db46a01007387 */ /* 0x000fe80000100800 */
[----:B------:R-:W2:Y:S01]  /*223c0*/  LDL.LU R88, [R1+0x2f0] ;  /* 0x0002f00001587983 */ /* 0x000ea20000300800 */
[----:B-1----:R-:W-:-:S05]  /*223d0*/  IMAD.WIDE R70, R106, 0x4, R124 ;  /* 0x000000046a467825 */ /* 0x002fca00078e027c */
[----:B------:R1:W-:Y:S04]  /*223e0*/  STL.64 [R1+0x2218], R70 ;  /* 0x0022184601007387 */ /* 0x0003e80000100a00 */
[----:B------:R-:W-:Y:S04]  /*223f0*/  STL [R1+0x6db8], R65 ;  /* 0x006db84101007387 */ /* 0x000fe80000100800 */
[----:B------:R1:W-:Y:S02]  /*22400*/  STL.64 [R1+0x2210], R72 ;  /* 0x0022104801007387 */ /* 0x0003e40000100a00 */
[----:B-1----:R-:W-:-:S02]  /*22410*/  IMAD.WIDE R70, R57, 0x4, R124 ;  /* 0x0000000439467825 */ /* 0x002fc400078e027c */
[----:B------:R-:W-:Y:S04]  /*22420*/  STL [R1+0x6dbc], R57 ;  /* 0x006dbc3901007387 */ /* 0x000fe80000100800 */
[----:B------:R1:W-:Y:S01]  /*22430*/  STL.64 [R1+0x2208], R70 ;  /* 0x0022084601007387 */ /* 0x0003e20000100a00 */
[----:B------:R-:W-:-:S03]  /*22440*/  IMAD.WIDE R72, R110, 0x4, R124 ;  /* 0x000000046e487825 */ /* 0x000fc600078e027c */
[----:B------:R-:W-:Y:S04]  /*22450*/  STL [R1+0x6dc0], R110 ;  /* 0x006dc06e01007387 */ /* 0x000fe80000100800 */
[----:B------:R1:W-:Y:S02]  /*22460*/  STL.64 [R1+0x2200], R72 ;  /* 0x0022004801007387 */ /* 0x0003e40000100a00 */
[--C-:B-1----:R-:W-:Y:S02]  /*22470*/  IMAD.WIDE R70, R137, 0x4, R124.reuse ;  /* 0x0000000489467825 */ /* 0x102fe400078e027c */
[----:B------:R-:W-:Y:S04]  /*22480*/  STL [R1+0x6dc4], R137 ;  /* 0x006dc48901007387 */ /* 0x000fe80000100800 */
[----:B------:R-:W2:Y:S01]  /*22490*/  LDL.LU R89, [R1+0x2f4] ;  /* 0x0002f40001597983 */ /* 0x000ea20000300800 */
[----:B------:R-:W-:-:S03]  /*224a0*/  IMAD.WIDE R72, R144, 0x4, R124 ;  /* 0x0000000490487825 */ /* 0x000fc600078e027c */
[----:B------:R1:W-:Y:S04]  /*224b0*/  STL.64 [R1+0x21f8], R70 ;  /* 0x0021f84601007387 */ /* 0x0003e80000100a00 */
[----:B------:R-:W-:Y:S04]  /*224c0*/  STL [R1+0x6dc8], R144 ;  /* 0x006dc89001007387 */ /* 0x000fe80000100800 */
[----:B------:R1:W-:Y:S04]  /*224d0*/  STL.64 [R1+0x21f0], R72 ;  /* 0x0021f04801007387 */ /* 0x0003e80000100a00 */
[----:B------:R-:W-:Y:S04]  /*224e0*/  STL [R1+0x6dcc], R139 ;  /* 0x006dcc8b01007387 */ /* 0x000fe80000100800 */
[----:B------:R-:W2:Y:S01]  /*224f0*/  LDL.LU R90, [R1+0x2f8] ;  /* 0x0002f800015a7983 */ /* 0x000ea20000300800 */
[----:B-1----:R-:W-:-:S05]  /*22500*/  IMAD.WIDE R70, R139, 0x4, R124 ;  /* 0x000000048b467825 */ /* 0x002fca00078e027c */
[----:B------:R1:W-:Y:S01]  /*22510*/  STL.64 [R1+0x21e8], R70 ;  /* 0x0021e84601007387 */ /* 0x0003e20000100a00 */
[----:B------:R-:W-:-:S03]  /*22520*/  IMAD.WIDE R72, R140, 0x4, R124 ;  /* 0x000000048c487825 */ /* 0x000fc600078e027c */
[----:B------:R-:W-:Y:S01]  /*22530*/  STL [R1+0x6dd0], R240 ;  /* 0x006dd0f001007387 */ /* 0x000fe20000100800 */
        /* <DEDUP_REMOVED lines=37> */
[----:B------:R-:W2:Y:S04]  /*22790*/  LDL.LU R94, [R1+0x324] ;  /* 0x00032400015e7983 */ /* 0x000ea80000300800 */
[----:B------:R1:W-:Y:S01]  /*227a0*/  STL.64 [R1+0x2170], R70 ;  /* 0x0021704601007387 */ /* 0x0003e20000100a00 */
[----:B---3--:R-:W-:-:S03]  /*227b0*/  IMAD.WIDE R72, R15, 0x4, R124 ;  /* 0x000000040f487825 */ /* 0x008fc600078e027c */
[----:B------:R-:W-:Y:S01]  /*227c0*/  STL [R1+0x6e04], R114 ;  /* 0x006e047201007387 */ /* 0x000fe20000100800 */
[----:B-1----:R-:W-:-:S05]  /*227d0*/  IMAD.WIDE R70, R114, 0x4, R124 ;  /* 0x0000000472467825 */ /* 0x002fca00078e027c */
[----:B------:R4:W-:Y:S04]  /*227e0*/  STL.64 [R1+0x2620], R70 ;  /* 0x0026204601007387 */ /* 0x0009e80000100a00 */
[----:B------:R-:W-:Y:S04]  /*227f0*/  STL [R1+0x6e08], R15 ;  /* 0x006e080f01007387 */ /* 0x000fe80000100800 */
[----:B------:R-:W-:Y:S01]  /*22800*/  STL.64 [R1+0x25d0], R72 ;  /* 0x0025d04801007387 */ /* 0x000fe20000100a00 */
[----:B----4-:R-:W-:-:S03]  /*22810*/  IMAD.WIDE R70, R74, 0x4, R124 ;  /* 0x000000044a467825 */ /* 0x010fc600078e027c */
[----:B------:R-:W-:Y:S04]  /*22820*/  STL [R1+0x6e0c], R74 ;  /* 0x006e0c4a01007387 */ /* 0x000fe80000100800 */
[----:B------:R-:W3:Y:S04]  /*22830*/  LDL.LU R50, [R1+0x2fc] ;  /* 0x0002fc0001327983 */ /* 0x000ee80000300800 */
[----:B------:R1:W-:Y:S04]  /*22840*/  STL.64 [R1+0x25c0], R70 ;  /* 0x0025c04601007387 */ /* 0x0003e80000100a00 */
[----:B------:R-:W-:Y:S04]  /*22850*/  STL [R1+0x6e10], R75 ;  /* 0x006e104b01007387 */ /* 0x000fe80000100800 */
[----:B------:R-:W4:Y:S01]  /*22860*/  LDL.LU R103, [R1+0x340] ;  /* 0x0003400001677983 */ /* 0x000f220000300800 */
[----:B-1----:R-:W-:-:S05]  /*22870*/  IMAD.WIDE R70, R75, 0x4, R124 ;  /* 0x000000044b467825 */ /* 0x002fca00078e027c */
[----:B------:R1:W-:Y:S04]  /*22880*/  STL.64 [R1+0x25b0], R70 ;  /* 0x0025b04601007387 */ /* 0x0003e80000100a00 */
[----:B------:R-:W-:Y:S04]  /*22890*/  STL [R1+0x6e14], R82 ;  /* 0x006e145201007387 */ /* 0x000fe80000100800 */
[----:B------:R-:W3:Y:S01]  /*228a0*/  LDL.LU R112, [R1+0x33c] ;  /* 0x00033c0001707983 */ /* 0x000ee20000300800 */
[----:B-1----:R-:W-:-:S05]  /*228b0*/  IMAD.WIDE R70, R82, 0x4, R124 ;  /* 0x0000000452467825 */ /* 0x002fca00078e027c */
[----:B------:R1:W-:Y:S01]  /*228c0*/  STL.64 [R1+0x25a0], R70 ;  /* 0x0025a04601007387 */ /* 0x0003e20000100a00 */
[----:B------:R-:W-:-:S03]  /*228d0*/  IMAD.WIDE R72, R49, 0x4, R124 ;  /* 0x0000000431487825 */ /* 0x000fc600078e027c */
[----:B------:R-:W-:Y:S04]  /*228e0*/  STL [R1+0x6e18], R178 ;  /* 0x006e18b201007387 */ /* 0x000fe80000100800 */
[----:B------:R-:W3:Y:S01]  /*228f0*/  LDL.LU R152, [R1+0x338] ;  /* 0x0003380001987983 */ /* 0x000ee20000300800 */
[----:B-1----:R-:W-:-:S05]  /*22900*/  IMAD.WIDE R70, R178, 0x4, R124 ;  /* 0x00000004b2467825 */ /* 0x002fca00078e027c */
[----:B------:R1:W-:Y:S04]  /*22910*/  STL.64 [R1+0x22a8], R70 ;  /* 0x0022a84601007387 */ /* 0x0003e80000100a00 */
[----:B------:R-:W-:Y:S04]  /*22920*/  STL [R1+0x6e1c], R49 ;  /* 0x006e1c3101007387 */ /* 0x000fe80000100800 */
[----:B------:R-:W-:Y:S01]  /*22930*/  STL.64 [R1+0x2298], R72 ;  /* 0x0022984801007387 */ /* 0x000fe20000100a00 */
[----:B-1----:R-:W-:-:S03]  /*22940*/  IMAD.WIDE R70, R113, 0x4, R124 ;  /* 0x0000000471467825 */ /* 0x002fc600078e027c */
[----:B------:R-:W-:Y:S04]  /*22950*/  STL [R1+0x6e20], R113 ;  /* 0x006e207101007387 */ /* 0x000fe80000100800 */
[----:B------:R-:W3:Y:S04]  /*22960*/  LDL.LU R169, [R1+0x334] ;  /* 0x0003340001a97983 */ /* 0x000ee80000300800 */
[----:B------:R1:W-:Y:S04]  /*22970*/  STL.64 [R1+0x2270], R70 ;  /* 0x0022704601007387 */ /* 0x0003e80000100a00 */
[----:B--2---:R-:W-:Y:S04]  /*22980*/  STL [R1+0x6e24], R85 ;  /* 0x006e245501007387 */ /* 0x004fe80000100800 */
        /* <DEDUP_REMOVED lines=16> */
[----:B------:R-:W2:Y:S04]  /*22a90*/  LDL.LU R116, [R1+0x320] ;  /* 0x0003200001747983 */ /* 0x000ea80000300800 */
[----:B------:R1:W-:Y:S01]  /*22aa0*/  STL.64 [R1+0x2168], R70 ;  /* 0x0021684601007387 */ /* 0x0003e20000100a00 */
[----:B------:R-:W-:-:S03]  /*22ab0*/  IMAD.WIDE R74, R128, 0x4, R124 ;  /* 0x00000004804a7825 */ /* 0x000fc600078e027c */
[----:B------:R-:W2:Y:S01]  /*22ac0*/  LDL.LU R183, [R1+0x31c] ;  /* 0x00031c0001b77983 */ /* 0x000ea20000300800 */
[----:B-1----:R-:W-:-:S05]  /*22ad0*/  IMAD.WIDE R70, R186, 0x4, R124 ;  /* 0x00000004ba467825 */ /* 0x002fca00078e027c */
[----:B------:R1:W-:Y:S04]  /*22ae0*/  STL.64 [R1+0x2160], R70 ;  /* 0x0021604601007387 */ /* 0x0003e80000100a00 */
[----:B------:R-:W2:Y:S04]  /*22af0*/  LDL.LU R185, [R1+0x318] ;  /* 0x0003180001b97983 */ /* 0x000ea80000300800 */
[----:B------:R1:W-:Y:S02]  /*22b00*/  STL.64 [R1+0x2150], R74 ;  /* 0x0021504a01007387 */ /* 0x0003e40000100a00 */
[----:B-1----:R-:W-:-:S02]  /*22b10*/  IMAD.WIDE R70, R89, 0x4, R124 ;  /* 0x0000000459467825 */ /* 0x002fc400078e027c */
[----:B------:R-:W2:Y:S04]  /*22b20*/  LDL.LU R187, [R1+0x314] ;  /* 0x0003140001bb7983 */ /* 0x000ea80000300800 */
[----:B------:R1:W-:Y:S01]  /*22b30*/  STL.64 [R1+0x2148], R70 ;  /* 0x0021484601007387 */ /* 0x0003e20000100a00 */
[----:B------:R-:W-:-:S03]  /*22b40*/  IMAD.WIDE R74, R105, 0x4, R124 ;  /* 0x00000004694a7825 */ /* 0x000fc600078e027c */
[----:B------:R-:W2:Y:S04]  /*22b50*/  LDL.LU R13, [R1+0x310] ;  /* 0x00031000010d7983 */ /* 0x000ea80000300800 */
[----:B------:R1:W-:Y:S02]  /*22b60*/  STL.64 [R1+0x2140], R74 ;  /* 0x0021404a01007387 */ /* 0x0003e40000100a00 */
[----:B-1----:R-:W-:-:S05]  /*22b70*/  IMAD.WIDE R70, R90, 0x4, R124 ;  /* 0x000000045a467825 */ /* 0x002fca00078e027c */
[----:B------:R1:W-:Y:S01]  /*22b80*/  STL.64 [R1+0x2138], R70 ;  /* 0x0021384601007387 */ /* 0x0003e20000100a00 */
[----:B------:R-:W-:-:S03]  /*22b90*/  IMAD.WIDE R74, R107, 0x4, R124 ;  /* 0x000000046b4a7825 */ /* 0x000fc600078e027c */
[----:B------:R-:W2:Y:S04]  /*22ba0*/  LDL.LU R191, [R1+0x30c] ;  /* 0x00030c0001bf7983 */ /* 0x000ea80000300800 */
[----:B------:R1:W-:Y:S02]  /*22bb0*/  STL.64 [R1+0x2130], R74 ;  /* 0x0021304a01007387 */ /* 0x0003e40000100a00 */
[--C-:B-1----:R-:W-:Y:S02]  /*22bc0*/  IMAD.WIDE R70, R123, 0x4, R124.reuse ;  /* 0x000000047b467825 */ /* 0x102fe400078e027c */
[----:B------:R-:W2:Y:S04]  /*22bd0*/  LDL.LU R45, [R1+0x308] ;  /* 0x00030800012d7983 */ /* 0x000ea80000300800 */
[----:B------:R1:W-:Y:S01]  /*22be0*/  STL.64 [R1+0x2128], R70 ;  /* 0x0021284601007387 */ /* 0x0003e20000100a00 */
[----:B------:R-:W-:-:S03]  /*22bf0*/  IMAD.WIDE R74, R131, 0x4, R124 ;  /* 0x00000004834a7825 */ /* 0x000fc600078e027c */
[----:B------:R-:W2:Y:S04]  /*22c00*/  LDL.LU R106, [R1+0x304] ;  /* 0x00030400016a7983 */ /* 0x000ea80000300800 */
[----:B------:R1:W-:Y:S04]  /*22c10*/  STL.64 [R1+0x2120], R74 ;  /* 0x0021204a01007387 */ /* 0x0003e80000100a00 */
[----:B------:R-:W-:Y:S04]  /*22c20*/  STL.64 [R1+0x6e40], R128 ;  /* 0x006e408001007387 */ /* 0x000fe80000100a00 */
[----:B------:R-:W2:Y:S01]  /*22c30*/  LDL.LU R65, [R1+0x300] ;  /* 0x0003000001417983 */ /* 0x000ea20000300800 */
[----:B-1----:R-:W-:-:S05]  /*22c40*/  IMAD.WIDE R70, R129, 0x4, R124 ;  /* 0x0000000481467825 */ /* 0x002fca00078e027c */
[----:B------:R1:W-:Y:S01]  /*22c50*/  STL.64 [R1+0x2118], R70 ;  /* 0x0021184601007387 */ /* 0x0003e20000100a00 */
[----:B------:R-:W-:-:S03]  /*22c60*/  IMAD.WIDE R74, R104, 0x4, R124 ;  /* 0x00000004684a7825 */ /* 0x000fc600078e027c */
[----:B------:R-:W-:Y:S01]  /*22c70*/  STL.64 [R1+0x6e48], R104 ;  /* 0x006e486801007387 */ /* 0x000fe20000100a00 */
[----:B-1----:R-:W-:-:S05]  /*22c80*/  IMAD.WIDE R70, R133, 0x4, R124 ;  /* 0x0000000485467825 */ /* 0x002fca00078e027c */
[----:B------:R1:W-:Y:S01]  /*22c90*/  STL.64 [R1+0x2110], R70 ;  /* 0x0021104601007387 */ /* 0x0003e20000100a00 */
[----:B------:R-:W-:-:S03]  /*22ca0*/  IMAD.WIDE R86, R136, 0x4, R124 ;  /* 0x0000000488567825 */ /* 0x000fc600078e027c */
[----:B------:R1:W-:Y:S02]  /*22cb0*/  STL.64 [R1+0xc60], R74 ;  /* 0x000c604a01007387 */ /* 0x0003e40000100a00 */
[----:B-1----:R-:W-:-:S04]  /*22cc0*/  IMAD.WIDE R70, R92, 0x4, R124 ;  /* 0x000000045c467825 */ /* 0x002fc800078e027c */
[--C-:B------:R-:W-:Y:S01]  /*22cd0*/  IMAD.WIDE R74, R119, 0x4, R124.reuse ;  /* 0x00000004774a7825 */ /* 0x100fe200078e027c */
[----:B------:R1:W-:Y:S04]  /*22ce0*/  STL.64 [R1+0x2100], R70 ;  /* 0x0021004601007387 */ /* 0x0003e80000100a00 */
[----:B------:R1:W-:Y:S04]  /*22cf0*/  STL.64 [R1+0x20f8], R74 ;  /* 0x0020f84a01007387 */ /* 0x0003e80000100a00 */
[----:B------:R1:W-:Y:S02]  /*22d00*/  STL.64 [R1+0x20f0], R86 ;  /* 0x0020f05601007387 */ /* 0x0003e40000100a00 */
[----:B-1----:R-:W-:-:S02]  /*22d10*/  IMAD.WIDE R70, R134, 0x4, R124 ;  /* 0x0000000486467825 */ /* 0x002fc400078e027c */
[----:B------:R-:W-:Y:S02]  /*22d20*/  STL.64 [R1+0x6e50], R132 ;  /* 0x006e508401007387 */ /* 0x000fe40000100a00 */
[--C-:B------:R-:W-:Y:S02]  /*22d30*/  IMAD.WIDE R74, R132, 0x4, R124.reuse ;  /* 0x00000004844a7825 */ /* 0x100fe400078e027c */
[----:B------:R1:W-:Y:S02]  /*22d40*/  STL.64 [R1+0x20e8], R70 ;  /* 0x0020e84601007387 */ /* 0x0003e40000100a00 */
[--C-:B------:R-:W-:Y:S02]  /*22d50*/  IMAD.WIDE R86, R94, 0x4, R124.reuse ;  /* 0x000000045e567825 */ /* 0x100fe400078e027c */
[----:B------:R4:W-:Y:S04]  /*22d60*/  STL.64 [R1+0x20e0], R74 ;  /* 0x0020e04a01007387 */ /* 0x0009e80000100a00 */
[----:B------:R-:W-:Y:S01]  /*22d70*/  STL.64 [R1+0x6e58], R130 ;  /* 0x006e588201007387 */ /* 0x000fe20000100a00 */
[----:B-1----:R-:W-:-:S05]  /*22d80*/  IMAD.WIDE R70, R130, 0x4, R124 ;  /* 0x0000000482467825 */ /* 0x002fca00078e027c */
[----:B------:R1:W-:Y:S01]  /*22d90*/  STL.64 [R1+0x20d8], R70 ;  /* 0x0020d84601007387 */ /* 0x0003e20000100a00 */
[----:B----4-:R-:W-:-:S03]  /*22da0*/  IMAD.WIDE R74, R117, 0x4, R124 ;  /* 0x00000004754a7825 */ /* 0x010fc600078e027c */
[----:B------:R4:W-:Y:S04]  /*22db0*/  STL.64 [R1+0x20d0], R86 ;  /* 0x0020d05601007387 */ /* 0x0009e80000100a00 */
[----:B------:R-:W2:Y:S01]  /*22dc0*/  LDL.LU R57, [R1+0x35c] ;  /* 0x00035c0001397983 */ /* 0x000ea20000300800 */
[----:B-1----:R-:W-:-:S05]  /*22dd0*/  IMAD.WIDE R70, R122, 0x4, R124 ;  /* 0x000000047a467825 */ /* 0x002fca00078e027c */
[----:B------:R3:W-:Y:S01]  /*22de0*/  STL.64 [R1+0x20c8], R70 ;  /* 0x0020c84601007387 */ /* 0x0007e20000100a00 */
[----:B----4-:R-:W-:-:S03]  /*22df0*/  IMAD.WIDE R86, R103, 0x4, R124 ;  /* 0x0000000467567825 */ /* 0x010fc600078e027c */
[----:B------:R1:W-:Y:S01]  /*22e00*/  STL.64 [R1+0x20c0], R74 ;  /* 0x0020c04a01007387 */ /* 0x0003e20000100a00 */
[----:B---3--:R-:W-:-:S04]  /*22e10*/  IMAD.WIDE R70, R50, 0x4, R124 ;  /* 0x0000000432467825 */ /* 0x008fc800078e027c */
[--C-:B-1----:R-:W-:Y:S01]  /*22e20*/  IMAD.WIDE R74, R112, 0x4, R124.reuse ;  /* 0x00000004704a7825 */ /* 0x102fe200078e027c */
[----:B------:R1:W-:Y:S04]  /*22e30*/  STL.64 [R1+0x20b8], R70 ;  /* 0x0020b84601007387 */ /* 0x0003e80000100a00 */
[----:B------:R3:W-:Y:S04]  /*22e40*/  STL.64 [R1+0x2660], R86 ;  /* 0x0026605601007387 */ /* 0x0007e80000100a00 */
[----:B------:R4:W-:Y:S01]  /*22e50*/  STL.64 [R1+0x2658], R74 ;  /* 0x0026584a01007387 */ /* 0x0009e20000100a00 */
[----:B-1----:R-:W-:-:S04]  /*22e60*/  IMAD.WIDE R70, R152, 0x4, R124 ;  /* 0x0000000498467825 */ /* 0x002fc800078e027c */
[--C-:B---3--:R-:W-:Y:S02]  /*22e70*/  IMAD.WIDE R86, R36, 0x4, R124.reuse ;  /* 0x0000000424567825 */ /* 0x108fe400078e027c */
[----:B------:R-:W3:Y:S04]  /*22e80*/  LDL.LU R36, [R1+0x6e60] ;  /* 0x006e600001247983 */ /* 0x000ee80000300800 */
[----:B------:R2:W-:Y:S04]  /*22e90*/  STL.64 [R1+0x2650], R70 ;  /* 0x0026504601007387 */ /* 0x0005e80000100a00 */
[----:B------:R-:W-:Y:S04]  /*22ea0*/  STL.64 [R1+0x2640], R86 ;  /* 0x0026405601007387 */ /* 0x000fe80000100a00 */
[----:B------:R-:W3:Y:S01]  /*22eb0*/  LDL.LU R110, [R1+0x3b0] ;  /* 0x0003b000016e7983 */ /* 0x000ee20000300800 */
[----:B----4-:R-:W-:-:S05]  /*22ec0*/  IMAD.WIDE R74, R169, 0x4, R124 ;  /* 0x00000004a94a7825 */ /* 0x010fca00078e027c */
[----:B------:R1:W-:Y:S01]  /*22ed0*/  STL.64 [R1+0x2630], R74 ;  /* 0x0026304a01007387 */ /* 0x0003e20000100a00 */
[----:B--2---:R-:W-:-:S05]  /*22ee0*/  IMAD.WIDE R70, R118, 0x4, R124 ;  /* 0x0000000476467825 */ /* 0x004fca00078e027c */
[----:B------:R2:W-:Y:S04]  /*22ef0*/  STL.64 [R1+0x2628], R70 ;  /* 0x0026284601007387 */ /* 0x0005e80000100a00 */
[----:B------:R-:W4:Y:S01]  /*22f00*/  LDL.LU R137, [R1+0x398] ;  /* 0x0003980001897983 */ /* 0x000f220000300800 */
[----:B-1----:R-:W-:-:S05]  /*22f10*/  IMAD.WIDE R74, R73, 0x4, R124 ;  /* 0x00000004494a7825 */ /* 0x002fca00078e027c */
[----:B------:R1:W-:Y:S04]  /*22f20*/  STL.64 [R1+0x2618], R74 ;  /* 0x0026184a01007387 */ /* 0x0003e80000100a00 */
[----:B------:R-:W4:Y:S01]  /*22f30*/  LDL.LU R144, [R1+0x380] ;  /* 0x0003800001907983 */ /* 0x000f220000300800 */
[----:B--2---:R-:W-:-:S04]  /*22f40*/  IMAD.WIDE R70, R72, 0x4, R124 ;  /* 0x0000000448467825 */ /* 0x004fc800078e027c */
[--C-:B-1----:R-:W-:Y:S01]  /*22f50*/  IMAD.WIDE R74, R135, 0x4, R124.reuse ;  /* 0x00000004874a7825 */ /* 0x102fe200078e027c */
[----:B------:R1:W-:Y:S04]  /*22f60*/  STL.64 [R1+0x2610], R70 ;  /* 0x0026104601007387 */ /* 0x0003e80000100a00 */
[----:B------:R-:W2:Y:S04]  /*22f70*/  LDL.LU R139, [R1+0x368] ;  /* 0x00036800018b7983 */ /* 0x000ea80000300800 */
[----:B------:R1:W-:Y:S04]  /*22f80*/  STL.64 [R1+0x2608], R74 ;  /* 0x0026084a01007387 */ /* 0x0003e80000100a00 */
[----:B------:R-:W2:Y:S01]  /*22f90*/  LDL.LU R240, [R1+0x3b4] ;  /* 0x0003b40001f07983 */ /* 0x000ea20000300800 */
[----:B-1----:R-:W-:-:S05]  /*22fa0*/  IMAD.WIDE R70, R116, 0x4, R124 ;  /* 0x0000000474467825 */ /* 0x002fca00078e027c */
[----:B------:R1:W-:Y:S01]  /*22fb0*/  STL.64 [R1+0x25f8], R70 ;  /* 0x0025f84601007387 */ /* 0x0003e20000100a00 */
[----:B------:R-:W-:-:S05]  /*22fc0*/  IMAD.WIDE R74, R183, 0x4, R124 ;  /* 0x00000004b74a7825 */ /* 0x000fca00078e027c */
[----:B------:R1:W-:Y:S04]  /*22fd0*/  STL.64 [R1+0x25e8], R74 ;  /* 0x0025e84a01007387 */ /* 0x0003e80000100a00 */
[----:B------:R-:W2:Y:S01]  /*22fe0*/  LDL.LU R140, [R1+0x39c] ;  /* 0x00039c00018c7983 */ /* 0x000ea20000300800 */
        /* <DEDUP_REMOVED lines=18> */
[----:B------:R1:W-:Y:S04]  /*23110*/  STL.64 [R1+0x22a0], R70 ;  /* 0x0022a04601007387 */ /* 0x0003e80000100a00 */
[----:B------:R-:W2:Y:S01]  /*23120*/  LDL.LU R146, [R1+0x370] ;  /* 0x0003700001927983 */ /* 0x000ea20000300800 */
[----:B------:R-:W-:-:S04]  /*23130*/  IMAD.WIDE R74, R65, 0x4, R124 ;  /* 0x00000004414a7825 */ /* 0x000fc800078e027c */
[--C-:B-1----:R-:W-:Y:S01]  /*23140*/  IMAD.WIDE R70, R108, 0x4, R124.reuse ;  /* 0x000000046c467825 */ /* 0x102fe200078e027c */
[----:B------:R1:W-:Y:S04]  /*23150*/  STL.64 [R1+0x2290], R74 ;  /* 0x0022904a01007387 */ /* 0x0003e80000100a00 */
        /* <DEDUP_REMOVED lines=10> */
[----:B------:R-:W2:Y:S01]  /*23200*/  LDL R250, [R1+0xc8] ;  /* 0x0000c80001fa7983 */ /* 0x000ea20000100800 */
[----:B------:R-:W-:-:S03]  /*23210*/  IMAD.WIDE R70, R109, 0x4, R124 ;  /* 0x000000046d467825 */ /* 0x000fc600078e027c */
[----:B------:R-:W2:Y:S01]  /*23220*/  LDL.LU R238, [R1+0x374] ;  /* 0x0003740001ee7983 */ /* 0x000ea20000300800 */
[----:B-1----:R-:W-:-:S03]  /*23230*/  IMAD.WIDE R74, R121, 0x4, R124 ;  /* 0x00000004794a7825 */ /* 0x002fc600078e027c */
[----:B------:R1:W-:Y:S04]  /*23240*/  STL.64 [R1+0x20b0], R70 ;  /* 0x0020b04601007387 */ /* 0x0003e80000100a00 */
[----:B------:R-:W2:Y:S04]  /*23250*/  LDL.LU R141, [R1+0x3a8] ;  /* 0x0003a800018d7983 */ /* 0x000ea80000300800 */
[----:B------:R1:W-:Y:S02]  /*23260*/  STL.64 [R1+0x20a8], R74 ;  /* 0x0020a84a01007387 */ /* 0x0003e40000100a00 */
[----:B-1----:R-:W-:-:S05]  /*23270*/  IMAD.WIDE R70, R84, 0x4, R124 ;  /* 0x0000000454467825 */ /* 0x002fca00078e027c */
[----:B------:R1:W-:Y:S01]  /*23280*/  STL.64 [R1+0x20a0], R70 ;  /* 0x0020a04601007387 */ /* 0x0003e20000100a00 */
[----:B------:R-:W-:-:S03]  /*23290*/  IMAD.WIDE R74, R91, 0x4, R124 ;  /* 0x000000045b4a7825 */ /* 0x000fc600078e027c */
[----:B------:R-:W2:Y:S01]  /*232a0*/  LDL.LU R114, [R1+0x390] ;  /* 0x0003900001727983 */ /* 0x000ea20000300800 */
[----:B------:R-:W-:-:S03]  /*232b0*/  IMAD.WIDE R86, R100, 0x4, R124 ;  /* 0x0000000464567825 */ /* 0x000fc600078e027c */
[----:B------:R1:W-:Y:S02]  /*232c0*/  STL.64 [R1+0x2098], R74 ;  /* 0x0020984a01007387 */ /* 0x0003e40000100a00 */
[--C-:B-1----:R-:W-:Y:S02]  /*232d0*/  IMAD.WIDE R70, R102, 0x4, R124.reuse ;  /* 0x0000000466467825 */ /* 0x102fe400078e027c */
[----:B------:R-:W2:Y:S04]  /*232e0*/  LDL.LU R15, [R1+0x378] ;  /* 0x00037800010f7983 */ /* 0x000ea80000300800 */
[----:B------:R1:W-:Y:S04]  /*232f0*/  STL.64 [R1+0x2090], R70 ;  /* 0x0020904601007387 */ /* 0x0003e80000100a00 */
[----:B------:R-:W2:Y:S04]  /*23300*/  LDL.LU R74, [R1+0x360] ;  /* 0x00036000014a7983 */ /* 0x000ea80000300800 */
[----:B------:R1:W-:Y:S02]  /*23310*/  STL.64 [R1+0x2088], R86 ;  /* 0x0020885601007387 */ /* 0x0003e40000100a00 */
[----:B-1----:R-:W-:-:S02]  /*23320*/  IMAD.WIDE R70, R57, 0x4, R124 ;  /* 0x0000000439467825 */ /* 0x002fc400078e027c */
[----:B------:R-:W2:Y:S04]  /*23330*/  LDL.LU R75, [R1+0x3ac] ;  /* 0x0003ac00014b7983 */ /* 0x000ea80000300800 */
[----:B------:R1:W-:Y:S01]  /*23340*/  STL.64 [R1+0x2080], R70 ;  /* 0x0020804601007387 */ /* 0x0003e20000100a00 */
[----:B------:R-:W-:-:S05]  /*23350*/  IMAD.WIDE R86, R98, 0x4, R124 ;  /* 0x0000000462567825 */ /* 0x000fca00078e027c */
[----:B------:R1:W-:Y:S02]  /*23360*/  STL.64 [R1+0x2078], R86 ;  /* 0x0020785601007387 */ /* 0x0003e40000100a00 */
[--C-:B-1----:R-:W-:Y:S02]  /*23370*/  IMAD.WIDE R70, R97, 0x4, R124.reuse ;  /* 0x0000000461467825 */ /* 0x102fe400078e027c */
[----:B------:R-:W2:Y:S04]  /*23380*/  LDL.LU R82, [R1+0x394] ;  /* 0x0003940001527983 */ /* 0x000ea80000300800 */
[----:B------:R1:W-:Y:S01]  /*23390*/  STL.64 [R1+0x2070], R70 ;  /* 0x0020704601007387 */ /* 0x0003e20000100a00 */
[----:B------:R-:W-:-:S03]  /*233a0*/  IMAD.WIDE R86, R96, 0x4, R124 ;  /* 0x0000000460567825 */ /* 0x000fc600078e027c */
[----:B------:R-:W2:Y:S04]  /*233b0*/  LDL.LU R178, [R1+0x37c] ;  /* 0x00037c0001b27983 */ /* 0x000ea80000300800 */
[----:B------:R3:W-:Y:S01]  /*233c0*/  STL.64 [R1+0x2068], R86 ;  /* 0x0020685601007387 */ /* 0x0007e20000100a00 */
[----:B-1----:R-:W-:-:S03]  /*233d0*/  IMAD.WIDE R70, R95, 0x4, R124 ;  /* 0x000000045f467825 */ /* 0x002fc600078e027c */
[----:B------:R-:W2:Y:S04]  /*233e0*/  LDL.LU R49, [R1+0x364] ;  /* 0x0003640001317983 */ /* 0x000ea80000300800 */
[----:B------:R1:W-:Y:S01]  /*233f0*/  STL.64 [R1+0x2060], R70 ;  /* 0x0020604601007387 */ /* 0x0003e20000100a00 */
[----:B---3--:R-:W-:-:S03]  /*23400*/  IMAD.WIDE R86, R93, 0x4, R124 ;  /* 0x000000045d567825 */ /* 0x008fc600078e027c */
[----:B------:R-:W3:Y:S01]  /*23410*/  LDL.LU R113, [R1+0x358] ;  /* 0x0003580001717983 */ /* 0x000ee20000300800 */
[----:B------:R-:W-:-:S03]  /*23420*/  IMAD.WIDE R104, R110, 0x4, R124 ;  /* 0x000000046e687825 */ /* 0x000fc600078e027c */
[----:B------:R4:W-:Y:S01]  /*23430*/  STL.64 [R1+0x2058], R86 ;  /* 0x0020585601007387 */ /* 0x0009e20000100a00 */
[----:B-1----:R-:W-:-:S03]  /*23440*/  IMAD.WIDE R70, R36, 0x4, R124 ;  /* 0x0000000424467825 */ /* 0x002fc600078e027c */
[----:B------:R-:W3:Y:S04]  /*23450*/  LDL.LU R85, [R1+0x354] ;  /* 0x0003540001557983 */ /* 0x000ee80000300800 */
[----:B------:R1:W-:Y:S04]  /*23460*/  STL.64 [R1+0xc68], R70 ;  /* 0x000c684601007387 */ /* 0x0003e80000100a00 */
[----:B----4-:R-:W4:Y:S04]  /*23470*/  LDL.LU R86, [R1+0x350] ;  /* 0x0003500001567983 */ /* 0x010f280000300800 */
[----:B------:R2:W-:Y:S01]  /*23480*/  STL.64 [R1+0x2aa8], R104 ;  /* 0x002aa86801007387 */ /* 0x0005e20000100a00 */
[----:B-1----:R-:W-:-:S03]  /*23490*/  IMAD.WIDE R70, R137, 0x4, R124 ;  /* 0x0000000489467825 */ /* 0x002fc600078e027c */
[----:B------:R-:W3:Y:S04]  /*234a0*/  LDL.LU R87, [R1+0x34c] ;  /* 0x00034c0001577983 */ /* 0x000ee80000300800 */
[----:B------:R1:W-:Y:S04]  /*234b0*/  STL.64 [R1+0x2aa0], R70 ;  /* 0x002aa04601007387 */ /* 0x0003e80000100a00 */
[----:B------:R-:W3:Y:S01]  /*234c0*/  LDL.LU R88, [R1+0x348] ;  /* 0x0003480001587983 */ /* 0x000ee20000300800 */
[----:B--2---:R-:W-:-:S05]  /*234d0*/  IMAD.WIDE R104, R144, 0x4, R124 ;  /* 0x0000000490687825 */ /* 0x004fca00078e027c */
[----:B------:R2:W-:Y:S01]  /*234e0*/  STL.64 [R1+0x2a98], R104 ;  /* 0x002a986801007387 */ /* 0x0005e20000100a00 */
[----:B-1----:R-:W-:-:S05]  /*234f0*/  IMAD.WIDE R70, R139, 0x4, R124 ;  /* 0x000000048b467825 */ /* 0x002fca00078e027c */
[----:B------:R1:W-:Y:S01]  /*23500*/  STL.64 [R1+0x2a90], R70 ;  /* 0x002a904601007387 */ /* 0x0003e20000100a00 */
[----:B--2---:R-:W-:-:S04]  /*23510*/  IMAD.WIDE R104, R240, 0x4, R124 ;  /* 0x00000004f0687825 */ /* 0x004fc800078e027c */
[----:B-1----:R-:W-:-:S04]  /*23520*/  IMAD.WIDE R70, R140, 0x4, R124 ;  /* 0x000000048c467825 */ /* 0x002fc800078e027c */
[----:B------:R-:W-:-:S05]  /*23530*/  IMAD.WIDE R128, R250, 0x4, R124 ;  /* 0x00000004fa807825 */ /* 0x000fca00078e027c */
[----:B------:R-:W-:Y:S04]  /*23540*/  STL.64 [R1+0x2a88], R128 ;  /* 0x002a888001007387 */ /* 0x000fe80000100a00 */
[----:B------:R-:W2:Y:S04]  /*23550*/  LDL.LU R184, [R1+0x3c0] ;  /* 0x0003c00001b87983 */ /* 0x000ea80000300800 */
[----:B------:R1:W-:Y:S04]  /*23560*/  STL.64 [R1+0x2a80], R104 ;  /* 0x002a806801007387 */ /* 0x0003e80000100a00 */
[----:B------:R1:W-:Y:S04]  /*23570*/  STL.64 [R1+0x2a78], R70 ;  /* 0x002a784601007387 */ /* 0x0003e80000100a00 */
[----:B------:R-:W2:Y:S01]  /*23580*/  LDL R250, [R1+0x90] ;  /* 0x0000900001fa7983 */ /* 0x000ea20000100800 */
[----:B-1----:R-:W-:-:S04]  /*23590*/  IMAD.WIDE R104, R246, 0x4, R124 ;  /* 0x00000004f6687825 */ /* 0x002fc800078e027c */
[--C-:B------:R-:W-:Y:S01]  /*235a0*/  IMAD.WIDE R70, R138, 0x4, R124.reuse ;  /* 0x000000048a467825 */ /* 0x100fe200078e027c */
[----:B------:R1:W-:Y:S03]  /*235b0*/  STL.64 [R1+0x2a70], R104 ;  /* 0x002a706801007387 */ /* 0x0003e60000100a00 */
[--C-:B------:R-:W-:Y:S01]  /*235c0*/  IMAD.WIDE R128, R44, 0x4, R124.reuse ;  /* 0x000000042c807825 */ /* 0x100fe200078e027c */
[----:B------:R1:W-:Y:S04]  /*235d0*/  STL.64 [R1+0x2a68], R70 ;  /* 0x002a684601007387 */ /* 0x0003e80000100a00 */
[----:B------:R1:W-:Y:S02]  /*235e0*/  STL.64 [R1+0x2a60], R128 ;  /* 0x002a608001007387 */ /* 0x0003e40000100a00 */
        /* <DEDUP_REMOVED lines=29> */
[----:B------:R4:W-:Y:S01]  /*237c0*/  STL.64 [R1+0x29e8], R128 ;  /* 0x0029e88001007387 */ /* 0x0009e20000100a00 */
[----:B-1----:R-:W-:-:S04]  /*237d0*/  IMAD.WIDE R104, R75, 0x4, R124 ;  /* 0x000000044b687825 */ /* 0x002fc800078e027c */
[--C-:B----4-:R-:W-:Y:S01]  /*237e0*/  IMAD.WIDE R70, R82, 0x4, R124.reuse ;  /* 0x0000000452467825 */ /* 0x110fe200078e027c */
[----:B------:R1:W-:Y:S03]  /*237f0*/  STL.64 [R1+0x29e0], R104 ;  /* 0x0029e06801007387 */ /* 0x0003e60000100a00 */
[--C-:B------:R-:W-:Y:S01]  /*23800*/  IMAD.WIDE R128, R178, 0x4, R124.reuse ;  /* 0x00000004b2807825 */ /* 0x100fe200078e027c */
[----:B------:R3:W-:Y:S04]  /*23810*/  STL.64 [R1+0x29d8], R70 ;  /* 0x0029d84601007387 */ /* 0x0007e80000100a00 */
[----:B------:R4:W-:Y:S01]  /*23820*/  STL.64 [R1+0x29d0], R128 ;  /* 0x0029d08001007387 */ /* 0x0009e20000100a00 */
[----:B-1----:R-:W-:-:S04]  /*23830*/  IMAD.WIDE R104, R49, 0x4, R124 ;  /* 0x0000000431687825 */ /* 0x002fc800078e027c */
[--C-:B---3--:R-:W-:Y:S01]  /*23840*/  IMAD.WIDE R70, R113, 0x4, R124.reuse ;  /* 0x0000000471467825 */ /* 0x108fe200078e027c */
[----:B------:R1:W-:Y:S03]  /*23850*/  STL.64 [R1+0x29c8], R104 ;  /* 0x0029c86801007387 */ /* 0x0003e60000100a00 */
[--C-:B----4-:R-:W-:Y:S01]  /*23860*/  IMAD.WIDE R128, R85, 0x4, R124.reuse ;  /* 0x0000000455807825 */ /* 0x110fe200078e027c */
        /* <DEDUP_REMOVED lines=10> */
[----:B------:R-:W-:Y:S03]  /*23910*/  STL.64 [R1+0x2998], R104 ;  /* 0x0029986801007387 */ /* 0x000fe60000100a00 */
[--C-:B----4-:R-:W-:Y:S01]  /*23920*/  IMAD.WIDE R128, R76, 0x4, R124.reuse ;  /* 0x000000044c807825 */ /* 0x110fe200078e027c */
[----:B------:R-:W-:Y:S04]  /*23930*/  STL.64 [R1+0x2990], R70 ;  /* 0x0029904601007387 */ /* 0x000fe80000100a00 */
[----:B------:R1:W-:Y:S02]  /*23940*/  STL.64 [R1+0x2988], R128 ;  /* 0x0029888001007387 */ /* 0x0003e40000100a00 */
[----:B-1----:R-:W-:-:S04]  /*23950*/  IMAD.WIDE R128, R252, 0x4, R124 ;  /* 0x00000004fc807825 */ /* 0x002fc800078e027c */
[----:B--2---:R-:W-:-:S05]  /*23960*/  IMAD.WIDE R104, R184, 0x4, R124 ;  /* 0x00000004b8687825 */ /* 0x004fca00078e027c */
[----:B------:R1:W-:Y:S01]  /*23970*/  STL.64 [R1+0x30a0], R104 ;  /* 0x0030a06801007387 */ /* 0x0003e20000100a00 */
[----:B------:R-:W-:-:S04]  /*23980*/  IMAD.WIDE R70, R250, 0x4, R124 ;  /* 0x00000004fa467825 */ /* 0x000fc800078e027c */
[--C-:B-1----:R-:W-:Y:S01]  /*23990*/  IMAD.WIDE R104, R251, 0x4, R124.reuse ;  /* 0x00000004fb687825 */ /* 0x102fe200078e027c */
        /* <DEDUP_REMOVED lines=55> */
[----:B------:R-:W-:Y:S04]  /*23d10*/  STL.64 [R1+0x2f88], R128 ;  /* 0x002f888001007387 */ /* 0x000fe80000100a00 */
[----:B------:R-:W2:Y:S01]  /*23d20*/  LDL R160, [R1+0x45c] ;  /* 0x00045c0001a07983 */ /* 0x000ea20000100800 */
[----:B-1----:R-:W-:-:S03]  /*23d30*/  IMAD.WIDE R70, R52, 0x4, R124 ;  /* 0x0000000434467825 */ /* 0x002fc600078e027c */
[----:B------:R-:W-:Y:S04]  /*23d40*/  STL.64 [R1+0x2f80], R104 ;  /* 0x002f806801007387 */ /* 0x000fe80000100a00 */
[----:B------:R-:W3:Y:S04]  /*23d50*/  LDL R206, [R1+0x458] ;  /* 0x0004580001ce7983 */ /* 0x000ee80000100800 */
        /* <DEDUP_REMOVED lines=32> */
[----:B------:R1:W-:Y:S03]  /*23f60*/  STL.64 [R1+0x2f30], R128 ;  /* 0x002f308001007387 */ /* 0x0003e60000100a00 */
[----:B------:R-:W-:Y:S01]  /*23f70*/  IMAD R2, R230, UR75, RZ ;  /* 0x0000004be6027c24 */ /* 0x000fe2000f8e02ff */
        /* <DEDUP_REMOVED lines=8> */
[--C-:B------:R-:W-:Y:S01]  /*24000*/  IMAD.WIDE R128, R2, 0x4, R124.reuse ;  /* 0x0000000402807825 */ /* 0x100fe200078e027c */
[----:B------:R3:W-:Y:S04]  /*24010*/  STL.64 [R1+0x2bc8], R70 ;  /* 0x002bc84601007387 */ /* 0x0007e80000100a00 */
[----:B------:R4:W-:Y:S01]  /*24020*/  STL.64 [R1+0x2bc0], R128 ;  /* 0x002bc08001007387 */ /* 0x0009e20000100a00 */
[----:B--2---:R-:W-:-:S05]  /*24030*/  IMAD.WIDE R104, R160, 0x4, R124 ;  /* 0x00000004a0687825 */ /* 0x004fca00078e027c */
[----:B------:R1:W-:Y:S01]  /*24040*/  STL.64 [R1+0x30c0], R104 ;  /* 0x0030c06801007387 */ /* 0x0003e20000100a00 */
[----:B---3--:R-:W-:-:S05]  /*24050*/  IMAD.WIDE R70, R206, 0x4, R124 ;  /* 0x00000004ce467825 */ /* 0x008fca00078e027c */
[----:B------:R2:W-:Y:S01]  /*24060*/  STL.64 [R1+0x3358], R70 ;  /* 0x0033584601007387 */ /* 0x0005e20000100a00 */
[----:B----4-:R-:W-:-:S04]  /*24070*/  IMAD.WIDE R128, R205, 0x4, R124 ;  /* 0x00000004cd807825 */ /* 0x010fc800078e027c */
[--C-:B-1----:R-:W-:Y:S01]  /*24080*/  IMAD.WIDE R104, R203, 0x4, R124.reuse ;  /* 0x00000004cb687825 */ /* 0x102fe200078e027c */
[----:B------:R1:W-:Y:S03]  /*24090*/  STL.64 [R1+0x3630], R128 ;  /* 0x0036308001007387 */ /* 0x0003e60000100a00 */
[--C-:B--2---:R-:W-:Y:S01]  /*240a0*/  IMAD.WIDE R70, R196, 0x4, R124.reuse ;  /* 0x00000004c4467825 */ /* 0x104fe200078e027c */
        /* <DEDUP_REMOVED lines=24> */
[----:B------:R-:W2:Y:S04]  /*24230*/  LDL R228, [R1+0x418] ;  /* 0x0004180001e47983 */ /* 0x000ea80000100800 */
        /* <DEDUP_REMOVED lines=93> */
[----:B------:R-:W-:Y:S04]  /*24810*/  STL.64 [R1+0x3470], R104 ;  /* 0x0034706801007387 */ /* 0x000fe80000100a00 */
[----:B------:R-:W2:Y:S04]  /*24820*/  LDL R227, [R1+0x1d4] ;  /* 0x0001d40001e37983 */ /* 0x000ea80000100800 */
        /* <DEDUP_REMOVED lines=30> */
[----:B---3--:R-:W-:-:S05]  /*24a10*/  IMAD.WIDE R70, R228, 0x4, R124 ;  /* 0x00000004e4467825 */ /* 0x008fca00078e027c */
[----:B------:R1:W-:Y:S01]  /*24a20*/  STL.64 [R1+0x3330], R70 ;  /* 0x0033304601007387 */ /* 0x0003e20000100a00 */
[----:B--2---:R-:W-:-:S05]  /*24a30*/  IMAD.WIDE R128, R227, 0x4, R124 ;  /* 0x00000004e3807825 */ /* 0x004fca00078e027c */
        /* <DEDUP_REMOVED lines=87> */
[----:B------:R-:W4:Y:S04]  /*24fb0*/  LDL.LU R180, [R1+0xbc] ;  /* 0x0000bc0001b47983 */ /* 0x000f280000300800 */
[----:B------:R-:W4:Y:S04]  /*24fc0*/  LDL.LU R0, [R1+0xb8] ;  /* 0x0000b80001007983 */ /* 0x000f280000300800 */
[----:B------:R-:W4:Y:S01]  /*24fd0*/  LDL.LU R237, [R1+0xb0] ;  /* 0x0000b00001ed7983 */ /* 0x000f220000300800 */
[----:B---3--:R-:W-:-:S04]  /*24fe0*/  IMAD.WIDE R70, R228, 0x4, R124 ;  /* 0x00000004e4467825 */ /* 0x008fc800078e027c */
[--C-:B--2---:R-:W-:Y:S01]  /*24ff0*/  IMAD.WIDE R128, R227, 0x4, R124.reuse ;  /* 0x00000004e3807825 */ /* 0x104fe200078e027c */
[----:B------:R1:W-:Y:S04]  /*25000*/  STL.64 [R1+0x35f0], R70 ;  /* 0x0035f04601007387 */ /* 0x0003e80000100a00 */
        /* <DEDUP_REMOVED lines=56> */
[----:B------:R-:W3:Y:S01]  /*25390*/  LDL.LU R236, [R1+0xa8] ;  /* 0x0000a80001ec7983 */ /* 0x000ee20000300800 */
[----:B--2---:R-:W-:-:S03]  /*253a0*/  IMAD.WIDE R70, R237, 0x4, R124 ;  /* 0x00000004ed467825 */ /* 0x004fc600078e027c */
[----:B------:R-:W-:Y:S04]  /*253b0*/  STL.64 [R1+0x3290], R104 ;  /* 0x0032906801007387 */ /* 0x000fe80000100a00 */
[----:B------:R-:W2:Y:S04]  /*253c0*/  LDL.LU R235, [R1+0xa4] ;  /* 0x0000a40001eb7983 */ /* 0x000ea80000300800 */
[----:B------:R3:W-:Y:S04]  /*253d0*/  STL.64 [R1+0x35a0], R70 ;  /* 0x0035a04601007387 */ /* 0x0007e80000100a00 */
[----:B------:R-:W4:Y:S04]  /*253e0*/  LDL.LU R234, [R1+0xa0] ;  /* 0x0000a00001ea7983 */ /* 0x000f280000300800 */
        /* <DEDUP_REMOVED lines=27> */
[----:B------:R-:W4:Y:S01]  /*255a0*/  LDL.LU R188, [R1] ;  /* 0x0000000001bc7983 */ /* 0x000f220000300800 */
[----:B------:R-:W-:Y:S01]  /*255b0*/  IMAD R244, R244, UR64, RZ ;  /* 0x00000040f4f47c24 */ /* 0x000fe2000f8e02ff */
[----:B------:R-:W1:Y:S01]  /*255c0*/  LDCU UR64, c[0x0][0x3b0] ;  /* 0x00007600ff4077ac */ /* 0x000e620008000800 */
[----:B------:R-:W-:-:S02]  /*255d0*/  IMAD R239, R239, UR69, RZ ;  /* 0x00000045efef7c24 */ /* 0x000fc4000f8e02ff */
[----:B------:R-:W-:Y:S01]  /*255e0*/  IMAD R210, R210, UR30, RZ ;  /* 0x0000001ed2d27c24 */ /* 0x000fe2000f8e02ff */
[----:B------:R-:W1:Y:S01]  /*255f0*/  LDCU UR69, c[0x0][0x3b0] ;  /* 0x00007600ff4577ac */ /* 0x000e620008000800 */
[----:B------:R-:W-:Y:S02]  /*25600*/  IMAD R181, R181, UR31, RZ ;  /* 0x0000001fb5b57c24 */ /* 0x000fe4000f8e02ff */
[----:B------:R-:W-:Y:S02]  /*25610*/  IMAD R165, R165, UR34, RZ ;  /* 0x00000022a5a57c24 */ /* 0x000fe4000f8e02ff */
[----:B------:R-:W-:Y:S02]  /*25620*/  IMAD R154, R154, UR35, RZ ;  /* 0x000000239a9a7c24 */ /* 0x000fe4000f8e02ff */
[----:B------:R-:W-:Y:S02]  /*25630*/  IMAD R193, R193, UR36, RZ ;  /* 0x00000024c1c17c24 */ /* 0x000fe4000f8e02ff */
[----:B------:R-:W-:-:S02]  /*25640*/  IMAD R211, R211, UR40, RZ ;  /* 0x00000028d3d37c24 */ /* 0x000fc4000f8e02ff */
[----:B------:R-:W-:Y:S02]  /*25650*/  IMAD R156, R156, UR41, RZ ;  /* 0x000000299c9c7c24 */ /* 0x000fe4000f8e02ff */
[----:B---3--:R-:W-:-:S04]  /*25660*/  IMAD.WIDE R70, R236, 0x4, R124 ;  /* 0x00000004ec467825 */ /* 0x008fc800078e027c */
[--C-:B--2---:R-:W-:Y:S01]  /*25670*/  IMAD.WIDE R128, R235, 0x4, R124.reuse ;  /* 0x00000004eb807825 */ /* 0x104fe200078e027c */
[----:B------:R2:W-:Y:S04]  /*25680*/  STL.64 [R1+0x3900], R70 ;  /* 0x0039004601007387 */ /* 0x0005e80000100a00 */
[----:B------:R3:W-:Y:S01]  /*25690*/  STL.64 [R1+0x3288], R128 ;  /* 0x0032888001007387 */ /* 0x0007e20000100a00 */
[----:B----4-:R-:W-:-:S04]  /*256a0*/  IMAD.WIDE R104, R234, 0x4, R124 ;  /* 0x00000004ea687825 */ /* 0x010fc800078e027c */
[--C-:B--2---:R-:W-:Y:S01]  /*256b0*/  IMAD.WIDE R70, R250, 0x4, R124.reuse ;  /* 0x00000004fa467825 */ /* 0x104fe200078e027c */
[----:B------:R2:W-:Y:S03]  /*256c0*/  STL.64 [R1+0x3598], R104 ;  /* 0x0035986801007387 */ /* 0x0005e60000100a00 */
[--C-:B---3--:R-:W-:Y:S01]  /*256d0*/  IMAD.WIDE R128, R182, 0x4, R124.reuse ;  /* 0x00000004b6807825 */ /* 0x108fe200078e027c */
        /* <DEDUP_REMOVED lines=116> */
[----:B--2---:R-:W-:-:S03]  /*25e20*/  IMAD.WIDE R104, R156, 0x4, R124 ;  /* 0x000000049c687825 */ /* 0x004fc600078e027c */
[----:B------:R-:W2:Y:S01]  /*25e30*/  LDL.LU R133, [R1+0x38] ;  /* 0x0000380001857983 */ /* 0x000ea20000300800 */
[----:B---3--:R-:W-:-:S03]  /*25e40*/  IMAD.WIDE R70, R157, 0x4, R124 ;  /* 0x000000049d467825 */ /* 0x008fc600078e027c */
[----:B------:R3:W-:Y:S04]  /*25e50*/  STL.64 [R1+0x34f0], R104 ;  /* 0x0034f06801007387 */ /* 0x0007e80000100a00 */
[----:B---3--:R-:W3:Y:S04]  /*25e60*/  LDL.LU R104, [R1+0x64] ;  /* 0x0000640001687983 */ /* 0x008ee80000300800 */
[----:B------:R4:W-:Y:S04]  /*25e70*/  STL.64 [R1+0x3830], R70 ;  /* 0x0038304601007387 */ /* 0x0009e80000100a00 */
[----:B------:R-:W2:Y:S04]  /*25e80*/  LDL.LU R105, [R1+0x40] ;  /* 0x0000400001697983 */ /* 0x000ea80000300800 */
[----:B------:R-:W2:Y:S04]  /*25e90*/  LDL.LU R128, [R1+0x80] ;  /* 0x0000800001807983 */ /* 0x000ea80000300800 */
[----:B------:R-:W2:Y:S04]  /*25ea0*/  LDL.LU R129, [R1+0x98] ;  /* 0x0000980001817983 */ /* 0x000ea80000300800 */
[----:B----4-:R-:W4:Y:S04]  /*25eb0*/  LDL.LU R70, [R1+0x9c] ;  /* 0x00009c0001467983 */ /* 0x010f280000300800 */
[----:B------:R-:W2:Y:S01]  /*25ec0*/  LDL.LU R71, [R1+0xac] ;  /* 0x0000ac0001477983 */ /* 0x000ea20000300800 */
[----:B------:R-:W-:-:S02]  /*25ed0*/  IMAD R163, R163, UR46, RZ ;  /* 0x0000002ea3a37c24 */ /* 0x000fc4000f8e02ff */
[----:B------:R-:W-:Y:S02]  /*25ee0*/  IMAD R172, R172, UR47, RZ ;  /* 0x0000002facac7c24 */ /* 0x000fe4000f8e02ff */
[----:B------:R-:W-:-:S05]  /*25ef0*/  IMAD.WIDE R130, R163, 0x4, R124 ;  /* 0x00000004a3827825 */ /* 0x000fca00078e027c */
[----:B------:R1:W-:Y:S01]  /*25f00*/  STL.64 [R1+0x31c8], R130 ;  /* 0x0031c88201007387 */ /* 0x0003e20000100a00 */
[----:B------:R-:W-:Y:S02]  /*25f10*/  IMAD R217, R217, UR48, RZ ;  /* 0x00000030d9d97c24 */ /* 0x000fe4000f8e02ff */
[----:B------:R-:W-:Y:S02]  /*25f20*/  IMAD R168, R168, UR52, RZ ;  /* 0x00000034a8a87c24 */ /* 0x000fe4000f8e02ff */
[----:B-1----:R-:W-:-:S05]  /*25f30*/  IMAD.WIDE R130, R172, 0x4, R124 ;  /* 0x00000004ac827825 */ /* 0x002fca00078e027c */
[----:B------:R1:W-:Y:S01]  /*25f40*/  STL.64 [R1+0x34e8], R130 ;  /* 0x0034e88201007387 */ /* 0x0003e20000100a00 */
[----:B------:R-:W-:Y:S02]  /*25f50*/  IMAD R190, R190, UR53, RZ ;  /* 0x00000035bebe7c24 */ /* 0x000fe4000f8e02ff */
[----:B-1----:R-:W-:-:S05]  /*25f60*/  IMAD.WIDE R130, R217, 0x4, R124 ;  /* 0x00000004d9827825 */ /* 0x002fca00078e027c */
[----:B------:R1:W-:Y:S01]  /*25f70*/  STL.64 [R1+0x3828], R130 ;  /* 0x0038288201007387 */ /* 0x0003e20000100a00 */
[----:B------:R-:W-:Y:S02]  /*25f80*/  IMAD R171, R171, UR54, RZ ;  /* 0x00000036abab7c24 */ /* 0x000fe4000f8e02ff */
[----:B-1----:R-:W-:-:S05]  /*25f90*/  IMAD.WIDE R130, R168, 0x4, R124 ;  /* 0x00000004a8827825 */ /* 0x002fca00078e027c */
[----:B------:R1:W-:Y:S02]  /*25fa0*/  STL.64 [R1+0x31c0], R130 ;  /* 0x0031c08201007387 */ /* 0x0003e40000100a00 */
[----:B-1----:R-:W-:-:S05]  /*25fb0*/  IMAD.WIDE R130, R190, 0x4, R124 ;  /* 0x00000004be827825 */ /* 0x002fca00078e027c */
[----:B------:R1:W-:Y:S01]  /*25fc0*/  STL.64 [R1+0x34e0], R130 ;  /* 0x0034e08201007387 */ /* 0x0003e20000100a00 */
        /* <DEDUP_REMOVED lines=34> */
[----:B------:R1:W-:Y:S02]  /*261f0*/  STL.64 [R1+0x3190], R130 ;  /* 0x0031908201007387 */ /* 0x0003e40000100a00 */
[----:B-1----:R-:W-:Y:S02]  /*26200*/  IMAD.WIDE R130, R159, 0x4, R124 ;  /* 0x000000049f827825 */ /* 0x002fe400078e027c */
[----:B------:R-:W4:Y:S04]  /*26210*/  LDL.LU R124, [R1+0x4] ;  /* 0x00000400017c7983 */ /* 0x000f280000300800 */
[----:B------:R-:W4:Y:S04]  /*26220*/  LDL.LU R125, [R1+0x8] ;  /* 0x00000800017d7983 */ /* 0x000f280000300800 */
[----:B------:R1:W-:Y:S02]  /*26230*/  STL.64 [R1+0x34b0], R130 ;  /* 0x0034b08201007387 */ /* 0x0003e40000100a00 */
[----:B-1----:R-:W-:-:S05]  /*26240*/  IMAD.WIDE R130, R54, 0x4, R126 ;  /* 0x0000000436827825 */ /* 0x002fca00078e027e */
[----:B------:R1:W-:Y:S02]  /*26250*/  STL.64 [R1+0x2050], R130 ;  /* 0x0020508201007387 */ /* 0x0003e40000100a00 */
[----:B-1----:R-:W-:-:S05]  /*26260*/  IMAD.WIDE R130, R214, 0x4, R126 ;  /* 0x00000004d6827825 */ /* 0x002fca00078e027e */
[----:B------:R1:W-:Y:S01]  /*26270*/  STL.64 [R1+0x2048], R130 ;  /* 0x0020488201007387 */ /* 0x0003e20000100a00 */
[----:B--2---:R-:W-:-:S04]  /*26280*/  IMAD.WIDE R132, R133, 0x4, R126 ;  /* 0x0000000485847825 */ /* 0x004fc800078e027e */
[----:B-1----:R-:W-:-:S05]  /*26290*/  IMAD.WIDE R130, R142, 0x4, R126 ;  /* 0x000000048e827825 */ /* 0x002fca00078e027e */
[----:B------:R1:W-:Y:S02]  /*262a0*/  STL.64 [R1+0x2040], R130 ;  /* 0x0020408201007387 */ /* 0x0003e40000100a00 */
[----:B-1----:R-:W-:-:S05]  /*262b0*/  IMAD.WIDE R130, R101, 0x4, R126 ;  /* 0x0000000465827825 */ /* 0x002fca00078e027e */
[----:B------:R1:W-:Y:S04]  /*262c0*/  STL.64 [R1+0x2038], R130 ;  /* 0x0020388201007387 */ /* 0x0003e80000100a00 */
[----:B-1----:R-:W2:Y:S04]  /*262d0*/  LDL.LU.64 R130, [R1+0x6e58] ;  /* 0x006e580001827983 */ /* 0x002ea80000300a00 */
[----:B------:R3:W-:Y:S02]  /*262e0*/  STL.64 [R1+0x2030], R132 ;  /* 0x0020308401007387 */ /* 0x0007e40000100a00 */
[----:B---3--:R-:W-:-:S04]  /*262f0*/  IMAD.WIDE R132, R104, 0x4, R126 ;  /* 0x0000000468847825 */ /* 0x008fc800078e027e */
[--C-:B------:R-:W-:Y:S01]  /*26300*/  IMAD.WIDE R104, R105, 0x4, R126.reuse ;  /* 0x0000000469687825 */ /* 0x100fe200078e027e */
[----:B------:R1:W-:Y:S04]  /*26310*/  STL.64 [R1+0x2028], R132 ;  /* 0x0020288401007387 */ /* 0x0003e80000100a00 */
[----:B-1----:R-:W3:Y:S04]  /*26320*/  LDL.LU.64 R132, [R1+0x6e50] ;  /* 0x006e500001847983 */ /* 0x002ee80000300a00 */
[----:B------:R1:W-:Y:S02]  /*26330*/  STL.64 [R1+0x2020], R104 ;  /* 0x0020206801007387 */ /* 0x0003e40000100a00 */
[----:B-1----:R-:W-:-:S04]  /*26340*/  IMAD.WIDE R104, R128, 0x4, R126 ;  /* 0x0000000480687825 */ /* 0x002fc800078e027e */
[--C-:B------:R-:W-:Y:S01]  /*26350*/  IMAD.WIDE R128, R129, 0x4, R126.reuse ;  /* 0x0000000481807825 */ /* 0x100fe200078e027e */
[----:B------:R1:W-:Y:S04]  /*26360*/  STL.64 [R1+0x2018], R104 ;  /* 0x0020186801007387 */ /* 0x0003e80000100a00 */
[----:B-1----:R-:W2:Y:S04]  /*26370*/  LDL.LU.64 R104, [R1+0x6e48] ;  /* 0x006e480001687983 */ /* 0x002ea80000300a00 */
[----:B------:R4:W-:Y:S02]  /*26380*/  STL.64 [R1+0x2010], R128 ;  /* 0x0020108001007387 */ /* 0x0009e40000100a00 */
[----:B----4-:R-:W-:-:S04]  /*26390*/  IMAD.WIDE R128, R70, 0x4, R126 ;  /* 0x0000000446807825 */ /* 0x010fc800078e027e */
[--C-:B------:R-:W-:Y:S01]  /*263a0*/  IMAD.WIDE R70, R71, 0x4, R126.reuse ;  /* 0x0000000447467825 */ /* 0x100fe200078e027e */
[----:B------:R1:W-:Y:S04]  /*263b0*/  STL.64 [R1+0x2008], R128 ;  /* 0x0020088001007387 */ /* 0x0003e80000100a00 */
[----:B-1----:R-:W4:Y:S04]  /*263c0*/  LDL.LU.64 R128, [R1+0x6e40] ;  /* 0x006e400001807983 */ /* 0x002f280000300a00 */
[----:B------:R1:W-:Y:S04]  /*263d0*/  STL.64 [R1+0x2000], R70 ;  /* 0x0020004601007387 */ /* 0x0003e80000100a00 */
[----:B-1----:R-:W2:Y:S01]  /*263e0*/  LDL.LU.64 R70, [R1+0x6e38] ;  /* 0x006e380001467983 */ /* 0x002ea20000300a00 */
        /* <DEDUP_REMOVED lines=14> */
[----:B-1----:R-:W-:-:S04]  /*264d0*/  IMAD.WIDE R54, R124, 0x4, R126 ;  /* 0x000000047c367825 */ /* 0x002fc800078e027e */
[--C-:B------:R-:W-:Y:S01]  /*264e0*/  IMAD.WIDE R124, R125, 0x4, R126.reuse ;  /* 0x000000047d7c7825 */ /* 0x100fe200078e027e */
[----:B------:R1:W-:Y:S04]  /*264f0*/  STL.64 [R1+0x1fc0], R54 ;  /* 0x001fc03601007387 */ /* 0x0003e80000100a00 */
        /* <DEDUP_REMOVED lines=20> */
[----:B------:R3:W-:Y:S01]  /*26640*/  STL.64 [R1+0x1f60], R124 ;  /* 0x001f607c01007387 */ /* 0x0007e20000100a00 */
[----:B-1----:R-:W-:-:S04]  /*26650*/  IMAD.WIDE R54, R64, 0x4, R126 ;  /* 0x0000000440367825 */ /* 0x002fc800078e027e */
[--C-:B---3--:R-:W-:Y:S01]  /*26660*/  IMAD.WIDE R124, R67, 0x4, R126.reuse ;  /* 0x00000004437c7825 */ /* 0x108fe200078e027e */
[----:B------:R1:W-:Y:S04]  /*26670*/  STL.64 [R1+0x1f58], R54 ;  /* 0x001f583601007387 */ /* 0x0003e80000100a00 */
[----:B------:R-:W-:Y:S01]  /*26680*/  STL.64 [R1+0x1f50], R124 ;  /* 0x001f507c01007387 */ /* 0x000fe20000100a00 */
[----:B-1----:R-:W-:-:S05]  /*26690*/  IMAD.WIDE R54, R69, 0x4, R126 ;  /* 0x0000000445367825 */ /* 0x002fca00078e027e */
[----:B------:R1:W-:Y:S02]  /*266a0*/  STL.64 [R1+0x1ec8], R54 ;  /* 0x001ec83601007387 */ /* 0x0003e40000100a00 */
[----:B-1----:R-:W-:-:S04]  /*266b0*/  IMAD.WIDE R54, R184, 0x4, R126 ;  /* 0x00000004b8367825 */ /* 0x002fc800078e027e */
[----:B--2---:R-:W-:-:S04]  /*266c0*/  IMAD.WIDE R124, R70, 0x4, R126 ;  /* 0x00000004467c7825 */ /* 0x004fc800078e027e */
[--C-:B------:R-:W-:Y:S01]  /*266d0*/  IMAD.WIDE R70, R71, 0x4, R126.reuse ;  /* 0x0000000447467825 */ /* 0x100fe200078e027e */
[----:B------:R-:W-:Y:S04]  /*266e0*/  STL.64 [R1+0x1e58], R124 ;  /* 0x001e587c01007387 */ /* 0x000fe80000100a00 */
[----:B------:R-:W2:Y:S04]  /*266f0*/  LDL.LU R184, [R1+0x6e34] ;  /* 0x006e340001b87983 */ /* 0x000ea80000300800 */
[----:B------:R1:W-:Y:S02]  /*26700*/  STL.64 [R1+0x1d40], R70 ;  /* 0x001d404601007387 */ /* 0x0003e40000100a00 */
[----:B-1----:R-:W-:-:S02]  /*26710*/  IMAD.WIDE R70, R88, 0x4, R126 ;  /* 0x0000000458467825 */ /* 0x002fc400078e027e */
[----:B------:R-:W3:Y:S04]  /*26720*/  LDL.LU R88, [R1+0x6e30] ;  /* 0x006e300001587983 */ /* 0x000ee80000300800 */
[----:B------:R1:W-:Y:S02]  /*26730*/  STL.64 [R1+0x1f68], R54 ;  /* 0x001f683601007387 */ /* 0x0003e40000100a00 */
[--C-:B-1----:R-:W-:Y:S02]  /*26740*/  IMAD.WIDE R54, R87, 0x4, R126.reuse ;  /* 0x0000000457367825 */ /* 0x102fe400078e027e */
[----:B------:R-:W2:Y:S04]  /*26750*/  LDL.LU R87, [R1+0x6e2c] ;  /* 0x006e2c0001577983 */ /* 0x000ea80000300800 */
[----:B------:R1:W-:Y:S02]  /*26760*/  STL.64 [R1+0x1ec0], R70 ;  /* 0x001ec04601007387 */ /* 0x0003e40000100a00 */
[----:B-1----:R-:W-:-:S02]  /*26770*/  IMAD.WIDE R70, R86, 0x4, R126 ;  /* 0x0000000456467825 */ /* 0x002fc400078e027e */
[----:B------:R-:W2:Y:S04]  /*26780*/  LDL.LU R86, [R1+0x6e28] ;  /* 0x006e280001567983 */ /* 0x000ea80000300800 */
        /* <DEDUP_REMOVED lines=101> */
[----:B------:R-:W4:Y:S04]  /*26de0*/  LDL.LU R185, [R1+0x6da0] ;  /* 0x006da00001b97983 */ /* 0x000f280000300800 */
[----:B------:R1:W-:Y:S02]  /*26df0*/  STL.64 [R1+0x1e20], R54 ;  /* 0x001e203601007387 */ /* 0x0003e40000100a00 */
[--C-:B-1----:R-:W-:Y:S02]  /*26e00*/  IMAD.WIDE R54, R183, 0x4, R126.reuse ;  /* 0x00000004b7367825 */ /* 0x102fe400078e027e */
[----:B------:R-:W4:Y:S04]  /*26e10*/  LDL.LU R183, [R1+0x6d9c] ;  /* 0x006d9c0001b77983 */ /* 0x000f280000300800 */
        /* <DEDUP_REMOVED lines=40> */
[--C-:B---3--:R-:W-:Y:S02]  /*270a0*/  IMAD.WIDE R54, R88, 0x4, R126.reuse ;  /* 0x0000000458367825 */ /* 0x108fe400078e027e */
[----:B------:R-:W3:Y:S04]  /*270b0*/  LDL.LU R88, [R1+0x6d64] ;  /* 0x006d640001587983 */ /* 0x000ee80000300800 */
[----:B------:R2:W-:Y:S02]  /*270c0*/  STL.64 [R1+0x1da8], R70 ;  /* 0x001da84601007387 */ /* 0x0005e40000100a00 */
[----:B--2---:R-:W-:-:S02]  /*270d0*/  IMAD.WIDE R70, R87, 0x4, R126 ;  /* 0x0000000457467825 */ /* 0x004fc400078e027e */
        /* <DEDUP_REMOVED lines=13> */
[----:B------:R1:W-:Y:S04]  /*271b0*/  STL.64 [R1+0x1d80], R54 ;  /* 0x001d803601007387 */ /* 0x0003e80000100a00 */
[----:B------:R-:W2:Y:S04]  /*271c0*/  LDL.LU R125, [R1+0xc] ;  /* 0x00000c00017d7983 */ /* 0x000ea80000300800 */
[----:B------:R1:W-:Y:S02]  /*271d0*/  STL.64 [R1+0x1d78], R70 ;  /* 0x001d784601007387 */ /* 0x0003e40000100a00 */
[----:B-1----:R-:W-:-:S02]  /*271e0*/  IMAD.WIDE R54, R74, 0x4, R126 ;  /* 0x000000044a367825 */ /* 0x002fc400078e027e */
[----:B------:R-:W2:Y:S02]  /*271f0*/  LDL.LU R74, [R1+0x6d4c] ;  /* 0x006d4c00014a7983 */ /* 0x000ea40000300800 */
[--C-:B------:R-:W-:Y:S02]  /*27200*/  IMAD.WIDE R70, R15, 0x4, R126.reuse ;  /* 0x000000040f467825 */ /* 0x100fe400078e027e */
[----:B------:R-:W2:Y:S04]  /*27210*/  LDL.LU R15, [R1+0x6d48] ;  /* 0x006d4800010f7983 */ /* 0x000ea80000300800 */
[----:B------:R1:W-:Y:S02]  /*27220*/  STL.64 [R1+0x1d70], R54 ;  /* 0x001d703601007387 */ /* 0x0003e40000100a00 */
[----:B-1----:R-:W-:-:S02]  /*27230*/  IMAD.WIDE R54, R238, 0x4, R126 ;  /* 0x00000004ee367825 */ /* 0x002fc400078e027e */
[----:B------:R-:W2:Y:S04]  /*27240*/  LDL.LU R238, [R1+0x6d44] ;  /* 0x006d440001ee7983 */ /* 0x000ea80000300800 */
[----:B------:R1:W-:Y:S02]  /*27250*/  STL.64 [R1+0x1d68], R70 ;  /* 0x001d684601007387 */ /* 0x0003e40000100a00 */
[--C-:B-1----:R-:W-:Y:S02]  /*27260*/  IMAD.WIDE R70, R245, 0x4, R126.reuse ;  /* 0x00000004f5467825 */ /* 0x102fe400078e027e */
[----:B------:R-:W2:Y:S04]  /*27270*/  LDL.LU R245, [R1+0x6d40] ;  /* 0x006d400001f57983 */ /* 0x000ea80000300800 */
        /* <DEDUP_REMOVED lines=8> */
[----:B------:R4:W-:Y:S03]  /*27300*/  STL.64 [R1+0x1d38], R54 ;  /* 0x001d383601007387 */ /* 0x0009e60000100a00 */
[--C-:B------:R-:W-:Y:S01]  /*27310*/  IMAD.WIDE R64, R13, 0x4, R126.reuse ;  /* 0x000000040d407825 */ /* 0x100fe200078e027e */
[----:B------:R-:W-:Y:S04]  /*27320*/  STL.64 [R1+0x1d30], R70 ;  /* 0x001d304601007387 */ /* 0x000fe80000100a00 */
[----:B------:R-:W-:Y:S01]  /*27330*/  STL.64 [R1+0x1d28], R64 ;  /* 0x001d284001007387 */ /* 0x000fe20000100a00 */
[----:B----4-:R-:W-:-:S04]  /*27340*/  IMAD.WIDE R54, R73, 0x4, R126 ;  /* 0x0000000449367825 */ /* 0x010fc800078e027e */
[--C-:B------:R-:W-:Y:S01]  /*27350*/  IMAD.WIDE R50, R50, 0x4, R126.reuse ;  /* 0x0000000432327825 */ /* 0x100fe200078e027e */
[----:B------:R1:W-:Y:S04]  /*27360*/  STL.64 [R1+0x1d20], R54 ;  /* 0x001d203601007387 */ /* 0x0003e80000100a00 */
[----:B------:R4:W-:Y:S01]  /*27370*/  STL.64 [R1+0x1d18], R50 ;  /* 0x001d183201007387 */ /* 0x0009e20000100a00 */
[----:B-1----:R-:W-:-:S04]  /*27380*/  IMAD.WIDE R54, R103, 0x4, R126 ;  /* 0x0000000467367825 */ /* 0x002fc800078e027e */
[----:B------:R-:W-:-:S04]  /*27390*/  IMAD.WIDE R64, R94, 0x4, R126 ;  /* 0x000000045e407825 */ /* 0x000fc800078e027e */
[--C-:B----4-:R-:W-:Y:S01]  /*273a0*/  IMAD.WIDE R50, R112, 0x4, R126.reuse ;  /* 0x0000000470327825 */ /* 0x110fe200078e027e */
[----:B------:R1:W-:Y:S04]  /*273b0*/  STL.64 [R1+0x1d10], R64 ;  /* 0x001d104001007387 */ /* 0x0003e80000100a00 */
[----:B------:R4:W-:Y:S04]  /*273c0*/  STL.64 [R1+0x1d08], R54 ;  /* 0x001d083601007387 */ /* 0x0009e80000100a00 */
[----:B------:R4:W-:Y:S01]  /*273d0*/  STL.64 [R1+0x1d00], R50 ;  /* 0x001d003201007387 */ /* 0x0009e20000100a00 */
[----:B-1----:R-:W-:-:S05]  /*273e0*/  IMAD.WIDE R64, R92, 0x4, R126 ;  /* 0x000000045c407825 */ /* 0x002fca00078e027e */
[----:B------:R-:W-:Y:S01]  /*273f0*/  STL.64 [R1+0x1cf8], R64 ;  /* 0x001cf84001007387 */ /* 0x000fe20000100a00 */
[----:B----4-:R-:W-:-:S05]  /*27400*/  IMAD.WIDE R54, R90, 0x4, R126 ;  /* 0x000000045a367825 */ /* 0x010fca00078e027e */
[----:B------:R1:W-:Y:S01]  /*27410*/  STL.64 [R1+0x1cf0], R54 ;  /* 0x001cf03601007387 */ /* 0x0003e20000100a00 */
[----:B------:R-:W-:-:S04]  /*27420*/  IMAD.WIDE R50, R89, 0x4, R126 ;  /* 0x0000000459327825 */ /* 0x000fc800078e027e */
[--C-:B-1----:R-:W-:Y:S01]  /*27430*/  IMAD.WIDE R54, R152, 0x4, R126.reuse ;  /* 0x0000000498367825 */ /* 0x102fe200078e027e */
[----:B------:R1:W-:Y:S03]  /*27440*/  STL.64 [R1+0x1ce8], R50 ;  /* 0x001ce83201007387 */ /* 0x0003e60000100a00 */
[----:B---3--:R-:W-:-:S04]  /*27450*/  IMAD.WIDE R64, R88, 0x4, R126 ;  /* 0x0000000458407825 */ /* 0x008fc800078e027e */
[--C-:B-1----:R-:W-:Y:S01]  /*27460*/  IMAD.WIDE R50, R169, 0x4, R126.reuse ;  /* 0x00000004a9327825 */ /* 0x102fe200078e027e */
[----:B------:R2:W-:Y:S04]  /*27470*/  STL.64 [R1+0x1ce0], R64 ;  /* 0x001ce04001007387 */ /* 0x0005e80000100a00 */
[----:B------:R1:W-:Y:S04]  /*27480*/  STL.64 [R1+0x1cd8], R54 ;  /* 0x001cd83601007387 */ /* 0x0003e80000100a00 */
[----:B------:R3:W-:Y:S01]  /*27490*/  STL.64 [R1+0x1cd0], R50 ;  /* 0x001cd03201007387 */ /* 0x0007e20000100a00 */
[----:B--2---:R-:W-:-:S05]  /*274a0*/  IMAD.WIDE R64, R87, 0x4, R126 ;  /* 0x0000000457407825 */ /* 0x004fca00078e027e */
[----:B------:R2:W-:Y:S01]  /*274b0*/  STL.64 [R1+0x1cc8], R64 ;  /* 0x001cc84001007387 */ /* 0x0005e20000100a00 */
[--C-:B-1----:R-:W-:Y:S01]  /*274c0*/  IMAD.WIDE R54, R86, 0x4, R126.reuse ;  /* 0x0000000456367825 */ /* 0x102fe200078e027e */
[----:B------:R-:W1:Y:S04]  /*274d0*/  S2UR UR4, SR_CgaCtaId ;  /* 0x00000000000479c3 */ /* 0x000e680000008800 */
[----:B------:R4:W-:Y:S01]  /*274e0*/  STL.64 [R1+0x1cc0], R54 ;  /* 0x001cc03601007387 */ /* 0x0009e20000100a00 */
[--C-:B------:R-:W-:Y:S01]  /*274f0*/  IMAD.WIDE R70, R144, 0x4, R126.reuse ;  /* 0x0000000490467825 */ /* 0x100fe200078e027e */
[----:B------:R-:W1:Y:S02]  /*27500*/  LDCU.64 UR42, c[0x0][0x358] ;  /* 0x00006b00ff2a77ac */ /* 0x000e640008000a00 */
[----:B------:R-:W1:Y:S01]  /*27510*/  LDC R86, c[0x0][0x3a8] ;  /* 0x0000ea00ff567b82 */ /* 0x000e620000000800 */
[----:B---3--:R-:W-:-:S05]  /*27520*/  IMAD.WIDE R50, R85, 0x4, R126 ;  /* 0x0000000455327825 */ /* 0x008fca00078e027e */
[----:B------:R-:W-:Y:S01]  /*27530*/  STL.64 [R1+0x1cb8], R50 ;  /* 0x001cb83201007387 */ /* 0x000fe20000100a00 */
[----:B--2---:R-:W-:-:S05]  /*27540*/  IMAD.WIDE R64, R82, 0x4, R126 ;  /* 0x0000000452407825 */ /* 0x004fca00078e027e */
[----:B------:R2:W-:Y:S01]  /*27550*/  STL.64 [R1+0x1cb0], R64 ;  /* 0x001cb04001007387 */ /* 0x0005e20000100a00 */
[----:B----4-:R-:W-:-:S04]  /*27560*/  IMAD.WIDE R54, R75, 0x4, R126 ;  /* 0x000000044b367825 */ /* 0x010fc800078e027e */
[--C-:B--2---:R-:W-:Y:S01]  /*27570*/  IMAD.WIDE R64, R118, 0x4, R126.reuse ;  /* 0x0000000476407825 */ /* 0x104fe200078e027e */
[----:B------:R2:W-:Y:S03]  /*27580*/  STL.64 [R1+0x1ca8], R54 ;  /* 0x001ca83601007387 */ /* 0x0005e60000100a00 */
[----:B------:R-:W-:-:S05]  /*27590*/  IMAD.WIDE R50, R74, 0x4, R126 ;  /* 0x000000044a327825 */ /* 0x000fca00078e027e */
[----:B------:R3:W-:Y:S01]  /*275a0*/  STL.64 [R1+0x1ca0], R50 ;  /* 0x001ca03201007387 */ /* 0x0007e20000100a00 */
[----:B--2---:R-:W-:-:S03]  /*275b0*/  IMAD.WIDE R54, R15, 0x4, R126 ;  /* 0x000000040f367825 */ /* 0x004fc600078e027e */
[----:B------:R-:W-:Y:S04]  /*275c0*/  STL.64 [R1+0x1c98], R64 ;  /* 0x001c984001007387 */ /* 0x000fe80000100a00 */
[----:B------:R2:W-:Y:S01]  /*275d0*/  STL.64 [R1+0x1c90], R54 ;  /* 0x001c903601007387 */ /* 0x0005e20000100a00 */
[----:B---3--:R-:W-:-:S04]  /*275e0*/  IMAD.WIDE R50, R238, 0x4, R126 ;  /* 0x00000004ee327825 */ /* 0x008fc800078e027e */
[--C-:B--2---:R-:W-:Y:S01]  /*275f0*/  IMAD.WIDE R54, R125, 0x4, R126.reuse ;  /* 0x000000047d367825 */ /* 0x104fe200078e027e */
[----:B------:R2:W-:Y:S03]  /*27600*/  STL.64 [R1+0x1c88], R50 ;  /* 0x001c883201007387 */ /* 0x0005e60000100a00 */
[----:B------:R-:W-:-:S04]  /*27610*/  IMAD.WIDE R64, R245, 0x4, R126 ;  /* 0x00000004f5407825 */ /* 0x000fc800078e027e */
[--C-:B--2---:R-:W-:Y:S01]  /*27620*/  IMAD.WIDE R50, R72, 0x4, R126.reuse ;  /* 0x0000000448327825 */ /* 0x104fe200078e027e */
[----:B------:R2:W-:Y:S04]  /*27630*/  STL.64 [R1+0x1c80], R64 ;  /* 0x001c804001007387 */ /* 0x0005e80000100a00 */
[----:B------:R3:W-:Y:S04]  /*27640*/  STL.64 [R1+0x1c78], R54 ;  /* 0x001c783601007387 */ /* 0x0007e80000100a00 */
[----:B------:R4:W-:Y:S01]  /*27650*/  STL.64 [R1+0x1c70], R50 ;  /* 0x001c703201007387 */ /* 0x0009e20000100a00 */
[--C-:B--2---:R-:W-:Y:S01]  /*27660*/  IMAD.WIDE R64, R116, 0x4, R126.reuse ;  /* 0x0000000474407825 */ /* 0x104fe200078e027e */
[----:B------:R-:W-:Y:S01]  /*27670*/  UMOV UR6, 0x400 ;  /* 0x0000040000067882 */ /* 0x000fe20000000000 */
[----:B------:R-:W2:Y:S02]  /*27680*/  LDC R116, c[0x0][0x3a8] ;  /* 0x0000ea00ff747b82 */ /* 0x000ea40000000800 */
[--C-:B---3--:R-:W-:Y:S01]  /*27690*/  IMAD.WIDE R54, R183, 0x4, R126.reuse ;  /* 0x00000004b7367825 */ /* 0x108fe200078e027e */
[----:B------:R3:W-:Y:S03]  /*276a0*/  STL.64 [R1+0x1c68], R64 ;  /* 0x001c684001007387 */ /* 0x0007e60000100a00 */
[--C-:B----4-:R-:W-:Y:S01]  /*276b0*/  IMAD.WIDE R50, R185, 0x4, R126.reuse ;  /* 0x00000004b9327825 */ /* 0x110fe200078e027e */
[----:B------:R4:W-:Y:S04]  /*276c0*/  STL.64 [R1+0x1c60], R54 ;  /* 0x001c603601007387 */ /* 0x0009e80000100a00 */
[----:B------:R1:W-:Y:S01]  /*276d0*/  STL.64 [R1+0x1c58], R50 ;  /* 0x001c583201007387 */ /* 0x0003e20000100a00 */
[----:B---3--:R-:W-:-:S04]  /*276e0*/  IMAD.WIDE R64, R187, 0x4, R126 ;  /* 0x00000004bb407825 */ /* 0x008fc800078e027e */
[--C-:B----4-:R-:W-:Y:S01]  /*276f0*/  IMAD.WIDE R54, R191, 0x4, R126.reuse ;  /* 0x00000004bf367825 */ /* 0x110fe200078e027e */
[----:B------:R3:W-:Y:S03]  /*27700*/  STL.64 [R1+0x1c50], R64 ;  /* 0x001c504001007387 */ /* 0x0007e60000100a00 */
[--C-:B-1----:R-:W-:Y:S01]  /*27710*/  IMAD.WIDE R50, R106, 0x4, R126.reuse ;  /* 0x000000046a327825 */ /* 0x102fe200078e027e */
[----:B------:R1:W-:Y:S03]  /*27720*/  STL.64 [R1+0x1c48], R54 ;  /* 0x001c483601007387 */ /* 0x0003e60000100a00 */
[--C-:B------:R-:W-:Y:S01]  /*27730*/  IMAD.WIDE R72, R140, 0x4, R126.reuse ;  /* 0x000000048c487825 */ /* 0x100fe200078e027e */
[----:B------:R4:W-:Y:S03]  /*27740*/  STL.64 [R1+0x1c40], R50 ;  /* 0x001c403201007387 */ /* 0x0009e60000100a00 */
[--C-:B------:R-:W-:Y:S01]  /*27750*/  IMAD.WIDE R14, R14, 0x4, R126.reuse ;  /* 0x000000040e0e7825 */ /* 0x100fe200078e027e */
[----:B------:R-:W-:Y:S01]  /*27760*/  ULEA UR4, UR4, UR6, 0x18 ;  /* 0x0000000604047291 */ /* 0x000fe2000f8ec0ff */
[----:B------:R-:W2:Y:S02]  /*27770*/  LDC R106, c[0x0][0x3a8] ;  /* 0x0000ea00ff6a7b82 */ /* 0x000ea40000000800 */
[----:B---3--:R-:W-:-:S04]  /*27780*/  IMAD.WIDE R64, R57, 0x4, R126 ;  /* 0x0000000439407825 */ /* 0x008fc800078e027e */
[--C-:B-1----:R-:W-:Y:S01]  /*27790*/  IMAD.WIDE R54, R110, 0x4, R126.reuse ;  /* 0x000000046e367825 */ /* 0x102fe200078e027e */
[----:B----4-:R-:W3:Y:S01]  /*277a0*/  LDL.LU R51, [R1+0x10c] ;  /* 0x00010c0001337983 */ /* 0x010ee20000300800 */
[----:B------:R-:W1:Y:S03]  /*277b0*/  LDC R110, c[0x0][0x3a8] ;  /* 0x0000ea00ff6e7b82 */ /* 0x000e660000000800 */
[----:B------:R-:W-:Y:S04]  /*277c0*/  STL.64 [R1+0x1c38], R64 ;  /* 0x001c384001007387 */ /* 0x000fe80000100a00 */
[----:B------:R-:W4:Y:S04]  /*277d0*/  LDL.LU R43, [R1+0x128] ;  /* 0x00012800012b7983 */ /* 0x000f280000300800 */
[----:B------:R2:W-:Y:S04]  /*277e0*/  STL.64 [R1+0x1c30], R54 ;  /* 0x001c303601007387 */ /* 0x0005e80000100a00 */
[----:B------:R-:W4:Y:S04]  /*277f0*/  LDL.LU R32, [R1+0x13c] ;  /* 0x00013c0001207983 */ /* 0x000f280000300800 */
[----:B------:R-:W4:Y:S04]  /*27800*/  LDL.LU R7, [R1+0x150] ;  /* 0x0001500001077983 */ /* 0x000f280000300800 */
[----:B------:R-:W4:Y:S01]  /*27810*/  LDL.LU R3, [R1+0x164] ;  /* 0x0001640001037983 */ /* 0x000f220000300800 */
[----:B--2---:R-:W-:-:S03]  /*27820*/  IMAD.WIDE R54, R137, 0x4, R126 ;  /* 0x0000000489367825 */ /* 0x004fc600078e027e */
[----:B------:R-:W2:Y:S04]  /*27830*/  LDL.LU R208, [R1+0x180] ;  /* 0x0001800001d07983 */ /* 0x000ea80000300800 */
[----:B------:R-:W2:Y:S04]  /*27840*/  LDL.LU R233, [R1+0x194] ;  /* 0x0001940001e97983 */ /* 0x000ea80000300800 */
[----:B------:R-:W2:Y:S04]  /*27850*/  LDL.LU R212, [R1+0x3c4] ;  /* 0x0003c40001d47983 */ /* 0x000ea80000300800 */
[----:B------:R1:W-:Y:S04]  /*27860*/  STL.64 [R1+0x1c28], R54 ;  /* 0x001c283601007387 */ /* 0x0003e80000100a00 */
[----:B------:R-:W2:Y:S04]  /*27870*/  LDL.LU R83, [R1+0x3c8] ;  /* 0x0003c80001537983 */ /* 0x000ea80000300800 */
[----:B------:R-:W2:Y:S04]  /*27880*/  LDL.LU R81, [R1+0x3cc] ;  /* 0x0003cc0001517983 */ /* 0x000ea80000300800 */
[----:B------:R-:W2:Y:S04]  /*27890*/  LDL.LU R79, [R1+0x3d0] ;  /* 0x0003d000014f7983 */ /* 0x000ea80000300800 */
[----:B------:R-:W2:Y:S01]  /*278a0*/  LDL.LU R77, [R1+0x3d4] ;  /* 0x0003d400014d7983 */ /* 0x000ea20000300800 */
[----:B------:R-:W-:-:S03]  /*278b0*/  IMAD.WIDE R64, R139, 0x4, R126 ;  /* 0x000000048b407825 */ /* 0x000fc600078e027e */
[----:B-1----:R-:W2:Y:S04]  /*278c0*/  LDL.LU R55, [R1+0x3d8] ;  /* 0x0003d80001377983 */ /* 0x002ea80000300800 */
[----:B------:R1:W-:Y:S04]  /*278d0*/  STL.64 [R1+0x1bf0], R70 ;  /* 0x001bf04601007387 */ /* 0x0003e80000100a00 */
[----:B------:R-:W2:Y:S04]  /*278e0*/  LDL.LU R101, [R1+0x3dc] ;  /* 0x0003dc0001657983 */ /* 0x000ea80000300800 */
[----:B------:R1:W-:Y:S04]  /*278f0*/  STL.64 [R1+0x1be8], R64 ;  /* 0x001be84001007387 */ /* 0x0003e80000100a00 */
[----:B------:R-:W2:Y:S04]  /*27900*/  LDL.LU R142, [R1+0x3e0] ;  /* 0x0003e000018e7983 */ /* 0x000ea80000300800 */
[----:B------:R-:W2:Y:S01]  /*27910*/  LDL.LU R214, [R1+0x3e4] ;  /* 0x0003e40001d67983 */ /* 0x000ea20000300800 */
[----:B-1----:R-:W-:-:S03]  /*27920*/  IMAD.WIDE R70, R138, 0x4, R126 ;  /* 0x000000048a467825 */ /* 0x002fc600078e027e */
[----:B------:R-:W-:Y:S01]  /*27930*/  STL.64 [R1+0x1be0], R72 ;  /* 0x001be04801007387 */ /* 0x000fe20000100a00 */
[----:B------:R-:W-:-:S03]  /*27940*/  IMAD.WIDE R64, R149, 0x4, R126 ;  /* 0x0000000495407825 */ /* 0x000fc600078e027e */
[----:B------:R-:W2:Y:S04]  /*27950*/  LDL.LU R54, [R1+0x3e8] ;  /* 0x0003e80001367983 */ /* 0x000ea80000300800 */
[----:B------:R1:W-:Y:S04]  /*27960*/  STL.64 [R1+0x1bd8], R70 ;  /* 0x001bd84601007387 */ /* 0x0003e80000100a00 */
[----:B------:R-:W2:Y:S04]  /*27970*/  LDL.LU R124, [R1+0x3ec] ;  /* 0x0003ec00017c7983 */ /* 0x000ea80000300800 */
[----:B------:R1:W-:Y:S04]  /*27980*/  STL.64 [R1+0x1bd0], R64 ;  /* 0x001bd04001007387 */ /* 0x0003e80000100a00 */
[----:B------:R-:W2:Y:S01]  /*27990*/  LDL.LU R125, [R1+0x3f0] ;  /* 0x0003f000017d7983 */ /* 0x000ea20000300800 */
[----:B-1----:R-:W-:-:S04]  /*279a0*/  IMAD.WIDE R70, R147, 0x4, R126 ;  /* 0x0000000493467825 */ /* 0x002fc800078e027e */
[----:B------:R-:W-:-:S04]  /*279b0*/  IMAD.WIDE R64, R148, 0x4, R126 ;  /* 0x0000000494407825 */ /* 0x000fc800078e027e */
[--C-:B------:R-:W-:Y:S01]  /*279c0*/  IMAD.WIDE R72, R146, 0x4, R126.reuse ;  /* 0x0000000492487825 */ /* 0x100fe200078e027e */
[----:B------:R1:W-:Y:S04]  /*279d0*/  STL.64 [R1+0x1bc8], R64 ;  /* 0x001bc84001007387 */ /* 0x0003e80000100a00 */
[----:B------:R1:W-:Y:S04]  /*279e0*/  STL.64 [R1+0x1bc0], R70 ;  /* 0x001bc04601007387 */ /* 0x0003e80000100a00 */
[----:B------:R1:W-:Y:S02]  /*279f0*/  STL.64 [R1+0x1bb8], R72 ;  /* 0x001bb84801007387 */ /* 0x0003e40000100a00 */
[----:B-1----:R-:W-:-:S04]  /*27a00*/  IMAD.WIDE R64, R145, 0x4, R126 ;  /* 0x0000000491407825 */ /* 0x002fc800078e027e */
[--C-:B------:R-:W-:Y:S01]  /*27a10*/  IMAD.WIDE R70, R143, 0x4, R126.reuse ;  /* 0x000000048f467825 */ /* 0x100fe200078e027e */
[----:B------:R3:W-:Y:S03]  /*27a20*/  STL.64 [R1+0x1bb0], R64 ;  /* 0x001bb04001007387 */ /* 0x0007e60000100a00 */
[--C-:B------:R-:W-:Y:S01]  /*27a30*/  IMAD.WIDE R72, R141, 0x4, R126.reuse ;  /* 0x000000048d487825 */ /* 0x100fe200078e027e */
[----:B------:R4:W-:Y:S04]  /*27a40*/  STL.64 [R1+0x1ba8], R70 ;  /* 0x001ba84601007387 */ /* 0x0009e80000100a00 */
[----:B------:R-:W-:Y:S01]  /*27a50*/  STL.64 [R1+0x1ba0], R72 ;  /* 0x001ba04801007387 */ /* 0x000fe20000100a00 */
[----:B---3--:R-:W-:-:S05]  /*27a60*/  IMAD.WIDE R64, R51, 0x4, R126 ;  /* 0x0000000433407825 */ /* 0x008fca00078e027e */
[----:B------:R1:W-:Y:S01]  /*27a70*/  STL.64 [R1+0x1c20], R64 ;  /* 0x001c204001007387 */ /* 0x0003e20000100a00 */
[----:B----4-:R-:W-:-:S04]  /*27a80*/  IMAD.WIDE R70, R43, 0x4, R126 ;  /* 0x000000042b467825 */ /* 0x010fc800078e027e */
[--C-:B------:R-:W-:Y:S01]  /*27a90*/  IMAD.WIDE R50, R32, 0x4, R126.reuse ;  /* 0x0000000420327825 */ /* 0x100fe200078e027e */
[----:B------:R3:W-:Y:S03]  /*27aa0*/  STL.64 [R1+0x1c18], R70 ;  /* 0x001c184601007387 */ /* 0x0007e60000100a00 */
[--C-:B-1----:R-:W-:Y:S01]  /*27ab0*/  IMAD.WIDE R64, R7, 0x4, R126.reuse ;  /* 0x0000000407407825 */ /* 0x102fe200078e027e */
[----:B------:R2:W-:Y:S04]  /*27ac0*/  STL.64 [R1+0x1c10], R50 ;  /* 0x001c103201007387 */ /* 0x0005e80000100a00 */
[----:B------:R1:W-:Y:S01]  /*27ad0*/  STL.64 [R1+0x1c08], R64 ;  /* 0x001c084001007387 */ /* 0x0003e20000100a00 */
[----:B---3--:R-:W-:-:S04]  /*27ae0*/  IMAD.WIDE R70, R3, 0x4, R126 ;  /* 0x0000000403467825 */ /* 0x008fc800078e027e */
[--C-:B--2---:R-:W-:Y:S01]  /*27af0*/  IMAD.WIDE R50, R208, 0x4, R126.reuse ;  /* 0x00000004d0327825 */ /* 0x104fe200078e027e */
[----:B------:R2:W-:Y:S03]  /*27b00*/  STL.64 [R1+0x1c00], R70 ;  /* 0x001c004601007387 */ /* 0x0005e60000100a00 */
[--C-:B-1----:R-:W-:Y:S01]  /*27b10*/  IMAD.WIDE R64, R114, 0x4, R126.reuse ;  /* 0x0000000472407825 */ /* 0x102fe200078e027e */
[----:B------:R1:W-:Y:S04]  /*27b20*/  STL.64 [R1+0x1bf8], R50 ;  /* 0x001bf83201007387 */ /* 0x0003e80000100a00 */
[----:B------:R3:W-:Y:S01]  /*27b30*/  STL.64 [R1+0x1b98], R64 ;  /* 0x001b984001007387 */ /* 0x0007e20000100a00 */
[----:B--2---:R-:W-:-:S04]  /*27b40*/  IMAD.WIDE R70, R233, 0x4, R126 ;  /* 0x00000004e9467825 */ /* 0x004fc800078e027e */
[--C-:B-1----:R-:W-:Y:S01]  /*27b50*/  IMAD.WIDE R50, R212, 0x4, R126.reuse ;  /* 0x00000004d4327825 */ /* 0x102fe200078e027e */
        /* <DEDUP_REMOVED lines=24> */
[----:B------:R-:W-:Y:S01]  /*27ce0*/  STL.64 [R1+0x1b30], R70 ;  /* 0x001b304601007387 */ /* 0x000fe20000100a00 */
[----:B------:R-:W1:Y:S02]  /*27cf0*/  LDC R184, c[0x0][0x3a8] ;  /* 0x0000ea00ffb87b82 */ /* 0x000e640000000800 */
        /* <DEDUP_REMOVED lines=10> */
[----:B------:R-:W4:Y:S01]  /*27da0*/  LDL.LU R43, [R1+0xb4] ;  /* 0x0000b400012b7983 */ /* 0x000f220000300800 */
[----:B--2---:R-:W-:-:S03]  /*27db0*/  IMAD.WIDE R50, R105, 0x4, R126 ;  /* 0x0000000469327825 */ /* 0x004fc600078e027e */
[----:B------:R2:W-:Y:S04]  /*27dc0*/  STL.64 [R1+0x1b00], R54 ;  /* 0x001b003601007387 */ /* 0x0005e80000100a00 */
[----:B------:R1:W-:Y:S01]  /*27dd0*/  STL.64 [R1+0x1af8], R50 ;  /* 0x001af83201007387 */ /* 0x0003e20000100a00 */
[----:B---3--:R-:W-:-:S04]  /*27de0*/  IMAD.WIDE R64, R131, 0x4, R126 ;  /* 0x0000000483407825 */ /* 0x008fc800078e027e */
[----:B--2---:R-:W-:-:S04]  /*27df0*/  IMAD.WIDE R54, R107, 0x4, R126 ;  /* 0x000000046b367825 */ /* 0x004fc800078e027e */
[--C-:B-1----:R-:W-:Y:S01]  /*27e00*/  IMAD.WIDE R50, R123, 0x4, R126.reuse ;  /* 0x000000047b327825 */ /* 0x102fe200078e027e */
[----:B------:R1:W-:Y:S04]  /*27e10*/  STL.64 [R1+0x1ae8], R54 ;  /* 0x001ae83601007387 */ /* 0x0003e80000100a00 */
[----:B-1----:R-:W2:Y:S04]  /*27e20*/  LDL.LU R54, [R1+0x460] ;  /* 0x0004600001367983 */ /* 0x002ea80000300800 */
[----:B------:R1:W-:Y:S04]  /*27e30*/  STL.64 [R1+0x1ae0], R50 ;  /* 0x001ae03201007387 */ /* 0x0003e80000100a00 */
[----:B------:R3:W-:Y:S04]  /*27e40*/  STL.64 [R1+0x1ad8], R64 ;  /* 0x001ad84001007387 */ /* 0x0007e80000100a00 */
[----:B------:R-:W2:Y:S01]  /*27e50*/  LDL.LU R32, [R1+0x464] ;  /* 0x0004640001207983 */ /* 0x000ea20000300800 */
[----:B-1----:R-:W-:-:S03]  /*27e60*/  IMAD.WIDE R50, R129, 0x4, R126 ;  /* 0x0000000481327825 */ /* 0x002fc600078e027e */
[----:B------:R-:W2:Y:S04]  /*27e70*/  LDL.LU R7, [R1+0x468] ;  /* 0x0004680001077983 */ /* 0x000ea80000300800 */
[----:B------:R1:W-:Y:S01]  /*27e80*/  STL.64 [R1+0x1ad0], R50 ;  /* 0x001ad03201007387 */ /* 0x0003e20000100a00 */
[----:B---3--:R-:W-:-:S03]  /*27e90*/  IMAD.WIDE R64, R133, 0x4, R126 ;  /* 0x0000000485407825 */ /* 0x008fc600078e027e */
[----:B------:R-:W3:Y:S04]  /*27ea0*/  LDL.LU R124, [R1+0x46c] ;  /* 0x00046c00017c7983 */ /* 0x000ee80000300800 */
[----:B------:R-:W3:Y:S04]  /*27eb0*/  LDL.LU R3, [R1+0x470] ;  /* 0x0004700001037983 */ /* 0x000ee80000300800 */
[----:B------:R-:W-:Y:S04]  /*27ec0*/  STL.64 [R1+0x1ac8], R64 ;  /* 0x001ac84001007387 */ /* 0x000fe80000100a00 */
[----:B------:R-:W3:Y:S01]  /*27ed0*/  LDL.LU R125, [R1+0x474] ;  /* 0x00047400017d7983 */ /* 0x000ee20000300800 */
[----:B-1----:R-:W-:-:S05]  /*27ee0*/  IMAD.WIDE R50, R104, 0x4, R126 ;  /* 0x0000000468327825 */ /* 0x002fca00078e027e */
[----:B------:R1:W-:Y:S04]  /*27ef0*/  STL.64 [R1+0xc48], R50 ;  /* 0x000c483201007387 */ /* 0x0003e80000100a00 */
[----:B------:R-:W3:Y:S04]  /*27f00*/  LDL.LU R208, [R1+0x478] ;  /* 0x0004780001d07983 */ /* 0x000ee80000300800 */
        /* <DEDUP_REMOVED lines=9> */
[----:B-1----:R-:W-:-:S03]  /*27fa0*/  IMAD.WIDE R50, R134, 0x4, R126 ;  /* 0x0000000486327825 */ /* 0x002fc600078e027e */
[----:B------:R-:W3:Y:S04]  /*27fb0*/  LDL.LU R77, [R1+0x490] ;  /* 0x00049000014d7983 */ /* 0x000ee80000300800 */
[----:B------:R-:W3:Y:S04]  /*27fc0*/  LDL.LU R55, [R1+0x494] ;  /* 0x0004940001377983 */ /* 0x000ee80000300800 */
[----:B------:R1:W-:Y:S04]  /*27fd0*/  STL.64 [R1+0x1ab0], R50 ;  /* 0x001ab03201007387 */ /* 0x0003e80000100a00 */
[----:B------:R-:W3:Y:S04]  /*27fe0*/  LDL.LU R101, [R1+0x498] ;  /* 0x0004980001657983 */ /* 0x000ee80000300800 */
[----:B------:R-:W3:Y:S01]  /*27ff0*/  LDL.LU R142, [R1+0x49c] ;  /* 0x00049c00018e7983 */ /* 0x000ee20000300800 */
[----:B------:R-:W-:-:S03]  /*28000*/  IMAD.WIDE R64, R132, 0x4, R126 ;  /* 0x0000000484407825 */ /* 0x000fc600078e027e */
[----:B------:R-:W3:Y:S01]  /*28010*/  LDL.LU R214, [R1+0x4a0] ;  /* 0x0004a00001d67983 */ /* 0x000ee20000300800 */
[----:B-1----:R-:W-:-:S03]  /*28020*/  IMAD.WIDE R50, R130, 0x4, R126 ;  /* 0x0000000482327825 */ /* 0x002fc600078e027e */
[----:B------:R1:W-:Y:S01]  /*28030*/  STL.64 [R1+0x1aa8], R64 ;  /* 0x001aa84001007387 */ /* 0x0003e20000100a00 */
[----:B------:R-:W-:-:S03]  /*28040*/  IMAD.WIDE R70, R117, 0x4, R126 ;  /* 0x0000000475467825 */ /* 0x000fc600078e027e */
[----:B------:R-:W-:Y:S01]  /*28050*/  STL.64 [R1+0x1aa0], R50 ;  /* 0x001aa03201007387 */ /* 0x000fe20000100a00 */
[----:B-1----:R-:W-:-:S05]  /*28060*/  IMAD.WIDE R64, R122, 0x4, R126 ;  /* 0x000000047a407825 */ /* 0x002fca00078e027e */
[----:B------:R1:W-:Y:S04]  /*28070*/  STL.64 [R1+0x1a98], R64 ;  /* 0x001a984001007387 */ /* 0x0003e80000100a00 */
[----:B------:R1:W-:Y:S02]  /*28080*/  STL.64 [R1+0x1a90], R70 ;  /* 0x001a904601007387 */ /* 0x0003e40000100a00 */
[----:B-1----:R-:W-:-:S04]  /*28090*/  IMAD.WIDE R64, R135, 0x4, R126 ;  /* 0x0000000487407825 */ /* 0x002fc800078e027e */
[----:B------:R-:W-:-:S04]  /*280a0*/  IMAD.WIDE R70, R173, 0x4, R126 ;  /* 0x00000004ad467825 */ /* 0x000fc800078e027e */
[----:B----4-:R-:W-:-:S05]  /*280b0*/  IMAD.WIDE R50, R43, 0x4, R126 ;  /* 0x000000042b327825 */ /* 0x010fca00078e027e */
[----:B------:R1:W-:Y:S04]  /*280c0*/  STL.64 [R1+0x1af0], R50 ;  /* 0x001af03201007387 */ /* 0x0003e80000100a00 */
[----:B------:R2:W-:Y:S04]  /*280d0*/  STL.64 [R1+0x1a88], R64 ;  /* 0x001a884001007387 */ /* 0x0005e80000100a00 */
[----:B------:R-:W-:Y:S01]  /*280e0*/  STL.64 [R1+0x1a80], R70 ;  /* 0x001a804601007387 */ /* 0x000fe20000100a00 */
[----:B-1----:R-:W-:-:S04]  /*280f0*/  IMAD.WIDE R50, R108, 0x4, R126 ;  /* 0x000000046c327825 */ /* 0x002fc800078e027e */
[--C-:B--2---:R-:W-:Y:S02]  /*28100*/  IMAD.WIDE R64, R54, 0x4, R126.reuse ;  /* 0x0000000436407825 */ /* 0x104fe400078e027e */
[----:B------:R-:W2:Y:S04]  /*28110*/  LDL.LU R54, [R1+0x4a4] ;  /* 0x0004a40001367983 */ /* 0x000ea80000300800 */
[----:B------:R1:W-:Y:S04]  /*28120*/  STL.64 [R1+0x1a78], R50 ;  /* 0x001a783201007387 */ /* 0x0003e80000100a00 */
[----:B------:R3:W-:Y:S01]  /*28130*/  STL.64 [R1+0x1a70], R64 ;  /* 0x001a704001007387 */ /* 0x0007e20000100a00 */
[----:B-1----:R-:W-:-:S04]  /*28140*/  IMAD.WIDE R50, R32, 0x4, R126 ;  /* 0x0000000420327825 */ /* 0x002fc800078e027e */
[--C-:B------:R-:W-:Y:S01]  /*28150*/  IMAD.WIDE R70, R7, 0x4, R126.reuse ;  /* 0x0000000407467825 */ /* 0x100fe200078e027e */
[----:B------:R1:W-:Y:S03]  /*28160*/  STL.64 [R1+0x1a68], R50 ;  /* 0x001a683201007387 */ /* 0x0003e60000100a00 */
[--C-:B---3--:R-:W-:Y:S01]  /*28170*/  IMAD.WIDE R64, R124, 0x4, R126.reuse ;  /* 0x000000047c407825 */ /* 0x108fe200078e027e */
[----:B------:R-:W-:Y:S04]  /*28180*/  STL.64 [R1+0x1a60], R70 ;  /* 0x001a604601007387 */ /* 0x000fe80000100a00 */
[----:B------:R-:W3:Y:S01]  /*28190*/  LDL.LU R124, [R1+0x4a8] ;  /* 0x0004a800017c7983 */ /* 0x000ee20000300800 */
[----:B-1----:R-:W-:-:S03]  /*281a0*/  IMAD.WIDE R50, R120, 0x4, R126 ;  /* 0x0000000478327825 */ /* 0x002fc600078e027e */
[----:B------:R-:W-:Y:S04]  /*281b0*/  STL.64 [R1+0x1a58], R64 ;  /* 0x001a584001007387 */ /* 0x000fe80000100a00 */
[----:B------:R1:W-:Y:S02]  /*281c0*/  STL.64 [R1+0x1a50], R50 ;  /* 0x001a503201007387 */ /* 0x0003e40000100a00 */
[--C-:B-1----:R-:W-:Y:S02]  /*281d0*/  IMAD.WIDE R50, R125, 0x4, R126.reuse ;  /* 0x000000047d327825 */ /* 0x102fe400078e027e */
[----:B------:R-:W4:Y:S02]  /*281e0*/  LDL.LU R125, [R1+0x4ac] ;  /* 0x0004ac00017d7983 */ /* 0x000f240000300800 */
[----:B------:R-:W-:-:S05]  /*281f0*/  IMAD.WIDE R64, R3, 0x4, R126 ;  /* 0x0000000403407825 */ /* 0x000fca00078e027e */
        /* <DEDUP_REMOVED lines=26> */
[----:B-1----:R-:W-:-:S03]  /*283a0*/  IMAD.WIDE R64, R109, 0x4, R126 ;  /* 0x000000046d407825 */ /* 0x002fc600078e027e */
[----:B------:R-:W4:Y:S01]  /*283b0*/  LDL.LU R32, [R1+0x4b0] ;  /* 0x0004b00001207983 */ /* 0x000f220000300800 */
[----:B------:R-:W-:-:S03]  /*283c0*/  IMAD.WIDE R50, R214, 0x4, R126 ;  /* 0x00000004d6327825 */ /* 0x000fc600078e027e */
[----:B------:R1:W-:Y:S04]  /*283d0*/  STL.64 [R1+0x18c0], R64 ;  /* 0x0018c04001007387 */ /* 0x0003e80000100a00 */
[----:B------:R-:W4:Y:S04]  /*283e0*/  LDL.LU R7, [R1+0x4b8] ;  /* 0x0004b80001077983 */ /* 0x000f280000300800 */
        /* <DEDUP_REMOVED lines=8> */
[----:B------:R-:W4:Y:S01]  /*28470*/  LDL.LU R77, [R1+0x4d4] ;  /* 0x0004d400014d7983 */ /* 0x000f220000300800 */
[----:B-1----:R-:W-:-:S04]  /*28480*/  IMAD.WIDE R64, R84, 0x4, R126 ;  /* 0x0000000454407825 */ /* 0x002fc800078e027e */
[----:B--2---:R-:W-:-:S05]  /*28490*/  IMAD.WIDE R50, R54, 0x4, R126 ;  /* 0x0000000436327825 */ /* 0x004fca00078e027e */
[----:B------:R3:W-:Y:S04]  /*284a0*/  STL.64 [R1+0x18b0], R50 ;  /* 0x0018b03201007387 */ /* 0x0007e80000100a00 */
[----:B------:R-:W2:Y:S04]  /*284b0*/  LDL.LU R55, [R1+0x4d8] ;  /* 0x0004d80001377983 */ /* 0x000ea80000300800 */
[----:B------:R-:W2:Y:S04]  /*284c0*/  LDL.LU R101, [R1+0x4dc] ;  /* 0x0004dc0001657983 */ /* 0x000ea80000300800 */
[----:B------:R-:W2:Y:S04]  /*284d0*/  LDL.LU R142, [R1+0x4e0] ;  /* 0x0004e000018e7983 */ /* 0x000ea80000300800 */
[----:B------:R-:W2:Y:S01]  /*284e0*/  LDL.LU R214, [R1+0x4e4] ;  /* 0x0004e40001d67983 */ /* 0x000ea20000300800 */
[----:B---3--:R-:W-:-:S05]  /*284f0*/  IMAD.WIDE R50, R124, 0x4, R126 ;  /* 0x000000047c327825 */ /* 0x008fca00078e027e */
[----:B------:R1:W-:Y:S02]  /*28500*/  STL.64 [R1+0x18a8], R50 ;  /* 0x0018a83201007387 */ /* 0x0003e40000100a00 */
[----:B-1----:R-:W-:-:S04]  /*28510*/  IMAD.WIDE R50, R121, 0x4, R126 ;  /* 0x0000000479327825 */ /* 0x002fc800078e027e */
[----:B----4-:R-:W-:-:S05]  /*28520*/  IMAD.WIDE R70, R125, 0x4, R126 ;  /* 0x000000047d467825 */ /* 0x010fca00078e027e */
[----:B------:R1:W-:Y:S04]  /*28530*/  STL.64 [R1+0x18a0], R70 ;  /* 0x0018a04601007387 */ /* 0x0003e80000100a00 */
[----:B------:R-:W3:Y:S04]  /*28540*/  LDL.LU R54, [R1+0x4e8] ;  /* 0x0004e80001367983 */ /* 0x000ee80000300800 */
[----:B------:R4:W-:Y:S01]  /*28550*/  STL.64 [R1+0x1898], R50 ;  /* 0x0018983201007387 */ /* 0x0009e20000100a00 */
[----:B-1----:R-:W-:-:S03]  /*28560*/  IMAD.WIDE R70, R102, 0x4, R126 ;  /* 0x0000000466467825 */ /* 0x002fc600078e027e */
[----:B------:R1:W-:Y:S01]  /*28570*/  STL.64 [R1+0x1698], R64 ;  /* 0x0016984001007387 */ /* 0x0003e20000100a00 */
[----:B----4-:R-:W-:-:S05]  /*28580*/  IMAD.WIDE R50, R91, 0x4, R126 ;  /* 0x000000045b327825 */ /* 0x010fca00078e027e */
[----:B------:R4:W-:Y:S01]  /*28590*/  STL.64 [R1+0x1690], R50 ;  /* 0x0016903201007387 */ /* 0x0009e20000100a00 */
[--C-:B-1----:R-:W-:Y:S02]  /*285a0*/  IMAD.WIDE R64, R100, 0x4, R126.reuse ;  /* 0x0000000464407825 */ /* 0x102fe400078e027e */
[----:B------:R-:W1:Y:S01]  /*285b0*/  LDC R100, c[0x0][0x3a8] ;  /* 0x0000ea00ff647b82 */ /* 0x000e620000000800 */
[----:B------:R-:W-:Y:S04]  /*285c0*/  STL.64 [R1+0x1688], R70 ;  /* 0x0016884601007387 */ /* 0x000fe80000100a00 */
[----:B------:R-:W3:Y:S01]  /*285d0*/  LDL.LU R124, [R1+0x4ec] ;  /* 0x0004ec00017c7983 */ /* 0x000ee20000300800 */
[----:B----4-:R-:W-:-:S03]  /*285e0*/  IMAD.WIDE R50, R98, 0x4, R126 ;  /* 0x0000000462327825 */ /* 0x010fc600078e027e */
[----:B------:R4:W-:Y:S04]  /*285f0*/  STL.64 [R1+0xe08], R64 ;  /* 0x000e084001007387 */ /* 0x0009e80000100a00 */
[----:B------:R4:W-:Y:S04]  /*28600*/  STL.64 [R1+0xe00], R50 ;  /* 0x000e003201007387 */ /* 0x0009e80000100a00 */
[----:B------:R-:W3:Y:S01]  /*28610*/  LDL.LU R125, [R1+0x4f0] ;  /* 0x0004f000017d7983 */ /* 0x000ee20000300800 */
[----:B----4-:R-:W-:-:S04]  /*28620*/  IMAD.WIDE R64, R97, 0x4, R126 ;  /* 0x0000000461407825 */ /* 0x010fc800078e027e */
[--C-:B------:R-:W-:Y:S01]  /*28630*/  IMAD.WIDE R50, R96, 0x4, R126.reuse ;  /* 0x0000000460327825 */ /* 0x100fe200078e027e */
[----:B------:R4:W-:Y:S03]  /*28640*/  STL.64 [R1+0xdf0], R64 ;  /* 0x000df04001007387 */ /* 0x0009e60000100a00 */
[--C-:B------:R-:W-:Y:S01]  /*28650*/  IMAD.WIDE R70, R95, 0x4, R126.reuse ;  /* 0x000000045f467825 */ /* 0x100fe200078e027e */
[----:B------:R4:W-:Y:S04]  /*28660*/  STL.64 [R1+0xde0], R50 ;  /* 0x000de03201007387 */ /* 0x0009e80000100a00 */
[----:B------:R1:W-:Y:S01]  /*28670*/  STL.64 [R1+0xdd0], R70 ;  /* 0x000dd04601007387 */ /* 0x0003e20000100a00 */
[----:B----4-:R-:W-:-:S04]  /*28680*/  IMAD.WIDE R64, R93, 0x4, R126 ;  /* 0x000000045d407825 */ /* 0x010fc800078e027e */
[--C-:B------:R-:W-:Y:S01]  /*28690*/  IMAD.WIDE R50, R36, 0x4, R126.reuse ;  /* 0x0000000424327825 */ /* 0x100fe200078e027e */
[----:B------:R4:W-:Y:S04]  /*286a0*/  STL.64 [R1+0xdc8], R64 ;  /* 0x000dc84001007387 */ /* 0x0009e80000100a00 */
[----:B------:R4:W-:Y:S01]  /*286b0*/  STL.64 [R1+0xc50], R50 ;  /* 0x000c503201007387 */ /* 0x0009e20000100a00 */
[----:B-1----:R-:W-:-:S04]  /*286c0*/  IMAD.WIDE R70, R32, 0x4, R126 ;  /* 0x0000000420467825 */ /* 0x002fc800078e027e */
[--C-:B----4-:R-:W-:Y:S01]  /*286d0*/  IMAD.WIDE R64, R7, 0x4, R126.reuse ;  /* 0x0000000407407825 */ /* 0x110fe200078e027e */
[----:B------:R1:W-:Y:S04]  /*286e0*/  STL.64 [R1+0x1a00], R70 ;  /* 0x001a004601007387 */ /* 0x0003e80000100a00 */
[----:B------:R4:W-:Y:S01]  /*286f0*/  STL.64 [R1+0x19f8], R64 ;  /* 0x0019f84001007387 */ /* 0x0009e20000100a00 */
[----:B------:R-:W-:-:S04]  /*28700*/  IMAD.WIDE R50, R3, 0x4, R126 ;  /* 0x0000000403327825 */ /* 0x000fc800078e027e */
[--C-:B-1----:R-:W-:Y:S01]  /*28710*/  IMAD.WIDE R70, R208, 0x4, R126.reuse ;  /* 0x00000004d0467825 */ /* 0x102fe200078e027e */
[----:B------:R1:W-:Y:S03]  /*28720*/  STL.64 [R1+0x19e8], R50 ;  /* 0x0019e83201007387 */ /* 0x0003e60000100a00 */
[--C-:B----4-:R-:W-:Y:S01]  /*28730*/  IMAD.WIDE R64, R233, 0x4, R126.reuse ;  /* 0x00000004e9407825 */ /* 0x110fe200078e027e */
[----:B------:R4:W-:Y:S04]  /*28740*/  STL.64 [R1+0x19b8], R70 ;  /* 0x0019b84601007387 */ /* 0x0009e80000100a00 */
[----:B------:R4:W-:Y:S01]  /*28750*/  STL.64 [R1+0x19a8], R64 ;  /* 0x0019a84001007387 */ /* 0x0009e20000100a00 */
[----:B-1----:R-:W-:-:S04]  /*28760*/  IMAD.WIDE R50, R212, 0x4, R126 ;  /* 0x00000004d4327825 */ /* 0x002fc800078e027e */
[--C-:B----4-:R-:W-:Y:S01]  /*28770*/  IMAD.WIDE R70, R83, 0x4, R126.reuse ;  /* 0x0000000453467825 */ /* 0x110fe200078e027e */
[----:B------:R1:W-:Y:S03]  /*28780*/  STL.64 [R1+0x1998], R50 ;  /* 0x0019983201007387 */ /* 0x0003e60000100a00 */
[--C-:B------:R-:W-:Y:S01]  /*28790*/  IMAD.WIDE R64, R81, 0x4, R126.reuse ;  /* 0x0000000451407825 */ /* 0x100fe200078e027e */
[----:B------:R-:W-:Y:S04]  /*287a0*/  STL.64 [R1+0x1988], R70 ;  /* 0x0019884601007387 */ /* 0x000fe80000100a00 */
[----:B------:R4:W-:Y:S01]  /*287b0*/  STL.64 [R1+0x1978], R64 ;  /* 0x0019784001007387 */ /* 0x0009e20000100a00 */
[----:B-1----:R-:W-:-:S04]  /*287c0*/  IMAD.WIDE R50, R44, 0x4, R126 ;  /* 0x000000042c327825 */ /* 0x002fc800078e027e */
[--C-:B------:R-:W-:Y:S01]  /*287d0*/  IMAD.WIDE R44, R79, 0x4, R126.reuse ;  /* 0x000000044f2c7825 */ /* 0x100fe200078e027e */
[----:B------:R-:W-:Y:S03]  /*287e0*/  STL.64 [R1+0x1900], R50 ;  /* 0x0019003201007387 */ /* 0x000fe60000100a00 */
[--C-:B----4-:R-:W-:Y:S01]  /*287f0*/  IMAD.WIDE R64, R77, 0x4, R126.reuse ;  /* 0x000000044d407825 */ /* 0x110fe200078e027e */
[----:B------:R-:W-:Y:S04]  /*28800*/  STL.64 [R1+0x18f8], R44 ;  /* 0x0018f82c01007387 */ /* 0x000fe80000100a00 */
[----:B------:R1:W-:Y:S02]  /*28810*/  STL.64 [R1+0x18f0], R64 ;  /* 0x0018f04001007387 */ /* 0x0003e40000100a00 */
[----:B-1----:R-:W-:-:S04]  /*28820*/  IMAD.WIDE R64, R111, 0x4, R126 ;  /* 0x000000046f407825 */ /* 0x002fc800078e027e */
[----:B--2---:R-:W-:-:S04]  /*28830*/  IMAD.WIDE R50, R55, 0x4, R126 ;  /* 0x0000000437327825 */ /* 0x004fc800078e027e */
[--C-:B------:R-:W-:Y:S01]  /*28840*/  IMAD.WIDE R44, R101, 0x4, R126.reuse ;  /* 0x00000004652c7825 */ /* 0x100fe200078e027e */
[----:B------:R1:W-:Y:S04]  /*28850*/  STL.64 [R1+0x18e8], R50 ;  /* 0x0018e83201007387 */ /* 0x0003e80000100a00 */
[----:B------:R2:W-:Y:S04]  /*28860*/  STL.64 [R1+0x18d8], R44 ;  /* 0x0018d82c01007387 */ /* 0x0005e80000100a00 */
[----:B------:R4:W-:Y:S01]  /*28870*/  STL.64 [R1+0x1088], R64 ;  /* 0x0010884001007387 */ /* 0x0009e20000100a00 */
[----:B-1----:R-:W-:-:S03]  /*28880*/  IMAD.WIDE R50, R142, 0x4, R126 ;  /* 0x000000048e327825 */ /* 0x002fc600078e027e */
[----:B------:R-:W3:Y:S01]  /*28890*/  LDL.LU R70, [R1+0x4f4] ;  /* 0x0004f40001467983 */ /* 0x000ee20000300800 */
[----:B--2---:R-:W-:-:S03]  /*288a0*/  IMAD.WIDE R44, R214, 0x4, R126 ;  /* 0x00000004d62c7825 */ /* 0x004fc600078e027e */
[----:B------:R-:W-:Y:S04]  /*288b0*/  STL.64 [R1+0xf78], R50 ;  /* 0x000f783201007387 */ /* 0x000fe80000100a00 */
[----:B------:R-:W2:Y:S04]  /*288c0*/  LDL.LU R69, [R1+0x4f8] ;  /* 0x0004f80001457983 */ /* 0x000ea80000300800 */
[----:B------:R3:W-:Y:S04]  /*288d0*/  STL.64 [R1+0xf60], R44 ;  /* 0x000f602c01007387 */ /* 0x0007e80000100a00 */
[----:B------:R-:W2:Y:S04]  /*288e0*/  LDL.LU R67, [R1+0x4fc] ;  /* 0x0004fc0001437983 */ /* 0x000ea80000300800 */
[----:B----4-:R-:W4:Y:S04]  /*288f0*/  LDL.LU R64, [R1+0x500] ;  /* 0x0005000001407983 */ /* 0x010f280000300800 */
[----:B------:R-:W4:Y:S01]  /*28900*/  LDL.LU R62, [R1+0x504] ;  /* 0x00050400013e7983 */ /* 0x000f220000300800 */
[----:B---3--:R-:W-:-:S05]  /*28910*/  IMAD.WIDE R44, R54, 0x4, R126 ;  /* 0x00000004362c7825 */ /* 0x008fca00078e027e */
[----:B------:R1:W-:Y:S04]  /*28920*/  STL.64 [R1+0xf48], R44 ;  /* 0x000f482c01007387 */ /* 0x0003e80000100a00 */
[----:B------:R-:W3:Y:S04]  /*28930*/  LDL.LU R53, [R1+0x508] ;  /* 0x0005080001357983 */ /* 0x000ee80000300800 */
[----:B------:R-:W3:Y:S01]  /*28940*/  LDL.LU R11, [R1+0x50c] ;  /* 0x00050c00010b7983 */ /* 0x000ee20000300800 */
[----:B------:R-:W-:-:S03]  /*28950*/  IMAD.WIDE R54, R56, 0x4, R126 ;  /* 0x0000000438367825 */ /* 0x000fc600078e027e */
[----:B------:R-:W3:Y:S01]  /*28960*/  LDL.LU R59, [R1+0x4b4] ;  /* 0x0004b400013b7983 */ /* 0x000ee20000300800 */
[----:B-1----:R-:W-:-:S05]  /*28970*/  IMAD.WIDE R44, R124, 0x4, R126 ;  /* 0x000000047c2c7825 */ /* 0x002fca00078e027e */
[----:B------:R1:W-:Y:S04]  /*28980*/  STL.64 [R1+0xf30], R44 ;  /* 0x000f302c01007387 */ /* 0x0003e80000100a00 */
[----:B------:R-:W3:Y:S04]  /*28990*/  LDL.LU R51, [R1+0x510] ;  /* 0x0005100001337983 */ /* 0x000ee80000300800 */
[----:B------:R1:W-:Y:S02]  /*289a0*/  STL.64 [R1+0xed8], R54 ;  /* 0x000ed83601007387 */ /* 0x0003e40000100a00 */
[----:B-1----:R-:W-:-:S02]  /*289b0*/  IMAD.WIDE R44, R125, 0x4, R126 ;  /* 0x000000047d2c7825 */ /* 0x002fc400078e027e */
[----:B------:R-:W3:Y:S04]  /*289c0*/  LDL.LU R43, [R1+0x514] ;  /* 0x00051400012b7983 */ /* 0x000ee80000300800 */
[----:B------:R1:W-:Y:S04]  /*289d0*/  STL.64 [R1+0xec0], R44 ;  /* 0x000ec02c01007387 */ /* 0x0003e80000100a00 */
[----:B------:R-:W3:Y:S04]  /*289e0*/  LDL.LU R32, [R1+0x518] ;  /* 0x0005180001207983 */ /* 0x000ee80000300800 */
        /* <DEDUP_REMOVED lines=15> */
[----:B------:R-:W3:Y:S01]  /*28ae0*/  LDL.LU R125, [R1+0x90] ;  /* 0x00009000017d7983 */ /* 0x000ee20000300800 */
[----:B-1----:R-:W-:-:S05]  /*28af0*/  IMAD.WIDE R44, R70, 0x4, R126 ;  /* 0x00000004462c7825 */ /* 0x002fca00078e027e */
[----:B------:R1:W-:Y:S01]  /*28b00*/  STL.64 [R1+0xea8], R44 ;  /* 0x000ea82c01007387 */ /* 0x0003e20000100a00 */
[----:B--2---:R-:W-:-:S04]  /*28b10*/  IMAD.WIDE R56, R69, 0x4, R126 ;  /* 0x0000000445387825 */ /* 0x004fc800078e027e */
[--C-:B------:R-:W-:Y:S01]  /*28b20*/  IMAD.WIDE R70, R67, 0x4, R126.reuse ;  /* 0x0000000443467825 */ /* 0x100fe200078e027e */
[----:B------:R4:W-:Y:S03]  /*28b30*/  STL.64 [R1+0xe90], R56 ;  /* 0x000e903801007387 */ /* 0x0009e60000100a00 */
[--C-:B-1----:R-:W-:Y:S01]  /*28b40*/  IMAD.WIDE R44, R68, 0x4, R126.reuse ;  /* 0x00000004442c7825 */ /* 0x102fe200078e027e */
[----:B------:R-:W-:Y:S04]  /*28b50*/  STL.64 [R1+0xe78], R70 ;  /* 0x000e784601007387 */ /* 0x000fe80000100a00 */
[----:B------:R3:W-:Y:S01]  /*28b60*/  STL.64 [R1+0xe20], R44 ;  /* 0x000e202c01007387 */ /* 0x0007e20000100a00 */
[----:B----4-:R-:W-:-:S04]  /*28b70*/  IMAD.WIDE R56, R64, 0x4, R126 ;  /* 0x0000000440387825 */ /* 0x010fc800078e027e */
[--C-:B------:R-:W-:Y:S01]  /*28b80*/  IMAD.WIDE R64, R62, 0x4, R126.reuse ;  /* 0x000000043e407825 */ /* 0x100fe200078e027e */
[----:B------:R1:W-:Y:S04]  /*28b90*/  STL.64 [R1+0xdf8], R56 ;  /* 0x000df83801007387 */ /* 0x0003e80000100a00 */
[----:B------:R2:W-:Y:S01]  /*28ba0*/  STL.64 [R1+0xdc0], R64 ;  /* 0x000dc04001007387 */ /* 0x0005e20000100a00 */
[----:B---3--:R-:W-:-:S04]  /*28bb0*/  IMAD.WIDE R44, R53, 0x4, R126 ;  /* 0x00000004352c7825 */ /* 0x008fc800078e027e */
        /* <DEDUP_REMOVED lines=11> */
[----:B-1----:R-:W-:-:S04]  /*28c70*/  IMAD.WIDE R44, R51, 0x4, R126 ;  /* 0x00000004332c7825 */ /* 0x002fc800078e027e */
[--C-:B--2---:R-:W-:Y:S01]  /*28c80*/  IMAD.WIDE R56, R43, 0x4, R126.reuse ;  /* 0x000000042b387825 */ /* 0x104fe200078e027e */
[----:B------:R1:W-:Y:S03]  /*28c90*/  STL.64 [R1+0x1090], R44 ;  /* 0x0010902c01007387 */ /* 0x0003e60000100a00 */
[--C-:B------:R-:W-:Y:S01]  /*28ca0*/  IMAD.WIDE R50, R32, 0x4, R126.reuse ;  /* 0x0000000420327825 */ /* 0x100fe200078e027e */
        /* <DEDUP_REMOVED lines=56> */
[----:B------:R-:W-:Y:S03]  /*29030*/  STL.64 [R1+0xf28], R50 ;  /* 0x000f283201007387 */ /* 0x000fe60000100a00 */
[--C-:B------:R-:W-:Y:S01]  /*29040*/  IMAD.WIDE R12, R9, 0x4, R126.reuse ;  /* 0x00000004090c7825 */ /* 0x100fe200078e027e */
[----:B------:R1:W-:Y:S03]  /*29050*/  STL.64 [R1+0xf18], R44 ;  /* 0x000f182c01007387 */ /* 0x0003e60000100a00 */
[--C-:B------:R-:W-:Y:S01]  /*29060*/  IMAD.WIDE R16, R17, 0x4, R126.reuse ;  /* 0x0000000411107825 */ /* 0x100fe200078e027e */
[----:B------:R2:W-:Y:S04]  /*29070*/  STL.64 [R1+0xf08], R12 ;  /* 0x000f080c01007387 */ /* 0x0005e80000100a00 */
[----:B------:R3:W-:Y:S04]  /*29080*/  STL.64 [R1+0xef8], R14 ;  /* 0x000ef80e01007387 */ /* 0x0007e80000100a00 */
[----:B------:R4:W-:Y:S01]  /*29090*/  STL.64 [R1+0xee8], R16 ;  /* 0x000ee81001007387 */ /* 0x0009e20000100a00 */
[--C-:B------:R-:W-:Y:S01]  /*290a0*/  IMAD.WIDE R8, R8, 0x4, R126.reuse ;  /* 0x0000000408087825 */ /* 0x100fe200078e027e */
[----:B-1----:R-:W1:Y:S03]  /*290b0*/  LDC R44, c[0x0][0x3a8] ;  /* 0x0000ea00ff2c7b82 */ /* 0x002e660000000800 */
        /* <DEDUP_REMOVED lines=8> */
[----:B------:R2:W-:Y:S04]  /*29140*/  STL.64 [R1+0xe88], R12 ;  /* 0x000e880c01007387 */ /* 0x0005e80000100a00 */
[----:B------:R-:W-:Y:S04]  /*29150*/  STL.64 [R1+0xe70], R14 ;  /* 0x000e700e01007387 */ /* 0x000fe80000100a00 */
[----:B------:R3:W-:Y:S01]  /*29160*/  STL.64 [R1+0xe60], R8 ;  /* 0x000e600801007387 */ /* 0x0007e20000100a00 */
[----:B--2---:R-:W-:-:S04]  /*29170*/  IMAD.WIDE R12, R10, 0x4, R126 ;  /* 0x000000040a0c7825 */ /* 0x004fc800078e027e */
[--C-:B------:R-:W-:Y:S01]  /*29180*/  IMAD.WIDE R10, R22, 0x4, R126.reuse ;  /* 0x00000004160a7825 */ /* 0x100fe200078e027e */
[----:B------:R2:W-:Y:S03]  /*29190*/  STL.64 [R1+0xe50], R12 ;  /* 0x000e500c01007387 */ /* 0x0005e60000100a00 */
[--C-:B---3--:R-:W-:Y:S01]  /*291a0*/  IMAD.WIDE R8, R24, 0x4, R126.reuse ;  /* 0x0000000418087825 */ /* 0x108fe200078e027e */
[----:B------:R3:W-:Y:S04]  /*291b0*/  STL.64 [R1+0xe40], R10 ;  /* 0x000e400a01007387 */ /* 0x0007e80000100a00 */
[----:B------:R4:W-:Y:S01]  /*291c0*/  STL.64 [R1+0xe30], R8 ;  /* 0x000e300801007387 */ /* 0x0009e20000100a00 */
[----:B--2---:R-:W-:-:S04]  /*291d0*/  IMAD.WIDE R12, R26, 0x4, R126 ;  /* 0x000000041a0c7825 */ /* 0x004fc800078e027e */
[--C-:B---3--:R-:W-:Y:S01]  /*291e0*/  IMAD.WIDE R10, R5, 0x4, R126.reuse ;  /* 0x00000004050a7825 */ /* 0x108fe200078e027e */
[----:B------:R-:W-:Y:S03]  /*291f0*/  STL.64 [R1+0xe18], R12 ;  /* 0x000e180c01007387 */ /* 0x000fe60000100a00 */
[--C-:B----4-:R-:W-:Y:S01]  /*29200*/  IMAD.WIDE R8, R39, 0x4, R126.reuse ;  /* 0x0000000427087825 */ /* 0x110fe200078e027e */
[----:B------:R-:W2:Y:S04]  /*29210*/  LDL.LU R208, [R1+0x45c] ;  /* 0x00045c0001d07983 */ /* 0x000ea80000300800 */
        /* <DEDUP_REMOVED lines=15> */
[----:B---3--:R-:W-:-:S04]  /*29310*/  IMAD.WIDE R10, R40, 0x4, R126 ;  /* 0x00000004280a7825 */ /* 0x008fc800078e027e */
[--C-:B-1----:R-:W-:Y:S01]  /*29320*/  IMAD.WIDE R8, R46, 0x4, R126.reuse ;  /* 0x000000042e087825 */ /* 0x102fe200078e027e */
[----:B------:R1:W-:Y:S03]  /*29330*/  STL.64 [R1+0xda0], R10 ;  /* 0x000da00a01007387 */ /* 0x0003e60000100a00 */
[--C-:B------:R-:W-:Y:S01]  /*29340*/  IMAD.WIDE R12, R52, 0x4, R126.reuse ;  /* 0x00000004340c7825 */ /* 0x100fe200078e027e */
[----:B------:R3:W-:Y:S04]  /*29350*/  STL.64 [R1+0xd88], R8 ;  /* 0x000d880801007387 */ /* 0x0007e80000100a00 */
[----:B------:R3:W-:Y:S01]  /*29360*/  STL.64 [R1+0xd78], R12 ;  /* 0x000d780c01007387 */ /* 0x0007e20000100a00 */
[----:B-1----:R-:W-:-:S04]  /*29370*/  IMAD.WIDE R10, R60, 0x4, R126 ;  /* 0x000000043c0a7825 */ /* 0x002fc800078e027e */
[--C-:B---3--:R-:W-:Y:S01]  /*29380*/  IMAD.WIDE R8, R66, 0x4, R126.reuse ;  /* 0x0000000442087825 */ /* 0x108fe200078e027e */
        /* <DEDUP_REMOVED lines=21> */
[----:B------:R-:W-:Y:S01]  /*294e0*/  STL.64 [R1+0xc98], R12 ;  /* 0x000c980c01007387 */ /* 0x000fe20000100a00 */
[----:B-1----:R-:W-:-:S04]  /*294f0*/  IMAD.WIDE R10, R6, 0x4, R126 ;  /* 0x00000004060a7825 */ /* 0x002fc800078e027e */
[--C-:B---3--:R-:W-:Y:S01]  /*29500*/  IMAD.WIDE R8, R2, 0x4, R126.reuse ;  /* 0x0000000402087825 */ /* 0x108fe200078e027e */
[----:B------:R-:W-:Y:S04]  /*29510*/  STL.64 [R1+0xc88], R10 ;  /* 0x000c880a01007387 */ /* 0x000fe80000100a00 */
        /* <DEDUP_REMOVED lines=26> */
[----:B------:R-:W2:Y:S01]  /*296c0*/  LDL.LU R65, [R1+0x424] ;  /* 0x0004240001417983 */ /* 0x000ea20000300800 */
[----:B-1----:R-:W-:-:S03]  /*296d0*/  IMAD.WIDE R2, R125, 0x4, R126 ;  /* 0x000000047d027825 */ /* 0x002fc600078e027e */
[----:B------:R1:W-:Y:S04]  /*296e0*/  STL.64 [R1+0x1050], R6 ;  /* 0x0010500601007387 */ /* 0x0003e80000100a00 */
        /* <DEDUP_REMOVED lines=15> */
[----:B-1----:R-:W3:Y:S04]  /*297e0*/  LDL.LU R7, [R1+0x224] ;  /* 0x0002240001077983 */ /* 0x002ee80000300800 */
[----:B----4-:R-:W4:Y:S04]  /*297f0*/  LDL.LU R3, [R1+0x220] ;  /* 0x0002200001037983 */ /* 0x010f280000300800 */
        /* <DEDUP_REMOVED lines=14> */
[----:B--2---:R-:W-:-:S05]  /*298e0*/  IMAD.WIDE R14, R65, 0x4, R126 ;  /* 0x00000004410e7825 */ /* 0x004fca00078e027e */
[----:B------:R1:W-:Y:S01]  /*298f0*/  STL.64 [R1+0x16c0], R14 ;  /* 0x0016c00e01007387 */ /* 0x0003e20000100a00 */
[----:B---3--:R-:W-:-:S05]  /*29900*/  IMAD.WIDE R8, R240, 0x4, R126 ;  /* 0x00000004f0087825 */ /* 0x008fca00078e027e */
[----:B------:R2:W-:Y:S01]  /*29910*/  STL.64 [R1+0x1048], R8 ;  /* 0x0010480801007387 */ /* 0x0005e20000100a00 */
[----:B------:R-:W-:-:S04]  /*29920*/  IMAD.WIDE R12, R246, 0x4, R126 ;  /* 0x00000004f60c7825 */ /* 0x000fc800078e027e */
        /* <DEDUP_REMOVED lines=15> */
[----:B------:R-:W-:Y:S03]  /*29a20*/  STL.64 [R1+0x1758], R14 ;  /* 0x0017580e01007387 */ /* 0x000fe60000100a00 */
[--C-:B------:R-:W-:Y:S01]  /*29a30*/  IMAD.WIDE R10, R51, 0x4, R126.reuse ;  /* 0x00000004330a7825 */ /* 0x100fe200078e027e */
[----:B------:R2:W-:Y:S03]  /*29a40*/  STL.64 [R1+0x1030], R8 ;  /* 0x0010300801007387 */ /* 0x0005e60000100a00 */
[----:B-1----:R-:W-:-:S05]  /*29a50*/  IMAD.WIDE R12, R59, 0x4, R126 ;  /* 0x000000043b0c7825 */ /* 0x002fca00078e027e */
[----:B------:R1:W-:Y:S01]  /*29a60*/  STL.64 [R1+0x1670], R12 ;  /* 0x0016700c01007387 */ /* 0x0003e20000100a00 */
[----:B--2---:R-:W-:-:S03]  /*29a70*/  IMAD.WIDE R8, R43, 0x4, R126 ;  /* 0x000000042b087825 */ /* 0x004fc600078e027e */
[----:B------:R2:W-:Y:S04]  /*29a80*/  STL.64 [R1+0x1890], R10 ;  /* 0x0018900a01007387 */ /* 0x0005e80000100a00 */
[----:B------:R4:W-:Y:S01]  /*29a90*/  STL.64 [R1+0x1028], R8 ;  /* 0x0010280801007387 */ /* 0x0009e20000100a00 */
[----:B-1----:R-:W-:-:S04]  /*29aa0*/  IMAD.WIDE R12, R32, 0x4, R126 ;  /* 0x00000004200c7825 */ /* 0x002fc800078e027e */
[--C-:B--2---:R-:W-:Y:S01]  /*29ab0*/  IMAD.WIDE R10, R7, 0x4, R126.reuse ;  /* 0x00000004070a7825 */ /* 0x104fe200078e027e */
[----:B------:R-:W-:Y:S03]  /*29ac0*/  STL.64 [R1+0x1668], R12 ;  /* 0x0016680c01007387 */ /* 0x000fe60000100a00 */
[--C-:B----4-:R-:W-:Y:S01]  /*29ad0*/  IMAD.WIDE R8, R3, 0x4, R126.reuse ;  /* 0x0000000403087825 */ /* 0x110fe200078e027e */
[----:B------:R-:W-:Y:S03]  /*29ae0*/  STL.64 [R1+0x1888], R10 ;  /* 0x0018880a01007387 */ /* 0x000fe60000100a00 */
[--C-:B------:R-:W-:Y:S01]  /*29af0*/  IMAD.WIDE R6, R208, 0x4, R126.reuse ;  /* 0x00000004d0067825 */ /* 0x100fe200078e027e */
        /* <DEDUP_REMOVED lines=26> */
[----:B------:R-:W2:Y:S04]  /*29ca0*/  LDL.LU R65, [R1+0x1e4] ;  /* 0x0001e40001417983 */ /* 0x000ea80000300800 */
        /* <DEDUP_REMOVED lines=32> */
[----:B--2---:R-:W-:-:S04]  /*29eb0*/  IMAD.WIDE R14, R65, 0x4, R126 ;  /* 0x00000004410e7825 */ /* 0x004fc800078e027e */
[--C-:B---3--:R-:W-:Y:S01]  /*29ec0*/  IMAD.WIDE R8, R240, 0x4, R126.reuse ;  /* 0x00000004f0087825 */ /* 0x108fe200078e027e */
[----:B------:R1:W-:Y:S04]  /*29ed0*/  STL.64 [R1+0xff8], R14 ;  /* 0x000ff80e01007387 */ /* 0x0003e80000100a00 */
        /* <DEDUP_REMOVED lines=92> */
[----:B------:R1:W-:Y:S03]  /*2a4a0*/  STL.64 [R1+0x15e8], R12 ;  /* 0x0015e80c01007387 */ /* 0x0003e60000100a00 */
[--C-:B------:R-:W-:Y:S01]  /*2a4b0*/  IMAD.WIDE R8, R246, 0x4, R126.reuse ;  /* 0x00000004f6087825 */ /* 0x100fe200078e027e */
[----:B------:R2:W-:Y:S03]  /*2a4c0*/  STL.64 [R1+0x1808], R14 ;  /* 0x0018080e01007387 */ /* 0x0005e60000100a00 */
[--C-:B-1----:R-:W-:Y:S01]  /*2a4d0*/  IMAD.WIDE R12, R71, 0x4, R126.reuse ;  /* 0x00000004470c7825 */ /* 0x102fe200078e027e */
[----:B------:R1:W-:Y:S03]  /*2a4e0*/  STL.64 [R1+0xf88], R8 ;  /* 0x000f880801007387 */ /* 0x0003e60000100a00 */
        /* <DEDUP_REMOVED lines=20> */
[--C-:B---3--:R-:W-:Y:S01]  /*2a630*/  IMAD.WIDE R8, R32, 0x4, R126.reuse ;  /* 0x0000000420087825 */ /* 0x108fe200078e027e */
[----:B------:R-:W-:Y:S03]  /*2a640*/  STL.64 [R1+0x17e8], R10 ;  /* 0x0017e80a01007387 */ /* 0x000fe60000100a00 */
[--C-:B------:R-:W-:Y:S01]  /*2a650*/  IMAD.WIDE R6, R7, 0x4, R126.reuse ;  /* 0x0000000407067825 */ /* 0x100fe200078e027e */
[----:B------:R1:W-:Y:S03]  /*2a660*/  STL.64 [R1+0xf20], R8 ;  /* 0x000f200801007387 */ /* 0x0003e60000100a00 */
[--C-:B----4-:R-:W-:Y:S01]  /*2a670*/  IMAD.WIDE R2, R3, 0x4, R126.reuse ;  /* 0x0000000403027825 */ /* 0x110fe200078e027e */
        /* <DEDUP_REMOVED lines=31> */
[----:B------:R1:W-:Y:S02]  /*2a870*/  STL.64 [R1+0x1598], R6 ;  /* 0x0015980601007387 */ /* 0x0003e40000100a00 */
[----:B-1----:R-:W-:-:S02]  /*2a880*/  IMAD.WIDE R6, R0, 0x4, R126 ;  /* 0x0000000400067825 */ /* 0x002fc400078e027e */
[----:B------:R-:W3:Y:S04]  /*2a890*/  LDL.LU R0, [R1+0x6d38] ;  /* 0x006d380001007983 */ /* 0x000ee80000300800 */
[----:B------:R1:W-:Y:S02]  /*2a8a0*/  STL.64 [R1+0x17b8], R2 ;  /* 0x0017b80201007387 */ /* 0x0003e40000100a00 */
[--C-:B-1----:R-:W-:Y:S02]  /*2a8b0*/  IMAD.WIDE R2, R237, 0x4, R126.reuse ;  /* 0x00000004ed027825 */ /* 0x102fe400078e027e */
[----:B------:R-:W4:Y:S04]  /*2a8c0*/  LDL.LU R237, [R1+0x6d34] ;  /* 0x006d340001ed7983 */ /* 0x000f280000300800 */
        /* <DEDUP_REMOVED lines=9> */
[----:B------:R1:W-:Y:S01]  /*2a960*/  STL.64 [R1+0xe98], R2 ;  /* 0x000e980201007387 */ /* 0x0003e20000100a00 */
[----:B------:R-:W-:-:S03]  /*2a970*/  IMAD.WIDE R8, R99, 0x4, R126 ;  /* 0x0000000463087825 */ /* 0x000fc600078e027e */
[----:B------:R1:W-:Y:S02]  /*2a980*/  STL.64 [R1+0x1588], R6 ;  /* 0x0015880601007387 */ /* 0x0003e40000100a00 */
[--C-:B-1----:R-:W-:Y:S01]  /*2a990*/  IMAD.WIDE R2, R250, 0x4, R126.reuse ;  /* 0x00000004fa027825 */ /* 0x102fe200078e027e */
[----:B------:R-:W1:Y:S01]  /*2a9a0*/  S2R R246, SR_TID.X ;  /* 0x0000000000f67919 */ /* 0x000e620000002100 */
[----:B------:R-:W1:Y:S02]  /*2a9b0*/  LDC R250, c[0x0][0x3a0] ;  /* 0x0000e800fffa7b82 */ /* 0x000e640000000800 */
[--C-:B------:R-:W-:Y:S01]  /*2a9c0*/  IMAD.WIDE R6, R182, 0x4, R126.reuse ;  /* 0x00000004b6067825 */ /* 0x100fe200078e027e */
[----:B------:R1:W-:Y:S04]  /*2a9d0*/  STL.64 [R1+0x17a8], R2 ;  /* 0x0017a80201007387 */ /* 0x0003e80000100a00 */
[----:B------:R1:W-:Y:S01]  /*2a9e0*/  STL.64 [R1+0xe80], R6 ;  /* 0x000e800601007387 */ /* 0x0003e20000100a00 */
[----:B------:R-:W2:Y:S03]  /*2a9f0*/  LDC R182, c[0x0][0x3a0] ;  /* 0x0000e800ffb67b82 */ /* 0x000ea60000000800 */
        /* <DEDUP_REMOVED lines=33> */
[----:B------:R1:W-:Y:S01]  /*2ac10*/  STL.64 [R1+0x1778], R2 ;  /* 0x0017780201007387 */ /* 0x0003e20000100a00 */
[----:B------:R-:W-:Y:S01]  /*2ac20*/  LOP3.LUT R246, R246, 0x3f, RZ, 0xc0, !PT ;  /* 0x0000003ff6f67812 */ /* 0x000fe200078ec0ff */
[----:B------:R-:W2:Y:S01]  /*2ac30*/  LDC R160, c[0x0][0x3a8] ;  /* 0x0000ea00ffa07b82 */ /* 0x000ea20000000800 */
        /* <DEDUP_REMOVED lines=12> */
[----:B------:R-:W2:Y:S02]  /*2ad00*/  LDC R192, c[0x0][0x3a8] ;  /* 0x0000ea00ffc07b82 */ /* 0x000ea40000000800 */
[--C-:B------:R-:W-:Y:S01]  /*2ad10*/  IMAD.WIDE R8, R189, 0x4, R126.reuse ;  /* 0x00000004bd087825 */ /* 0x100fe200078e027e */
[----:B------:R1:W-:Y:S04]  /*2ad20*/  STL.64 [R1+0xdb0], R6 ;  /* 0x000db00601007387 */ /* 0x0003e80000100a00 */
[----:B------:R1:W-:Y:S01]  /*2ad30*/  STL.64 [R1+0x1140], R8 ;  /* 0x0011400801007387 */ /* 0x0003e20000100a00 */
[----:B------:R-:W2:Y:S01]  /*2ad40*/  LDC R189, c[0x0][0x3a0] ;  /* 0x0000e800ffbd7b82 */ /* 0x000ea20000000800 */
[----:B-1----:R-:W-:-:S04]  /*2ad50*/  IMAD.WIDE R2, R188, 0x4, R126 ;  /* 0x00000004bc027825 */ /* 0x002fc800078e027e */
[--C-:B------:R-:W-:Y:S01]  /*2ad60*/  IMAD.WIDE R6, R249, 0x4, R126.reuse ;  /* 0x00000004f9067825 */ /* 0x100fe200078e027e */
[----:B------:R1:W-:Y:S02]  /*2ad70*/  STL.64 [R1+0x1760], R2 ;  /* 0x0017600201007387 */ /* 0x0003e40000100a00 */
        /* <DEDUP_REMOVED lines=19> */
[----:B------:R1:W-:Y:S03]  /*2aeb0*/  STL.64 [R1+0x1748], R2 ;  /* 0x0017480201007387 */ /* 0x0003e60000100a00 */
[--C-:B---3--:R-:W-:Y:S01]  /*2aec0*/  IMAD.WIDE R4, R231, 0x4, R126.reuse ;  /* 0x00000004e7047825 */ /* 0x108fe200078e027e */
[----:B------:R3:W-:Y:S04]  /*2aed0*/  STL.64 [R1+0xd60], R6 ;  /* 0x000d600601007387 */ /* 0x0007e80000100a00 */
[----:B------:R4:W-:Y:S01]  /*2aee0*/  STL.64 [R1+0x1118], R4 ;  /* 0x0011180401007387 */ /* 0x0009e20000100a00 */
[----:B-1----:R-:W-:-:S04]  /*2aef0*/  IMAD.WIDE R2, R216, 0x4, R126 ;  /* 0x00000004d8027825 */ /* 0x002fc800078e027e */
[--C-:B---3--:R-:W-:Y:S01]  /*2af00*/  IMAD.WIDE R6, R166, 0x4, R126.reuse ;  /* 0x00000004a6067825 */ /* 0x108fe200078e027e */
[----:B------:R1:W-:Y:S03]  /*2af10*/  STL.64 [R1+0x1740], R2 ;  /* 0x0017400201007387 */ /* 0x0003e60000100a00 */
[--C-:B----4-:R-:W-:Y:S01]  /*2af20*/  IMAD.WIDE R4, R176, 0x4, R126.reuse ;  /* 0x00000004b0047825 */ /* 0x110fe200078e027e */
[----:B------:R3:W-:Y:S01]  /*2af30*/  STL.64 [R1+0xd50], R6 ;  /* 0x000d500601007387 */ /* 0x0007e20000100a00 */
[----:B------:R-:W-:Y:S01]  /*2af40*/  SEL R0, R0, RZ, !P3 ;  /* 0x000000ff00007207 */ /* 0x000fe20005800000 */
[----:B------:R-:W4:Y:S02]  /*2af50*/  LDC R176, c[0x0][0x3a8] ;  /* 0x0000ea00ffb07b82 */ /* 0x000f240000000800 */
        /* <DEDUP_REMOVED lines=13> */
[--C-:B-1----:R-:W-:Y:S01]  /*2b030*/  IMAD.WIDE R2, R200, 0x4, R126.reuse ;  /* 0x00000004c8027825 */ /* 0x102fe200078e027e */
[----:B------:R-:W-:Y:S01]  /*2b040*/  ISETP.NE.U32.AND P1, PT, R0, RZ, PT ;  /* 0x000000ff0000720c */ /* 0x000fe20003f25070 */
[----:B------:R-:W1:Y:S02]  /*2b050*/  LDC R200, c[0x0][0x3a8] ;  /* 0x0000ea00ffc87b82 */ /* 0x000e640000000800 */
        /* <DEDUP_REMOVED lines=8> */
[--C-:B--2---:R-:W-:Y:S01]  /*2b0e0*/  IMAD.WIDE R4, R210, 0x4, R126.reuse ;  /* 0x00000004d2047825 */ /* 0x104fe200078e027e */
[----:B------:R2:W-:Y:S04]  /*2b0f0*/  STL.64 [R1+0xd10], R6 ;  /* 0x000d100601007387 */ /* 0x0005e80000100a00 */
[----:B------:R4:W-:Y:S01]  /*2b100*/  STL.64 [R1+0x10f0], R4 ;  /* 0x0010f00401007387 */ /* 0x0009e20000100a00 */
[----:B---3--:R-:W-:-:S04]  /*2b110*/  IMAD.WIDE R2, R181, 0x4, R126 ;  /* 0x00000004b5027825 */ /* 0x008fc800078e027e */
[--C-:B--2---:R-:W-:Y:S01]  /*2b120*/  IMAD.WIDE R6, R165, 0x4, R126.reuse ;  /* 0x00000004a5067825 */ /* 0x104fe200078e027e */
        /* <DEDUP_REMOVED lines=18> */
[----:B------:R2:W-:Y:S01]  /*2b250*/  STL.64 [R1+0x1700], R2 ;  /* 0x0017000201007387 */ /* 0x0005e20000100a00 */
[----:B------:R-:W3:Y:S02]  /*2b260*/  LDC R168, c[0x0][0x3a8] ;  /* 0x0000ea00ffa87b82 */ /* 0x000ee40000000800 */
[--C-:B----4-:R-:W-:Y:S01]  /*2b270*/  IMAD.WIDE R4, R190, 0x4, R126.reuse ;  /* 0x00000004be047825 */ /* 0x110fe200078e027e */
[----:B------:R4:W-:Y:S04]  /*2b280*/  STL.64 [R1+0xcb8], R6 ;  /* 0x000cb80601007387 */ /* 0x0009e80000100a00 */
[----:B------:R1:W-:Y:S01]  /*2b290*/  STL.64 [R1+0x10d0], R4 ;  /* 0x0010d00401007387 */ /* 0x0003e20000100a00 */
[----:B--2---:R-:W-:-:S04]  /*2b2a0*/  IMAD.WIDE R2, R171, 0x4, R126 ;  /* 0x00000004ab027825 */ /* 0x004fc800078e027e */
[--C-:B----4-:R-:W-:Y:S01]  /*2b2b0*/  IMAD.WIDE R6, R150, 0x4, R126.reuse ;  /* 0x0000000496067825 */ /* 0x110fe200078e027e */
[----:B------:R2:W-:Y:S03]  /*2b2c0*/  STL.64 [R1+0x16f8], R2 ;  /* 0x0016f80201007387 */ /* 0x0005e60000100a00 */
[--C-:B-1----:R-:W-:Y:S01]  /*2b2d0*/  IMAD.WIDE R4, R175, 0x4, R126.reuse ;  /* 0x00000004af047825 */ /* 0x102fe200078e027e */
[----:B------:R1:W-:Y:S04]  /*2b2e0*/  STL.64 [R1+0xca0], R6 ;  /* 0x000ca00601007387 */ /* 0x0003e80000100a00 */
[----:B------:R4:W-:Y:S01]  /*2b2f0*/  STL.64 [R1+0x10c8], R4 ;  /* 0x0010c80401007387 */ /* 0x0009e20000100a00 */
[----:B--2---:R-:W-:-:S04]  /*2b300*/  IMAD.WIDE R2, R218, 0x4, R126 ;  /* 0x00000004da027825 */ /* 0x004fc800078e027e */
[--C-:B-1----:R-:W-:Y:S01]  /*2b310*/  IMAD.WIDE R6, R221, 0x4, R126.reuse ;  /* 0x00000004dd067825 */ /* 0x102fe200078e027e */
[----:B------:R1:W-:Y:S03]  /*2b320*/  STL.64 [R1+0x16f0], R2 ;  /* 0x0016f00201007387 */ /* 0x0003e60000100a00 */
[--C-:B----4-:R-:W-:Y:S01]  /*2b330*/  IMAD.WIDE R4, R223, 0x4, R126.reuse ;  /* 0x00000004df047825 */ /* 0x110fe200078e027e */
[----:B------:R2:W-:Y:S04]  /*2b340*/  STL.64 [R1+0xc90], R6 ;  /* 0x000c900601007387 */ /* 0x0005e80000100a00 */
[----:B------:R4:W-:Y:S01]  /*2b350*/  STL.64 [R1+0x10c0], R4 ;  /* 0x0010c00401007387 */ /* 0x0009e20000100a00 */
[----:B-1----:R-:W-:-:S04]  /*2b360*/  IMAD.WIDE R2, R213, 0x4, R126 ;  /* 0x00000004d5027825 */ /* 0x002fc800078e027e */
[--C-:B--2---:R-:W-:Y:S01]  /*2b370*/  IMAD.WIDE R6, R209, 0x4, R126.reuse ;  /* 0x00000004d1067825 */ /* 0x104fe200078e027e */
        /* <DEDUP_REMOVED lines=10> */
[----:B-1----:R-:W-:Y:S01]  /*2b420*/  IMAD.WIDE R2, R159, 0x4, R126 ;  /* 0x000000049f027825 */ /* 0x002fe200078e027e */
[----:B--2---:R-:W1:Y:S04]  /*2b430*/  LDC R6, c[0x0][0x3a8] ;  /* 0x0000ea00ff067b82 */ /* 0x004e680000000800 */
[----:B------:R2:W-:Y:S01]  /*2b440*/  STL.64 [R1+0x10b0], R2 ;  /* 0x0010b00201007387 */ /* 0x0005e20000100a00 */
[----:B----4-:R-:W-:-:S02]  /*2b450*/  VIADD R4, R182, 0xffffff84 ;  /* 0xffffff84b6047836 */ /* 0x010fc40000000000 */
[----:B--2---:R-:W-:Y:S02]  /*2b460*/  VIADD R2, R188, 0xffffffff ;  /* 0xffffffffbc027836 */ /* 0x004fe40000000000 */
[----:B------:R-:W2:Y:S01]  /*2b470*/  LDC R188, c[0x0][0x3a0] ;  /* 0x0000e800ffbc7b82 */ /* 0x000ea20000000800 */
[----:B------:R-:W-:Y:S01]  /*2b480*/  ISETP.GE.U32.AND P4, PT, R4, 0x7fffff05, PT ;  /* 0x7fffff050400780c */ /* 0x000fe20003f86070 */
[----:B------:R-:W-:Y:S01]  /*2b490*/  IMAD R4, R234, UR5, RZ ;  /* 0x00000005ea047c24 */ /* 0x000fe2000f8e02ff */
[----:B------:R-:W-:Y:S01]  /*2b4a0*/  ISETP.GE.U32.AND P5, PT, R2, 0x7fffff80, PT ;  /* 0x7fffff800200780c */ /* 0x000fe20003fa6070 */
[----:B------:R-:W-:-:S03]  /*2b4b0*/  IMAD R2, R236, UR5, RZ ;  /* 0x00000005ec027c24 */ /* 0x000fc6000f8e02ff */
[----:B------:R-:W-:Y:S01]  /*2b4c0*/  LEA R244, P2, R4, UR8, 0x2 ;  /* 0x0000000804f47c11 */ /* 0x000fe2000f8410ff */
[----:B------:R-:W-:Y:S02]  /*2b4d0*/  VIADD R3, R250, 0xffffff88 ;  /* 0xffffff88fa037836 */ /* 0x000fe40000000000 */
[----:B------:R-:W-:Y:S01]  /*2b4e0*/  IMAD R0, R235, UR5, RZ ;  /* 0x00000005eb007c24 */ /* 0x000fe2000f8e02ff */
[----:B------:R-:W-:Y:S01]  /*2b4f0*/  LEA.HI.X.SX32 R245, R4, UR9, 0x2, P2 ;  /* 0x0000000904f57c11 */ /* 0x000fe200090f16ff */
[----:B------:R-:W-:Y:S01]  /*2b500*/  VIADD R8, R189, 0xffffff8c ;  /* 0xffffff8cbd087836 */ /* 0x000fe20000000000 */
[----:B------:R-:W-:Y:S02]  /*2b510*/  LEA R240, P2, R2, UR8, 0x2 ;  /* 0x0000000802f07c11 */ /* 0x000fe4000f8410ff */
[----:B------:R-:W-:Y:S01]  /*2b520*/  ISETP.GE.U32.AND P3, PT, R3, 0x7fffff09, PT ;  /* 0x7fffff090300780c */ /* 0x000fe20003f66070 */
[----:B------:R-:W-:Y:S01]  /*2b530*/  IMAD R3, R237, UR5, RZ ;  /* 0x00000005ed037c24 */ /* 0x000fe2000f8e02ff */
[----:B------:R-:W-:-:S02]  /*2b540*/  LEA R242, P6, R0, UR8, 0x2 ;  /* 0x0000000800f27c11 */ /* 0x000fc4000f8c10ff */
[----:B------:R-:W-:Y:S02]  /*2b550*/  LEA.HI.X.SX32 R241, R2, UR9, 0x2, P2 ;  /* 0x0000000902f17c11 */ /* 0x000fe400090f16ff */
[----:B------:R-:W-:Y:S02]  /*2b560*/  ISETP.GE.U32.AND P2, PT, R8, 0x7fffff0d, PT ;  /* 0x7fffff0d0800780c */ /* 0x000fe40003f46070 */
[----:B------:R-:W4:Y:S01]  /*2b570*/  LDC R8, c[0x0][0x3a0] ;  /* 0x0000e800ff087b82 */ /* 0x000f220000000800 */
[----:B------:R-:W-:Y:S01]  /*2b580*/  LEA.HI.X.SX32 R243, R0, UR9, 0x2, P6 ;  /* 0x0000000900f37c11 */ /* 0x000fe2000b0f16ff */
[----:B--2---:R-:W-:Y:S01]  /*2b590*/  VIADD R7, R188, 0xfffffffb ;  /* 0xfffffffbbc077836 */ /* 0x004fe20000000000 */
[----:B------:R-:W-:Y:S01]  /*2b5a0*/  LEA R238, P6, R3, UR8, 0x2 ;  /* 0x0000000803ee7c11 */ /* 0x000fe2000f8c10ff */
[----:B------:R-:W-:-:S03]  /*2b5b0*/  IMAD.SHL.U32 R5, R246, 0x4, RZ ;  /* 0x00000004f6057824 */ /* 0x000fc600078e00ff */
[----:B------:R-:W-:Y:S01]  /*2b5c0*/  LEA.HI.X.SX32 R239, R3, UR9, 0x2, P6 ;  /* 0x0000000903ef7c11 */ /* 0x000fe2000b0f16ff */
[----:B------:R-:W-:Y:S01]  /*2b5d0*/  VIADD R0, R5, UR4 ;  /* 0x0000000405007c36 */ /* 0x000fe20008000000 */
[----:B------:R-:W-:Y:S01]  /*2b5e0*/  ISETP.GE.U32.AND P6, PT, R7, 0x7fffff7c, PT ;  /* 0x7fffff7c0700780c */ /* 0x000fe20003fc6070 */
[----:B-1----:R-:W-:Y:S02]  /*2b5f0*/  IMAD.SHL.U32 R7, R6, 0x4, RZ ;  /* 0x0000000406077824 */ /* 0x002fe400078e00ff */
[C---:B------:R-:W-:Y:S01]  /*2b600*/  VIADD R2, R0.reuse, 0x100000 ;  /* 0x0010000000027836 */ /* 0x040fe20000000000 */
[C---:B------:R-:W-:Y:S01]  /*2b610*/  IADD3 R3, PT, PT, R0.reuse, 0x100000, RZ ;  /* 0x0010000000037810 */ /* 0x040fe20007ffe0ff */
[----:B------:R-:W-:Y:S02]  /*2b620*/  VIADD R4, R0, 0x100000 ;  /* 0x0010000000047836 */ /* 0x000fe40000000000 */
[C---:B------:R-:W-:Y:S02]  /*2b630*/  IMAD.WIDE R10, R7.reuse, 0x4, R244 ;  /* 0x00000004070a7825 */ /* 0x040fe400078e02f4 */
[----:B------:R-:W-:Y:S01]  /*2b640*/  @!PT LDS RZ, [RZ] ;  /* 0x00000000fffff984 */ /* 0x000fe20000000800 */
[----:B------:R-:W-:Y:S01]  /*2b650*/  @!PT LDS RZ, [RZ] ;  /* 0x00000000fffff984 */ /* 0x000fe20000000800 */
[----:B------:R-:W-:Y:S01]  /*2b660*/  @!PT LDS RZ, [RZ] ;  /* 0x00000000fffff984 */ /* 0x000fe20000000800 */
[----:B------:R-:W-:Y:S02]  /*2b670*/  LDGSTS.E [R3+-0x80000], desc[UR42][R244.64], !P5 ;  /* 0x80000000f4037fae */ /* 0x000fe4000e9a102a */
[----:B------:R-:W-:-:S02]  /*2b680*/  IMAD.WIDE R14, R7, 0x4, R242 ;  /* 0x00000004070e7825 */ /* 0x000fc400078e02f2 */
[----:B------:R-:W-:Y:S02]  /*2b690*/  LDGSTS.E [R2+-0x7ff00], desc[UR42][R242.64], !P5 ;  /* 0x80100000f2027fae */ /* 0x000fe4000e9a102a */
[C---:B------:R-:W-:Y:S02]  /*2b6a0*/  IMAD.WIDE R12, R7.reuse, 0x4, R240 ;  /* 0x00000004070c7825 */ /* 0x040fe400078e02f0 */
[----:B------:R-:W-:Y:S04]  /*2b6b0*/  LDGSTS.E [R4+-0x7fe00], desc[UR42][R240.64], !P5 ;  /* 0x80200000f0047fae */ /* 0x000fe8000e9a102a */
[----:B------:R-:W-:Y:S04]  /*2b6c0*/  LDGSTS.E [R3+-0x7fd00], desc[UR42][R238.64], !P5 ;  /* 0x80300000ee037fae */ /* 0x000fe8000e9a102a */
[----:B------:R1:W-:Y:S04]  /*2b6d0*/  STL.64 [R1+0xbd8], R10 ;  /* 0x000bd80a01007387 */ /* 0x0003e80000100a00 */
[----:B------:R1:W-:Y:S04]  /*2b6e0*/  LDGSTS.E [R2+-0x7f000], desc[UR42][R10.64], !P6 ;  /* 0x810000000a027fae */ /* 0x0003e8000f1a102a */
[----:B------:R4:W-:Y:S04]  /*2b6f0*/  LDGSTS.E [R4+-0x7ef00], desc[UR42][R14.64], !P6 ;  /* 0x811000000e047fae */ /* 0x0009e8000f1a102a */
[----:B------:R-:W-:Y:S01]  /*2b700*/  STL.64 [R1+0xbd0], R14 ;  /* 0x000bd00e01007387 */ /* 0x000fe20000100a00 */
[----:B-1----:R-:W-:-:S03]  /*2b710*/  IMAD.WIDE R10, R7, 0x4, R238 ;  /* 0x00000004070a7825 */ /* 0x002fc600078e02ee */
[----:B------:R1:W-:Y:S01]  /*2b720*/  STL.64 [R1+0xbc8], R12 ;  /* 0x000bc80c01007387 */ /* 0x0003e20000100a00 */
[----:B----4-:R-:W-:-:S03]  /*2b730*/  VIADD R4, R8, 0xfffffff7 ;  /* 0xfffffff708047836 */ /* 0x010fc60000000000 */
[----:B------:R1:W-:Y:S04]  /*2b740*/  LDGSTS.E [R3+-0x7ee00], desc[UR42][R12.64], !P6 ;  /* 0x812000000c037fae */ /* 0x0003e8000f1a102a */
[----:B------:R2:W-:Y:S04]  /*2b750*/  STL.64 [R1+0xbc0], R10 ;  /* 0x000bc00a01007387 */ /* 0x0005e80000100a00 */
[----:B------:R2:W-:Y:S01]  /*2b760*/  LDGSTS.E [R2+-0x7ed00], desc[UR42][R10.64], !P6 ;  /* 0x813000000a027fae */ /* 0x0005e2000f1a102a */
[----:B------:R-:W-:Y:S01]  /*2b770*/  ISETP.GE.U32.AND P6, PT, R4, 0x7fffff78, PT ;  /* 0x7fffff780400780c */ /* 0x000fe20003fc6070 */
[----:B------:R-:W-:-:S02]  /*2b780*/  VIADD R7, R9, 0xfffffff3 ;  /* 0xfffffff309077836 */ /* 0x000fc40000000000 */
[----:B------:R-:W-:Y:S01]  /*2b790*/  IMAD.SHL.U32 R9, R6, 0x8, RZ ;  /* 0x0000000806097824 */ /* 0x000fe200078e00ff */
[----:B-1----:R-:W1:Y:S08]  /*2b7a0*/  LDC R12, c[0x0][0x3a0] ;  /* 0x0000e800ff0c7b82 */ /* 0x002e700000000800 */
[----:B--2---:R-:W2:Y:S01]  /*2b7b0*/  LDC R11, c[0x0][0x3a0] ;  /* 0x0000e800ff0b7b82 */ /* 0x004ea20000000800 */
[----:B------:R-:W-:Y:S01]  /*2b7c0*/  ISETP.GE.U32.AND P5, PT, R7, 0x7fffff74, PT ;  /* 0x7fffff740700780c */ /* 0x000fe20003fa6070 */
[C---:B------:R-:W-:Y:S01]  /*2b7d0*/  VIADD R8, R0.reuse, 0x100000 ;  /* 0x0010000000087836 */ /* 0x040fe20000000000 */
[----:B------:R-:W-:Y:S01]  /*2b7e0*/  IADD3 R7, PT, PT, R0, 0x100000, RZ ;  /* 0x0010000000077810 */ /* 0x000fe20007ffe0ff */
[----:B------:R-:W-:-:S04]  /*2b7f0*/  IMAD.WIDE R22, R9, 0x4, R244 ;  /* 0x0000000409167825 */ /* 0x000fc800078e02f4 */
[C---:B------:R-:W-:Y:S01]  /*2b800*/  IMAD.WIDE R20, R9.reuse, 0x4, R242 ;  /* 0x0000000409147825 */ /* 0x040fe200078e02f2 */
[----:B------:R-:W-:Y:S03]  /*2b810*/  STL.64 [R1+0xb58], R22 ;  /* 0x000b581601007387 */ /* 0x000fe60000100a00 */
[----:B------:R-:W-:Y:S01]  /*2b820*/  VIADD R4, R0, 0x100000 ;  /* 0x0010000000047836 */ /* 0x000fe20000000000 */
[----:B------:R-:W-:Y:S01]  /*2b830*/  LDGSTS.E [R8+-0x7e000], desc[UR42][R22.64], !P6 ;  /* 0x8200000016087fae */ /* 0x000fe2000f1a102a */
[----:B------:R-:W-:-:S04]  /*2b840*/  IMAD.WIDE R18, R9, 0x4, R240 ;  /* 0x0000000409127825 */ /* 0x000fc800078e02f0 */
[----:B------:R-:W-:Y:S01]  /*2b850*/  IMAD.WIDE R16, R9, 0x4, R238 ;  /* 0x0000000409107825 */ /* 0x000fe200078e02ee */
[----:B------:R-:W-:Y:S03]  /*2b860*/  STL.64 [R1+0xb50], R20 ;  /* 0x000b501401007387 */ /* 0x000fe60000100a00 */
[----:B------:R-:W-:Y:S01]  /*2b870*/  IMAD R10, R6, 0xc, RZ ;  /* 0x0000000c060a7824 */ /* 0x000fe200078e02ff */
[----:B------:R-:W-:Y:S03]  /*2b880*/  LDGSTS.E [R7+-0x7df00], desc[UR42][R20.64], !P6 ;  /* 0x8210000014077fae */ /* 0x000fe6000f1a102a */
[C---:B------:R-:W-:Y:S01]  /*2b890*/  IMAD.WIDE R14, R10.reuse, 0x4, R244 ;  /* 0x000000040a0e7825 */ /* 0x040fe200078e02f4 */
[----:B------:R-:W-:Y:S04]  /*2b8a0*/  STL.64 [R1+0xb48], R18 ;  /* 0x000b481201007387 */ /* 0x000fe80000100a00 */
[----:B------:R-:W-:Y:S04]  /*2b8b0*/  LDGSTS.E [R4+-0x7de00], desc[UR42][R18.64], !P6 ;  /* 0x8220000012047fae */ /* 0x000fe8000f1a102a */
[----:B------:R4:W-:Y:S04]  /*2b8c0*/  STL.64 [R1+0xb40], R16 ;  /* 0x000b401001007387 */ /* 0x0009e80000100a00 */
[----:B------:R4:W-:Y:S04]  /*2b8d0*/  LDGSTS.E [R3+-0x7dd00], desc[UR42][R16.64], !P6 ;  /* 0x8230000010037fae */ /* 0x0009e8000f1a102a */
[----:B------:R1:W-:Y:S01]  /*2b8e0*/  LDGSTS.E [R2+-0x7d000], desc[UR42][R14.64], !P5 ;  /* 0x830000000e027fae */ /* 0x0003e2000e9a102a */
[----:B----4-:R-:W-:-:S03]  /*2b8f0*/  IMAD.WIDE R16, R10, 0x4, R242 ;  /* 0x000000040a107825 */ /* 0x010fc600078e02f2 */
[----:B------:R1:W-:Y:S04]  /*2b900*/  STL.64 [R1+0xad8], R14 ;  /* 0x000ad80e01007387 */ /* 0x0003e80000100a00 */
[----:B------:R2:W-:Y:S01]  /*2b910*/  LDGSTS.E [R4+-0x7cf00], desc[UR42][R16.64], !P5 ;  /* 0x8310000010047fae */ /* 0x0005e2000e9a102a */
[----:B------:R-:W-:-:S03]  /*2b920*/  IMAD.WIDE R8, R10, 0x4, R238 ;  /* 0x000000040a087825 */ /* 0x000fc600078e02ee */
[----:B------:R-:W-:Y:S01]  /*2b930*/  STL.64 [R1+0xad0], R16 ;  /* 0x000ad01001007387 */ /* 0x000fe20000100a00 */
[----:B-1----:R-:W-:-:S04]  /*2b940*/  IMAD.WIDE R14, R10, 0x4, R240 ;  /* 0x000000040a0e7825 */ /* 0x002fc800078e02f0 */
[----:B--2---:R-:W-:Y:S01]  /*2b950*/  VIADD R4, R11, 0xffffffef ;  /* 0xffffffef0b047836 */ /* 0x004fe20000000000 */
[----:B------:R-:W-:Y:S01]  /*2b960*/  LDGSTS.E [R3+-0x7ce00], desc[UR42][R14.64], !P5 ;  /* 0x832000000e037fae */ /* 0x000fe2000e9a102a */
[----:B------:R-:W1:Y:S03]  /*2b970*/  LDC R11, c[0x0][0x3a0] ;  /* 0x0000e800ff0b7b82 */ /* 0x000e660000000800 */
[----:B------:R-:W-:Y:S01]  /*2b980*/  ISETP.GE.U32.AND P6, PT, R4, 0x7fffff70, PT ;  /* 0x7fffff700400780c */ /* 0x000fe20003fc6070 */
[----:B------:R-:W-:Y:S01]  /*2b990*/  STL.64 [R1+0xac8], R14 ;  /* 0x000ac80e01007387 */ /* 0x000fe20000100a00 */
[----:B------:R-:W-:-:S03]  /*2b9a0*/  VIADD R7, R12, 0xffffffeb ;  /* 0xffffffeb0c077836 */ /* 0x000fc60000000000 */
[----:B------:R2:W-:Y:S01]  /*2b9b0*/  STL.64 [R1+0xac0], R8 ;  /* 0x000ac00801007387 */ /* 0x0005e20000100a00 */
[----:B------:R-:W4:Y:S03]  /*2b9c0*/  LDC R12, c[0x0][0x3a0] ;  /* 0x0000e800ff0c7b82 */ /* 0x000f260000000800 */
[----:B------:R2:W-:Y:S01]  /*2b9d0*/  LDGSTS.E [R2+-0x7cd00], desc[UR42][R8.64], !P5 ;  /* 0x8330000008027fae */ /* 0x0005e2000e9a102a */
[----:B------:R-:W-:Y:S01]  /*2b9e0*/  ISETP.GE.U32.AND P5, PT, R7, 0x7fffff6c, PT ;  /* 0x7fffff6c0700780c */ /* 0x000fe20003fa6070 */
[C---:B------:R-:W-:Y:S02]  /*2b9f0*/  VIADD R7, R0.reuse, 0x100000 ;  /* 0x0010000000077836 */ /* 0x040fe40000000000 */
[----:B------:R-:W-:Y:S02]  /*2ba00*/  VIADD R4, R0, 0x100000 ;  /* 0x0010000000047836 */ /* 0x000fe40000000000 */
[----:B--2---:R-:W-:-:S02]  /*2ba10*/  IMAD.SHL.U32 R9, R6, 0x10, RZ ;  /* 0x0000001006097824 */ /* 0x004fc400078e00ff */
[----:B------:R-:W-:Y:S02]  /*2ba20*/  VIADD R8, R0, 0x100000 ;  /* 0x0010000000087836 */ /* 0x000fe40000000000 */
[----:B------:R-:W-:-:S04]  /*2ba30*/  IMAD.WIDE R22, R9, 0x4, R244 ;  /* 0x0000000409167825 */ /* 0x000fc800078e02f4 */
[C---:B------:R-:W-:Y:S01]  /*2ba40*/  IMAD.WIDE R20, R9.reuse, 0x4, R242 ;  /* 0x0000000409147825 */ /* 0x040fe200078e02f2 */
[----:B------:R-:W-:Y:S03]  /*2ba50*/  STL.64 [R1+0xa10], R22 ;  /* 0x000a101601007387 */ /* 0x000fe60000100a00 */
[C---:B------:R-:W-:Y:S01]  /*2ba60*/  IMAD.WIDE R18, R9.reuse, 0x4, R240 ;  /* 0x0000000409127825 */ /* 0x040fe200078e02f0 */
[----:B------:R-:W-:Y:S03]  /*2ba70*/  LDGSTS.E [R8+-0x7c000], desc[UR42][R22.64], !P6 ;  /* 0x8400000016087fae */ /* 0x000fe6000f1a102a */
        /* <DEDUP_REMOVED lines=10> */
[----:B--2---:R-:W-:-:S03]  /*2bb20*/  IMAD.WIDE R16, R10, 0x4, R242 ;  /* 0x000000040a107825 */ /* 0x004fc600078e02f2 */
[----:B------:R1:W-:Y:S04]  /*2bb30*/  STL.64 [R1+0x8f8], R14 ;  /* 0x0008f80e01007387 */ /* 0x0003e80000100a00 */
[----:B------:R2:W-:Y:S01]  /*2bb40*/  LDGSTS.E [R4+-0x7af00], desc[UR42][R16.64], !P5 ;  /* 0x8510000010047fae */ /* 0x0005e2000e9a102a */
[----:B------:R-:W-:-:S03]  /*2bb50*/  IMAD.WIDE R8, R10, 0x4, R238 ;  /* 0x000000040a087825 */ /* 0x000fc600078e02ee */
[----:B------:R-:W-:Y:S01]  /*2bb60*/  STL.64 [R1+0x8e8], R16 ;  /* 0x0008e81001007387 */ /* 0x000fe20000100a00 */
[----:B-1----:R-:W-:Y:S01]  /*2bb70*/  IMAD.WIDE R14, R10, 0x4, R240 ;  /* 0x000000040a0e7825 */ /* 0x002fe200078e02f0 */
[----:B--2---:R-:W-:-:S04]  /*2bb80*/  IADD3 R4, PT, PT, R11, -0x19, RZ ;  /* 0xffffffe70b047810 */ /* 0x004fc80007ffe0ff */
[----:B------:R-:W-:Y:S01]  /*2bb90*/  LDGSTS.E [R3+-0x7ae00], desc[UR42][R14.64], !P5 ;  /* 0x852000000e037fae */ /* 0x000fe2000e9a102a */
[----:B------:R-:W1:Y:S01]  /*2bba0*/  LDC R11, c[0x0][0x3a0] ;  /* 0x0000e800ff0b7b82 */ /* 0x000e620000000800 */
[----:B------:R-:W-:Y:S02]  /*2bbb0*/  ISETP.GE.U32.AND P6, PT, R4, 0x7fffff68, PT ;  /* 0x7fffff680400780c */ /* 0x000fe40003fc6070 */
[----:B------:R-:W-:Y:S01]  /*2bbc0*/  STL.64 [R1+0x8d8], R14 ;  /* 0x0008d80e01007387 */ /* 0x000fe20000100a00 */
[----:B----4-:R-:W-:-:S03]  /*2bbd0*/  VIADD R7, R12, 0xffffffe3 ;  /* 0xffffffe30c077836 */ /* 0x010fc60000000000 */
[----:B------:R2:W-:Y:S01]  /*2bbe0*/  STL.64 [R1+0x8c8], R8 ;  /* 0x0008c80801007387 */ /* 0x0005e20000100a00 */
[----:B------:R-:W4:Y:S03]  /*2bbf0*/  LDC R12, c[0x0][0x3a0] ;  /* 0x0000e800ff0c7b82 */ /* 0x000f260000000800 */
[----:B------:R2:W-:Y:S01]  /*2bc00*/  LDGSTS.E [R2+-0x7ad00], desc[UR42][R8.64], !P5 ;  /* 0x8530000008027fae */ /* 0x0005e2000e9a102a */
[----:B------:R-:W-:Y:S01]  /*2bc10*/  ISETP.GE.U32.AND P5, PT, R7, 0x7fffff64, PT ;  /* 0x7fffff640700780c */ /* 0x000fe20003fa6070 */
[C---:B------:R-:W-:Y:S02]  /*2bc20*/  VIADD R7, R0.reuse, 0x100000 ;  /* 0x0010000000077836 */ /* 0x040fe40000000000 */
[----:B------:R-:W-:Y:S02]  /*2bc30*/  VIADD R4, R0, 0x100000 ;  /* 0x0010000000047836 */ /* 0x000fe40000000000 */
[----:B--2---:R-:W-:-:S02]  /*2bc40*/  IMAD R9, R6, 0x18, RZ ;  /* 0x0000001806097824 */ /* 0x004fc400078e02ff */
        /* <DEDUP_REMOVED lines=34> */
[----:B--2---:R-:W-:Y:S01]  /*2be70*/  IMAD.SHL.U32 R9, R6, 0x20, RZ ;  /* 0x0000002006097824 */ /* 0x004fe200078e00ff */
[----:B------:R-:W-:-:S03]  /*2be80*/  IADD3 R8, PT, PT, R0, 0x100000, RZ ;  /* 0x0010000000087810 */ /* 0x000fc60007ffe0ff */
        /* <DEDUP_REMOVED lines=93> */
[----:B------:R-:W1:Y:S01]  /*2c460*/  LDC R11, c[0x0][0x3a0] ;  /* 0x0000e800ff0b7b82 */ /* 0x000e620000000800 */
[----:B----4-:R-:W-:Y:S02]  /*2c470*/  VIADD R7, R12, 0xffffffc3 ;  /* 0xffffffc30c077836 */ /* 0x010fe40000000000 */
[----:B------:R-:W-:Y:S01]  /*2c480*/  ISETP.GE.U32.AND P6, PT, R4, 0x7fffff48, PT ;  /* 0x7fffff480400780c */ /* 0x000fe20003fc6070 */
[----:B------:R-:W-:Y:S04]  /*2c490*/  STL.64 [R1+0x1d0], R14 ;  /* 0x0001d00e01007387 */ /* 0x000fe80000100a00 */
[----:B------:R2:W-:Y:S01]  /*2c4a0*/  STL.64 [R1+0x1c8], R8 ;  /* 0x0001c80801007387 */ /* 0x0005e20000100a00 */
[----:B------:R-:W4:Y:S03]  /*2c4b0*/  LDC R12, c[0x0][0x3a0] ;  /* 0x0000e800ff0c7b82 */ /* 0x000f260000000800 */
[----:B------:R2:W-:Y:S01]  /*2c4c0*/  LDGSTS.E [R2+-0x72d00], desc[UR42][R8.64], !P5 ;  /* 0x8d30000008027fae */ /* 0x0005e2000e9a102a */
[----:B------:R-:W-:Y:S01]  /*2c4d0*/  ISETP.GE.U32.AND P5, PT, R7, 0x7fffff44, PT ;  /* 0x7fffff440700780c */ /* 0x000fe20003fa6070 */
[C---:B------:R-:W-:Y:S01]  /*2c4e0*/  VIADD R4, R0.reuse, 0x100000 ;  /* 0x0010000000047836 */ /* 0x040fe20000000000 */
[----:B------:R-:W-:Y:S01]  /*2c4f0*/  IADD3 R7, PT, PT, R0, 0x100000, RZ ;  /* 0x0010000000077810 */ /* 0x000fe20007ffe0ff */
[----:B------:R-:W-:-:S02]  /*2c500*/  IMAD R10, R6, 0x3c, RZ ;  /* 0x0000003c060a7824 */ /* 0x000fc400078e02ff */
[----:B--2---:R-:W-:Y:S02]  /*2c510*/  IMAD R9, R6, 0x38, RZ ;  /* 0x0000003806097824 */ /* 0x004fe400078e02ff */
[----:B------:R-:W-:Y:S02]  /*2c520*/  VIADD R8, R0, 0x100000 ;  /* 0x0010000000087836 */ /* 0x000fe40000000000 */
[----:B------:R-:W-:-:S04]  /*2c530*/  IMAD.WIDE R22, R9, 0x4, R244 ;  /* 0x0000000409167825 */ /* 0x000fc800078e02f4 */
[C---:B------:R-:W-:Y:S01]  /*2c540*/  IMAD.WIDE R20, R9.reuse, 0x4, R242 ;  /* 0x0000000409147825 */ /* 0x040fe200078e02f2 */
[----:B------:R-:W-:Y:S03]  /*2c550*/  STL.64 [R1+0x190], R22 ;  /* 0x0001901601007387 */ /* 0x000fe60000100a00 */
[C---:B------:R-:W-:Y:S01]  /*2c560*/  IMAD.WIDE R18, R9.reuse, 0x4, R240 ;  /* 0x0000000409127825 */ /* 0x040fe200078e02f0 */
[----:B------:R-:W-:Y:S03]  /*2c570*/  LDGSTS.E [R8+-0x72000], desc[UR42][R22.64], !P6 ;  /* 0x8e00000016087fae */ /* 0x000fe6000f1a102a */
[----:B------:R-:W-:Y:S01]  /*2c580*/  IMAD.WIDE R16, R9, 0x4, R238 ;  /* 0x0000000409107825 */ /* 0x000fe200078e02ee */
[----:B------:R-:W-:Y:S04]  /*2c590*/  STL.64 [R1+0x188], R20 ;  /* 0x0001881401007387 */ /* 0x000fe80000100a00 */
[----:B------:R-:W-:Y:S01]  /*2c5a0*/  LDGSTS.E [R7+-0x71f00], desc[UR42][R20.64], !P6 ;  /* 0x8e10000014077fae */ /* 0x000fe2000f1a102a */
[----:B------:R-:W-:-:S03]  /*2c5b0*/  IMAD.WIDE R14, R10, 0x4, R244 ;  /* 0x000000040a0e7825 */ /* 0x000fc600078e02f4 */
        /* <DEDUP_REMOVED lines=8> */
[----:B------:R-:W-:-:S04]  /*2c640*/  IMAD.WIDE R8, R10, 0x4, R238 ;  /* 0x000000040a087825 */ /* 0x000fc800078e02ee */
[----:B----4-:R-:W-:Y:S02]  /*2c650*/  VIADD R7, R12, 0xffffffbb ;  /* 0xffffffbb0c077836 */ /* 0x010fe40000000000 */
[----:B-1----:R-:W-:Y:S01]  /*2c660*/  IMAD.WIDE R14, R10, 0x4, R240 ;  /* 0x000000040a0e7825 */ /* 0x002fe200078e02f0 */
[----:B------:R-:W-:Y:S01]  /*2c670*/  STL.64 [R1+0x148], R16 ;  /* 0x0001481001007387 */ /* 0x000fe20000100a00 */
[----:B------:R-:W1:Y:S02]  /*2c680*/  LDC R12, c[0x0][0x3a0] ;  /* 0x0000e800ff0c7b82 */ /* 0x000e640000000800 */
[----:B--2---:R-:W-:Y:S01]  /*2c690*/  VIADD R4, R11, 0xffffffbf ;  /* 0xffffffbf0b047836 */ /* 0x004fe20000000000 */
[----:B------:R-:W-:Y:S04]  /*2c6a0*/  STL.64 [R1+0x140], R14 ;  /* 0x0001400e01007387 */ /* 0x000fe80000100a00 */
[----:B------:R-:W-:Y:S01]  /*2c6b0*/  ISETP.GE.U32.AND P6, PT, R4, 0x7fffff40, PT ;  /* 0x7fffff400400780c */ /* 0x000fe20003fc6070 */
[----:B------:R-:W-:Y:S01]  /*2c6c0*/  LDGSTS.E [R3+-0x70e00], desc[UR42][R14.64], !P5 ;  /* 0x8f2000000e037fae */ /* 0x000fe2000e9a102a */
[----:B------:R-:W2:Y:S03]  /*2c6d0*/  LDC R11, c[0x0][0x3a0] ;  /* 0x0000e800ff0b7b82 */ /* 0x000ea60000000800 */
[----:B------:R4:W-:Y:S04]  /*2c6e0*/  STL.64 [R1+0x138], R8 ;  /* 0x0001380801007387 */ /* 0x0009e80000100a00 */
[----:B------:R4:W-:Y:S01]  /*2c6f0*/  LDGSTS.E [R2+-0x70d00], desc[UR42][R8.64], !P5 ;  /* 0x8f30000008027fae */ /* 0x0009e2000e9a102a */
[----:B------:R-:W-:Y:S01]  /*2c700*/  ISETP.GE.U32.AND P5, PT, R7, 0x7fffff3c, PT ;  /* 0x7fffff3c0700780c */ /* 0x000fe20003fa6070 */
[----:B------:R-:W-:-:S02]  /*2c710*/  IMAD R10, R6, 0x44, RZ ;  /* 0x00000044060a7824 */ /* 0x000fc400078e02ff */
[C---:B------:R-:W-:Y:S02]  /*2c720*/  VIADD R7, R0.reuse, 0x100000 ;  /* 0x0010000000077836 */ /* 0x040fe40000000000 */
[----:B------:R-:W-:Y:S02]  /*2c730*/  VIADD R4, R0, 0x100000 ;  /* 0x0010000000047836 */ /* 0x000fe40000000000 */
[----:B----4-:R-:W-:Y:S02]  /*2c740*/  IMAD.SHL.U32 R9, R6, 0x40, RZ ;  /* 0x0000004006097824 */ /* 0x010fe400078e00ff */
[----:B------:R-:W-:Y:S02]  /*2c750*/  VIADD R8, R0, 0x100000 ;  /* 0x0010000000087836 */ /* 0x000fe40000000000 */
[----:B------:R-:W-:-:S04]  /*2c760*/  IMAD.WIDE R22, R9, 0x4, R244 ;  /* 0x0000000409167825 */ /* 0x000fc800078e02f4 */
[C---:B------:R-:W-:Y:S01]  /*2c770*/  IMAD.WIDE R20, R9.reuse, 0x4, R242 ;  /* 0x0000000409147825 */ /* 0x040fe200078e02f2 */
[----:B------:R-:W-:Y:S03]  /*2c780*/  STL.64 [R1+0x100], R22 ;  /* 0x0001001601007387 */ /* 0x000fe60000100a00 */
[C---:B------:R-:W-:Y:S01]  /*2c790*/  IMAD.WIDE R18, R9.reuse, 0x4, R240 ;  /* 0x0000000409127825 */ /* 0x040fe200078e02f0 */
[----:B------:R4:W-:Y:S03]  /*2c7a0*/  LDGSTS.E [R8+-0x70000], desc[UR42][R22.64], !P6 ;  /* 0x9000000016087fae */ /* 0x0009e6000f1a102a */
[----:B------:R-:W-:Y:S01]  /*2c7b0*/  IMAD.WIDE R16, R9, 0x4, R238 ;  /* 0x0000000409107825 */ /* 0x000fe200078e02ee */
[----:B------:R-:W-:Y:S03]  /*2c7c0*/  STL.64 [R1+0xf8], R20 ;  /* 0x0000f81401007387 */ /* 0x000fe60000100a00 */
[C---:B------:R-:W-:Y:S01]  /*2c7d0*/  IMAD.WIDE R14, R10.reuse, 0x4, R244 ;  /* 0x000000040a0e7825 */ /* 0x040fe200078e02f4 */
[----:B------:R-:W-:Y:S04]  /*2c7e0*/  LDGSTS.E [R7+-0x6ff00], desc[UR42][R20.64], !P6 ;  /* 0x9010000014077fae */ /* 0x000fe8000f1a102a */
[----:B------:R-:W-:Y:S04]  /*2c7f0*/  STL.64 [R1+0xf0], R18 ;  /* 0x0000f01201007387 */ /* 0x000fe80000100a00 */
[----:B------:R-:W-:Y:S01]  /*2c800*/  LDGSTS.E [R4+-0x6fe00], desc[UR42][R18.64], !P6 ;  /* 0x9020000012047fae */ /* 0x000fe2000f1a102a */
[----:B----4-:R-:W-:-:S03]  /*2c810*/  IMAD.WIDE R8, R10, 0x4, R238 ;  /* 0x000000040a087825 */ /* 0x010fc600078e02ee */
[----:B------:R4:W-:Y:S04]  /*2c820*/  STL.64 [R1+0xe8], R16 ;  /* 0x0000e81001007387 */ /* 0x0009e80000100a00 */
[----:B------:R4:W-:Y:S04]  /*2c830*/  LDGSTS.E [R3+-0x6fd00], desc[UR42][R16.64], !P6 ;  /* 0x9030000010037fae */ /* 0x0009e8000f1a102a */
[----:B------:R1:W-:Y:S04]  /*2c840*/  STL.64 [R1+0x70], R14 ;  /* 0x0000700e01007387 */ /* 0x0003e80000100a00 */
[----:B------:R1:W-:Y:S01]  /*2c850*/  LDGSTS.E [R2+-0x6f000], desc[UR42][R14.64], !P5 ;  /* 0x910000000e027fae */ /* 0x0003e2000e9a102a */
[----:B----4-:R-:W-:-:S04]  /*2c860*/  IMAD.WIDE R16, R10, 0x4, R242 ;  /* 0x000000040a107825 */ /* 0x010fc800078e02f2 */
[----:B-1----:R-:W-:Y:S01]  /*2c870*/  IMAD.WIDE R14, R10, 0x4, R240 ;  /* 0x000000040a0e7825 */ /* 0x002fe200078e02f0 */
[----:B------:R-:W-:Y:S01]  /*2c880*/  STL.64 [R1+0x50], R16 ;  /* 0x0000501001007387 */ /* 0x000fe20000100a00 */
[----:B------:R-:W1:Y:S03]  /*2c890*/  LDC R10, c[0x0][0x3a0] ;  /* 0x0000e800ff0a7b82 */ /* 0x000e660000000800 */
[----:B------:R2:W-:Y:S04]  /*2c8a0*/  LDGSTS.E [R4+-0x6ef00], desc[UR42][R16.64], !P5 ;  /* 0x9110000010047fae */ /* 0x0005e8000e9a102a */
[----:B------:R-:W-:Y:S04]  /*2c8b0*/  STL.64 [R1+0x40], R14 ;  /* 0x0000400e01007387 */ /* 0x000fe80000100a00 */
[----:B------:R-:W-:Y:S04]  /*2c8c0*/  LDGSTS.E [R3+-0x6ee00], desc[UR42][R14.64], !P5 ;  /* 0x912000000e037fae */ /* 0x000fe8000e9a102a */
[----:B------:R4:W-:Y:S01]  /*2c8d0*/  STL.64 [R1+0x30], R8 ;  /* 0x0000300801007387 */ /* 0x0009e20000100a00 */
[----:B--2---:R-:W-:Y:S01]  /*2c8e0*/  IADD3 R4, PT, PT, R11, -0x49, RZ ;  /* 0xffffffb70b047810 */ /* 0x004fe20007ffe0ff */
[----:B------:R-:W-:Y:S01]  /*2c8f0*/  VIADD R7, R12, 0xffffffb3 ;  /* 0xffffffb30c077836 */ /* 0x000fe20000000000 */
[----:B------:R-:W2:Y:S01]  /*2c900*/  LDC R11, c[0x0][0x3a0] ;  /* 0x0000e800ff0b7b82 */ /* 0x000ea20000000800 */
[----:B------:R4:W-:Y:S01]  /*2c910*/  LDGSTS.E [R2+-0x6ed00], desc[UR42][R8.64], !P5 ;  /* 0x9130000008027fae */ /* 0x0009e2000e9a102a */
[----:B------:R-:W-:Y:S01]  /*2c920*/  ISETP.GE.U32.AND P6, PT, R4, 0x7fffff38, PT ;  /* 0x7fffff380400780c */ /* 0x000fe20003fc6070 */
[----:B------:R-:W-:Y:S01]  /*2c930*/  IMAD R236, R6, 0x48, RZ ;  /* 0x0000004806ec7824 */ /* 0x000fe200078e02ff */
[----:B------:R-:W-:-:S04]  /*2c940*/  ISETP.GE.U32.AND P5, PT, R7, 0x7fffff34, PT ;  /* 0x7fffff340700780c */ /* 0x000fc80003fa6070 */
[----:B----4-:R-:W4:Y:S01]  /*2c950*/  LDC R9, c[0x0][0x3a0] ;  /* 0x0000e800ff097b82 */ /* 0x010f220000000800 */
[----:B------:R-:W-:Y:S02]  /*2c960*/  IMAD R228, R6, 0x4c, RZ ;  /* 0x0000004c06e47824 */ /* 0x000fe400078e02ff */
[----:B------:R-:W-:Y:S02]  /*2c970*/  VIADD R8, R0, 0x100000 ;  /* 0x0010000000087836 */ /* 0x000fe40000000000 */
[----:B------:R-:W-:-:S04]  /*2c980*/  IMAD.WIDE R14, R236, 0x4, R244 ;  /* 0x00000004ec0e7825 */ /* 0x000fc800078e02f4 */
[----:B------:R-:W-:Y:S01]  /*2c990*/  VIADD R7, R0, 0x100000 ;  /* 0x0010000000077836 */ /* 0x000fe20000000000 */
[----:B------:R-:W-:Y:S01]  /*2c9a0*/  LDGSTS.E [R8+-0x6e000], desc[UR42][R14.64], !P6 ;  /* 0x920000000e087fae */ /* 0x000fe2000f1a102a */
[----:B------:R-:W-:-:S04]  /*2c9b0*/  IMAD.WIDE R12, R236, 0x4, R242 ;  /* 0x00000004ec0c7825 */ /* 0x000fc800078e02f2 */
[----:B------:R-:W-:Y:S01]  /*2c9c0*/  VIADD R4, R0, 0x100000 ;  /* 0x0010000000047836 */ /* 0x000fe20000000000 */
[----:B------:R1:W-:Y:S01]  /*2c9d0*/  LDGSTS.E [R7+-0x6df00], desc[UR42][R12.64], !P6 ;  /* 0x921000000c077fae */ /* 0x0003e2000f1a102a */
[----:B------:R-:W-:-:S04]  /*2c9e0*/  IMAD.WIDE R250, R236, 0x4, R240 ;  /* 0x00000004ecfa7825 */ /* 0x000fc800078e02f0 */
[----:B------:R-:W-:Y:S01]  /*2c9f0*/  IMAD.WIDE R236, R236, 0x4, R238 ;  /* 0x00000004ecec7825 */ /* 0x000fe200078e02ee */
[----:B------:R-:W-:Y:S03]  /*2ca00*/  LDGSTS.E [R4+-0x6de00], desc[UR42][R250.64], !P6 ;  /* 0x92200000fa047fae */ /* 0x000fe6000f1a102a */
[C---:B------:R-:W-:Y:S01]  /*2ca10*/  IMAD.WIDE R234, R228.reuse, 0x4, R244 ;  /* 0x00000004e4ea7825 */ /* 0x040fe200078e02f4 */
[----:B------:R-:W-:Y:S03]  /*2ca20*/  LDGSTS.E [R3+-0x6dd00], desc[UR42][R236.64], !P6 ;  /* 0x92300000ec037fae */ /* 0x000fe6000f1a102a */
[----:B------:R-:W-:Y:S01]  /*2ca30*/  IMAD.WIDE R232, R228, 0x4, R242 ;  /* 0x00000004e4e87825 */ /* 0x000fe200078e02f2 */
[----:B------:R-:W-:Y:S03]  /*2ca40*/  LDGSTS.E [R2+-0x6d000], desc[UR42][R234.64], !P5 ;  /* 0x93000000ea027fae */ /* 0x000fe6000e9a102a */
[----:B-1----:R-:W-:Y:S01]  /*2ca50*/  VIADD R7, R10, 0xffffffab ;  /* 0xffffffab0a077836 */ /* 0x002fe20000000000 */
[----:B------:R4:W-:Y:S01]  /*2ca60*/  LDGSTS.E [R4+-0x6cf00], desc[UR42][R232.64], !P5 ;  /* 0x93100000e8047fae */ /* 0x0009e2000e9a102a */
[----:B------:R-:W1:Y:S01]  /*2ca70*/  LDC R10, c[0x0][0x3a0] ;  /* 0x0000e800ff0a7b82 */ /* 0x000e620000000800 */
[----:B------:R-:W-:-:S04]  /*2ca80*/  IMAD.WIDE R230, R228, 0x4, R240 ;  /* 0x00000004e4e67825 */ /* 0x000fc800078e02f0 */
[----:B------:R-:W-:Y:S01]  /*2ca90*/  IMAD.WIDE R228, R228, 0x4, R238 ;  /* 0x00000004e4e47825 */ /* 0x000fe200078e02ee */
[----:B------:R-:W-:Y:S03]  /*2caa0*/  LDGSTS.E [R3+-0x6ce00], desc[UR42][R230.64], !P5 ;  /* 0x93200000e6037fae */ /* 0x000fe6000e9a102a */
[----:B------:R-:W-:Y:S01]  /*2cab0*/  IMAD R222, R6, 0x50, RZ ;  /* 0x0000005006de7824 */ /* 0x000fe200078e02ff */
[----:B------:R-:W-:Y:S01]  /*2cac0*/  LDGSTS.E [R2+-0x6cd00], desc[UR42][R228.64], !P5 ;  /* 0x93300000e4027fae */ /* 0x000fe2000e9a102a */
[----:B----4-:R-:W-:Y:S02]  /*2cad0*/  VIADD R4, R9, 0xffffffaf ;  /* 0xffffffaf09047836 */ /* 0x010fe40000000000 */
[----:B------:R-:W4:Y:S03]  /*2cae0*/  LDC R9, c[0x0][0x3a0] ;  /* 0x0000e800ff097b82 */ /* 0x000f260000000800 */
[----:B------:R-:W-:-:S02]  /*2caf0*/  ISETP.GE.U32.AND P6, PT, R4, 0x7fffff30, PT ;  /* 0x7fffff300400780c */ /* 0x000fc40003fc6070 */
[----:B------:R-:W-:Y:S01]  /*2cb00*/  ISETP.GE.U32.AND P5, PT, R7, 0x7fffff2c, PT ;  /* 0x7fffff2c0700780c */ /* 0x000fe20003fa6070 */
[----:B------:R-:W-:Y:S01]  /*2cb10*/  STL.64 [R1], R14 ;  /* 0x0000000e01007387 */ /* 0x000fe20000100a00 */
[----:B------:R-:W-:Y:S02]  /*2cb20*/  IMAD R214, R6, 0x54, RZ ;  /* 0x0000005406d67824 */ /* 0x000fe400078e02ff */
[----:B------:R-:W-:Y:S01]  /*2cb30*/  IMAD.WIDE R226, R222, 0x4, R244 ;  /* 0x00000004dee27825 */ /* 0x000fe200078e02f4 */
[----:B------:R2:W-:Y:S01]  /*2cb40*/  STL.64 [R1+0x28], R12 ;  /* 0x0000280c01007387 */ /* 0x0005e20000100a00 */
[C---:B------:R-:W-:Y:S02]  /*2cb50*/  IADD3 R4, PT, PT, R0.reuse, 0x100000, RZ ;  /* 0x0010000000047810 */ /* 0x040fe40007ffe0ff */
[----:B------:R-:W-:Y:S02]  /*2cb60*/  VIADD R7, R0, 0x100000 ;  /* 0x0010000000077836 */ /* 0x000fe40000000000 */
[----:B------:R-:W-:Y:S01]  /*2cb70*/  IMAD.WIDE R224, R222, 0x4, R240 ;  /* 0x00000004dee07825 */ /* 0x000fe200078e02f0 */
[----:B------:R-:W-:Y:S03]  /*2cb80*/  LDGSTS.E [R8+-0x6c000], desc[UR42][R226.64], !P6 ;  /* 0x94000000e2087fae */ /* 0x000fe6000f1a102a */
[----:B------:R-:W-:-:S04]  /*2cb90*/  IMAD.WIDE R220, R214, 0x4, R244 ;  /* 0x00000004d6dc7825 */ /* 0x000fc800078e02f4 */
[----:B--2---:R-:W-:-:S04]  /*2cba0*/  IMAD.WIDE R12, R222, 0x4, R242 ;  /* 0x00000004de0c7825 */ /* 0x004fc800078e02f2 */
[----:B------:R-:W-:Y:S01]  /*2cbb0*/  IMAD.WIDE R222, R222, 0x4, R238 ;  /* 0x00000004dede7825 */ /* 0x000fe200078e02ee */
[----:B------:R1:W-:Y:S03]  /*2cbc0*/  LDGSTS.E [R7+-0x6bf00], desc[UR42][R12.64], !P6 ;  /* 0x941000000c077fae */ /* 0x0003e6000f1a102a */
[----:B------:R-:W-:Y:S01]  /*2cbd0*/  IMAD.WIDE R218, R214, 0x4, R242 ;  /* 0x00000004d6da7825 */ /* 0x000fe200078e02f2 */
[----:B------:R-:W-:Y:S04]  /*2cbe0*/  LDGSTS.E [R4+-0x6be00], desc[UR42][R224.64], !P6 ;  /* 0x94200000e0047fae */ /* 0x000fe8000f1a102a */
[----:B------:R-:W-:Y:S04]  /*2cbf0*/  LDGSTS.E [R3+-0x6bd00], desc[UR42][R222.64], !P6 ;  /* 0x94300000de037fae */ /* 0x000fe8000f1a102a */
[----:B------:R-:W-:Y:S01]  /*2cc00*/  LDGSTS.E [R2+-0x6b000], desc[UR42][R220.64], !P5 ;  /* 0x95000000dc027fae */ /* 0x000fe2000e9a102a */
[----:B-1----:R-:W-:-:S02]  /*2cc10*/  VIADD R7, R10, 0xffffffa3 ;  /* 0xffffffa30a077836 */ /* 0x002fc40000000000 */
[----:B------:R-:W1:Y:S01]  /*2cc20*/  LDC R10, c[0x0][0x3a0] ;  /* 0x0000e800ff0a7b82 */ /* 0x000e620000000800 */
[----:B------:R4:W-:Y:S01]  /*2cc30*/  LDGSTS.E [R4+-0x6af00], desc[UR42][R218.64], !P5 ;  /* 0x95100000da047fae */ /* 0x0009e2000e9a102a */
[----:B------:R-:W-:-:S04]  /*2cc40*/  IMAD.WIDE R216, R214, 0x4, R240 ;  /* 0x00000004d6d87825 */ /* 0x000fc800078e02f0 */
[----:B------:R-:W-:Y:S01]  /*2cc50*/  IMAD.WIDE R214, R214, 0x4, R238 ;  /* 0x00000004d6d67825 */ /* 0x000fe200078e02ee */
[----:B------:R-:W-:Y:S04]  /*2cc60*/  LDGSTS.E [R3+-0x6ae00], desc[UR42][R216.64], !P5 ;  /* 0x95200000d8037fae */ /* 0x000fe8000e9a102a */
[----:B------:R-:W-:Y:S01]  /*2cc70*/  LDGSTS.E [R2+-0x6ad00], desc[UR42][R214.64], !P5 ;  /* 0x95300000d6027fae */ /* 0x000fe2000e9a102a */
[----:B----4-:R-:W-:Y:S01]  /*2cc80*/  VIADD R4, R9, 0xffffffa7 ;  /* 0xffffffa709047836 */ /* 0x010fe20000000000 */
[----:B------:R-:W-:-:S04]  /*2cc90*/  ISETP.GE.U32.AND P5, PT, R7, 0x7fffff24, PT ;  /* 0x7fffff240700780c */ /* 0x000fc80003fa6070 */
[----:B------:R-:W-:Y:S01]  /*2cca0*/  ISETP.GE.U32.AND P6, PT, R4, 0x7fffff28, PT ;  /* 0x7fffff280400780c */ /* 0x000fe20003fc6070 */
[----:B------:R-:W-:Y:S01]  /*2ccb0*/  IMAD R9, R6, 0x58, RZ ;  /* 0x0000005806097824 */ /* 0x000fe200078e02ff */
[----:B------:R-:W-:Y:S01]  /*2ccc0*/  STL.64 [R1+0x6d20], R250 ;  /* 0x006d20fa01007387 */ /* 0x000fe20000100a00 */
[----:B------:R-:W-:Y:S02]  /*2ccd0*/  IMAD R200, R200, 0x5c, RZ ;  /* 0x0000005cc8c87824 */ /* 0x000fe400078e02ff */
[C---:B------:R-:W-:Y:S01]  /*2cce0*/  IMAD.WIDE R212, R9.reuse, 0x4, R244 ;  /* 0x0000000409d47825 */ /* 0x040fe200078e02f4 */
[----:B------:R2:W-:Y:S03]  /*2ccf0*/  STL.64 [R1+0x38], R12 ;  /* 0x0000380c01007387 */ /* 0x0005e60000100a00 */
[----:B------:R-:W-:Y:S02]  /*2cd00*/  VIADD R7, R0, 0x100000 ;  /* 0x0010000000077836 */ /* 0x000fe40000000000 */
[----:B------:R-:W-:-:S02]  /*2cd10*/  IMAD.WIDE R210, R9, 0x4, R242 ;  /* 0x0000000409d27825 */ /* 0x000fc400078e02f2 */
[----:B------:R-:W-:Y:S02]  /*2cd20*/  LDGSTS.E [R8+-0x6a000], desc[UR42][R212.64], !P6 ;  /* 0x96000000d4087fae */ /* 0x000fe4000f1a102a */
[----:B------:R-:W-:Y:S02]  /*2cd30*/  VIADD R4, R0, 0x100000 ;  /* 0x0010000000047836 */ /* 0x000fe40000000000 */
[C---:B------:R-:W-:Y:S01]  /*2cd40*/  IMAD.WIDE R208, R9.reuse, 0x4, R240 ;  /* 0x0000000409d07825 */ /* 0x040fe200078e02f0 */
[----:B------:R-:W-:Y:S03]  /*2cd50*/  LDGSTS.E [R7+-0x69f00], desc[UR42][R210.64], !P6 ;  /* 0x96100000d2077fae */ /* 0x000fe6000f1a102a */
[----:B--2---:R-:W-:Y:S01]  /*2cd60*/  IMAD.WIDE R12, R9, 0x4, R238 ;  /* 0x00000004090c7825 */ /* 0x004fe200078e02ee */
[----:B------:R-:W-:Y:S01]  /*2cd70*/  LDGSTS.E [R4+-0x69e00], desc[UR42][R208.64], !P6 ;  /* 0x96200000d0047fae */ /* 0x000fe2000f1a102a */
[----:B------:R-:W2:Y:S02]  /*2cd80*/  LDC R9, c[0x0][0x3a0] ;  /* 0x0000e800ff097b82 */ /* 0x000ea40000000800 */
[C---:B------:R-:W-:Y:S01]  /*2cd90*/  IMAD.WIDE R206, R200.reuse, 0x4, R244 ;  /* 0x00000004c8ce7825 */ /* 0x040fe200078e02f4 */
[----:B------:R-:W-:Y:S03]  /*2cda0*/  LDGSTS.E [R3+-0x69d00], desc[UR42][R12.64], !P6 ;  /* 0x963000000c037fae */ /* 0x000fe6000f1a102a */
[C---:B------:R-:W-:Y:S01]  /*2cdb0*/  IMAD.WIDE R204, R200.reuse, 0x4, R242 ;  /* 0x00000004c8cc7825 */ /* 0x040fe200078e02f2 */
[----:B------:R-:W-:Y:S04]  /*2cdc0*/  LDGSTS.E [R2+-0x69000], desc[UR42][R206.64], !P5 ;  /* 0x97000000ce027fae */ /* 0x000fe8000e9a102a */
[----:B------:R1:W-:Y:S01]  /*2cdd0*/  LDGSTS.E [R4+-0x68f00], desc[UR42][R204.64], !P5 ;  /* 0x97100000cc047fae */ /* 0x0003e2000e9a102a */
[----:B------:R-:W-:-:S04]  /*2cde0*/  IMAD.WIDE R202, R200, 0x4, R240 ;  /* 0x00000004c8ca7825 */ /* 0x000fc800078e02f0 */
[----:B-1----:R-:W-:Y:S01]  /*2cdf0*/  VIADD R4, R10, 0xffffff9f ;  /* 0xffffff9f0a047836 */ /* 0x002fe20000000000 */
[----:B------:R-:W-:Y:S01]  /*2ce00*/  LDGSTS.E [R3+-0x68e00], desc[UR42][R202.64], !P5 ;  /* 0x97200000ca037fae */ /* 0x000fe2000e9a102a */
[----:B------:R-:W1:Y:S01]  /*2ce10*/  LDC R10, c[0x0][0x3a0] ;  /* 0x0000e800ff0a7b82 */ /* 0x000e620000000800 */
[----:B------:R-:W-:Y:S02]  /*2ce20*/  IMAD.WIDE R200, R200, 0x4, R238 ;  /* 0x00000004c8c87825 */ /* 0x000fe400078e02ee */
[----:B------:R-:W-:Y:S02]  /*2ce30*/  ISETP.GE.U32.AND P6, PT, R4, 0x7fffff20, PT ;  /* 0x7fffff200400780c */ /* 0x000fe40003fc6070 */
[----:B------:R-:W-:Y:S01]  /*2ce40*/  VIADD R7, R11, 0xffffff9b ;  /* 0xffffff9b0b077836 */ /* 0x000fe20000000000 */
[----:B------:R-:W-:Y:S01]  /*2ce50*/  LDGSTS.E [R2+-0x68d00], desc[UR42][R200.64], !P5 ;  /* 0x97300000c8027fae */ /* 0x000fe2000e9a102a */
[----:B------:R-:W-:Y:S02]  /*2ce60*/  IMAD R192, R192, 0x60, RZ ;  /* 0x00000060c0c07824 */ /* 0x000fe400078e02ff */
[----:B------:R-:W-:Y:S01]  /*2ce70*/  IMAD R184, R184, 0x64, RZ ;  /* 0x00000064b8b87824 */ /* 0x000fe200078e02ff */
[----:B------:R-:W-:Y:S01]  /*2ce80*/  ISETP.GE.U32.AND P5, PT, R7, 0x7fffff1c, PT ;  /* 0x7fffff1c0700780c */ /* 0x000fe20003fa6070 */
[----:B------:R-:W-:Y:S01]  /*2ce90*/  IMAD.WIDE R198, R192, 0x4, R244 ;  /* 0x00000004c0c67825 */ /* 0x000fe200078e02f4 */
[C---:B------:R-:W-:Y:S01]  /*2cea0*/  IADD3 R4, PT, PT, R0.reuse, 0x100000, RZ ;  /* 0x0010000000047810 */ /* 0x040fe20007ffe0ff */
[----:B------:R-:W4:Y:S02]  /*2ceb0*/  LDC R11, c[0x0][0x3a8] ;  /* 0x0000ea00ff0b7b82 */ /* 0x000f240000000800 */
[----:B------:R-:W-:Y:S01]  /*2cec0*/  VIADD R7, R0, 0x100000 ;  /* 0x0010000000077836 */ /* 0x000fe20000000000 */
[----:B------:R-:W-:Y:S01]  /*2ced0*/  LDGSTS.E [R8+-0x68000], desc[UR42][R198.64], !P6 ;  /* 0x98000000c6087fae */ /* 0x000fe2000f1a102a */
[----:B------:R-:W-:-:S04]  /*2cee0*/  IMAD.WIDE R196, R192, 0x4, R242 ;  /* 0x00000004c0c47825 */ /* 0x000fc800078e02f2 */
[C---:B------:R-:W-:Y:S01]  /*2cef0*/  IMAD.WIDE R194, R192.reuse, 0x4, R240 ;  /* 0x00000004c0c27825 */ /* 0x040fe200078e02f0 */
[----:B------:R1:W-:Y:S03]  /*2cf00*/  LDGSTS.E [R7+-0x67f00], desc[UR42][R196.64], !P6 ;  /* 0x98100000c4077fae */ /* 0x0003e6000f1a102a */
        /* <DEDUP_REMOVED lines=14> */
[----:B--2---:R-:W-:Y:S02]  /*2cff0*/  VIADD R4, R9, 0xffffff97 ;  /* 0xffffff9709047836 */ /* 0x004fe40000000000 */
[----:B------:R-:W2:Y:S03]  /*2d000*/  LDC R9, c[0x0][0x3a0] ;  /* 0x0000e800ff097b82 */ /* 0x000ea60000000800 */
[----:B------:R-:W-:-:S02]  /*2d010*/  ISETP.GE.U32.AND P6, PT, R4, 0x7fffff18, PT ;  /* 0x7fffff180400780c */ /* 0x000fc40003fc6070 */
[----:B------:R-:W-:Y:S01]  /*2d020*/  ISETP.GE.U32.AND P5, PT, R7, 0x7fffff14, PT ;  /* 0x7fffff140700780c */ /* 0x000fe20003fa6070 */
[----:B------:R-:W-:Y:S01]  /*2d030*/  IMAD.WIDE R182, R176, 0x4, R244 ;  /* 0x00000004b0b67825 */ /* 0x000fe200078e02f4 */
[----:B------:R-:W-:-:S03]  /*2d040*/  ISETP.NE.U32.AND P0, PT, R180, RZ, PT ;  /* 0x000000ffb400720c */ /* 0x000fc60003f05070 */
[----:B---3--:R-:W-:Y:S02]  /*2d050*/  IMAD R168, R168, 0x6c, RZ ;  /* 0x0000006ca8a87824 */ /* 0x008fe400078e02ff */
[----:B------:R-:W-:Y:S02]  /*2d060*/  VIADD R7, R0, 0x100000 ;  /* 0x0010000000077836 */ /* 0x000fe40000000000 */
[----:B------:R-:W-:Y:S02]  /*2d070*/  IMAD.WIDE R180, R176, 0x4, R242 ;  /* 0x00000004b0b47825 */ /* 0x000fe400078e02f2 */
[----:B------:R-:W-:Y:S02]  /*2d080*/  LDGSTS.E [R8+-0x66000], desc[UR42][R182.64], !P6 ;  /* 0x9a000000b6087fae */ /* 0x000fe4000f1a102a */
[----:B------:R-:W-:Y:S02]  /*2d090*/  VIADD R4, R0, 0x100000 ;  /* 0x0010000000047836 */ /* 0x000fe40000000000 */
        /* <DEDUP_REMOVED lines=11> */
[----:B------:R-:W-:-:S02]  /*2d150*/  IMAD.WIDE R170, R168, 0x4, R240 ;  /* 0x00000004a8aa7825 */ /* 0x000fc400078e02f0 */
[----:B------:R3:W-:Y:S02]  /*2d160*/  STL.64 [R1+0x48], R12 ;  /* 0x0000480c01007387 */ /* 0x0007e40000100a00 */
[----:B------:R-:W-:Y:S02]  /*2d170*/  IMAD.WIDE R168, R168, 0x4, R238 ;  /* 0x00000004a8a87825 */ /* 0x000fe400078e02ee */
[----:B------:R-:W-:Y:S02]  /*2d180*/  LDGSTS.E [R3+-0x64e00], desc[UR42][R170.64], !P5 ;  /* 0x9b200000aa037fae */ /* 0x000fe4000e9a102a */
[----:B--2---:R-:W-:Y:S02]  /*2d190*/  VIADD R4, R9, 0xffffff8f ;  /* 0xffffff8f09047836 */ /* 0x004fe40000000000 */
[----:B------:R-:W-:Y:S01]  /*2d1a0*/  LDGSTS.E [R2+-0x64d00], desc[UR42][R168.64], !P5 ;  /* 0x9b300000a8027fae */ /* 0x000fe2000e9a102a */
[----:B---3--:R-:W2:Y:S02]  /*2d1b0*/  LDC R12, c[0x0][0x3a8] ;  /* 0x0000ea00ff0c7b82 */ /* 0x008ea40000000800 */
[----:B------:R-:W-:Y:S01]  /*2d1c0*/  ISETP.GE.U32.AND P6, PT, R4, 0x7fffff10, PT ;  /* 0x7fffff100400780c */ /* 0x000fe20003fc6070 */
[----:B------:R-:W-:Y:S01]  /*2d1d0*/  IMAD R160, R160, 0x70, RZ ;  /* 0x00000070a0a07824 */ /* 0x000fe200078e02ff */
[----:B------:R-:W-:-:S04]  /*2d1e0*/  ISETP.GE.U32.AND P5, PT, R7, 0x7fffff0c, PT ;  /* 0x7fffff0c0700780c */ /* 0x000fc80003fa6070 */
[----:B------:R-:W3:Y:S01]  /*2d1f0*/  LDC R13, c[0x0][0x3a0] ;  /* 0x0000e800ff0d7b82 */ /* 0x000ee20000000800 */
[----:B------:R-:W-:Y:S01]  /*2d200*/  IMAD.WIDE R166, R160, 0x4, R244 ;  /* 0x00000004a0a67825 */ /* 0x000fe200078e02f4 */
[----:B------:R-:W-:-:S03]  /*2d210*/  IADD3 R4, PT, PT, R0, 0x100000, RZ ;  /* 0x0010000000047810 */ /* 0x000fc60007ffe0ff */
[----:B----4-:R-:W-:Y:S02]  /*2d220*/  IMAD R9, R11, 0x74, RZ ;  /* 0x000000740b097824 */ /* 0x010fe400078e02ff */
[----:B------:R-:W-:Y:S01]  /*2d230*/  LDGSTS.E [R8+-0x64000], desc[UR42][R166.64], !P6 ;  /* 0x9c000000a6087fae */ /* 0x000fe2000f1a102a */
[----:B------:R-:W-:Y:S01]  /*2d240*/  VIADD R7, R0, 0x100000 ;  /* 0x0010000000077836 */ /* 0x000fe20000000000 */
[----:B------:R-:W4:Y:S01]  /*2d250*/  LDC R11, c[0x0][0x3a8] ;  /* 0x0000ea00ff0b7b82 */ /* 0x000f220000000800 */
[----:B------:R-:W-:-:S04]  /*2d260*/  IMAD.WIDE R164, R160, 0x4, R242 ;  /* 0x00000004a0a47825 */ /* 0x000fc800078e02f2 */
[C---:B------:R-:W-:Y:S01]  /*2d270*/  IMAD.WIDE R162, R160.reuse, 0x4, R240 ;  /* 0x00000004a0a27825 */ /* 0x040fe200078e02f0 */
[----:B------:R1:W-:Y:S03]  /*2d280*/  LDGSTS.E [R7+-0x63f00], desc[UR42][R164.64], !P6 ;  /* 0x9c100000a4077fae */ /* 0x0003e6000f1a102a */
[----:B------:R-:W-:Y:S01]  /*2d290*/  IMAD.WIDE R160, R160, 0x4, R238 ;  /* 0x00000004a0a07825 */ /* 0x000fe200078e02ee */
[----:B------:R-:W-:Y:S03]  /*2d2a0*/  LDGSTS.E [R4+-0x63e00], desc[UR42][R162.64], !P6 ;  /* 0x9c200000a2047fae */ /* 0x000fe6000f1a102a */
[C---:B------:R-:W-:Y:S01]  /*2d2b0*/  IMAD.WIDE R158, R9.reuse, 0x4, R244 ;  /* 0x00000004099e7825 */ /* 0x040fe200078e02f4 */
[----:B------:R-:W-:Y:S03]  /*2d2c0*/  LDGSTS.E [R3+-0x63d00], desc[UR42][R160.64], !P6 ;  /* 0x9c300000a0037fae */ /* 0x000fe6000f1a102a */
[C---:B------:R-:W-:Y:S01]  /*2d2d0*/  IMAD.WIDE R156, R9.reuse, 0x4, R242 ;  /* 0x00000004099c7825 */ /* 0x040fe200078e02f2 */
[----:B------:R-:W-:Y:S03]  /*2d2e0*/  LDGSTS.E [R2+-0x63000], desc[UR42][R158.64], !P5 ;  /* 0x9d0000009e027fae */ /* 0x000fe6000e9a102a */
[----:B-1----:R-:W-:Y:S01]  /*2d2f0*/  VIADD R7, R10, 0xffffff87 ;  /* 0xffffff870a077836 */ /* 0x002fe20000000000 */
[----:B------:R-:W-:Y:S01]  /*2d300*/  LDGSTS.E [R4+-0x62f00], desc[UR42][R156.64], !P5 ;  /* 0x9d1000009c047fae */ /* 0x000fe2000e9a102a */
[C---:B------:R-:W-:Y:S01]  /*2d310*/  IMAD.WIDE R16, R9.reuse, 0x4, R240 ;  /* 0x0000000409107825 */ /* 0x040fe200078e02f0 */
[----:B------:R-:W1:Y:S03]  /*2d320*/  LDC R10, c[0x0][0x3a0] ;  /* 0x0000e800ff0a7b82 */ /* 0x000e660000000800 */
[----:B------:R-:W-:Y:S01]  /*2d330*/  IMAD.WIDE R14, R9, 0x4, R238 ;  /* 0x00000004090e7825 */ /* 0x000fe200078e02ee */
[----:B------:R-:W-:Y:S01]  /*2d340*/  ISETP.GE.U32.AND P6, PT, R7, 0x7fffff08, PT ;  /* 0x7fffff080700780c */ /* 0x000fe20003fc6070 */
[----:B------:R-:W-:Y:S04]  /*2d350*/  STL.64 [R1+0x58], R16 ;  /* 0x0000581001007387 */ /* 0x000fe80000100a00 */
[----:B------:R-:W-:Y:S01]  /*2d360*/  LDGSTS.E [R3+-0x62e00], desc[UR42][R16.64], !P5 ;  /* 0x9d20000010037fae */ /* 0x000fe2000e9a102a */
[----:B--2---:R-:W-:-:S02]  /*2d370*/  IMAD R8, R12, 0x78, RZ ;  /* 0x000000780c087824 */ /* 0x004fc400078e02ff */
[----:B---3--:R-:W-:Y:S01]  /*2d380*/  VIADD R9, R13, 0xffffff83 ;  /* 0xffffff830d097836 */ /* 0x008fe20000000000 */
[----:B------:R2:W-:Y:S04]  /*2d390*/  STL.64 [R1+0x60], R14 ;  /* 0x0000600e01007387 */ /* 0x0005e80000100a00 */
[----:B------:R2:W-:Y:S01]  /*2d3a0*/  LDGSTS.E [R2+-0x62d00], desc[UR42][R14.64], !P5 ;  /* 0x9d3000000e027fae */ /* 0x0005e2000e9a102a */
[----:B------:R-:W-:Y:S01]  /*2d3b0*/  VIADD R7, R0, 0x100000 ;  /* 0x0010000000077836 */ /* 0x000fe20000000000 */
[----:B------:R-:W3:Y:S01]  /*2d3c0*/  LDC R12, c[0x0][0x3a8] ;  /* 0x0000ea00ff0c7b82 */ /* 0x000ee20000000800 */
[----:B------:R-:W-:Y:S01]  /*2d3d0*/  IMAD.WIDE R22, R8, 0x4, R244 ;  /* 0x0000000408167825 */ /* 0x000fe200078e02f4 */
[----:B------:R-:W-:-:S03]  /*2d3e0*/  ISETP.GE.U32.AND P5, PT, R9, 0x7fffff04, PT ;  /* 0x7fffff040900780c */ /* 0x000fc60003fa6070 */
[C---:B------:R-:W-:Y:S01]  /*2d3f0*/  IMAD.WIDE R20, R8.reuse, 0x4, R242 ;  /* 0x0000000408147825 */ /* 0x040fe200078e02f2 */
[----:B------:R4:W-:Y:S02]  /*2d400*/  LDGSTS.E [R7+-0x62000], desc[UR42][R22.64], !P6 ;  /* 0x9e00000016077fae */ /* 0x0009e4000f1a102a */
[----:B------:R-:W1:Y:S08]  /*2d410*/  LDC R13, c[0x0][0x3a8] ;  /* 0x0000ea00ff0d7b82 */ /* 0x000e700000000800 */
[----:B--2---:R-:W2:Y:S01]  /*2d420*/  LDC R14, c[0x0][0x3a0] ;  /* 0x0000e800ff0e7b82 */ /* 0x004ea20000000800 */
[C---:B------:R-:W-:Y:S01]  /*2d430*/  IMAD.WIDE R18, R8.reuse, 0x4, R240 ;  /* 0x0000000408127825 */ /* 0x040fe200078e02f0 */
[----:B------:R-:W-:Y:S03]  /*2d440*/  STL.64 [R1+0x68], R22 ;  /* 0x0000681601007387 */ /* 0x000fe60000100a00 */
[----:B----4-:R-:W-:Y:S01]  /*2d450*/  IMAD R7, R11, 0x7c, RZ ;  /* 0x0000007c0b077824 */ /* 0x010fe200078e02ff */
[----:B------:R-:W-:Y:S01]  /*2d460*/  STL.64 [R1+0x80], R20 ;  /* 0x0000801401007387 */ /* 0x000fe20000100a00 */
[----:B------:R-:W-:Y:S01]  /*2d470*/  IMAD.WIDE R16, R8, 0x4, R238 ;  /* 0x0000000408107825 */ /* 0x000fe200078e02ee */
[----:B------:R-:W4:Y:S02]  /*2d480*/  LDC R11, c[0x0][0x3a8] ;  /* 0x0000ea00ff0b7b82 */ /* 0x000f240000000800 */
[----:B------:R-:W-:Y:S01]  /*2d490*/  LDGSTS.E [R4+-0x61f00], desc[UR42][R20.64], !P6 ;  /* 0x9e10000014047fae */ /* 0x000fe2000f1a102a */
[----:B------:R-:W-:-:S03]  /*2d4a0*/  IMAD.WIDE R8, R7, 0x4, R242 ;  /* 0x0000000407087825 */ /* 0x000fc600078e02f2 */
[----:B------:R3:W-:Y:S02]  /*2d4b0*/  STL.64 [R1+0x88], R18 ;  /* 0x0000881201007387 */ /* 0x0007e40000100a00 */
[----:B------:R-:W2:Y:S02]  /*2d4c0*/  LDC R15, c[0x0][0x3a8] ;  /* 0x0000ea00ff0f7b82 */ /* 0x000ea40000000800 */
[----:B------:R3:W-:Y:S04]  /*2d4d0*/  LDGSTS.E [R3+-0x61e00], desc[UR42][R18.64], !P6 ;  /* 0x9e20000012037fae */ /* 0x0007e8000f1a102a */
[----:B------:R1:W-:Y:S04]  /*2d4e0*/  STL.64 [R1+0x90], R16 ;  /* 0x0000901001007387 */ /* 0x0003e80000100a00 */
[----:B------:R1:W-:Y:S01]  /*2d4f0*/  LDGSTS.E [R2+-0x61d00], desc[UR42][R16.64], !P6 ;  /* 0x9e30000010027fae */ /* 0x0003e2000f1a102a */
[----:B---3--:R-:W-:-:S05]  /*2d500*/  IMAD.WIDE R18, R7, 0x4, R244 ;  /* 0x0000000407127825 */ /* 0x008fca00078e02f4 */
[----:B------:R3:W-:Y:S01]  /*2d510*/  LDGSTS.E [R4+-0x61000], desc[UR42][R18.64], !P5 ;  /* 0x9f00000012047fae */ /* 0x0007e2000e9a102a */
[----:B-1----:R-:W-:-:S03]  /*2d520*/  IMAD.WIDE R16, R7, 0x4, R240 ;  /* 0x0000000407107825 */ /* 0x002fc600078e02f0 */
[----:B------:R-:W-:Y:S04]  /*2d530*/  STL.64 [R1+0x98], R18 ;  /* 0x0000981201007387 */ /* 0x000fe80000100a00 */
[----:B------:R1:W-:Y:S01]  /*2d540*/  STL.64 [R1+0xa8], R8 ;  /* 0x0000a80801007387 */ /* 0x0003e20000100a00 */
[----:B---3--:R-:W-:-:S03]  /*2d550*/  VIADD R4, R10, 0xfffffffe ;  /* 0xfffffffe0a047836 */ /* 0x008fc60000000000 */
[----:B------:R1:W-:Y:S04]  /*2d560*/  LDGSTS.E [R2+-0x60f00], desc[UR42][R8.64], !P5 ;  /* 0x9f10000008027fae */ /* 0x0003e8000e9a102a */
[----:B------:R3:W-:Y:S01]  /*2d570*/  LDGSTS.E [R3+-0x60e00], desc[UR42][R16.64], !P5 ;  /* 0x9f20000010037fae */ /* 0x0007e2000e9a102a */
[----:B------:R-:W-:Y:S01]  /*2d580*/  ISETP.GE.U32.AND P6, PT, R4, 0x7fffff7f, PT ;  /* 0x7fffff7f0400780c */ /* 0x000fe20003fc6070 */
[----:B-1----:R-:W-:-:S04]  /*2d590*/  IMAD.WIDE R8, R7, 0x4, R238 ;  /* 0x0000000407087825 */ /* 0x002fc800078e02ee */
[----:B--2---:R-:W-:Y:S01]  /*2d5a0*/  VIADD R7, R14, 0xfffffffa ;  /* 0xfffffffa0e077836 */ /* 0x004fe20000000000 */
[----:B---3--:R-:W-:Y:S01]  /*2d5b0*/  LOP3.LUT R3, R5, 0x20, RZ, 0x3c, !PT ;  /* 0x0000002005037812 */ /* 0x008fe200078e3cff */
[----:B------:R-:W1:Y:S01]  /*2d5c0*/  LDC R14, c[0x0][0x3a0] ;  /* 0x0000e800ff0e7b82 */ /* 0x000e620000000800 */
[----:B------:R2:W-:Y:S02]  /*2d5d0*/  LDGSTS.E [R2+-0x60d00], desc[UR42][R8.64], !P5 ;  /* 0x9f30000008027fae */ /* 0x0005e4000e9a102a */
[----:B------:R-:W-:Y:S02]  /*2d5e0*/  ISETP.GE.U32.AND P5, PT, R7, 0x7fffff7b, PT ;  /* 0x7fffff7b0700780c */ /* 0x000fe40003fa6070 */
[----:B------:R3:W-:Y:S01]  /*2d5f0*/  STL.64 [R1+0xb0], R16 ;  /* 0x0000b01001007387 */ /* 0x0007e20000100a00 */
[----:B------:R-:W-:Y:S02]  /*2d600*/  IMAD R10, R6, 0x5, RZ ;  /* 0x00000005060a7824 */ /* 0x000fe400078e02ff */
[----:B------:R-:W-:Y:S01]  /*2d610*/  IMAD.WIDE R26, R12, 0x4, R244 ;  /* 0x000000040c1a7825 */ /* 0x000fe200078e02f4 */
[----:B------:R4:W-:Y:S03]  /*2d620*/  STL.64 [R1+0xb8], R8 ;  /* 0x0000b80801007387 */ /* 0x0009e60000100a00 */
[----:B--2---:R-:W-:Y:S01]  /*2d630*/  VIADD R2, R3, UR4 ;  /* 0x0000000403027c36 */ /* 0x004fe20008000000 */
[----:B---3--:R-:W2:Y:S01]  /*2d640*/  LDC R16, c[0x0][0x3a0] ;  /* 0x0000e800ff107b82 */ /* 0x008ea20000000800 */
[----:B------:R-:W-:-:S03]  /*2d650*/  IMAD.WIDE R24, R13, 0x4, R242 ;  /* 0x000000040d187825 */ /* 0x000fc600078e02f2 */
[C---:B----4-:R-:W-:Y:S01]  /*2d660*/  IADD3 R8, PT, PT, R2.reuse, 0x100000, RZ ;  /* 0x0010000002087810 */ /* 0x050fe20007ffe0ff */
[C---:B------:R-:W-:Y:S02]  /*2d670*/  VIADD R9, R2.reuse, 0x100000 ;  /* 0x0010000002097836 */ /* 0x040fe40000000000 */
[C---:B------:R-:W-:Y:S02]  /*2d680*/  VIADD R7, R2.reuse, 0x100000 ;  /* 0x0010000002077836 */ /* 0x040fe40000000000 */
[----:B------:R-:W-:Y:S01]  /*2d690*/  IMAD.WIDE R22, R11, 0x4, R240 ;  /* 0x000000040b167825 */ /* 0x000fe200078e02f0 */
[----:B------:R-:W-:Y:S03]  /*2d6a0*/  STL.64 [R1+0xc38], R26 ;  /* 0x000c381a01007387 */ /* 0x000fe60000100a00 */
[----:B------:R-:W-:Y:S01]  /*2d6b0*/  VIADD R4, R2, 0x100000 ;  /* 0x0010000002047836 */ /* 0x000fe20000000000 */
[----:B------:R-:W-:Y:S01]  /*2d6c0*/  LDGSTS.E [R9+-0x7fc00], desc[UR42][R26.64], !P6 ;  /* 0x804000001a097fae */ /* 0x000fe2000f1a102a */
[----:B------:R-:W-:-:S04]  /*2d6d0*/  IMAD.WIDE R20, R15, 0x4, R238 ;  /* 0x000000040f147825 */ /* 0x000fc800078e02ee */
[----:B------:R-:W-:Y:S02]  /*2d6e0*/  VIADD R3, R2, 0x100000 ;  /* 0x0010000002037836 */ /* 0x000fe40000000000 */
[C---:B------:R-:W-:Y:S01]  /*2d6f0*/  IMAD.WIDE R18, R10.reuse, 0x4, R244 ;  /* 0x000000040a127825 */ /* 0x040fe200078e02f4 */
[----:B------:R-:W-:Y:S04]  /*2d700*/  STL.64 [R1+0xc30], R24 ;  /* 0x000c301801007387 */ /* 0x000fe80000100a00 */
[----:B------:R3:W-:Y:S04]  /*2d710*/  LDGSTS.E [R8+-0x7fb00], desc[UR42][R24.64], !P6 ;  /* 0x8050000018087fae */ /* 0x0007e8000f1a102a */
[----:B------:R-:W-:Y:S04]  /*2d720*/  STL.64 [R1+0xc28], R22 ;  /* 0x000c281601007387 */ /* 0x000fe80000100a00 */
[----:B------:R-:W-:Y:S01]  /*2d730*/  LDGSTS.E [R7+-0x7fa00], desc[UR42][R22.64], !P6 ;  /* 0x8060000016077fae */ /* 0x000fe2000f1a102a */
[----:B------:R-:W-:-:S03]  /*2d740*/  IMAD.WIDE R12, R10, 0x4, R238 ;  /* 0x000000040a0c7825 */ /* 0x000fc600078e02ee */
[----:B------:R-:W-:Y:S01]  /*2d750*/  STL.64 [R1+0xc20], R20 ;  /* 0x000c201401007387 */ /* 0x000fe20000100a00 */
[----:B---3--:R-:W-:-:S03]  /*2d760*/  IMAD.WIDE R8, R10, 0x4, R242 ;  /* 0x000000040a087825 */ /* 0x008fc600078e02f2 */
[----:B------:R-:W-:Y:S04]  /*2d770*/  LDGSTS.E [R4+-0x7f900], desc[UR42][R20.64], !P6 ;  /* 0x8070000014047fae */ /* 0x000fe8000f1a102a */
[----:B------:R3:W-:Y:S04]  /*2d780*/  STL.64 [R1+0xbb8], R18 ;  /* 0x000bb81201007387 */ /* 0x0007e80000100a00 */
[----:B------:R3:W-:Y:S04]  /*2d790*/  LDGSTS.E [R3+-0x7ec00], desc[UR42][R18.64], !P5 ;  /* 0x8140000012037fae */ /* 0x0007e8000e9a102a */
[----:B------:R2:W-:Y:S04]  /*2d7a0*/  STL.64 [R1+0xbb0], R8 ;  /* 0x000bb00801007387 */ /* 0x0005e80000100a00 */
[----:B------:R1:W-:Y:S01]  /*2d7b0*/  LDGSTS.E [R7+-0x7eb00], desc[UR42][R8.64], !P5 ;  /* 0x8150000008077fae */ /* 0x0003e2000e9a102a */
[----:B---3--:R-:W-:-:S05]  /*2d7c0*/  IMAD.WIDE R18, R10, 0x4, R240 ;  /* 0x000000040a127825 */ /* 0x008fca00078e02f0 */
[----:B------:R-:W-:Y:S01]  /*2d7d0*/  STL.64 [R1+0xba8], R18 ;  /* 0x000ba81201007387 */ /* 0x000fe20000100a00 */
[----:B-1----:R-:W-:-:S03]  /*2d7e0*/  VIADD R7, R14, 0xfffffff6 ;  /* 0xfffffff60e077836 */ /* 0x002fc60000000000 */
[----:B------:R-:W-:Y:S04]  /*2d7f0*/  LDGSTS.E [R4+-0x7ea00], desc[UR42][R18.64], !P5 ;  /* 0x8160000012047fae */ /* 0x000fe8000e9a102a */
[----:B------:R1:W-:Y:S04]  /*2d800*/  STL.64 [R1+0xba0], R12 ;  /* 0x000ba00c01007387 */ /* 0x0003e80000100a00 */
[----:B------:R1:W-:Y:S01]  /*2d810*/  LDGSTS.E [R3+-0x7e900], desc[UR42][R12.64], !P5 ;  /* 0x817000000c037fae */ /* 0x0003e2000e9a102a */
[----:B------:R-:W-:Y:S01]  /*2d820*/  ISETP.GE.U32.AND P6, PT, R7, 0x7fffff77, PT ;  /* 0x7fffff770700780c */ /* 0x000fe20003fc6070 */
[----:B--2---:R-:W-:-:S02]  /*2d830*/  VIADD R8, R16, 0xfffffff2 ;  /* 0xfffffff210087836 */ /* 0x004fc40000000000 */
[----:B------:R-:W-:Y:S01]  /*2d840*/  IMAD R10, R6, 0x9, RZ ;  /* 0x00000009060a7824 */ /* 0x000fe200078e02ff */
[----:B-1----:R-:W1:Y:S02]  /*2d850*/  LDC R12, c[0x0][0x3a0] ;  /* 0x0000e800ff0c7b82 */ /* 0x002e640000000800 */
[----:B------:R-:W-:Y:S01]  /*2d860*/  ISETP.GE.U32.AND P5, PT, R8, 0x7fffff73, PT ;  /* 0x7fffff730800780c */ /* 0x000fe20003fa6070 */
[----:B------:R-:W-:-:S05]  /*2d870*/  VIADD R9, R2, 0x100000 ;  /* 0x0010000002097836 */ /* 0x000fca0000000000 */
[----:B------:R-:W2:Y:S01]  /*2d880*/  LDC R13, c[0x0][0x3a0] ;  /* 0x0000e800ff0d7b82 */ /* 0x000ea20000000800 */
[----:B------:R-:W-:Y:S01]  /*2d890*/  IMAD.WIDE R22, R10, 0x4, R244 ;  /* 0x000000040a167825 */ /* 0x000fe200078e02f4 */
[----:B------:R-:W-:-:S03]  /*2d8a0*/  IADD3 R7, PT, PT, R2, 0x100000, RZ ;  /* 0x0010000002077810 */ /* 0x000fc60007ffe0ff */
[----:B------:R-:W-:Y:S01]  /*2d8b0*/  VIADD R8, R2, 0x100000 ;  /* 0x0010000002087836 */ /* 0x000fe20000000000 */
[----:B------:R-:W-:Y:S01]  /*2d8c0*/  LDGSTS.E [R9+-0x7dc00], desc[UR42][R22.64], !P6 ;  /* 0x8240000016097fae */ /* 0x000fe2000f1a102a */
[----:B------:R-:W-:-:S04]  /*2d8d0*/  IMAD.WIDE R20, R10, 0x4, R242 ;  /* 0x000000040a147825 */ /* 0x000fc800078e02f2 */
[----:B------:R-:W-:Y:S01]  /*2d8e0*/  IMAD R11, R6, 0xd, RZ ;  /* 0x0000000d060b7824 */ /* 0x000fe200078e02ff */
[----:B------:R3:W-:Y:S01]  /*2d8f0*/  LDGSTS.E [R8+-0x7db00], desc[UR42][R20.64], !P6 ;  /* 0x8250000014087fae */ /* 0x0007e2000f1a102a */
[----:B------:R-:W-:-:S04]  /*2d900*/  IMAD.WIDE R18, R10, 0x4, R240 ;  /* 0x000000040a127825 */ /* 0x000fc800078e02f0 */
[----:B------:R-:W-:Y:S01]  /*2d910*/  IMAD.WIDE R16, R10, 0x4, R238 ;  /* 0x000000040a107825 */ /* 0x000fe200078e02ee */
[----:B------:R-:W-:Y:S03]  /*2d920*/  LDGSTS.E [R7+-0x7da00], desc[UR42][R18.64], !P6 ;  /* 0x8260000012077fae */ /* 0x000fe6000f1a102a */
[C---:B------:R-:W-:Y:S01]  /*2d930*/  IMAD.WIDE R14, R11.reuse, 0x4, R244 ;  /* 0x000000040b0e7825 */ /* 0x040fe200078e02f4 */
[----:B------:R-:W-:Y:S03]  /*2d940*/  LDGSTS.E [R4+-0x7d900], desc[UR42][R16.64], !P6 ;  /* 0x8270000010047fae */ /* 0x000fe6000f1a102a */
[----:B---3--:R-:W-:Y:S01]  /*2d950*/  IMAD.WIDE R8, R11, 0x4, R242 ;  /* 0x000000040b087825 */ /* 0x008fe200078e02f2 */
[----:B------:R-:W-:Y:S04]  /*2d960*/  LDGSTS.E [R3+-0x7cc00], desc[UR42][R14.64], !P5 ;  /* 0x834000000e037fae */ /* 0x000fe8000e9a102a */
[----:B------:R1:W-:Y:S04]  /*2d970*/  LDGSTS.E [R7+-0x7cb00], desc[UR42][R8.64], !P5 ;  /* 0x8350000008077fae */ /* 0x0003e8000e9a102a */
[----:B------:R-:W-:Y:S04]  /*2d980*/  STL.64 [R1+0xb38], R22 ;  /* 0x000b381601007387 */ /* 0x000fe80000100a00 */
[----:B------:R-:W-:Y:S01]  /*2d990*/  STL.64 [R1+0xb30], R20 ;  /* 0x000b301401007387 */ /* 0x000fe20000100a00 */
[----:B-1----:R-:W-:-:S03]  /*2d9a0*/  VIADD R7, R12, 0xffffffee ;  /* 0xffffffee0c077836 */ /* 0x002fc60000000000 */
[----:B------:R-:W-:Y:S01]  /*2d9b0*/  STL.64 [R1+0xb28], R18 ;  /* 0x000b281201007387 */ /* 0x000fe20000100a00 */
[----:B------:R-:W1:Y:S03]  /*2d9c0*/  LDC R12, c[0x0][0x3a0] ;  /* 0x0000e800ff0c7b82 */ /* 0x000e660000000800 */
[----:B------:R3:W-:Y:S01]  /*2d9d0*/  STL.64 [R1+0xb20], R16 ;  /* 0x000b201001007387 */ /* 0x0007e20000100a00 */
[----:B------:R-:W-:-:S03]  /*2d9e0*/  ISETP.GE.U32.AND P6, PT, R7, 0x7fffff6f, PT ;  /* 0x7fffff6f0700780c */ /* 0x000fc60003fc6070 */
[----:B------:R4:W-:Y:S04]  /*2d9f0*/  STL.64 [R1+0xab8], R14 ;  /* 0x000ab80e01007387 */ /* 0x0009e80000100a00 */
[----:B------:R2:W-:Y:S01]  /*2da00*/  STL.64 [R1+0xab0], R8 ;  /* 0x000ab00801007387 */ /* 0x0005e20000100a00 */
[----:B---3--:R-:W-:-:S04]  /*2da10*/  IMAD.WIDE R16, R11, 0x4, R240 ;  /* 0x000000040b107825 */ /* 0x008fc800078e02f0 */
[----:B----4-:R-:W-:Y:S01]  /*2da20*/  IMAD.WIDE R14, R11, 0x4, R238 ;  /* 0x000000040b0e7825 */ /* 0x010fe200078e02ee */
[----:B------:R3:W-:Y:S03]  /*2da30*/  LDGSTS.E [R4+-0x7ca00], desc[UR42][R16.64], !P5 ;  /* 0x8360000010047fae */ /* 0x0007e6000e9a102a */
[----:B--2---:R-:W-:Y:S01]  /*2da40*/  VIADD R8, R13, 0xffffffea ;  /* 0xffffffea0d087836 */ /* 0x004fe20000000000 */
[----:B------:R2:W-:Y:S01]  /*2da50*/  LDGSTS.E [R3+-0x7c900], desc[UR42][R14.64], !P5 ;  /* 0x837000000e037fae */ /* 0x0005e2000e9a102a */
[----:B------:R-:W4:Y:S01]  /*2da60*/  LDC R13, c[0x0][0x3a0] ;  /* 0x0000e800ff0d7b82 */ /* 0x000f220000000800 */
[----:B------:R-:W-:Y:S02]  /*2da70*/  IMAD R10, R6, 0x11, RZ ;  /* 0x00000011060a7824 */ /* 0x000fe400078e02ff */
[----:B------:R-:W-:Y:S01]  /*2da80*/  ISETP.GE.U32.AND P5, PT, R8, 0x7fffff6b, PT ;  /* 0x7fffff6b0800780c */ /* 0x000fe20003fa6070 */
[----:B------:R-:W-:-:S02]  /*2da90*/  VIADD R9, R2, 0x100000 ;  /* 0x0010000002097836 */ /* 0x000fc40000000000 */
[----:B------:R-:W-:Y:S01]  /*2daa0*/  IMAD.WIDE R22, R10, 0x4, R244 ;  /* 0x000000040a167825 */ /* 0x000fe200078e02f4 */
[----:B------:R3:W-:Y:S03]  /*2dab0*/  STL.64 [R1+0xaa8], R16 ;  /* 0x000aa81001007387 */ /* 0x0007e60000100a00 */
[----:B------:R-:W-:Y:S02]  /*2dac0*/  VIADD R8, R2, 0x100000 ;  /* 0x0010000002087836 */ /* 0x000fe40000000000 */
[----:B------:R-:W-:Y:S01]  /*2dad0*/  IMAD.WIDE R20, R10, 0x4, R242 ;  /* 0x000000040a147825 */ /* 0x000fe200078e02f2 */
[----:B------:R2:W-:Y:S03]  /*2dae0*/  STL.64 [R1+0xa98], R14 ;  /* 0x000a980e01007387 */ /* 0x0005e60000100a00 */
[----:B------:R-:W-:Y:S01]  /*2daf0*/  IMAD R11, R6, 0x15, RZ ;  /* 0x00000015060b7824 */ /* 0x000fe200078e02ff */
[----:B------:R-:W-:Y:S01]  /*2db00*/  LDGSTS.E [R9+-0x7bc00], desc[UR42][R22.64], !P6 ;  /* 0x8440000016097fae */ /* 0x000fe2000f1a102a */
[----:B------:R-:W-:-:S02]  /*2db10*/  VIADD R7, R2, 0x100000 ;  /* 0x0010000002077836 */ /* 0x000fc40000000000 */
[C---:B------:R-:W-:Y:S01]  /*2db20*/  IMAD.WIDE R18, R10.reuse, 0x4, R240 ;  /* 0x000000040a127825 */ /* 0x040fe200078e02f0 */
[----:B------:R1:W-:Y:S03]  /*2db30*/  LDGSTS.E [R8+-0x7bb00], desc[UR42][R20.64], !P6 ;  /* 0x8450000014087fae */ /* 0x0003e6000f1a102a */
[----:B---3--:R-:W-:Y:S01]  /*2db40*/  IMAD.WIDE R16, R10, 0x4, R238 ;  /* 0x000000040a107825 */ /* 0x008fe200078e02ee */
[----:B------:R-:W-:Y:S03]  /*2db50*/  LDGSTS.E [R7+-0x7ba00], desc[UR42][R18.64], !P6 ;  /* 0x8460000012077fae */ /* 0x000fe6000f1a102a */
[C---:B--2---:R-:W-:Y:S01]  /*2db60*/  IMAD.WIDE R14, R11.reuse, 0x4, R244 ;  /* 0x000000040b0e7825 */ /* 0x044fe200078e02f4 */
[----:B------:R-:W-:Y:S03]  /*2db70*/  LDGSTS.E [R4+-0x7b900], desc[UR42][R16.64], !P6 ;  /* 0x8470000010047fae */ /* 0x000fe6000f1a102a */
[----:B-1----:R-:W-:Y:S01]  /*2db80*/  IMAD.WIDE R8, R11, 0x4, R242 ;  /* 0x000000040b087825 */ /* 0x002fe200078e02f2 */
        /* <DEDUP_REMOVED lines=11> */
[----:B--2---:R-:W-:-:S04]  /*2dc40*/  IMAD.WIDE R16, R11, 0x4, R240 ;  /* 0x000000040b107825 */ /* 0x004fc800078e02f0 */
[----:B---3--:R-:W-:Y:S01]  /*2dc50*/  IMAD.WIDE R14, R11, 0x4, R238 ;  /* 0x000000040b0e7825 */ /* 0x008fe200078e02ee */
[----:B------:R2:W-:Y:S03]  /*2dc60*/  LDGSTS.E [R4+-0x7aa00], desc[UR42][R16.64], !P5 ;  /* 0x8560000010047fae */ /* 0x0005e6000e9a102a */
[----:B----4-:R-:W-:Y:S01]  /*2dc70*/  VIADD R8, R13, 0xffffffe2 ;  /* 0xffffffe20d087836 */ /* 0x010fe20000000000 */
[----:B------:R3:W-:Y:S01]  /*2dc80*/  LDGSTS.E [R3+-0x7a900], desc[UR42][R14.64], !P5 ;  /* 0x857000000e037fae */ /* 0x0007e2000e9a102a */
[----:B------:R-:W4:Y:S01]  /*2dc90*/  LDC R13, c[0x0][0x3a0] ;  /* 0x0000e800ff0d7b82 */ /* 0x000f220000000800 */
[----:B------:R-:W-:Y:S02]  /*2dca0*/  IMAD R10, R6, 0x19, RZ ;  /* 0x00000019060a7824 */ /* 0x000fe400078e02ff */
[----:B------:R-:W-:Y:S01]  /*2dcb0*/  ISETP.GE.U32.AND P5, PT, R8, 0x7fffff63, PT ;  /* 0x7fffff630800780c */ /* 0x000fe20003fa6070 */
[C---:B------:R-:W-:Y:S01]  /*2dcc0*/  VIADD R8, R2.reuse, 0x100000 ;  /* 0x0010000002087836 */ /* 0x040fe20000000000 */
[----:B------:R-:W-:Y:S01]  /*2dcd0*/  IADD3 R9, PT, PT, R2, 0x100000, RZ ;  /* 0x0010000002097810 */ /* 0x000fe20007ffe0ff */
[C---:B------:R-:W-:Y:S01]  /*2dce0*/  IMAD.WIDE R22, R10.reuse, 0x4, R244 ;  /* 0x000000040a167825 */ /* 0x040fe200078e02f4 */
[----:B------:R2:W-:Y:S03]  /*2dcf0*/  STL.64 [R1+0x890], R16 ;  /* 0x0008901001007387 */ /* 0x0005e60000100a00 */
[----:B------:R-:W-:Y:S01]  /*2dd00*/  IMAD.WIDE R20, R10, 0x4, R242 ;  /* 0x000000040a147825 */ /* 0x000fe200078e02f2 */
[----:B------:R3:W-:Y:S03]  /*2dd10*/  STL.64 [R1+0x888], R14 ;  /* 0x0008880e01007387 */ /* 0x0007e60000100a00 */
[----:B------:R-:W-:Y:S01]  /*2dd20*/  IMAD R11, R6, 0x1d, RZ ;  /* 0x0000001d060b7824 */ /* 0x000fe200078e02ff */
[----:B------:R-:W-:Y:S01]  /*2dd30*/  LDGSTS.E [R9+-0x79c00], desc[UR42][R22.64], !P6 ;  /* 0x8640000016097fae */ /* 0x000fe2000f1a102a */
[----:B------:R-:W-:-:S02]  /*2dd40*/  VIADD R7, R2, 0x100000 ;  /* 0x0010000002077836 */ /* 0x000fc40000000000 */
[C---:B------:R-:W-:Y:S01]  /*2dd50*/  IMAD.WIDE R18, R10.reuse, 0x4, R240 ;  /* 0x000000040a127825 */ /* 0x040fe200078e02f0 */
[----:B------:R1:W-:Y:S03]  /*2dd60*/  LDGSTS.E [R8+-0x79b00], desc[UR42][R20.64], !P6 ;  /* 0x8650000014087fae */ /* 0x0003e6000f1a102a */
[----:B--2---:R-:W-:Y:S01]  /*2dd70*/  IMAD.WIDE R16, R10, 0x4, R238 ;  /* 0x000000040a107825 */ /* 0x004fe200078e02ee */
[----:B------:R-:W-:Y:S03]  /*2dd80*/  LDGSTS.E [R7+-0x79a00], desc[UR42][R18.64], !P6 ;  /* 0x8660000012077fae */ /* 0x000fe6000f1a102a */
[C---:B---3--:R-:W-:Y:S01]  /*2dd90*/  IMAD.WIDE R14, R11.reuse, 0x4, R244 ;  /* 0x000000040b0e7825 */ /* 0x048fe200078e02f4 */
        /* <DEDUP_REMOVED lines=38> */
[----:B------:R-:W-:Y:S04]  /*2e000*/  STL.64 [R1+0x638], R22 ;  /* 0x0006381601007387 */ /* 0x000fe80000100a00 */
[----:B------:R1:W-:Y:S04]  /*2e010*/  LDGSTS.E [R7+-0x76b00], desc[UR42][R8.64], !P5 ;  /* 0x8950000008077fae */ /* 0x0003e8000e9a102a */
[----:B------:R-:W-:Y:S04]  /*2e020*/  STL.64 [R1+0x630], R20 ;  /* 0x0006301401007387 */ /* 0x000fe80000100a00 */
[----:B------:R-:W-:Y:S01]  /*2e030*/  STL.64 [R1+0x628], R18 ;  /* 0x0006281201007387 */ /* 0x000fe20000100a00 */
[----:B-1----:R-:W-:-:S03]  /*2e040*/  IADD3 R7, PT, PT, R12, -0x2a, RZ ;  /* 0xffffffd60c077810 */ /* 0x002fc60007ffe0ff */
[----:B------:R1:W-:Y:S01]  /*2e050*/  STL.64 [R1+0x620], R16 ;  /* 0x0006201001007387 */ /* 0x0003e20000100a00 */
[----:B------:R-:W2:Y:S01]  /*2e060*/  LDC R12, c[0x0][0x3a0] ;  /* 0x0000e800ff0c7b82 */ /* 0x000ea20000000800 */
[----:B------:R-:W-:Y:S02]  /*2e070*/  ISETP.GE.U32.AND P6, PT, R7, 0x7fffff57, PT ;  /* 0x7fffff570700780c */ /* 0x000fe40003fc6070 */
[----:B------:R3:W-:Y:S04]  /*2e080*/  STL.64 [R1+0x5d8], R14 ;  /* 0x0005d80e01007387 */ /* 0x0007e80000100a00 */
[----:B------:R4:W-:Y:S01]  /*2e090*/  STL.64 [R1+0x5d0], R8 ;  /* 0x0005d00801007387 */ /* 0x0009e20000100a00 */
[----:B-1----:R-:W-:-:S04]  /*2e0a0*/  IMAD.WIDE R16, R11, 0x4, R240 ;  /* 0x000000040b107825 */ /* 0x002fc800078e02f0 */
        /* <DEDUP_REMOVED lines=18> */
[----:B-1----:R-:W-:Y:S01]  /*2e1d0*/  IMAD.WIDE R16, R10, 0x4, R238 ;  /* 0x000000040a107825 */ /* 0x002fe200078e02ee */
[----:B------:R-:W-:Y:S03]  /*2e1e0*/  LDGSTS.E [R7+-0x75a00], desc[UR42][R18.64], !P6 ;  /* 0x8a60000012077fae */ /* 0x000fe6000f1a102a */
[C---:B---3--:R-:W-:Y:S01]  /*2e1f0*/  IMAD.WIDE R14, R11.reuse, 0x4, R244 ;  /* 0x000000040b0e7825 */ /* 0x048fe200078e02f4 */
[----:B------:R-:W-:Y:S03]  /*2e200*/  LDGSTS.E [R4+-0x75900], desc[UR42][R16.64], !P6 ;  /* 0x8a70000010047fae */ /* 0x000fe6000f1a102a */
[----:B--2---:R-:W-:Y:S01]  /*2e210*/  IMAD.WIDE R8, R11, 0x4, R242 ;  /* 0x000000040b087825 */ /* 0x004fe200078e02f2 */
        /* <DEDUP_REMOVED lines=79> */
[----:B------:R3:W-:Y:S01]  /*2e710*/  STL.64 [R1+0x308], R14 ;  /* 0x0003080e01007387 */ /* 0x0007e20000100a00 */
[----:B------:R-:W-:-:S03]  /*2e720*/  IMAD R10, R6, 0x41, RZ ;  /* 0x00000041060a7824 */ /* 0x000fc600078e02ff */
[----:B------:R4:W-:Y:S01]  /*2e730*/  STL.64 [R1+0x318], R8 ;  /* 0x0003180801007387 */ /* 0x0009e20000100a00 */
[----:B--2---:R-:W-:-:S04]  /*2e740*/  IMAD.WIDE R16, R11, 0x4, R240 ;  /* 0x000000040b107825 */ /* 0x004fc800078e02f0 */
[----:B---3--:R-:W-:Y:S01]  /*2e750*/  IMAD.WIDE R14, R11, 0x4, R238 ;  /* 0x000000040b0e7825 */ /* 0x008fe200078e02ee */
[----:B------:R2:W-:Y:S01]  /*2e760*/  LDGSTS.E [R4+-0x70a00], desc[UR42][R16.64], !P5 ;  /* 0x8f60000010047fae */ /* 0x0005e2000e9a102a */
[----:B----4-:R-:W-:-:S03]  /*2e770*/  IADD3 R8, PT, PT, R13, -0x46, RZ ;  /* 0xffffffba0d087810 */ /* 0x010fc60007ffe0ff */
[----:B------:R3:W-:Y:S01]  /*2e780*/  LDGSTS.E [R3+-0x70900], desc[UR42][R14.64], !P5 ;  /* 0x8f7000000e037fae */ /* 0x0007e2000e9a102a */
[----:B------:R-:W4:Y:S01]  /*2e790*/  LDC R13, c[0x0][0x3a0] ;  /* 0x0000e800ff0d7b82 */ /* 0x000f220000000800 */
[----:B------:R-:W-:Y:S01]  /*2e7a0*/  ISETP.GE.U32.AND P5, PT, R8, 0x7fffff3b, PT ;  /* 0x7fffff3b0800780c */ /* 0x000fe20003fa6070 */
[----:B------:R-:W-:Y:S02]  /*2e7b0*/  VIADD R9, R2, 0x100000 ;  /* 0x0010000002097836 */ /* 0x000fe40000000000 */
        /* <DEDUP_REMOVED lines=39> */
[----:B------:R-:W-:-:S03]  /*2ea30*/  IADD3 R7, PT, PT, R2, 0x100000, RZ ;  /* 0x0010000002077810 */ /* 0x000fc60007ffe0ff */
[----:B------:R-:W-:Y:S01]  /*2ea40*/  IMAD R11, R6, 0x4d, RZ ;  /* 0x0000004d060b7824 */ /* 0x000fe200078e02ff */
[----:B------:R3:W-:Y:S01]  /*2ea50*/  STL.64 [R1+0x378], R14 ;  /* 0x0003780e01007387 */ /* 0x0007e20000100a00 */
[----:B------:R-:W-:-:S03]  /*2ea60*/  IMAD.WIDE R18, R10, 0x4, R240 ;  /* 0x000000040a127825 */ /* 0x000fc600078e02f0 */
[----:B------:R-:W-:Y:S01]  /*2ea70*/  LDGSTS.E [R9+-0x6dc00], desc[UR42][R22.64], !P6 ;  /* 0x9240000016097fae */ /* 0x000fe2000f1a102a */
[----:B--2---:R-:W-:-:S03]  /*2ea80*/  IMAD.WIDE R16, R10, 0x4, R238 ;  /* 0x000000040a107825 */ /* 0x004fc600078e02ee */
[----:B------:R2:W-:Y:S01]  /*2ea90*/  LDGSTS.E [R8+-0x6db00], desc[UR42][R20.64], !P6 ;  /* 0x9250000014087fae */ /* 0x0005e2000f1a102a */
[----:B---3--:R-:W-:-:S03]  /*2eaa0*/  IMAD.WIDE R14, R11, 0x4, R244 ;  /* 0x000000040b0e7825 */ /* 0x008fc600078e02f4 */
[----:B------:R-:W-:Y:S04]  /*2eab0*/  LDGSTS.E [R7+-0x6da00], desc[UR42][R18.64], !P6 ;  /* 0x9260000012077fae */ /* 0x000fe8000f1a102a */
[----:B------:R-:W-:Y:S01]  /*2eac0*/  LDGSTS.E [R4+-0x6d900], desc[UR42][R16.64], !P6 ;  /* 0x9270000010047fae */ /* 0x000fe2000f1a102a */
[----:B--2---:R-:W-:-:S03]  /*2ead0*/  IMAD.WIDE R8, R11, 0x4, R242 ;  /* 0x000000040b087825 */ /* 0x004fc600078e02f2 */
        /* <DEDUP_REMOVED lines=13> */
[----:B------:R-:W-:Y:S03]  /*2ebb0*/  LDGSTS.E [R4+-0x6ca00], desc[UR42][R16.64], !P5 ;  /* 0x9360000010047fae */ /* 0x000fe6000e9a102a */
[----:B----4-:R-:W-:Y:S01]  /*2ebc0*/  VIADD R8, R13, 0xffffffaa ;  /* 0xffffffaa0d087836 */ /* 0x010fe20000000000 */
[----:B------:R2:W-:Y:S01]  /*2ebd0*/  LDGSTS.E [R3+-0x6c900], desc[UR42][R14.64], !P5 ;  /* 0x937000000e037fae */ /* 0x0005e2000e9a102a */
[----:B------:R-:W3:Y:S01]  /*2ebe0*/  LDC R13, c[0x0][0x3a0] ;  /* 0x0000e800ff0d7b82 */ /* 0x000ee20000000800 */
[----:B------:R-:W-:Y:S02]  /*2ebf0*/  IMAD R10, R6, 0x51, RZ ;  /* 0x00000051060a7824 */ /* 0x000fe400078e02ff */
[----:B------:R-:W-:Y:S01]  /*2ec00*/  ISETP.GE.U32.AND P5, PT, R8, 0x7fffff2b, PT ;  /* 0x7fffff2b0800780c */ /* 0x000fe20003fa6070 */
[----:B------:R-:W-:-:S02]  /*2ec10*/  VIADD R9, R2, 0x100000 ;  /* 0x0010000002097836 */ /* 0x000fc40000000000 */
[----:B------:R-:W-:Y:S01]  /*2ec20*/  IMAD.WIDE R24, R10, 0x4, R244 ;  /* 0x000000040a187825 */ /* 0x000fe200078e02f4 */
[----:B------:R-:W-:Y:S03]  /*2ec30*/  STL.64 [R1+0x3c0], R16 ;  /* 0x0003c01001007387 */ /* 0x000fe60000100a00 */
        /* <DEDUP_REMOVED lines=8> */
[----:B------:R-:W-:Y:S01]  /*2ecc0*/  IMAD.WIDE R18, R10, 0x4, R238 ;  /* 0x000000040a127825 */ /* 0x000fe200078e02ee */
[----:B--2---:R-:W2:Y:S01]  /*2ecd0*/  LDC R14, c[0x0][0x3a8] ;  /* 0x0000ea00ff0e7b82 */ /* 0x004ea20000000800 */
[----:B------:R-:W-:Y:S02]  /*2ece0*/  LDGSTS.E [R7+-0x6ba00], desc[UR42][R20.64], !P6 ;  /* 0x9460000014077fae */ /* 0x000fe4000f1a102a */
[C---:B------:R-:W-:Y:S02]  /*2ecf0*/  IMAD.WIDE R16, R11.reuse, 0x4, R244 ;  /* 0x000000040b107825 */ /* 0x040fe400078e02f4 */
[----:B------:R-:W-:Y:S02]  /*2ed00*/  LDGSTS.E [R4+-0x6b900], desc[UR42][R18.64], !P6 ;  /* 0x9470000012047fae */ /* 0x000fe4000f1a102a */
[----:B----4-:R-:W-:-:S02]  /*2ed10*/  IMAD.WIDE R8, R11, 0x4, R242 ;  /* 0x000000040b087825 */ /* 0x010fc400078e02f2 */
[----:B------:R-:W-:Y:S01]  /*2ed20*/  LDGSTS.E [R3+-0x6ac00], desc[UR42][R16.64], !P5 ;  /* 0x9540000010037fae */ /* 0x000fe2000e9a102a */
[----:B------:R-:W4:Y:S03]  /*2ed30*/  LDC R15, c[0x0][0x3a8] ;  /* 0x0000ea00ff0f7b82 */ /* 0x000f260000000800 */
        /* <DEDUP_REMOVED lines=11> */
[----:B--2---:R-:W-:Y:S01]  /*2edf0*/  IMAD.WIDE R16, R11, 0x4, R238 ;  /* 0x000000040b107825 */ /* 0x004fe200078e02ee */
[----:B------:R-:W-:Y:S03]  /*2ee00*/  LDGSTS.E [R4+-0x6aa00], desc[UR42][R18.64], !P5 ;  /* 0x9560000012047fae */ /* 0x000fe6000e9a102a */
[----:B------:R-:W-:Y:S01]  /*2ee10*/  VIADD R8, R13, 0xffffffa2 ;  /* 0xffffffa20d087836 */ /* 0x000fe20000000000 */
[----:B------:R2:W-:Y:S01]  /*2ee20*/  LDGSTS.E [R3+-0x6a900], desc[UR42][R16.64], !P5 ;  /* 0x9570000010037fae */ /* 0x0005e2000e9a102a */
[----:B------:R-:W3:Y:S01]  /*2ee30*/  LDC R13, c[0x0][0x3a0] ;  /* 0x0000e800ff0d7b82 */ /* 0x000ee20000000800 */
[----:B------:R-:W-:Y:S02]  /*2ee40*/  IMAD R10, R6, 0x59, RZ ;  /* 0x00000059060a7824 */ /* 0x000fe400078e02ff */
[----:B------:R-:W-:Y:S01]  /*2ee50*/  ISETP.GE.U32.AND P5, PT, R8, 0x7fffff23, PT ;  /* 0x7fffff230800780c */ /* 0x000fe20003fa6070 */
[C---:B------:R-:W-:Y:S01]  /*2ee60*/  VIADD R8, R2.reuse, 0x100000 ;  /* 0x0010000002087836 */ /* 0x040fe20000000000 */
[----:B------:R-:W-:Y:S01]  /*2ee70*/  IADD3 R9, PT, PT, R2, 0x100000, RZ ;  /* 0x0010000002097810 */ /* 0x000fe20007ffe0ff */
[C---:B------:R-:W-:Y:S01]  /*2ee80*/  IMAD.WIDE R26, R10.reuse, 0x4, R244 ;  /* 0x000000040a1a7825 */ /* 0x040fe200078e02f4 */
[----:B------:R-:W-:Y:S03]  /*2ee90*/  STL.64 [R1+0x410], R18 ;  /* 0x0004101201007387 */ /* 0x000fe60000100a00 */
[----:B------:R-:W-:Y:S01]  /*2eea0*/  IMAD.WIDE R24, R10, 0x4, R242 ;  /* 0x000000040a187825 */ /* 0x000fe200078e02f2 */
[----:B------:R2:W-:Y:S03]  /*2eeb0*/  STL.64 [R1+0x418], R16 ;  /* 0x0004181001007387 */ /* 0x0005e60000100a00 */
[----:B------:R-:W-:Y:S01]  /*2eec0*/  IMAD R11, R14, 0x5d, RZ ;  /* 0x0000005d0e0b7824 */ /* 0x000fe200078e02ff */
[----:B------:R-:W-:Y:S01]  /*2eed0*/  LDGSTS.E [R9+-0x69c00], desc[UR42][R26.64], !P6 ;  /* 0x964000001a097fae */ /* 0x000fe2000f1a102a */
[----:B------:R-:W-:Y:S01]  /*2eee0*/  VIADD R7, R2, 0x100000 ;  /* 0x0010000002077836 */ /* 0x000fe20000000000 */
[----:B------:R-:W3:Y:S01]  /*2eef0*/  LDC R14, c[0x0][0x3a8] ;  /* 0x0000ea00ff0e7b82 */ /* 0x000ee20000000800 */
[C---:B------:R-:W-:Y:S01]  /*2ef00*/  IMAD.WIDE R22, R10.reuse, 0x4, R240 ;  /* 0x000000040a167825 */ /* 0x040fe200078e02f0 */
[----:B------:R1:W-:Y:S03]  /*2ef10*/  LDGSTS.E [R8+-0x69b00], desc[UR42][R24.64], !P6 ;  /* 0x9650000018087fae */ /* 0x0003e6000f1a102a */
[----:B------:R-:W-:Y:S01]  /*2ef20*/  IMAD.WIDE R20, R10, 0x4, R238 ;  /* 0x000000040a147825 */ /* 0x000fe200078e02ee */
[----:B------:R-:W-:Y:S02]  /*2ef30*/  LDGSTS.E [R7+-0x69a00], desc[UR42][R22.64], !P6 ;  /* 0x9660000016077fae */ /* 0x000fe4000f1a102a */
[----:B--2---:R-:W2:Y:S01]  /*2ef40*/  LDC R16, c[0x0][0x3a8] ;  /* 0x0000ea00ff107b82 */ /* 0x004ea20000000800 */
[C---:B------:R-:W-:Y:S01]  /*2ef50*/  IMAD.WIDE R18, R11.reuse, 0x4, R244 ;  /* 0x000000040b127825 */ /* 0x040fe200078e02f4 */
[----:B------:R-:W-:Y:S03]  /*2ef60*/  LDGSTS.E [R4+-0x69900], desc[UR42][R20.64], !P6 ;  /* 0x9670000014047fae */ /* 0x000fe6000f1a102a */
[----:B-1----:R-:W-:Y:S01]  /*2ef70*/  IMAD.WIDE R8, R11, 0x4, R242 ;  /* 0x000000040b087825 */ /* 0x002fe200078e02f2 */
[----:B------:R-:W-:Y:S02]  /*2ef80*/  LDGSTS.E [R3+-0x68c00], desc[UR42][R18.64], !P5 ;  /* 0x9740000012037fae */ /* 0x000fe4000e9a102a */
[----:B------:R-:W1:Y:S02]  /*2ef90*/  LDC R17, c[0x0][0x3a8] ;  /* 0x0000ea00ff117b82 */ /* 0x000e640000000800 */
[----:B------:R4:W-:Y:S04]  /*2efa0*/  LDGSTS.E [R7+-0x68b00], desc[UR42][R8.64], !P5 ;  /* 0x9750000008077fae */ /* 0x0009e8000e9a102a */
[----:B------:R-:W-:Y:S04]  /*2efb0*/  STL.64 [R1+0x420], R26 ;  /* 0x0004201a01007387 */ /* 0x000fe80000100a00 */
[----:B------:R-:W-:Y:S01]  /*2efc0*/  STL.64 [R1+0x430], R24 ;  /* 0x0004301801007387 */ /* 0x000fe20000100a00 */
[----:B----4-:R-:W-:-:S03]  /*2efd0*/  VIADD R7, R12, 0xffffff9e ;  /* 0xffffff9e0c077836 */ /* 0x010fc60000000000 */
[----:B------:R-:W-:Y:S01]  /*2efe0*/  STL.64 [R1+0x438], R22 ;  /* 0x0004381601007387 */ /* 0x000fe20000100a00 */
[----:B------:R-:W4:Y:S03]  /*2eff0*/  LDC R12, c[0x0][0x3a0] ;  /* 0x0000e800ff0c7b82 */ /* 0x000f260000000800 */
[----:B------:R3:W-:Y:S01]  /*2f000*/  STL.64 [R1+0x440], R20 ;  /* 0x0004401401007387 */ /* 0x0007e20000100a00 */
[----:B------:R-:W-:-:S03]  /*2f010*/  ISETP.GE.U32.AND P6, PT, R7, 0x7fffff1f, PT ;  /* 0x7fffff1f0700780c */ /* 0x000fc60003fc6070 */
[----:B------:R2:W-:Y:S04]  /*2f020*/  STL.64 [R1+0x448], R18 ;  /* 0x0004481201007387 */ /* 0x0005e80000100a00 */
[----:B------:R2:W-:Y:S01]  /*2f030*/  STL.64 [R1+0x460], R8 ;  /* 0x0004600801007387 */ /* 0x0005e20000100a00 */
[----:B---3--:R-:W-:-:S04]  /*2f040*/  IMAD.WIDE R20, R11, 0x4, R240 ;  /* 0x000000040b147825 */ /* 0x008fc800078e02f0 */
[----:B--2---:R-:W-:Y:S01]  /*2f050*/  IMAD.WIDE R18, R11, 0x4, R238 ;  /* 0x000000040b127825 */ /* 0x004fe200078e02ee */
[----:B------:R2:W-:Y:S03]  /*2f060*/  LDGSTS.E [R4+-0x68a00], desc[UR42][R20.64], !P5 ;  /* 0x9760000014047fae */ /* 0x0005e6000e9a102a */
[----:B------:R-:W-:Y:S01]  /*2f070*/  VIADD R8, R13, 0xffffff9a ;  /* 0xffffff9a0d087836 */ /* 0x000fe20000000000 */
[----:B------:R3:W-:Y:S01]  /*2f080*/  LDGSTS.E [R3+-0x68900], desc[UR42][R18.64], !P5 ;  /* 0x9770000012037fae */ /* 0x0007e2000e9a102a */
[----:B------:R-:W1:Y:S01]  /*2f090*/  LDC R13, c[0x0][0x3a0] ;  /* 0x0000e800ff0d7b82 */ /* 0x000e620000000800 */
[----:B------:R-:W-:Y:S02]  /*2f0a0*/  IMAD R10, R15, 0x61, RZ ;  /* 0x000000610f0a7824 */ /* 0x000fe400078e02ff */
[----:B------:R-:W-:Y:S01]  /*2f0b0*/  ISETP.GE.U32.AND P5, PT, R8, 0x7fffff1b, PT ;  /* 0x7fffff1b0800780c */ /* 0x000fe20003fa6070 */
[----:B------:R-:W-:-:S02]  /*2f0c0*/  VIADD R9, R2, 0x100000 ;  /* 0x0010000002097836 */ /* 0x000fc40000000000 */
[----:B------:R-:W-:Y:S01]  /*2f0d0*/  IMAD.WIDE R26, R10, 0x4, R244 ;  /* 0x000000040a1a7825 */ /* 0x000fe200078e02f4 */
[----:B------:R2:W-:Y:S01]  /*2f0e0*/  STL.64 [R1+0x468], R20 ;  /* 0x0004681401007387 */ /* 0x0005e20000100a00 */
[----:B------:R-:W1:Y:S02]  /*2f0f0*/  LDC R15, c[0x0][0x3a8] ;  /* 0x0000ea00ff0f7b82 */ /* 0x000e640000000800 */
[----:B------:R-:W-:Y:S02]  /*2f100*/  VIADD R8, R2, 0x100000 ;  /* 0x0010000002087836 */ /* 0x000fe40000000000 */
[----:B------:R-:W-:Y:S01]  /*2f110*/  IMAD.WIDE R24, R10, 0x4, R242 ;  /* 0x000000040a187825 */ /* 0x000fe200078e02f2 */
[----:B------:R3:W-:Y:S03]  /*2f120*/  STL.64 [R1+0x470], R18 ;  /* 0x0004701201007387 */ /* 0x0007e60000100a00 */
[----:B------:R-:W-:Y:S01]  /*2f130*/  IMAD R11, R16, 0x65, RZ ;  /* 0x00000065100b7824 */ /* 0x000fe200078e02ff */
[----:B------:R-:W-:Y:S01]  /*2f140*/  LDGSTS.E [R9+-0x67c00], desc[UR42][R26.64], !P6 ;  /* 0x984000001a097fae */ /* 0x000fe2000f1a102a */
[----:B------:R-:W-:Y:S01]  /*2f150*/  VIADD R7, R2, 0x100000 ;  /* 0x0010000002077836 */ /* 0x000fe20000000000 */
[----:B------:R-:W1:Y:S01]  /*2f160*/  LDC R16, c[0x0][0x3a8] ;  /* 0x0000ea00ff107b82 */ /* 0x000e620000000800 */
[C---:B------:R-:W-:Y:S01]  /*2f170*/  IMAD.WIDE R22, R10.reuse, 0x4, R240 ;  /* 0x000000040a167825 */ /* 0x040fe200078e02f0 */
[----:B------:R4:W-:Y:S03]  /*2f180*/  LDGSTS.E [R8+-0x67b00], desc[UR42][R24.64], !P6 ;  /* 0x9850000018087fae */ /* 0x0009e6000f1a102a */
[----:B--2---:R-:W-:Y:S01]  /*2f190*/  IMAD.WIDE R20, R10, 0x4, R238 ;  /* 0x000000040a147825 */ /* 0x004fe200078e02ee */
[----:B------:R-:W-:Y:S03]  /*2f1a0*/  LDGSTS.E [R7+-0x67a00], desc[UR42][R22.64], !P6 ;  /* 0x9860000016077fae */ /* 0x000fe6000f1a102a */
[C---:B---3--:R-:W-:Y:S01]  /*2f1b0*/  IMAD.WIDE R18, R11.reuse, 0x4, R244 ;  /* 0x000000040b127825 */ /* 0x048fe200078e02f4 */
[----:B------:R-:W-:Y:S03]  /*2f1c0*/  LDGSTS.E [R4+-0x67900], desc[UR42][R20.64], !P6 ;  /* 0x9870000014047fae */ /* 0x000fe6000f1a102a */
[----:B----4-:R-:W-:Y:S01]  /*2f1d0*/  IMAD.WIDE R8, R11, 0x4, R242 ;  /* 0x000000040b087825 */ /* 0x010fe200078e02f2 */
[----:B------:R-:W-:Y:S04]  /*2f1e0*/  LDGSTS.E [R3+-0x66c00], desc[UR42][R18.64], !P5 ;  /* 0x9940000012037fae */ /* 0x000fe8000e9a102a */
[----:B------:R-:W-:Y:S04]  /*2f1f0*/  STL.64 [R1+0x478], R26 ;  /* 0x0004781a01007387 */ /* 0x000fe80000100a00 */
[----:B------:R2:W-:Y:S04]  /*2f200*/  LDGSTS.E [R7+-0x66b00], desc[UR42][R8.64], !P5 ;  /* 0x9950000008077fae */ /* 0x0005e8000e9a102a */
[----:B------:R-:W-:Y:S04]  /*2f210*/  STL.64 [R1+0x488], R24 ;  /* 0x0004881801007387 */ /* 0x000fe80000100a00 */
[----:B------:R-:W-:Y:S01]  /*2f220*/  STL.64 [R1+0x490], R22 ;  /* 0x0004901601007387 */ /* 0x000fe20000100a00 */
[----:B--2---:R-:W-:-:S03]  /*2f230*/  IADD3 R7, PT, PT, R12, -0x6a, RZ ;  /* 0xffffff960c077810 */ /* 0x004fc60007ffe0ff */
[----:B------:R2:W-:Y:S01]  /*2f240*/  STL.64 [R1+0x498], R20 ;  /* 0x0004981401007387 */ /* 0x0005e20000100a00 */
[----:B------:R-:W3:Y:S01]  /*2f250*/  LDC R12, c[0x0][0x3a0] ;  /* 0x0000e800ff0c7b82 */ /* 0x000ee20000000800 */
[----:B------:R-:W-:Y:S02]  /*2f260*/  ISETP.GE.U32.AND P6, PT, R7, 0x7fffff17, PT ;  /* 0x7fffff170700780c */ /* 0x000fe40003fc6070 */
[----:B------:R4:W-:Y:S04]  /*2f270*/  STL.64 [R1+0x4a0], R18 ;  /* 0x0004a01201007387 */ /* 0x0009e80000100a00 */
[----:B------:R1:W-:Y:S01]  /*2f280*/  STL.64 [R1+0x4b0], R8 ;  /* 0x0004b00801007387 */ /* 0x0003e20000100a00 */
[----:B--2---:R-:W-:-:S04]  /*2f290*/  IMAD.WIDE R20, R11, 0x4, R240 ;  /* 0x000000040b147825 */ /* 0x004fc800078e02f0 */
[----:B----4-:R-:W-:Y:S01]  /*2f2a0*/  IMAD.WIDE R18, R11, 0x4, R238 ;  /* 0x000000040b127825 */ /* 0x010fe200078e02ee */
[----:B------:R2:W-:Y:S03]  /*2f2b0*/  LDGSTS.E [R4+-0x66a00], desc[UR42][R20.64], !P5 ;  /* 0x9960000014047fae */ /* 0x0005e6000e9a102a */
[----:B-1----:R-:W-:Y:S01]  /*2f2c0*/  VIADD R8, R13, 0xffffff92 ;  /* 0xffffff920d087836 */ /* 0x002fe20000000000 */
[----:B------:R1:W-:Y:S01]  /*2f2d0*/  LDGSTS.E [R3+-0x66900], desc[UR42][R18.64], !P5 ;  /* 0x9970000012037fae */ /* 0x0003e2000e9a102a */
[----:B------:R-:W4:Y:S01]  /*2f2e0*/  LDC R13, c[0x0][0x3a0] ;  /* 0x0000e800ff0d7b82 */ /* 0x000f220000000800 */
[----:B------:R-:W-:Y:S02]  /*2f2f0*/  IMAD R10, R14, 0x69, RZ ;  /* 0x000000690e0a7824 */ /* 0x000fe400078e02ff */
[----:B------:R-:W-:Y:S01]  /*2f300*/  ISETP.GE.U32.AND P5, PT, R8, 0x7fffff13, PT ;  /* 0x7fffff130800780c */ /* 0x000fe20003fa6070 */
[----:B------:R-:W-:-:S02]  /*2f310*/  VIADD R9, R2, 0x100000 ;  /* 0x0010000002097836 */ /* 0x000fc40000000000 */
[----:B------:R-:W-:Y:S01]  /*2f320*/  IMAD.WIDE R26, R10, 0x4, R244 ;  /* 0x000000040a1a7825 */ /* 0x000fe200078e02f4 */
[----:B------:R2:W-:Y:S01]  /*2f330*/  STL.64 [R1+0x4b8], R20 ;  /* 0x0004b81401007387 */ /* 0x0005e20000100a00 */
[----:B------:R-:W4:Y:S02]  /*2f340*/  LDC R14, c[0x0][0x3a8] ;  /* 0x0000ea00ff0e7b82 */ /* 0x000f240000000800 */
        /* <DEDUP_REMOVED lines=10> */
[C---:B-1----:R-:W-:Y:S01]  /*2f3f0*/  IMAD.WIDE R18, R11.reuse, 0x4, R244 ;  /* 0x000000040b127825 */ /* 0x042fe200078e02f4 */
        /* <DEDUP_REMOVED lines=33> */
[----:B------:R-:W-:Y:S01]  /*2f610*/  LDGSTS.E [R7+-0x63a00], desc[UR42][R22.64], !P6 ;  /* 0x9c60000016077fae */ /* 0x000fe2000f1a102a */
[----:B------:R-:W2:Y:S02]  /*2f620*/  LDC R10, c[0x0][0x3a8] ;  /* 0x0000ea00ff0a7b82 */ /* 0x000ea40000000800 */
        /* <DEDUP_REMOVED lines=9> */
[----:B------:R-:W-:Y:S01]  /*2f6c0*/  IMAD.WIDE R16, R11, 0x4, R238 ;  /* 0x000000040b107825 */ /* 0x000fe200078e02ee */
[----:B------:R-:W1:Y:S02]  /*2f6d0*/  LDC R12, c[0x0][0x3a0] ;  /* 0x0000e800ff0c7b82 */ /* 0x000e640000000800 */
[----:B------:R-:W-:Y:S01]  /*2f6e0*/  STL.64 [R1+0x540], R20 ;  /* 0x0005401401007387 */ /* 0x000fe20000100a00 */
[----:B------:R-:W-:-:S03]  /*2f6f0*/  ISETP.GE.U32.AND P6, PT, R7, 0x7fffff07, PT ;  /* 0x7fffff070700780c */ /* 0x000fc60003fc6070 */
[----:B------:R3:W-:Y:S04]  /*2f700*/  STL.64 [R1+0x548], R18 ;  /* 0x0005481201007387 */ /* 0x0007e80000100a00 */
[----:B------:R4:W-:Y:S01]  /*2f710*/  STL.64 [R1+0x558], R8 ;  /* 0x0005580801007387 */ /* 0x0009e20000100a00 */
[----:B---3--:R-:W-:Y:S02]  /*2f720*/  IMAD.WIDE R18, R11, 0x4, R240 ;  /* 0x000000040b127825 */ /* 0x008fe400078e02f0 */
[----:B------:R-:W3:Y:S02]  /*2f730*/  LDC R11, c[0x0][0x3a0] ;  /* 0x0000e800ff0b7b82 */ /* 0x000ee40000000800 */
[----:B----4-:R-:W-:Y:S01]  /*2f740*/  VIADD R8, R13, 0xffffff82 ;  /* 0xffffff820d087836 */ /* 0x010fe20000000000 */
[----:B------:R4:W-:Y:S01]  /*2f750*/  LDGSTS.E [R4+-0x62a00], desc[UR42][R18.64], !P5 ;  /* 0x9d60000012047fae */ /* 0x0009e2000e9a102a */
[----:B------:R-:W-:-:S03]  /*2f760*/  IMAD R9, R14, 0x79, RZ ;  /* 0x000000790e097824 */ /* 0x000fc600078e02ff */
[----:B------:R1:W-:Y:S01]  /*2f770*/  LDGSTS.E [R3+-0x62900], desc[UR42][R16.64], !P5 ;  /* 0x9d70000010037fae */ /* 0x0003e2000e9a102a */
[----:B------:R-:W-:Y:S01]  /*2f780*/  ISETP.GE.U32.AND P5, PT, R8, 0x7fffff03, PT ;  /* 0x7fffff030800780c */ /* 0x000fe20003fa6070 */
[C---:B------:R-:W-:Y:S01]  /*2f790*/  VIADD R8, R2.reuse, 0x100000 ;  /* 0x0010000002087836 */ /* 0x040fe20000000000 */
[----:B------:R-:W3:Y:S01]  /*2f7a0*/  LDC R13, c[0x0][0x3a0] ;  /* 0x0000e800ff0d7b82 */ /* 0x000ee20000000800 */
[C---:B------:R-:W-:Y:S01]  /*2f7b0*/  IMAD.WIDE R22, R9.reuse, 0x4, R244 ;  /* 0x0000000409167825 */ /* 0x040fe200078e02f4 */
[----:B------:R4:W-:Y:S03]  /*2f7c0*/  STL.64 [R1+0x560], R18 ;  /* 0x0005601201007387 */ /* 0x0009e60000100a00 */
[----:B------:R-:W-:Y:S01]  /*2f7d0*/  VIADD R7, R2, 0x100000 ;  /* 0x0010000002077836 */ /* 0x000fe20000000000 */
[----:B------:R1:W-:Y:S01]  /*2f7e0*/  STL.64 [R1+0x568], R16 ;  /* 0x0005681001007387 */ /* 0x0003e20000100a00 */
[----:B------:R-:W-:-:S03]  /*2f7f0*/  IMAD.WIDE R20, R9, 0x4, R242 ;  /* 0x0000000409147825 */ /* 0x000fc600078e02f2 */
[----:B------:R2:W-:Y:S01]  /*2f800*/  LDGSTS.E [R8+-0x61c00], desc[UR42][R22.64], !P6 ;  /* 0x9e40000016087fae */ /* 0x0005e2000f1a102a */
[----:B----4-:R-:W-:-:S03]  /*2f810*/  IMAD.WIDE R18, R9, 0x4, R240 ;  /* 0x0000000409127825 */ /* 0x010fc600078e02f0 */
[----:B------:R-:W-:Y:S01]  /*2f820*/  STL.64 [R1+0x570], R22 ;  /* 0x0005701601007387 */ /* 0x000fe20000100a00 */
[----:B-1----:R-:W-:-:S03]  /*2f830*/  IMAD.WIDE R16, R9, 0x4, R238 ;  /* 0x0000000409107825 */ /* 0x002fc600078e02ee */
[----:B------:R-:W-:Y:S01]  /*2f840*/  STL.64 [R1+0x580], R20 ;  /* 0x0005801401007387 */ /* 0x000fe20000100a00 */
[----:B--2---:R-:W-:-:S03]  /*2f850*/  IMAD R8, R10, 0x7d, RZ ;  /* 0x0000007d0a087824 */ /* 0x004fc600078e02ff */
[----:B------:R-:W-:Y:S04]  /*2f860*/  LDGSTS.E [R7+-0x61b00], desc[UR42][R20.64], !P6 ;  /* 0x9e50000014077fae */ /* 0x000fe8000f1a102a */
[----:B------:R1:W-:Y:S01]  /*2f870*/  STL.64 [R1+0x588], R18 ;  /* 0x0005881201007387 */ /* 0x0003e20000100a00 */
[----:B------:R-:W-:-:S03]  /*2f880*/  IMAD.WIDE R14, R8, 0x4, R240 ;  /* 0x00000004080e7825 */ /* 0x000fc600078e02f0 */
[----:B------:R1:W-:Y:S04]  /*2f890*/  LDGSTS.E [R4+-0x61a00], desc[UR42][R18.64], !P6 ;  /* 0x9e60000012047fae */ /* 0x0003e8000f1a102a */
[----:B------:R2:W-:Y:S04]  /*2f8a0*/  STL.64 [R1+0x590], R16 ;  /* 0x0005901001007387 */ /* 0x0005e80000100a00 */
[----:B------:R2:W-:Y:S01]  /*2f8b0*/  LDGSTS.E [R3+-0x61900], desc[UR42][R16.64], !P6 ;  /* 0x9e70000010037fae */ /* 0x0005e2000f1a102a */
[----:B-1----:R-:W-:-:S05]  /*2f8c0*/  IMAD.WIDE R18, R8, 0x4, R244 ;  /* 0x0000000408127825 */ /* 0x002fca00078e02f4 */
[----:B------:R-:W-:Y:S01]  /*2f8d0*/  LDGSTS.E [R3+-0x60c00], desc[UR42][R18.64], !P5 ;  /* 0x9f40000012037fae */ /* 0x000fe2000e9a102a */
[----:B--2---:R-:W-:-:S04]  /*2f8e0*/  IMAD.WIDE R16, R8, 0x4, R242 ;  /* 0x0000000408107825 */ /* 0x004fc800078e02f2 */
[----:B------:R-:W-:Y:S01]  /*2f8f0*/  IMAD.WIDE R8, R8, 0x4, R238 ;  /* 0x0000000408087825 */ /* 0x000fe200078e02ee */
[----:B------:R-:W-:Y:S04]  /*2f900*/  LDGSTS.E [R7+-0x60b00], desc[UR42][R16.64], !P5 ;  /* 0x9f50000010077fae */ /* 0x000fe8000e9a102a */
[----:B------:R3:W-:Y:S04]  /*2f910*/  LDGSTS.E [R4+-0x60a00], desc[UR42][R14.64], !P5 ;  /* 0x9f6000000e047fae */ /* 0x0007e8000e9a102a */
[----:B------:R1:W-:Y:S01]  /*2f920*/  LDGSTS.E [R3+-0x60900], desc[UR42][R8.64], !P5 ;  /* 0x9f70000008037fae */ /* 0x0003e2000e9a102a */
[----:B---3--:R-:W-:Y:S01]  /*2f930*/  VIADD R4, R11, 0xfffffffd ;  /* 0xfffffffd0b047836 */ /* 0x008fe20000000000 */
[----:B-1----:R-:W-:-:S04]  /*2f940*/  LOP3.LUT R3, R5, 0x40, RZ, 0x3c, !PT ;  /* 0x0000004005037812 */ /* 0x002fc800078e3cff */
[----:B------:R-:W-:Y:S01]  /*2f950*/  ISETP.GE.U32.AND P6, PT, R4, 0x7fffff7e, PT ;  /* 0x7fffff7e0400780c */ /* 0x000fe20003fc6070 */
[----:B------:R-:W-:Y:S01]  /*2f960*/  VIADD R7, R12, 0xfffffff9 ;  /* 0xfffffff90c077836 */ /* 0x000fe20000000000 */
[----:B------:R-:W-:Y:S01]  /*2f970*/  IADD3 R3, PT, PT, R3, UR4, RZ ;  /* 0x0000000403037c10 */ /* 0x000fe2000fffe0ff */
[----:B------:R-:W-:Y:S01]  /*2f980*/  IMAD.SHL.U32 R11, R6, 0x2, RZ ;  /* 0x00000002060b7824 */ /* 0x000fe200078e00ff */
[----:B------:R-:W-:Y:S02]  /*2f990*/  STL.64 [R1+0x598], R18 ;  /* 0x0005981201007387 */ /* 0x000fe40000100a00 */
[----:B------:R-:W-:Y:S02]  /*2f9a0*/  ISETP.GE.U32.AND P5, PT, R7, 0x7fffff7a, PT ;  /* 0x7fffff7a0700780c */ /* 0x000fe40003fa6070 */
[----:B------:R-:W-:Y:S01]  /*2f9b0*/  STL.64 [R1+0x5a8], R16 ;  /* 0x0005a81001007387 */ /* 0x000fe20000100a00 */
[----:B------:R-:W-:Y:S02]  /*2f9c0*/  VIADD R10, R3, 0x100000 ;  /* 0x00100000030a7836 */ /* 0x000fe40000000000 */
[C---:B------:R-:W-:Y:S01]  /*2f9d0*/  IMAD.WIDE R24, R11.reuse, 0x4, R244 ;  /* 0x000000040b187825 */ /* 0x040fe200078e02f4 */
[----:B------:R1:W-:Y:S03]  /*2f9e0*/  STL.64 [R1+0x5b0], R14 ;  /* 0x0005b00e01007387 */ /* 0x0003e60000100a00 */
[C---:B------:R-:W-:Y:S01]  /*2f9f0*/  IMAD.WIDE R22, R11.reuse, 0x4, R242 ;  /* 0x000000040b167825 */ /* 0x040fe200078e02f2 */
[----:B------:R2:W-:Y:S03]  /*2fa00*/  STL.64 [R1+0x5b8], R8 ;  /* 0x0005b80801007387 */ /* 0x0005e60000100a00 */
[----:B------:R-:W-:Y:S01]  /*2fa10*/  IMAD.WIDE R20, R11, 0x4, R240 ;  /* 0x000000040b147825 */ /* 0x000fe200078e02f0 */
[----:B------:R-:W-:Y:S01]  /*2fa20*/  LDGSTS.E [R10+-0x7f800], desc[UR42][R24.64], !P6 ;  /* 0x80800000180a7fae */ /* 0x000fe2000f1a102a */
[----:B-1----:R-:W1:Y:S02]  /*2fa30*/  LDC R14, c[0x0][0x3a0] ;  /* 0x0000e800ff0e7b82 */ /* 0x002e640000000800 */
[----:B------:R-:W-:-:S02]  /*2fa40*/  VIADD R7, R3, 0x100000 ;  /* 0x0010000003077836 */ /* 0x000fc40000000000 */
[C---:B--2---:R-:W-:Y:S02]  /*2fa50*/  VIADD R9, R3.reuse, 0x100000 ;  /* 0x0010000003097836 */ /* 0x044fe40000000000 */
[----:B------:R-:W-:Y:S02]  /*2fa60*/  VIADD R8, R3, 0x100000 ;  /* 0x0010000003087836 */ /* 0x000fe40000000000 */
[----:B------:R-:W-:Y:S01]  /*2fa70*/  IMAD.WIDE R18, R11, 0x4, R238 ;  /* 0x000000040b127825 */ /* 0x000fe200078e02ee */
[----:B------:R-:W-:Y:S03]  /*2fa80*/  STL.64 [R1+0xc18], R24 ;  /* 0x000c181801007387 */ /* 0x000fe60000100a00 */
[----:B------:R-:W-:Y:S01]  /*2fa90*/  IMAD R12, R6, 0x6, RZ ;  /* 0x00000006060c7824 */ /* 0x000fe200078e02ff */
[----:B------:R-:W-:Y:S01]  /*2faa0*/  STL.64 [R1+0xc10], R22 ;  /* 0x000c101601007387 */ /* 0x000fe20000100a00 */
[----:B------:R-:W-:-:S03]  /*2fab0*/  VIADD R4, R3, 0x100000 ;  /* 0x0010000003047836 */ /* 0x000fc60000000000 */
        /* <DEDUP_REMOVED lines=12> */
[----:B---3--:R-:W-:-:S04]  /*2fb80*/  IMAD.WIDE R16, R12, 0x4, R240 ;  /* 0x000000040c107825 */ /* 0x008fc800078e02f0 */
[----:B--2---:R-:W-:Y:S01]  /*2fb90*/  VIADD R8, R13, 0xfffffff5 ;  /* 0xfffffff50d087836 */ /* 0x004fe20000000000 */
[----:B------:R-:W-:Y:S01]  /*2fba0*/  LDGSTS.E [R7+-0x7e600], desc[UR42][R16.64], !P5 ;  /* 0x81a0000010077fae */ /* 0x000fe2000e9a102a */
[----:B------:R-:W2:Y:S03]  /*2fbb0*/  LDC R13, c[0x0][0x3a0] ;  /* 0x0000e800ff0d7b82 */ /* 0x000ea60000000800 */
[----:B------:R-:W-:Y:S01]  /*2fbc0*/  ISETP.GE.U32.AND P6, PT, R8, 0x7fffff76, PT ;  /* 0x7fffff760800780c */ /* 0x000fe20003fc6070 */
[----:B------:R-:W-:Y:S01]  /*2fbd0*/  STL.64 [R1+0xb88], R16 ;  /* 0x000b881001007387 */ /* 0x000fe20000100a00 */
[----:B-1----:R-:W-:-:S03]  /*2fbe0*/  IADD3 R9, PT, PT, R14, -0xf, RZ ;  /* 0xfffffff10e097810 */ /* 0x002fc60007ffe0ff */
[----:B------:R1:W-:Y:S01]  /*2fbf0*/  STL.64 [R1+0xb80], R10 ;  /* 0x000b800a01007387 */ /* 0x0003e20000100a00 */
[----:B------:R-:W3:Y:S03]  /*2fc00*/  LDC R14, c[0x0][0x3a0] ;  /* 0x0000e800ff0e7b82 */ /* 0x000ee60000000800 */
[----:B------:R1:W-:Y:S01]  /*2fc10*/  LDGSTS.E [R4+-0x7e500], desc[UR42][R10.64], !P5 ;  /* 0x81b000000a047fae */ /* 0x0003e2000e9a102a */
[----:B------:R-:W-:Y:S01]  /*2fc20*/  ISETP.GE.U32.AND P5, PT, R9, 0x7fffff72, PT ;  /* 0x7fffff720900780c */ /* 0x000fe20003fa6070 */
[C---:B------:R-:W-:Y:S02]  /*2fc30*/  VIADD R9, R3.reuse, 0x100000 ;  /* 0x0010000003097836 */ /* 0x040fe40000000000 */
[----:B------:R-:W-:Y:S02]  /*2fc40*/  VIADD R8, R3, 0x100000 ;  /* 0x0010000003087836 */ /* 0x000fe40000000000 */
[----:B-1----:R-:W-:-:S02]  /*2fc50*/  IMAD R11, R6, 0xa, RZ ;  /* 0x0000000a060b7824 */ /* 0x002fc400078e02ff */
        /* <DEDUP_REMOVED lines=16> */
[----:B-1----:R-:W-:-:S03]  /*2fd60*/  IMAD.WIDE R18, R12, 0x4, R242 ;  /* 0x000000040c127825 */ /* 0x002fc600078e02f2 */
[----:B------:R4:W-:Y:S04]  /*2fd70*/  STL.64 [R1+0xa90], R16 ;  /* 0x000a901001007387 */ /* 0x0009e80000100a00 */
[----:B------:R2:W-:Y:S01]  /*2fd80*/  LDGSTS.E [R8+-0x7c700], desc[UR42][R18.64], !P5 ;  /* 0x8390000012087fae */ /* 0x0005e2000e9a102a */
[----:B------:R-:W-:-:S03]  /*2fd90*/  IMAD.WIDE R10, R12, 0x4, R238 ;  /* 0x000000040c0a7825 */ /* 0x000fc600078e02ee */
[----:B------:R-:W-:Y:S01]  /*2fda0*/  STL.64 [R1+0xa80], R18 ;  /* 0x000a801201007387 */ /* 0x000fe20000100a00 */
[----:B----4-:R-:W-:-:S04]  /*2fdb0*/  IMAD.WIDE R16, R12, 0x4, R240 ;  /* 0x000000040c107825 */ /* 0x010fc800078e02f0 */
[----:B--2---:R-:W-:Y:S01]  /*2fdc0*/  VIADD R8, R13, 0xffffffed ;  /* 0xffffffed0d087836 */ /* 0x004fe20000000000 */
[----:B------:R-:W-:Y:S01]  /*2fdd0*/  LDGSTS.E [R7+-0x7c600], desc[UR42][R16.64], !P5 ;  /* 0x83a0000010077fae */ /* 0x000fe2000e9a102a */
[----:B------:R-:W1:Y:S03]  /*2fde0*/  LDC R13, c[0x0][0x3a0] ;  /* 0x0000e800ff0d7b82 */ /* 0x000e660000000800 */
[----:B------:R-:W-:Y:S01]  /*2fdf0*/  ISETP.GE.U32.AND P6, PT, R8, 0x7fffff6e, PT ;  /* 0x7fffff6e0800780c */ /* 0x000fe20003fc6070 */
[----:B------:R-:W-:Y:S01]  /*2fe00*/  STL.64 [R1+0xa70], R16 ;  /* 0x000a701001007387 */ /* 0x000fe20000100a00 */
[----:B---3--:R-:W-:-:S03]  /*2fe10*/  VIADD R9, R14, 0xffffffe9 ;  /* 0xffffffe90e097836 */ /* 0x008fc60000000000 */
[----:B------:R2:W-:Y:S01]  /*2fe20*/  STL.64 [R1+0xa60], R10 ;  /* 0x000a600a01007387 */ /* 0x0005e20000100a00 */
[----:B------:R-:W3:Y:S03]  /*2fe30*/  LDC R14, c[0x0][0x3a0] ;  /* 0x0000e800ff0e7b82 */ /* 0x000ee60000000800 */
[----:B------:R2:W-:Y:S01]  /*2fe40*/  LDGSTS.E [R4+-0x7c500], desc[UR42][R10.64], !P5 ;  /* 0x83b000000a047fae */ /* 0x0005e2000e9a102a */
[----:B------:R-:W-:Y:S01]  /*2fe50*/  ISETP.GE.U32.AND P5, PT, R9, 0x7fffff6a, PT ;  /* 0x7fffff6a0900780c */ /* 0x000fe20003fa6070 */
[C---:B------:R-:W-:Y:S01]  /*2fe60*/  VIADD R9, R3.reuse, 0x100000 ;  /* 0x0010000003097836 */ /* 0x040fe20000000000 */
[----:B------:R-:W-:Y:S01]  /*2fe70*/  IADD3 R8, PT, PT, R3, 0x100000, RZ ;  /* 0x0010000003087810 */ /* 0x000fe20007ffe0ff */
[C---:B------:R-:W-:Y:S02]  /*2fe80*/  IMAD R12, R6.reuse, 0x16, RZ ;  /* 0x00000016060c7824 */ /* 0x040fe400078e02ff */
        /* <DEDUP_REMOVED lines=21> */
[----:B----4-:R-:W-:-:S04]  /*2ffe0*/  IMAD.WIDE R16, R12, 0x4, R240 ;  /* 0x000000040c107825 */ /* 0x010fc800078e02f0 */
[----:B-1----:R-:W-:Y:S01]  /*2fff0*/  VIADD R8, R13, 0xffffffe5 ;  /* 0xffffffe50d087836 */ /* 0x002fe20000000000 */
        /* <DEDUP_REMOVED lines=45> */
[C---:B------:R-:W-:Y:S02]  /*302d0*/  VIADD R8, R3.reuse, 0x100000 ;  /* 0x0010000003087836 */ /* 0x040fe40000000000 */
[----:B--2---:R-:W-:Y:S01]  /*302e0*/  IMAD R11, R6, 0x22, RZ ;  /* 0x00000022060b7824 */ /* 0x004fe200078e02ff */
        /* <DEDUP_REMOVED lines=56> */
[----:B----4-:R-:W-:Y:S01]  /*30670*/  IMAD.WIDE R16, R12, 0x4, R240 ;  /* 0x000000040c107825 */ /* 0x010fe200078e02f0 */
[----:B-1----:R-:W-:-:S04]  /*30680*/  IADD3 R8, PT, PT, R13, -0x33, RZ ;  /* 0xffffffcd0d087810 */ /* 0x002fc80007ffe0ff */
[----:B------:R-:W-:Y:S01]  /*30690*/  LDGSTS.E [R7+-0x74600], desc[UR42][R16.64], !P5 ;  /* 0x8ba0000010077fae */ /* 0x000fe2000e9a102a */
[----:B------:R-:W1:Y:S01]  /*306a0*/  LDC R13, c[0x0][0x3a0] ;  /* 0x0000e800ff0d7b82 */ /* 0x000e620000000800 */
[----:B------:R-:W-:Y:S02]  /*306b0*/  ISETP.GE.U32.AND P6, PT, R8, 0x7fffff4e, PT ;  /* 0x7fffff4e0800780c */ /* 0x000fe40003fc6070 */
        /* <DEDUP_REMOVED lines=93> */
[----:B------:R4:W-:Y:S01]  /*30c90*/  LDGSTS.E [R7+-0x6f500], desc[UR42][R18.64], !P6 ;  /* 0x90b0000012077fae */ /* 0x0009e2000f1a102a */
[----:B--2---:R-:W-:-:S03]  /*30ca0*/  IMAD.WIDE R10, R12, 0x4, R238 ;  /* 0x000000040c0a7825 */ /* 0x004fc600078e02ee */
[----:B------:R2:W-:Y:S04]  /*30cb0*/  STL.64 [R1+0x738], R16 ;  /* 0x0007381001007387 */ /* 0x0005e80000100a00 */
[----:B------:R2:W-:Y:S01]  /*30cc0*/  LDGSTS.E [R4+-0x6e800], desc[UR42][R16.64], !P5 ;  /* 0x9180000010047fae */ /* 0x0005e2000e9a102a */
[----:B----4-:R-:W-:-:S05]  /*30cd0*/  IMAD.WIDE R18, R12, 0x4, R242 ;  /* 0x000000040c127825 */ /* 0x010fca00078e02f2 */
[----:B------:R1:W-:Y:S01]  /*30ce0*/  LDGSTS.E [R8+-0x6e700], desc[UR42][R18.64], !P5 ;  /* 0x9190000012087fae */ /* 0x0003e2000e9a102a */
[----:B--2---:R-:W-:Y:S02]  /*30cf0*/  IMAD.WIDE R16, R12, 0x4, R240 ;  /* 0x000000040c107825 */ /* 0x004fe400078e02f0 */
[----:B------:R-:W2:Y:S01]  /*30d00*/  LDC R12, c[0x0][0x3a0] ;  /* 0x0000e800ff0c7b82 */ /* 0x000ea20000000800 */
[----:B---3--:R-:W-:Y:S02]  /*30d10*/  IADD3 R9, PT, PT, R14, -0x4f, RZ ;  /* 0xffffffb10e097810 */ /* 0x008fe40007ffe0ff */
[----:B------:R-:W-:Y:S01]  /*30d20*/  LDGSTS.E [R7+-0x6e600], desc[UR42][R16.64], !P5 ;  /* 0x91a0000010077fae */ /* 0x000fe2000e9a102a */
[----:B-1----:R-:W-:-:S03]  /*30d30*/  VIADD R8, R13, 0xffffffb5 ;  /* 0xffffffb50d087836 */ /* 0x002fc60000000000 */
[----:B------:R1:W-:Y:S01]  /*30d40*/  LDGSTS.E [R4+-0x6e500], desc[UR42][R10.64], !P5 ;  /* 0x91b000000a047fae */ /* 0x0003e2000e9a102a */
[----:B------:R-:W3:Y:S01]  /*30d50*/  LDC R13, c[0x0][0x3a0] ;  /* 0x0000e800ff0d7b82 */ /* 0x000ee20000000800 */
[----:B------:R-:W-:Y:S01]  /*30d60*/  ISETP.GE.U32.AND P6, PT, R8, 0x7fffff36, PT ;  /* 0x7fffff360800780c */ /* 0x000fe20003fc6070 */
[----:B------:R-:W-:Y:S01]  /*30d70*/  IMAD R150, R6, 0x4a, RZ ;  /* 0x0000004a06967824 */ /* 0x000fe200078e02ff */
[----:B------:R-:W-:Y:S01]  /*30d80*/  ISETP.GE.U32.AND P5, PT, R9, 0x7fffff32, PT ;  /* 0x7fffff320900780c */ /* 0x000fe20003fa6070 */
[----:B------:R-:W-:Y:S01]  /*30d90*/  STL.64 [R1+0x20], R18 ;  /* 0x0000201201007387 */ /* 0x000fe20000100a00 */
[----:B------:R-:W-:-:S03]  /*30da0*/  VIADD R9, R3, 0x100000 ;  /* 0x0010000003097836 */ /* 0x000fc60000000000 */
[----:B------:R-:W-:Y:S01]  /*30db0*/  STL.64 [R1+0x740], R16 ;  /* 0x0007401001007387 */ /* 0x000fe20000100a00 */
[----:B------:R-:W-:-:S03]  /*30dc0*/  IMAD.WIDE R14, R150, 0x4, R244 ;  /* 0x00000004960e7825 */ /* 0x000fc600078e02f4 */
[----:B------:R1:W-:Y:S01]  /*30dd0*/  STL.64 [R1+0x18], R10 ;  /* 0x0000180a01007387 */ /* 0x0003e20000100a00 */
[----:B------:R-:W-:-:S04]  /*30de0*/  IMAD.WIDE R154, R150, 0x4, R242 ;  /* 0x00000004969a7825 */ /* 0x000fc800078e02f2 */
[----:B------:R-:W-:Y:S02]  /*30df0*/  VIADD R8, R3, 0x100000 ;  /* 0x0010000003087836 */ /* 0x000fe40000000000 */
[----:B------:R-:W-:-:S04]  /*30e00*/  IMAD.WIDE R152, R150, 0x4, R240 ;  /* 0x0000000496987825 */ /* 0x000fc800078e02f0 */
[----:B-1----:R-:W-:Y:S02]  /*30e10*/  IMAD R11, R6, 0x4e, RZ ;  /* 0x0000004e060b7824 */ /* 0x002fe400078e02ff */
[----:B------:R-:W-:Y:S02]  /*30e20*/  VIADD R10, R3, 0x100000 ;  /* 0x00100000030a7836 */ /* 0x000fe40000000000 */
[----:B------:R-:W-:-:S03]  /*30e30*/  IMAD.WIDE R150, R150, 0x4, R238 ;  /* 0x0000000496967825 */ /* 0x000fc600078e02ee */
[----:B------:R-:W-:Y:S01]  /*30e40*/  LDGSTS.E [R10+-0x6d800], desc[UR42][R14.64], !P6 ;  /* 0x928000000e0a7fae */ /* 0x000fe2000f1a102a */
[----:B------:R-:W-:-:S03]  /*30e50*/  IMAD.WIDE R148, R11, 0x4, R244 ;  /* 0x000000040b947825 */ /* 0x000fc600078e02f4 */
[----:B------:R3:W-:Y:S01]  /*30e60*/  LDGSTS.E [R9+-0x6d700], desc[UR42][R154.64], !P6 ;  /* 0x929000009a097fae */ /* 0x0007e2000f1a102a */
[----:B------:R-:W-:-:S03]  /*30e70*/  IMAD.WIDE R146, R11, 0x4, R242 ;  /* 0x000000040b927825 */ /* 0x000fc600078e02f2 */
[----:B------:R-:W-:Y:S04]  /*30e80*/  LDGSTS.E [R8+-0x6d600], desc[UR42][R152.64], !P6 ;  /* 0x92a0000098087fae */ /* 0x000fe8000f1a102a */
[----:B------:R-:W-:Y:S04]  /*30e90*/  LDGSTS.E [R7+-0x6d500], desc[UR42][R150.64], !P6 ;  /* 0x92b0000096077fae */ /* 0x000fe8000f1a102a */
[----:B------:R-:W-:Y:S04]  /*30ea0*/  LDGSTS.E [R4+-0x6c800], desc[UR42][R148.64], !P5 ;  /* 0x9380000094047fae */ /* 0x000fe8000e9a102a */
[----:B------:R2:W-:Y:S01]  /*30eb0*/  LDGSTS.E [R8+-0x6c700], desc[UR42][R146.64], !P5 ;  /* 0x9390000092087fae */ /* 0x0005e2000e9a102a */
[----:B------:R-:W-:-:S03]  /*30ec0*/  IMAD.WIDE R144, R11, 0x4, R240 ;  /* 0x000000040b907825 */ /* 0x000fc600078e02f0 */
[----:B------:R1:W-:Y:S01]  /*30ed0*/  STL.64 [R1+0x748], R14 ;  /* 0x0007480e01007387 */ /* 0x0003e20000100a00 */
[----:B---3--:R-:W-:Y:S02]  /*30ee0*/  VIADD R9, R13, 0xffffffa9 ;  /* 0xffffffa90d097836 */ /* 0x008fe40000000000 */
[----:B------:R-:W3:Y:S01]  /*30ef0*/  LDC R13, c[0x0][0x3a0] ;  /* 0x0000e800ff0d7b82 */ /* 0x000ee20000000800 */
[----:B------:R-:W-:Y:S01]  /*30f00*/  LDGSTS.E [R7+-0x6c600], desc[UR42][R144.64], !P5 ;  /* 0x93a0000090077fae */ /* 0x000fe2000e9a102a */
[----:B--2---:R-:W-:-:S06]  /*30f10*/  VIADD R8, R12, 0xffffffad ;  /* 0xffffffad0c087836 */ /* 0x004fcc0000000000 */
[----:B------:R-:W2:Y:S01]  /*30f20*/  LDC R12, c[0x0][0x3a0] ;  /* 0x0000e800ff0c7b82 */ /* 0x000ea20000000800 */
[----:B-1----:R-:W-:Y:S01]  /*30f30*/  IMAD.WIDE R14, R11, 0x4, R238 ;  /* 0x000000040b0e7825 */ /* 0x002fe200078e02ee */
[----:B------:R-:W-:-:S03]  /*30f40*/  ISETP.GE.U32.AND P6, PT, R8, 0x7fffff2e, PT ;  /* 0x7fffff2e0800780c */ /* 0x000fc60003fc6070 */
[C---:B------:R-:W-:Y:S01]  /*30f50*/  IMAD R11, R6.reuse, 0x52, RZ ;  /* 0x00000052060b7824 */ /* 0x040fe200078e02ff */
[----:B------:R1:W-:Y:S01]  /*30f60*/  LDGSTS.E [R4+-0x6c500], desc[UR42][R14.64], !P5 ;  /* 0x93b000000e047fae */ /* 0x0003e2000e9a102a */
[----:B------:R-:W-:Y:S01]  /*30f70*/  ISETP.GE.U32.AND P5, PT, R9, 0x7fffff2a, PT ;  /* 0x7fffff2a0900780c */ /* 0x000fe20003fa6070 */
[----:B------:R-:W-:Y:S02]  /*30f80*/  IMAD R134, R6, 0x56, RZ ;  /* 0x0000005606867824 */ /* 0x000fe400078e02ff */
[----:B------:R-:W-:Y:S01]  /*30f90*/  IMAD.WIDE R142, R11, 0x4, R244 ;  /* 0x000000040b8e7825 */ /* 0x000fe200078e02f4 */
[----:B------:R1:W-:Y:S03]  /*30fa0*/  STL.64 [R1+0x768], R14 ;  /* 0x0007680e01007387 */ /* 0x0003e60000100a00 */
[----:B------:R-:W-:Y:S01]  /*30fb0*/  VIADD R9, R3, 0x100000 ;  /* 0x0010000003097836 */ /* 0x000fe20000000000 */
[----:B------:R4:W-:Y:S01]  /*30fc0*/  LDGSTS.E [R10+-0x6b800], desc[UR42][R142.64], !P6 ;  /* 0x948000008e0a7fae */ /* 0x0009e2000f1a102a */
[----:B------:R-:W-:-:S04]  /*30fd0*/  IMAD.WIDE R18, R11, 0x4, R242 ;  /* 0x000000040b127825 */ /* 0x000fc800078e02f2 */
[----:B------:R-:W-:Y:S01]  /*30fe0*/  VIADD R8, R3, 0x100000 ;  /* 0x0010000003087836 */ /* 0x000fe20000000000 */
[----:B------:R3:W-:Y:S01]  /*30ff0*/  LDGSTS.E [R9+-0x6b700], desc[UR42][R18.64], !P6 ;  /* 0x9490000012097fae */ /* 0x0007e2000f1a102a */
[C---:B------:R-:W-:Y:S01]  /*31000*/  IMAD.WIDE R140, R11.reuse, 0x4, R240 ;  /* 0x000000040b8c7825 */ /* 0x040fe200078e02f0 */
[----:B-1----:R-:W1:Y:S03]  /*31010*/  LDC R14, c[0x0][0x3a8] ;  /* 0x0000ea00ff0e7b82 */ /* 0x002e660000000800 */
[----:B------:R-:W-:Y:S01]  /*31020*/  IMAD.WIDE R16, R11, 0x4, R238 ;  /* 0x000000040b107825 */ /* 0x000fe200078e02ee */
[----:B------:R-:W-:Y:S03]  /*31030*/  LDGSTS.E [R8+-0x6b600], desc[UR42][R140.64], !P6 ;  /* 0x94a000008c087fae */ /* 0x000fe6000f1a102a */
[C---:B------:R-:W-:Y:S01]  /*31040*/  IMAD.WIDE R138, R134.reuse, 0x4, R244 ;  /* 0x00000004868a7825 */ /* 0x040fe200078e02f4 */
[----:B------:R-:W-:Y:S01]  /*31050*/  LDGSTS.E [R7+-0x6b500], desc[UR42][R16.64], !P6 ;  /* 0x94b0000010077fae */ /* 0x000fe2000f1a102a */
[----:B------:R-:W1:Y:S02]  /*31060*/  LDC R15, c[0x0][0x3a0] ;  /* 0x0000e800ff0f7b82 */ /* 0x000e640000000800 */
[C---:B------:R-:W-:Y:S01]  /*31070*/  IMAD.WIDE R136, R134.reuse, 0x4, R242 ;  /* 0x0000000486887825 */ /* 0x040fe200078e02f2 */
[----:B------:R-:W-:Y:S04]  /*31080*/  LDGSTS.E [R4+-0x6a800], desc[UR42][R138.64], !P5 ;  /* 0x958000008a047fae */ /* 0x000fe8000e9a102a */
[----:B------:R2:W-:Y:S01]  /*31090*/  LDGSTS.E [R8+-0x6a700], desc[UR42][R136.64], !P5 ;  /* 0x9590000088087fae */ /* 0x0005e2000e9a102a */
[----:B----4-:R-:W-:-:S03]  /*310a0*/  IMAD.WIDE R10, R134, 0x4, R240 ;  /* 0x00000004860a7825 */ /* 0x010fc600078e02f0 */
[----:B------:R-:W-:Y:S01]  /*310b0*/  STL.64 [R1+0x778], R18 ;  /* 0x0007781201007387 */ /* 0x000fe20000100a00 */
[----:B---3--:R-:W-:Y:S02]  /*310c0*/  VIADD R9, R13, 0xffffffa1 ;  /* 0xffffffa10d097836 */ /* 0x008fe40000000000 */
[----:B------:R-:W3:Y:S01]  /*310d0*/  LDC R13, c[0x0][0x3a0] ;  /* 0x0000e800ff0d7b82 */ /* 0x000ee20000000800 */
[----:B--2---:R-:W-:Y:S01]  /*310e0*/  IADD3 R8, PT, PT, R12, -0x5b, RZ ;  /* 0xffffffa50c087810 */ /* 0x004fe20007ffe0ff */
[----:B------:R-:W-:Y:S01]  /*310f0*/  STL.64 [R1+0x780], R16 ;  /* 0x0007801001007387 */ /* 0x000fe20000100a00 */
[----:B------:R-:W-:Y:S02]  /*31100*/  IMAD.WIDE R134, R134, 0x4, R238 ;  /* 0x0000000486867825 */ /* 0x000fe400078e02ee */
[----:B------:R-:W-:Y:S01]  /*31110*/  ISETP.GE.U32.AND P6, PT, R8, 0x7fffff26, PT ;  /* 0x7fffff260800780c */ /* 0x000fe20003fc6070 */
[----:B------:R2:W-:Y:S04]  /*31120*/  STL.64 [R1+0x790], R10 ;  /* 0x0007900a01007387 */ /* 0x0005e80000100a00 */
[----:B------:R2:W-:Y:S01]  /*31130*/  LDGSTS.E [R7+-0x6a600], desc[UR42][R10.64], !P5 ;  /* 0x95a000000a077fae */ /* 0x0005e2000e9a102a */
[----:B------:R-:W-:-:S03]  /*31140*/  VIADD R8, R3, 0x100000 ;  /* 0x0010000003087836 */ /* 0x000fc60000000000 */
[----:B------:R-:W-:Y:S01]  /*31150*/  LDGSTS.E [R4+-0x6a500], desc[UR42][R134.64], !P5 ;  /* 0x95b0000086047fae */ /* 0x000fe2000e9a102a */
[----:B------:R-:W-:Y:S01]  /*31160*/  ISETP.GE.U32.AND P5, PT, R9, 0x7fffff22, PT ;  /* 0x7fffff220900780c */ /* 0x000fe20003fa6070 */
[C---:B------:R-:W-:Y:S02]  /*31170*/  VIADD R9, R3.reuse, 0x100000 ;  /* 0x0010000003097836 */ /* 0x040fe40000000000 */
[----:B--2---:R-:W-:Y:S02]  /*31180*/  IMAD R11, R6, 0x5a, RZ ;  /* 0x0000005a060b7824 */ /* 0x004fe400078e02ff */
[----:B------:R-:W-:Y:S02]  /*31190*/  VIADD R10, R3, 0x100000 ;  /* 0x00100000030a7836 */ /* 0x000fe40000000000 */
[----:B------:R-:W-:-:S04]  /*311a0*/  IMAD.WIDE R132, R11, 0x4, R244 ;  /* 0x000000040b847825 */ /* 0x000fc800078e02f4 */
[C---:B------:R-:W-:Y:S01]  /*311b0*/  IMAD.WIDE R130, R11.reuse, 0x4, R242 ;  /* 0x000000040b827825 */ /* 0x040fe200078e02f2 */
[----:B------:R2:W-:Y:S03]  /*311c0*/  LDGSTS.E [R10+-0x69800], desc[UR42][R132.64], !P6 ;  /* 0x96800000840a7fae */ /* 0x0005e6000f1a102a */
[C---:B------:R-:W-:Y:S01]  /*311d0*/  IMAD.WIDE R128, R11.reuse, 0x4, R240 ;  /* 0x000000040b807825 */ /* 0x040fe200078e02f0 */
[----:B------:R-:W-:Y:S03]  /*311e0*/  LDGSTS.E [R9+-0x69700], desc[UR42][R130.64], !P6 ;  /* 0x9690000082097fae */ /* 0x000fe6000f1a102a */
[----:B------:R-:W-:Y:S01]  /*311f0*/  IMAD.WIDE R16, R11, 0x4, R238 ;  /* 0x000000040b107825 */ /* 0x000fe200078e02ee */
[----:B------:R-:W-:Y:S03]  /*31200*/  LDGSTS.E [R8+-0x69600], desc[UR42][R128.64], !P6 ;  /* 0x96a0000080087fae */ /* 0x000fe6000f1a102a */
[----:B-1----:R-:W-:Y:S01]  /*31210*/  IMAD R12, R14, 0x5e, RZ ;  /* 0x0000005e0e0c7824 */ /* 0x002fe200078e02ff */
[----:B------:R1:W-:Y:S03]  /*31220*/  STL.64 [R1+0x7a0], R16 ;  /* 0x0007a01001007387 */ /* 0x0003e60000100a00 */
[C---:B------:R-:W-:Y:S01]  /*31230*/  IMAD.WIDE R126, R12.reuse, 0x4, R244 ;  /* 0x000000040c7e7825 */ /* 0x040fe200078e02f4 */
[----:B------:R1:W-:Y:S03]  /*31240*/  LDGSTS.E [R7+-0x69500], desc[UR42][R16.64], !P6 ;  /* 0x96b0000010077fae */ /* 0x0003e6000f1a102a */
[C---:B------:R-:W-:Y:S01]  /*31250*/  IMAD.WIDE R124, R12.reuse, 0x4, R240 ;  /* 0x000000040c7c7825 */ /* 0x040fe200078e02f0 */
[----:B------:R-:W-:Y:S03]  /*31260*/  LDGSTS.E [R4+-0x68800], desc[UR42][R126.64], !P5 ;  /* 0x978000007e047fae */ /* 0x000fe6000e9a102a */
[----:B--2---:R-:W-:-:S04]  /*31270*/  IMAD.WIDE R10, R12, 0x4, R238 ;  /* 0x000000040c0a7825 */ /* 0x004fc800078e02ee */
[----:B-1----:R-:W-:Y:S02]  /*31280*/  IMAD.WIDE R16, R12, 0x4, R242 ;  /* 0x000000040c107825 */ /* 0x002fe400078e02f2 */
[----:B------:R-:W1:Y:S03]  /*31290*/  LDC R12, c[0x0][0x3a0] ;  /* 0x0000e800ff0c7b82 */ /* 0x000e660000000800 */
[----:B------:R3:W-:Y:S04]  /*312a0*/  LDGSTS.E [R8+-0x68700], desc[UR42][R16.64], !P5 ;  /* 0x9790000010087fae */ /* 0x0007e8000e9a102a */
[----:B------:R-:W-:Y:S04]  /*312b0*/  STL.64 [R1+0x7b0], R16 ;  /* 0x0007b01001007387 */ /* 0x000fe80000100a00 */
[----:B------:R-:W-:Y:S04]  /*312c0*/  LDGSTS.E [R7+-0x68600], desc[UR42][R124.64], !P5 ;  /* 0x97a000007c077fae */ /* 0x000fe8000e9a102a */
[----:B------:R2:W-:Y:S01]  /*312d0*/  STL.64 [R1+0x7b8], R10 ;  /* 0x0007b80a01007387 */ /* 0x0005e20000100a00 */
[----:B---3--:R-:W-:-:S02]  /*312e0*/  VIADD R8, R13, 0xffffff9d ;  /* 0xffffff9d0d087836 */ /* 0x008fc40000000000 */
[----:B------:R-:W-:Y:S01]  /*312f0*/  VIADD R9, R15, 0xffffff99 ;  /* 0xffffff990f097836 */ /* 0x000fe20000000000 */
[----:B------:R2:W-:Y:S01]  /*31300*/  LDGSTS.E [R4+-0x68500], desc[UR42][R10.64], !P5 ;  /* 0x97b000000a047fae */ /* 0x0005e2000e9a102a */
[----:B------:R-:W-:Y:S01]  /*31310*/  IMAD R116, R116, 0x62, RZ ;  /* 0x0000006274747824 */ /* 0x000fe200078e02ff */
[----:B------:R-:W-:Y:S01]  /*31320*/  ISETP.GE.U32.AND P6, PT, R8, 0x7fffff1e, PT ;  /* 0x7fffff1e0800780c */ /* 0x000fe20003fc6070 */
[----:B------:R-:W-:Y:S01]  /*31330*/  IMAD R110, R110, 0x66, RZ ;  /* 0x000000666e6e7824 */ /* 0x000fe200078e02ff */
[----:B------:R-:W3:Y:S08]  /*31340*/  LDC R13, c[0x0][0x3a8] ;  /* 0x0000ea00ff0d7b82 */ /* 0x000ef00000000800 */
[----:B--2---:R-:W2:Y:S01]  /*31350*/  LDC R11, c[0x0][0x3a0] ;  /* 0x0000e800ff0b7b82 */ /* 0x004ea20000000800 */
[----:B------:R-:W-:Y:S01]  /*31360*/  ISETP.GE.U32.AND P5, PT, R9, 0x7fffff1a, PT ;  /* 0x7fffff1a0900780c */ /* 0x000fe20003fa6070 */
[C---:B------:R-:W-:Y:S01]  /*31370*/  VIADD R10, R3.reuse, 0x100000 ;  /* 0x00100000030a7836 */ /* 0x040fe20000000000 */
[----:B------:R-:W-:Y:S01]  /*31380*/  IADD3 R9, PT, PT, R3, 0x100000, RZ ;  /* 0x0010000003097810 */ /* 0x000fe20007ffe0ff */
[----:B------:R-:W-:-:S04]  /*31390*/  IMAD.WIDE R122, R116, 0x4, R244 ;  /* 0x00000004747a7825 */ /* 0x000fc800078e02f4 */
[C---:B------:R-:W-:Y:S01]  /*313a0*/  IMAD.WIDE R120, R116.reuse, 0x4, R242 ;  /* 0x0000000474787825 */ /* 0x040fe200078e02f2 */
[----:B------:R-:W-:Y:S03]  /*313b0*/  LDGSTS.E [R10+-0x67800], desc[UR42][R122.64], !P6 ;  /* 0x988000007a0a7fae */ /* 0x000fe6000f1a102a */
[----:B------:R-:W-:Y:S01]  /*313c0*/  VIADD R8, R3, 0x100000 ;  /* 0x0010000003087836 */ /* 0x000fe20000000000 */
[----:B------:R1:W-:Y:S01]  /*313d0*/  LDGSTS.E [R9+-0x67700], desc[UR42][R120.64], !P6 ;  /* 0x9890000078097fae */ /* 0x0003e2000f1a102a */
[----:B------:R-:W-:-:S04]  /*313e0*/  IMAD.WIDE R118, R116, 0x4, R240 ;  /* 0x0000000474767825 */ /* 0x000fc800078e02f0 */
[----:B------:R-:W-:Y:S01]  /*313f0*/  IMAD.WIDE R116, R116, 0x4, R238 ;  /* 0x0000000474747825 */ /* 0x000fe200078e02ee */
[----:B------:R-:W-:Y:S03]  /*31400*/  LDGSTS.E [R8+-0x67600], desc[UR42][R118.64], !P6 ;  /* 0x98a0000076087fae */ /* 0x000fe6000f1a102a */
[C---:B------:R-:W-:Y:S01]  /*31410*/  IMAD.WIDE R114, R110.reuse, 0x4, R244 ;  /* 0x000000046e727825 */ /* 0x040fe200078e02f4 */
[----:B------:R-:W-:Y:S03]  /*31420*/  LDGSTS.E [R7+-0x67500], desc[UR42][R116.64], !P6 ;  /* 0x98b0000074077fae */ /* 0x000fe6000f1a102a */
[C---:B------:R-:W-:Y:S01]  /*31430*/  IMAD.WIDE R112, R110.reuse, 0x4, R242 ;  /* 0x000000046e707825 */ /* 0x040fe200078e02f2 */
[----:B------:R-:W-:Y:S04]  /*31440*/  LDGSTS.E [R4+-0x66800], desc[UR42][R114.64], !P5 ;  /* 0x9980000072047fae */ /* 0x000fe8000e9a102a */
[----:B------:R2:W-:Y:S01]  /*31450*/  LDGSTS.E [R8+-0x66700], desc[UR42][R112.64], !P5 ;  /* 0x9990000070087fae */ /* 0x0005e2000e9a102a */
[----:B------:R-:W-:-:S04]  /*31460*/  IMAD.WIDE R14, R110, 0x4, R240 ;  /* 0x000000046e0e7825 */ /* 0x000fc800078e02f0 */
[----:B------:R-:W-:Y:S01]  /*31470*/  IMAD.WIDE R110, R110, 0x4, R238 ;  /* 0x000000046e6e7825 */ /* 0x000fe200078e02ee */
[----:B------:R4:W-:Y:S03]  /*31480*/  LDGSTS.E [R7+-0x66600], desc[UR42][R14.64], !P5 ;  /* 0x99a000000e077fae */ /* 0x0009e6000e9a102a */
[----:B-1----:R-:W-:Y:S01]  /*31490*/  VIADD R9, R12, 0xffffff91 ;  /* 0xffffff910c097836 */ /* 0x002fe20000000000 */
[----:B------:R-:W-:Y:S01]  /*314a0*/  LDGSTS.E [R4+-0x66500], desc[UR42][R110.64], !P5 ;  /* 0x99b000006e047fae */ /* 0x000fe2000e9a102a */
[----:B------:R-:W1:Y:S01]  /*314b0*/  LDC R12, c[0x0][0x3a0] ;  /* 0x0000e800ff0c7b82 */ /* 0x000e620000000800 */
[----:B--2---:R-:W-:-:S07]  /*314c0*/  VIADD R8, R11, 0xffffff95 ;  /* 0xffffff950b087836 */ /* 0x004fce0000000000 */
[----:B------:R-:W2:Y:S01]  /*314d0*/  LDC R11, c[0x0][0x3a0] ;  /* 0x0000e800ff0b7b82 */ /* 0x000ea20000000800 */
[----:B------:R-:W-:Y:S01]  /*314e0*/  ISETP.GE.U32.AND P6, PT, R8, 0x7fffff16, PT ;  /* 0x7fffff160800780c */ /* 0x000fe20003fc6070 */
[----:B------:R-:W-:Y:S01]  /*314f0*/  IMAD R106, R106, 0x6a, RZ ;  /* 0x0000006a6a6a7824 */ /* 0x000fe200078e02ff */
[----:B------:R-:W-:Y:S01]  /*31500*/  ISETP.GE.U32.AND P5, PT, R9, 0x7fffff12, PT ;  /* 0x7fffff120900780c */ /* 0x000fe20003fa6070 */
[----:B------:R-:W-:Y:S02]  /*31510*/  IMAD R100, R100, 0x6e, RZ ;  /* 0x0000006e64647824 */ /* 0x000fe400078e02ff */
[----:B------:R-:W-:-:S04]  /*31520*/  IMAD.WIDE R18, R106, 0x4, R244 ;  /* 0x000000046a127825 */ /* 0x000fc800078e02f4 */
[C---:B------:R-:W-:Y:S02]  /*31530*/  VIADD R9, R3.reuse, 0x100000 ;  /* 0x0010000003097836 */ /* 0x040fe40000000000 */
[C---:B------:R-:W-:Y:S01]  /*31540*/  IMAD.WIDE R108, R106.reuse, 0x4, R242 ;  /* 0x000000046a6c7825 */ /* 0x040fe200078e02f2 */
[----:B------:R4:W-:Y:S03]  /*31550*/  STL.64 [R1+0x7d0], R14 ;  /* 0x0007d00e01007387 */ /* 0x0009e60000100a00 */
[----:B------:R-:W-:Y:S01]  /*31560*/  VIADD R8, R3, 0x100000 ;  /* 0x0010000003087836 */ /* 0x000fe20000000000 */
[----:B------:R-:W-:Y:S01]  /*31570*/  LDGSTS.E [R10+-0x65800], desc[UR42][R18.64], !P6 ;  /* 0x9a800000120a7fae */ /* 0x000fe2000f1a102a */
[----:B------:R-:W-:-:S03]  /*31580*/  IMAD.WIDE R16, R106, 0x4, R240 ;  /* 0x000000046a107825 */ /* 0x000fc600078e02f0 */
[----:B------:R-:W-:Y:S01]  /*31590*/  LDGSTS.E [R9+-0x65700], desc[UR42][R108.64], !P6 ;  /* 0x9a9000006c097fae */ /* 0x000fe2000f1a102a */
[----:B------:R-:W-:-:S03]  /*315a0*/  IMAD.WIDE R106, R106, 0x4, R238 ;  /* 0x000000046a6a7825 */ /* 0x000fc600078e02ee */
[----:B------:R-:W-:Y:S01]  /*315b0*/  LDGSTS.E [R8+-0x65600], desc[UR42][R16.64], !P6 ;  /* 0x9aa0000010087fae */ /* 0x000fe2000f1a102a */
[C---:B------:R-:W-:Y:S01]  /*315c0*/  IMAD.WIDE R104, R100.reuse, 0x4, R244 ;  /* 0x0000000464687825 */ /* 0x040fe200078e02f4 */
[----:B----4-:R-:W4:Y:S02]  /*315d0*/  LDC R15, c[0x0][0x3a0] ;  /* 0x0000e800ff0f7b82 */ /* 0x010f240000000800 */
[----:B------:R-:W-:Y:S01]  /*315e0*/  LDGSTS.E [R7+-0x65500], desc[UR42][R106.64], !P6 ;  /* 0x9ab000006a077fae */ /* 0x000fe2000f1a102a */
[----:B------:R-:W-:-:S03]  /*315f0*/  IMAD.WIDE R102, R100, 0x4, R242 ;  /* 0x0000000464667825 */ /* 0x000fc600078e02f2 */
[----:B------:R-:W-:Y:S02]  /*31600*/  LDGSTS.E [R4+-0x64800], desc[UR42][R104.64], !P5 ;  /* 0x9b80000068047fae */ /* 0x000fe4000e9a102a */
[----:B------:R-:W4:Y:S02]  /*31610*/  LDC R14, c[0x0][0x3a8] ;  /* 0x0000ea00ff0e7b82 */ /* 0x000f240000000800 */
[----:B------:R2:W-:Y:S04]  /*31620*/  LDGSTS.E [R8+-0x64700], desc[UR42][R102.64], !P5 ;  /* 0x9b90000066087fae */ /* 0x0005e8000e9a102a */
[----:B------:R-:W-:Y:S01]  /*31630*/  STL.64 [R1+0x7d8], R18 ;  /* 0x0007d81201007387 */ /* 0x000fe20000100a00 */
[----:B--2---:R-:W-:-:S03]  /*31640*/  VIADD R8, R11, 0xffffff8d ;  /* 0xffffff8d0b087836 */ /* 0x004fc60000000000 */
[----:B------:R2:W-:Y:S01]  /*31650*/  STL.64 [R1+0x7e8], R16 ;  /* 0x0007e81001007387 */ /* 0x0005e20000100a00 */
[----:B-1----:R-:W-:Y:S01]  /*31660*/  VIADD R9, R12, 0xffffff89 ;  /* 0xffffff890c097836 */ /* 0x002fe20000000000 */
[----:B------:R-:W-:Y:S01]  /*31670*/  ISETP.GE.U32.AND P6, PT, R8, 0x7fffff0e, PT ;  /* 0x7fffff0e0800780c */ /* 0x000fe20003fc6070 */
[----:B---3--:R-:W-:Y:S02]  /*31680*/  IMAD R11, R13, 0x72, RZ ;  /* 0x000000720d0b7824 */ /* 0x008fe400078e02ff */
[----:B--2---:R-:W-:-:S04]  /*31690*/  IMAD.WIDE R16, R100, 0x4, R240 ;  /* 0x0000000464107825 */ /* 0x004fc800078e02f0 */
[----:B------:R-:W-:Y:S01]  /*316a0*/  IMAD.WIDE R100, R100, 0x4, R238 ;  /* 0x0000000464647825 */ /* 0x000fe200078e02ee */
[----:B------:R1:W-:Y:S03]  /*316b0*/  LDGSTS.E [R7+-0x64600], desc[UR42][R16.64], !P5 ;  /* 0x9ba0000010077fae */ /* 0x0003e6000e9a102a */
[----:B------:R-:W-:Y:S01]  /*316c0*/  IMAD.WIDE R20, R11, 0x4, R244 ;  /* 0x000000040b147825 */ /* 0x000fe200078e02f4 */
[----:B------:R-:W-:Y:S01]  /*316d0*/  LDGSTS.E [R4+-0x64500], desc[UR42][R100.64], !P5 ;  /* 0x9bb0000064047fae */ /* 0x000fe2000e9a102a */
[----:B------:R-:W-:Y:S02]  /*316e0*/  ISETP.GE.U32.AND P5, PT, R9, 0x7fffff0a, PT ;  /* 0x7fffff0a0900780c */ /* 0x000fe40003fa6070 */
[----:B------:R-:W-:Y:S01]  /*316f0*/  IADD3 R9, PT, PT, R3, 0x100000, RZ ;  /* 0x0010000003097810 */ /* 0x000fe20007ffe0ff */
[----:B------:R1:W-:Y:S01]  /*31700*/  STL.64 [R1+0x7f8], R16 ;  /* 0x0007f81001007387 */ /* 0x0003e20000100a00 */
[----:B------:R-:W-:-:S03]  /*31710*/  IMAD.WIDE R98, R11, 0x4, R242 ;  /* 0x000000040b627825 */ /* 0x000fc600078e02f2 */
[----:B------:R-:W-:Y:S01]  /*31720*/  LDGSTS.E [R10+-0x63800], desc[UR42][R20.64], !P6 ;  /* 0x9c800000140a7fae */ /* 0x000fe2000f1a102a */
[----:B------:R-:W-:Y:S02]  /*31730*/  VIADD R8, R3, 0x100000 ;  /* 0x0010000003087836 */ /* 0x000fe40000000000 */
[C---:B------:R-:W-:Y:S01]  /*31740*/  IMAD.WIDE R96, R11.reuse, 0x4, R240 ;  /* 0x000000040b607825 */ /* 0x040fe200078e02f0 */
[----:B------:R2:W-:Y:S01]  /*31750*/  LDGSTS.E [R9+-0x63700], desc[UR42][R98.64], !P6 ;  /* 0x9c90000062097fae */ /* 0x0005e2000f1a102a */
[----:B-1----:R-:W1:Y:S02]  /*31760*/  LDC R16, c[0x0][0x3a0] ;  /* 0x0000e800ff107b82 */ /* 0x002e640000000800 */
[----:B------:R-:W-:Y:S01]  /*31770*/  IMAD.WIDE R18, R11, 0x4, R238 ;  /* 0x000000040b127825 */ /* 0x000fe200078e02ee */
[----:B------:R-:W-:Y:S03]  /*31780*/  LDGSTS.E [R8+-0x63600], desc[UR42][R96.64], !P6 ;  /* 0x9ca0000060087fae */ /* 0x000fe6000f1a102a */
[----:B----4-:R-:W-:Y:S01]  /*31790*/  IMAD R12, R14, 0x76, RZ ;  /* 0x000000760e0c7824 */ /* 0x010fe200078e02ff */
[----:B------:R3:W-:Y:S01]  /*317a0*/  LDGSTS.E [R7+-0x63500], desc[UR42][R18.64], !P6 ;  /* 0x9cb0000012077fae */ /* 0x0007e2000f1a102a */
[----:B--2---:R-:W-:Y:S01]  /*317b0*/  VIADD R9, R15, 0xffffff85 ;  /* 0xffffff850f097836 */ /* 0x004fe20000000000 */
[----:B------:R-:W2:Y:S04]  /*317c0*/  LDC R11, c[0x0][0x3a8] ;  /* 0x0000ea00ff0b7b82 */ /* 0x000ea80000000800 */
[----:B------:R-:W-:Y:S01]  /*317d0*/  ISETP.GE.U32.AND P6, PT, R9, 0x7fffff06, PT ;  /* 0x7fffff060900780c */ /* 0x000fe20003fc6070 */
[----:B------:R4:W-:Y:S01]  /*317e0*/  STL.64 [R1+0x808], R20 ;  /* 0x0008081401007387 */ /* 0x0009e20000100a00 */
[----:B------:R-:W-:-:S02]  /*317f0*/  IMAD.WIDE R94, R12, 0x4, R244 ;  /* 0x000000040c5e7825 */ /* 0x000fc400078e02f4 */
[----:B------:R-:W2:Y:S02]  /*31800*/  LDC R10, c[0x0][0x3a0] ;  /* 0x0000e800ff0a7b82 */ /* 0x000ea40000000800 */
[----:B------:R-:W-:Y:S01]  /*31810*/  IMAD R86, R86, 0x7a, RZ ;  /* 0x0000007a56567824 */ /* 0x000fe200078e02ff */
[----:B------:R3:W-:Y:S01]  /*31820*/  STL.64 [R1+0x818], R18 ;  /* 0x0008181201007387 */ /* 0x0007e20000100a00 */
[----:B------:R-:W-:-:S03]  /*31830*/  IMAD.WIDE R92, R12, 0x4, R240 ;  /* 0x000000040c5c7825 */ /* 0x000fc600078e02f0 */
[----:B------:R-:W-:Y:S01]  /*31840*/  LDGSTS.E [R4+-0x62800], desc[UR42][R94.64], !P5 ;  /* 0x9d8000005e047fae */ /* 0x000fe2000e9a102a */
[----:B------:R-:W2:Y:S01]  /*31850*/  LDC R14, c[0x0][0x3a0] ;  /* 0x0000e800ff0e7b82 */ /* 0x000ea20000000800 */
[----:B----4-:R-:W-:-:S04]  /*31860*/  IMAD.WIDE R20, R12, 0x4, R242 ;  /* 0x000000040c147825 */ /* 0x010fc800078e02f2 */
[----:B------:R-:W-:Y:S01]  /*31870*/  VIADD R9, R3, 0x100000 ;  /* 0x0010000003097836 */ /* 0x000fe20000000000 */
[----:B------:R-:W-:Y:S01]  /*31880*/  LDGSTS.E [R8+-0x62700], desc[UR42][R20.64], !P5 ;  /* 0x9d90000014087fae */ /* 0x000fe2000e9a102a */
[----:B---3--:R-:W-:Y:S01]  /*31890*/  IMAD.WIDE R18, R12, 0x4, R238 ;  /* 0x000000040c127825 */ /* 0x008fe200078e02ee */
[----:B------:R-:W3:Y:S02]  /*318a0*/  LDC R15, c[0x0][0x3a0] ;  /* 0x0000e800ff0f7b82 */ /* 0x000ee40000000800 */
[----:B------:R1:W-:Y:S01]  /*318b0*/  LDGSTS.E [R7+-0x62600], desc[UR42][R92.64], !P5 ;  /* 0x9da000005c077fae */ /* 0x0003e2000e9a102a */
[----:B------:R-:W-:-:S03]  /*318c0*/  IMAD.WIDE R90, R86, 0x4, R244 ;  /* 0x00000004565a7825 */ /* 0x000fc600078e02f4 */
[----:B------:R-:W-:Y:S01]  /*318d0*/  STL.64 [R1+0x828], R20 ;  /* 0x0008281401007387 */ /* 0x000fe20000100a00 */
[----:B------:R-:W-:-:S03]  /*318e0*/  IMAD.WIDE R12, R86, 0x4, R242 ;  /* 0x00000004560c7825 */ /* 0x000fc600078e02f2 */
[----:B------:R-:W-:Y:S01]  /*318f0*/  LDGSTS.E [R4+-0x62500], desc[UR42][R18.64], !P5 ;  /* 0x9db0000012047fae */ /* 0x000fe2000e9a102a */
[----:B-1----:R-:W-:-:S03]  /*31900*/  VIADD R7, R16, 0xffffff81 ;  /* 0xffffff8110077836 */ /* 0x002fc60000000000 */
[----:B------:R-:W-:Y:S04]  /*31910*/  STL.64 [R1+0x830], R18 ;  /* 0x0008301201007387 */ /* 0x000fe80000100a00 */
[----:B------:R-:W-:Y:S04]  /*31920*/  LDGSTS.E [R9+-0x61800], desc[UR42][R90.64], !P6 ;  /* 0x9e8000005a097fae */ /* 0x000fe8000f1a102a */
[----:B------:R1:W-:Y:S04]  /*31930*/  STL.64 [R1+0x840], R12 ;  /* 0x0008400c01007387 */ /* 0x0003e80000100a00 */
[----:B------:R1:W-:Y:S01]  /*31940*/  LDGSTS.E [R8+-0x61700], desc[UR42][R12.64], !P6 ;  /* 0x9e9000000c087fae */ /* 0x0003e2000f1a102a */
[----:B------:R-:W-:Y:S01]  /*31950*/  ISETP.GE.U32.AND P5, PT, R7, 0x7fffff02, PT ;  /* 0x7fffff020700780c */ /* 0x000fe20003fa6070 */
[----:B--2---:R-:W-:Y:S01]  /*31960*/  IMAD R11, R11, 0x7e, RZ ;  /* 0x0000007e0b0b7824 */ /* 0x004fe200078e02ff */
[----:B-1----:R-:W1:Y:S01]  /*31970*/  LDC R13, c[0x0][0x3a0] ;  /* 0x0000e800ff0d7b82 */ /* 0x002e620000000800 */
[----:B------:R-:W-:-:S02]  /*31980*/  VIADD R7, R3, 0x100000 ;  /* 0x0010000003077836 */ /* 0x000fc40000000000 */
[----:B------:R-:W-:-:S04]  /*31990*/  IMAD.WIDE R88, R86, 0x4, R240 ;  /* 0x0000000456587825 */ /* 0x000fc800078e02f0 */
[----:B------:R-:W-:Y:S01]  /*319a0*/  IMAD.WIDE R86, R86, 0x4, R238 ;  /* 0x0000000456567825 */ /* 0x000fe200078e02ee */
[----:B------:R-:W-:Y:S03]  /*319b0*/  LDGSTS.E [R7+-0x61600], desc[UR42][R88.64], !P6 ;  /* 0x9ea0000058077fae */ /* 0x000fe6000f1a102a */
[C---:B------:R-:W-:Y:S01]  /*319c0*/  IMAD.WIDE R84, R11.reuse, 0x4, R244 ;  /* 0x000000040b547825 */ /* 0x040fe200078e02f4 */
[----:B------:R-:W-:Y:S03]  /*319d0*/  LDGSTS.E [R4+-0x61500], desc[UR42][R86.64], !P6 ;  /* 0x9eb0000056047fae */ /* 0x000fe6000f1a102a */
[----:B------:R-:W-:Y:S01]  /*319e0*/  VIADD R9, R10, 0xfffffffc ;  /* 0xfffffffc0a097836 */ /* 0x000fe20000000000 */
[----:B------:R2:W-:Y:S01]  /*319f0*/  LDGSTS.E [R4+-0x60800], desc[UR42][R84.64], !P5 ;  /* 0x9f80000054047fae */ /* 0x0005e2000e9a102a */
[----:B------:R-:W-:-:S04]  /*31a00*/  IMAD.WIDE R82, R11, 0x4, R242 ;  /* 0x000000040b527825 */ /* 0x000fc800078e02f2 */
[----:B------:R-:W-:Y:S01]  /*31a10*/  IMAD.WIDE R80, R11, 0x4, R240 ;  /* 0x000000040b507825 */ /* 0x000fe200078e02f0 */
[----:B------:R-:W-:Y:S01]  /*31a20*/  ISETP.GE.U32.AND P6, PT, R9, 0x7fffff7d, PT ;  /* 0x7fffff7d0900780c */ /* 0x000fe20003fc6070 */
[----:B------:R-:W-:Y:S02]  /*31a30*/  LDGSTS.E [R8+-0x60700], desc[UR42][R82.64], !P5 ;  /* 0x9f90000052087fae */ /* 0x000fe4000e9a102a */
[----:B------:R-:W-:Y:S02]  /*31a40*/  IMAD.WIDE R22, R11, 0x4, R238 ;  /* 0x000000040b167825 */ /* 0x000fe400078e02ee */
[----:B------:R-:W-:Y:S01]  /*31a50*/  LDGSTS.E [R7+-0x60600], desc[UR42][R80.64], !P5 ;  /* 0x9fa0000050077fae */ /* 0x000fe2000e9a102a */
[----:B--2---:R-:W-:Y:S01]  /*31a60*/  LOP3.LUT R4, R5, 0x60, RZ, 0x3c, !PT ;  /* 0x0000006005047812 */ /* 0x004fe200078e3cff */
[----:B------:R-:W-:Y:S02]  /*31a70*/  IMAD R12, R6, 0x3, RZ ;  /* 0x00000003060c7824 */ /* 0x000fe400078e02ff */
[----:B------:R1:W-:Y:S02]  /*31a80*/  LDGSTS.E [R7+-0x60500], desc[UR42][R22.64], !P5 ;  /* 0x9fb0000016077fae */ /* 0x0003e4000e9a102a */
[----:B------:R-:W-:-:S02]  /*31a90*/  VIADD R4, R4, UR4 ;  /* 0x0000000404047c36 */ /* 0x000fc40008000000 */
[----:B------:R-:W-:Y:S01]  /*31aa0*/  IMAD.WIDE R20, R12, 0x4, R244 ;  /* 0x000000040c147825 */ /* 0x000fe200078e02f4 */
[----:B------:R2:W-:Y:S02]  /*31ab0*/  STL.64 [R1+0x850], R22 ;  /* 0x0008501601007387 */ /* 0x0005e40000100a00 */
[C---:B------:R-:W-:Y:S01]  /*31ac0*/  IADD3 R10, PT, PT, R4.reuse, 0x100000, RZ ;  /* 0x00100000040a7810 */ /* 0x040fe20007ffe0ff */
[----:B------:R-:W-:Y:S02]  /*31ad0*/  VIADD R9, R4, 0x100000 ;  /* 0x0010000004097836 */ /* 0x000fe40000000000 */
[----:B-1----:R-:W-:Y:S02]  /*31ae0*/  VIADD R7, R13, 0xfffffff8 ;  /* 0xfffffff80d077836 */ /* 0x002fe40000000000 */
[----:B------:R-:W-:Y:S01]  /*31af0*/  LDGSTS.E [R10+-0x7f400], desc[UR42][R20.64], !P6 ;  /* 0x80c00000140a7fae */ /* 0x000fe2000f1a102a */
[----:B------:R-:W1:Y:S01]  /*31b00*/  LDC R13, c[0x0][0x3a0] ;  /* 0x0000e800ff0d7b82 */ /* 0x000e620000000800 */
[----:B------:R-:W-:-:S04]  /*31b10*/  IMAD.WIDE R18, R12, 0x4, R242 ;  /* 0x000000040c127825 */ /* 0x000fc800078e02f2 */
[----:B------:R-:W-:Y:S02]  /*31b20*/  VIADD R8, R4, 0x100000 ;  /* 0x0010000004087836 */ /* 0x000fe40000000000 */
[C---:B------:R-:W-:Y:S01]  /*31b30*/  IMAD.WIDE R16, R12.reuse, 0x4, R240 ;  /* 0x000000040c107825 */ /* 0x040fe200078e02f0 */
[----:B------:R-:W-:Y:S01]  /*31b40*/  ISETP.GE.U32.AND P5, PT, R7, 0x7fffff79, PT ;  /* 0x7fffff790700780c */ /* 0x000fe20003fa6070 */
[----:B------:R-:W-:Y:S02]  /*31b50*/  LDGSTS.E [R9+-0x7f300], desc[UR42][R18.64], !P6 ;  /* 0x80d0000012097fae */ /* 0x000fe4000f1a102a */
[----:B--2---:R-:W-:Y:S02]  /*31b60*/  IMAD.WIDE R22, R12, 0x4, R238 ;  /* 0x000000040c167825 */ /* 0x004fe400078e02ee */
[----:B------:R-:W-:Y:S02]  /*31b70*/  LDGSTS.E [R8+-0x7f200], desc[UR42][R16.64], !P6 ;  /* 0x80e0000010087fae */ /* 0x000fe4000f1a102a */
[----:B------:R-:W-:-:S02]  /*31b80*/  IMAD R11, R6, 0x7, RZ ;  /* 0x00000007060b7824 */ /* 0x000fc400078e02ff */
[----:B------:R2:W-:Y:S01]  /*31b90*/  LDGSTS.E [R10+-0x7f100], desc[UR42][R22.64], !P6 ;  /* 0x80f00000160a7fae */ /* 0x0005e2000f1a102a */
[----:B------:R-:W-:-:S03]  /*31ba0*/  VIADD R7, R4, 0x100000 ;  /* 0x0010000004077836 */ /* 0x000fc60000000000 */
[----:B------:R4:W-:Y:S04]  /*31bb0*/  STL.64 [R1+0xbf8], R20 ;  /* 0x000bf81401007387 */ /* 0x0009e80000100a00 */
[----:B------:R3:W-:Y:S01]  /*31bc0*/  STL.64 [R1+0xbf0], R18 ;  /* 0x000bf01201007387 */ /* 0x0007e20000100a00 */
[----:B--2---:R-:W-:Y:S02]  /*31bd0*/  VIADD R10, R14, 0xfffffff4 ;  /* 0xfffffff40e0a7836 */ /* 0x004fe40000000000 */
[----:B------:R-:W2:Y:S01]  /*31be0*/  LDC R14, c[0x0][0x3a0] ;  /* 0x0000e800ff0e7b82 */ /* 0x000ea20000000800 */
[----:B------:R1:W-:Y:S01]  /*31bf0*/  STL.64 [R1+0xbe8], R16 ;  /* 0x000be81001007387 */ /* 0x0003e20000100a00 */
[----:B----4-:R-:W-:Y:S01]  /*31c00*/  IMAD.WIDE R20, R11, 0x4, R244 ;  /* 0x000000040b147825 */ /* 0x010fe200078e02f4 */
[----:B------:R-:W-:-:S02]  /*31c10*/  ISETP.GE.U32.AND P6, PT, R10, 0x7fffff75, PT ;  /* 0x7fffff750a00780c */ /* 0x000fc40003fc6070 */
[----:B------:R4:W-:Y:S01]  /*31c20*/  STL.64 [R1+0xbe0], R22 ;  /* 0x000be01601007387 */ /* 0x0009e20000100a00 */
[----:B---3--:R-:W-:-:S03]  /*31c30*/  IMAD.WIDE R18, R11, 0x4, R242 ;  /* 0x000000040b127825 */ /* 0x008fc600078e02f2 */
[----:B------:R-:W-:Y:S01]  /*31c40*/  LDGSTS.E [R9+-0x7e400], desc[UR42][R20.64], !P5 ;  /* 0x81c0000014097fae */ /* 0x000fe2000e9a102a */
[----:B------:R-:W-:Y:S02]  /*31c50*/  VIADD R10, R4, 0x100000 ;  /* 0x00100000040a7836 */ /* 0x000fe40000000000 */
[C---:B-1----:R-:W-:Y:S01]  /*31c60*/  IMAD.WIDE R16, R11.reuse, 0x4, R240 ;  /* 0x000000040b107825 */ /* 0x042fe200078e02f0 */
[----:B------:R-:W-:Y:S03]  /*31c70*/  LDGSTS.E [R8+-0x7e300], desc[UR42][R18.64], !P5 ;  /* 0x81d0000012087fae */ /* 0x000fe6000e9a102a */
[----:B----4-:R-:W-:Y:S01]  /*31c80*/  IMAD.WIDE R22, R11, 0x4, R238 ;  /* 0x000000040b167825 */ /* 0x010fe200078e02ee */
[----:B------:R-:W-:Y:S03]  /*31c90*/  LDGSTS.E [R7+-0x7e200], desc[UR42][R16.64], !P5 ;  /* 0x81e0000010077fae */ /* 0x000fe6000e9a102a */
[----:B------:R-:W-:Y:S01]  /*31ca0*/  IMAD R12, R6, 0xb, RZ ;  /* 0x0000000b060c7824 */ /* 0x000fe200078e02ff */
[----:B------:R1:W-:Y:S04]  /*31cb0*/  LDGSTS.E [R10+-0x7e100], desc[UR42][R22.64], !P5 ;  /* 0x81f00000160a7fae */ /* 0x0003e8000e9a102a */
[----:B------:R3:W-:Y:S04]  /*31cc0*/  STL.64 [R1+0xb78], R20 ;  /* 0x000b781401007387 */ /* 0x0007e80000100a00 */
[----:B------:R4:W-:Y:S01]  /*31cd0*/  STL.64 [R1+0xb70], R18 ;  /* 0x000b701201007387 */ /* 0x0009e20000100a00 */
[----:B-1----:R-:W-:-:S02]  /*31ce0*/  VIADD R10, R13, 0xfffffff0 ;  /* 0xfffffff00d0a7836 */ /* 0x002fc40000000000 */
[----:B------:R-:W1:Y:S01]  /*31cf0*/  LDC R13, c[0x0][0x3a0] ;  /* 0x0000e800ff0d7b82 */ /* 0x000e620000000800 */
[----:B------:R2:W-:Y:S01]  /*31d00*/  STL.64 [R1+0xb68], R16 ;  /* 0x000b681001007387 */ /* 0x0005e20000100a00 */
[----:B---3--:R-:W-:Y:S01]  /*31d10*/  IMAD.WIDE R20, R12, 0x4, R244 ;  /* 0x000000040c147825 */ /* 0x008fe200078e02f4 */
[----:B------:R-:W-:Y:S02]  /*31d20*/  ISETP.GE.U32.AND P5, PT, R10, 0x7fffff71, PT ;  /* 0x7fffff710a00780c */ /* 0x000fe40003fa6070 */
[----:B------:R3:W-:Y:S01]  /*31d30*/  STL.64 [R1+0xb60], R22 ;  /* 0x000b601601007387 */ /* 0x0007e20000100a00 */
[----:B----4-:R-:W-:Y:S01]  /*31d40*/  IMAD.WIDE R18, R12, 0x4, R242 ;  /* 0x000000040c127825 */ /* 0x010fe200078e02f2 */
[----:B------:R-:W-:Y:S02]  /*31d50*/  IADD3 R10, PT, PT, R4, 0x100000, RZ ;  /* 0x00100000040a7810 */ /* 0x000fe40007ffe0ff */
[----:B------:R-:W-:Y:S01]  /*31d60*/  LDGSTS.E [R9+-0x7d400], desc[UR42][R20.64], !P6 ;  /* 0x82c0000014097fae */ /* 0x000fe2000f1a102a */
[----:B--2---:R-:W-:-:S03]  /*31d70*/  IMAD.WIDE R16, R12, 0x4, R240 ;  /* 0x000000040c107825 */ /* 0x004fc600078e02f0 */
[----:B------:R-:W-:Y:S01]  /*31d80*/  LDGSTS.E [R8+-0x7d300], desc[UR42][R18.64], !P6 ;  /* 0x82d0000012087fae */ /* 0x000fe2000f1a102a */
[----:B---3--:R-:W-:-:S03]  /*31d90*/  IMAD.WIDE R22, R12, 0x4, R238 ;  /* 0x000000040c167825 */ /* 0x008fc600078e02ee */
[----:B------:R-:W-:Y:S01]  /*31da0*/  LDGSTS.E [R7+-0x7d200], desc[UR42][R16.64], !P6 ;  /* 0x82e0000010077fae */ /* 0x000fe2000f1a102a */
[----:B------:R-:W-:-:S03]  /*31db0*/  IMAD R11, R6, 0xf, RZ ;  /* 0x0000000f060b7824 */ /* 0x000fc600078e02ff */
[----:B------:R2:W-:Y:S04]  /*31dc0*/  LDGSTS.E [R10+-0x7d100], desc[UR42][R22.64], !P6 ;  /* 0x82f00000160a7fae */ /* 0x0005e8000f1a102a */
[----:B------:R3:W-:Y:S04]  /*31dd0*/  STL.64 [R1+0xaf8], R20 ;  /* 0x000af81401007387 */ /* 0x0007e80000100a00 */
[----:B------:R4:W-:Y:S01]  /*31de0*/  STL.64 [R1+0xaf0], R18 ;  /* 0x000af01201007387 */ /* 0x0009e20000100a00 */
[----:B--2---:R-:W-:Y:S02]  /*31df0*/  VIADD R10, R14, 0xffffffec ;  /* 0xffffffec0e0a7836 */ /* 0x004fe40000000000 */
[----:B------:R-:W2:Y:S01]  /*31e00*/  LDC R14, c[0x0][0x3a0] ;  /* 0x0000e800ff0e7b82 */ /* 0x000ea20000000800 */
[----:B------:R1:W-:Y:S01]  /*31e10*/  STL.64 [R1+0xae8], R16 ;  /* 0x000ae81001007387 */ /* 0x0003e20000100a00 */
[----:B---3--:R-:W-:Y:S01]  /*31e20*/  IMAD.WIDE R20, R11, 0x4, R244 ;  /* 0x000000040b147825 */ /* 0x008fe200078e02f4 */
[----:B------:R-:W-:-:S02]  /*31e30*/  ISETP.GE.U32.AND P6, PT, R10, 0x7fffff6d, PT ;  /* 0x7fffff6d0a00780c */ /* 0x000fc40003fc6070 */
[----:B------:R3:W-:Y:S01]  /*31e40*/  STL.64 [R1+0xae0], R22 ;  /* 0x000ae01601007387 */ /* 0x0007e20000100a00 */
[----:B----4-:R-:W-:-:S03]  /*31e50*/  IMAD.WIDE R18, R11, 0x4, R242 ;  /* 0x000000040b127825 */ /* 0x010fc600078e02f2 */
[----:B------:R-:W-:Y:S01]  /*31e60*/  LDGSTS.E [R9+-0x7c400], desc[UR42][R20.64], !P5 ;  /* 0x83c0000014097fae */ /* 0x000fe2000e9a102a */
[----:B------:R-:W-:Y:S02]  /*31e70*/  VIADD R10, R4, 0x100000 ;  /* 0x00100000040a7836 */ /* 0x000fe40000000000 */
[C---:B-1----:R-:W-:Y:S01]  /*31e80*/  IMAD.WIDE R16, R11.reuse, 0x4, R240 ;  /* 0x000000040b107825 */ /* 0x042fe200078e02f0 */
[----:B------:R-:W-:Y:S03]  /*31e90*/  LDGSTS.E [R8+-0x7c300], desc[UR42][R18.64], !P5 ;  /* 0x83d0000012087fae */ /* 0x000fe6000e9a102a */
[----:B---3--:R-:W-:Y:S01]  /*31ea0*/  IMAD.WIDE R22, R11, 0x4, R238 ;  /* 0x000000040b167825 */ /* 0x008fe200078e02ee */
        /* <DEDUP_REMOVED lines=11> */
[----:B----4-:R-:W-:-:S03]  /*31f60*/  IMAD.WIDE R18, R12, 0x4, R242 ;  /* 0x000000040c127825 */ /* 0x010fc600078e02f2 */
[----:B------:R-:W-:Y:S01]  /*31f70*/  LDGSTS.E [R9+-0x7b400], desc[UR42][R20.64], !P6 ;  /* 0x84c0000014097fae */ /* 0x000fe2000f1a102a */
[----:B------:R-:W-:Y:S02]  /*31f80*/  VIADD R10, R4, 0x100000 ;  /* 0x00100000040a7836 */ /* 0x000fe40000000000 */
[C---:B--2---:R-:W-:Y:S01]  /*31f90*/  IMAD.WIDE R16, R12.reuse, 0x4, R240 ;  /* 0x000000040c107825 */ /* 0x044fe200078e02f0 */
[----:B------:R-:W-:Y:S03]  /*31fa0*/  LDGSTS.E [R8+-0x7b300], desc[UR42][R18.64], !P6 ;  /* 0x84d0000012087fae */ /* 0x000fe6000f1a102a */
[----:B---3--:R-:W-:Y:S01]  /*31fb0*/  IMAD.WIDE R22, R12, 0x4, R238 ;  /* 0x000000040c167825 */ /* 0x008fe200078e02ee */
[----:B------:R-:W-:Y:S03]  /*31fc0*/  LDGSTS.E [R7+-0x7b200], desc[UR42][R16.64], !P6 ;  /* 0x84e0000010077fae */ /* 0x000fe6000f1a102a */
[----:B------:R-:W-:Y:S01]  /*31fd0*/  IMAD R11, R6, 0x17, RZ ;  /* 0x00000017060b7824 */ /* 0x000fe200078e02ff */
[----:B------:R2:W-:Y:S04]  /*31fe0*/  LDGSTS.E [R10+-0x7b100], desc[UR42][R22.64], !P6 ;  /* 0x84f00000160a7fae */ /* 0x0005e8000f1a102a */
[----:B------:R3:W-:Y:S04]  /*31ff0*/  STL.64 [R1+0x938], R20 ;  /* 0x0009381401007387 */ /* 0x0007e80000100a00 */
[----:B------:R4:W-:Y:S01]  /*32000*/  STL.64 [R1+0x928], R18 ;  /* 0x0009281201007387 */ /* 0x0009e20000100a00 */
[----:B--2---:R-:W-:-:S02]  /*32010*/  VIADD R10, R14, 0xffffffe4 ;  /* 0xffffffe40e0a7836 */ /* 0x004fc40000000000 */
[----:B------:R-:W2:Y:S01]  /*32020*/  LDC R14, c[0x0][0x3a0] ;  /* 0x0000e800ff0e7b82 */ /* 0x000ea20000000800 */
[----:B------:R1:W-:Y:S01]  /*32030*/  STL.64 [R1+0x918], R16 ;  /* 0x0009181001007387 */ /* 0x0003e20000100a00 */
[C---:B---3--:R-:W-:Y:S01]  /*32040*/  IMAD.WIDE R20, R11.reuse, 0x4, R244 ;  /* 0x000000040b147825 */ /* 0x048fe200078e02f4 */
[----:B------:R-:W-:Y:S02]  /*32050*/  ISETP.GE.U32.AND P6, PT, R10, 0x7fffff65, PT ;  /* 0x7fffff650a00780c */ /* 0x000fe40003fc6070 */
        /* <DEDUP_REMOVED lines=104> */
[----:B------:R4:W-:Y:S01]  /*326e0*/  LDGSTS.E [R9+-0x74400], desc[UR42][R20.64], !P5 ;  /* 0x8bc0000014097fae */ /* 0x0009e2000e9a102a */
[----:B------:R-:W-:Y:S02]  /*326f0*/  VIADD R10, R4, 0x100000 ;  /* 0x00100000040a7836 */ /* 0x000fe40000000000 */
[C---:B-1----:R-:W-:Y:S01]  /*32700*/  IMAD.WIDE R16, R11.reuse, 0x4, R240 ;  /* 0x000000040b107825 */ /* 0x042fe200078e02f0 */
[----:B------:R-:W-:Y:S03]  /*32710*/  LDGSTS.E [R8+-0x74300], desc[UR42][R18.64], !P5 ;  /* 0x8bd0000012087fae */ /* 0x000fe6000e9a102a */
[----:B---3--:R-:W-:Y:S01]  /*32720*/  IMAD.WIDE R22, R11, 0x4, R238 ;  /* 0x000000040b167825 */ /* 0x008fe200078e02ee */
[----:B------:R-:W-:Y:S03]  /*32730*/  LDGSTS.E [R7+-0x74200], desc[UR42][R16.64], !P5 ;  /* 0x8be0000010077fae */ /* 0x000fe6000e9a102a */
[----:B------:R-:W-:Y:S01]  /*32740*/  IMAD R12, R6, 0x33, RZ ;  /* 0x00000033060c7824 */ /* 0x000fe200078e02ff */
[----:B------:R4:W-:Y:S04]  /*32750*/  STL.64 [R1+0x900], R20 ;  /* 0x0009001401007387 */ /* 0x0009e80000100a00 */
[----:B------:R1:W-:Y:S04]  /*32760*/  LDGSTS.E [R10+-0x74100], desc[UR42][R22.64], !P5 ;  /* 0x8bf00000160a7fae */ /* 0x0003e8000e9a102a */
[----:B------:R3:W-:Y:S01]  /*32770*/  STL.64 [R1+0x240], R18 ;  /* 0x0002401201007387 */ /* 0x0007e20000100a00 */
[----:B----4-:R-:W-:-:S03]  /*32780*/  IMAD.WIDE R20, R12, 0x4, R244 ;  /* 0x000000040c147825 */ /* 0x010fc600078e02f4 */
[----:B------:R4:W-:Y:S01]  /*32790*/  STL.64 [R1+0x910], R16 ;  /* 0x0009101001007387 */ /* 0x0009e20000100a00 */
[----:B-1----:R-:W-:-:S03]  /*327a0*/  VIADD R10, R13, 0xffffffc8 ;  /* 0xffffffc80d0a7836 */ /* 0x002fc60000000000 */
[----:B------:R-:W-:Y:S01]  /*327b0*/  STL.64 [R1+0x238], R22 ;  /* 0x0002381601007387 */ /* 0x000fe20000100a00 */
[----:B---3--:R-:W-:-:S03]  /*327c0*/  IMAD.WIDE R18, R12, 0x4, R242 ;  /* 0x000000040c127825 */ /* 0x008fc600078e02f2 */
[----:B------:R-:W-:Y:S01]  /*327d0*/  STL.64 [R1+0x920], R20 ;  /* 0x0009201401007387 */ /* 0x000fe20000100a00 */
[----:B------:R-:W-:Y:S01]  /*327e0*/  ISETP.GE.U32.AND P5, PT, R10, 0x7fffff49, PT ;  /* 0x7fffff490a00780c */ /* 0x000fe20003fa6070 */
[----:B----4-:R-:W-:Y:S02]  /*327f0*/  IMAD.WIDE R16, R12, 0x4, R240 ;  /* 0x000000040c107825 */ /* 0x010fe400078e02f0 */
[----:B------:R-:W-:Y:S02]  /*32800*/  LDGSTS.E [R9+-0x73400], desc[UR42][R20.64], !P6 ;  /* 0x8cc0000014097fae */ /* 0x000fe4000f1a102a */
[----:B------:R-:W-:Y:S02]  /*32810*/  VIADD R10, R4, 0x100000 ;  /* 0x00100000040a7836 */ /* 0x000fe40000000000 */
[----:B------:R-:W-:Y:S01]  /*32820*/  STL.64 [R1+0x1f8], R18 ;  /* 0x0001f81201007387 */ /* 0x000fe20000100a00 */
[----:B------:R-:W-:-:S03]  /*32830*/  IMAD.WIDE R12, R12, 0x4, R238 ;  /* 0x000000040c0c7825 */ /* 0x000fc600078e02ee */
[----:B------:R-:W-:Y:S04]  /*32840*/  LDGSTS.E [R8+-0x73300], desc[UR42][R18.64], !P6 ;  /* 0x8cd0000012087fae */ /* 0x000fe8000f1a102a */
[----:B------:R1:W-:Y:S04]  /*32850*/  STL.64 [R1+0x1f0], R16 ;  /* 0x0001f01001007387 */ /* 0x0003e80000100a00 */
[----:B------:R1:W-:Y:S01]  /*32860*/  LDGSTS.E [R7+-0x73200], desc[UR42][R16.64], !P6 ;  /* 0x8ce0000010077fae */ /* 0x0003e2000f1a102a */
[----:B------:R-:W-:-:S03]  /*32870*/  IMAD R11, R6, 0x37, RZ ;  /* 0x00000037060b7824 */ /* 0x000fc600078e02ff */
[----:B------:R2:W-:Y:S01]  /*32880*/  LDGSTS.E [R10+-0x73100], desc[UR42][R12.64], !P6 ;  /* 0x8cf000000c0a7fae */ /* 0x0005e2000f1a102a */
[----:B-1----:R-:W1:Y:S01]  /*32890*/  LDC R16, c[0x0][0x3a0] ;  /* 0x0000e800ff107b82 */ /* 0x002e620000000800 */
[----:B--2---:R-:W-:-:S07]  /*328a0*/  VIADD R10, R14, 0xffffffc4 ;  /* 0xffffffc40e0a7836 */ /* 0x004fce0000000000 */
[----:B------:R-:W2:Y:S01]  /*328b0*/  LDC R14, c[0x0][0x3a0] ;  /* 0x0000e800ff0e7b82 */ /* 0x000ea20000000800 */
[C---:B------:R-:W-:Y:S01]  /*328c0*/  IMAD.WIDE R22, R11.reuse, 0x4, R244 ;  /* 0x000000040b167825 */ /* 0x040fe200078e02f4 */
[----:B------:R-:W-:Y:S01]  /*328d0*/  ISETP.GE.U32.AND P6, PT, R10, 0x7fffff45, PT ;  /* 0x7fffff450a00780c */ /* 0x000fe20003fc6070 */
[----:B------:R3:W-:Y:S02]  /*328e0*/  STL.64 [R1+0x1e8], R12 ;  /* 0x0001e80c01007387 */ /* 0x0007e40000100a00 */
[C---:B------:R-:W-:Y:S02]  /*328f0*/  IMAD.WIDE R20, R11.reuse, 0x4, R242 ;  /* 0x000000040b147825 */ /* 0x040fe400078e02f2 */
[----:B------:R4:W-:Y:S02]  /*32900*/  LDGSTS.E [R9+-0x72400], desc[UR42][R22.64], !P5 ;  /* 0x8dc0000016097fae */ /* 0x0009e4000e9a102a */
[----:B------:R-:W-:Y:S02]  /*32910*/  IMAD.WIDE R18, R11, 0x4, R240 ;  /* 0x000000040b127825 */ /* 0x000fe400078e02f0 */
[----:B------:R1:W-:Y:S02]  /*32920*/  LDGSTS.E [R8+-0x72300], desc[UR42][R20.64], !P5 ;  /* 0x8dd0000014087fae */ /* 0x0003e4000e9a102a */
[----:B------:R-:W-:-:S02]  /*32930*/  VIADD R10, R4, 0x100000 ;  /* 0x00100000040a7836 */ /* 0x000fc40000000000 */
[----:B------:R-:W-:Y:S01]  /*32940*/  IMAD.WIDE R24, R11, 0x4, R238 ;  /* 0x000000040b187825 */ /* 0x000fe200078e02ee */
[----:B------:R1:W-:Y:S03]  /*32950*/  LDGSTS.E [R7+-0x72200], desc[UR42][R18.64], !P5 ;  /* 0x8de0000012077fae */ /* 0x0003e6000e9a102a */
[----:B---3--:R-:W-:Y:S01]  /*32960*/  VIADD R13, R15, 0xffffffc0 ;  /* 0xffffffc00f0d7836 */ /* 0x008fe20000000000 */
[----:B------:R3:W-:Y:S01]  /*32970*/  LDGSTS.E [R10+-0x72100], desc[UR42][R24.64], !P5 ;  /* 0x8df00000180a7fae */ /* 0x0007e2000e9a102a */
[C---:B------:R-:W-:Y:S01]  /*32980*/  IMAD R12, R6.reuse, 0x3b, RZ ;  /* 0x0000003b060c7824 */ /* 0x040fe200078e02ff */
[----:B------:R-:W2:Y:S02]  /*32990*/  LDC R15, c[0x0][0x3a0] ;  /* 0x0000e800ff0f7b82 */ /* 0x000ea40000000800 */
[----:B------:R-:W-:Y:S01]  /*329a0*/  ISETP.GE.U32.AND P5, PT, R13, 0x7fffff41, PT ;  /* 0x7fffff410d00780c */ /* 0x000fe20003fa6070 */
[----:B------:R4:W-:Y:S01]  /*329b0*/  STL.64 [R1+0x1a8], R22 ;  /* 0x0001a81601007387 */ /* 0x0009e20000100a00 */
[----:B------:R-:W-:-:S03]  /*329c0*/  IMAD R11, R6, 0x3f, RZ ;  /* 0x0000003f060b7824 */ /* 0x000fc600078e02ff */
[----:B------:R1:W-:Y:S04]  /*329d0*/  STL.64 [R1+0x1a0], R20 ;  /* 0x0001a01401007387 */ /* 0x0003e80000100a00 */
[----:B------:R3:W-:Y:S01]  /*329e0*/  STL.64 [R1+0x198], R18 ;  /* 0x0001981201007387 */ /* 0x0007e20000100a00 */
[----:B----4-:R-:W-:-:S03]  /*329f0*/  IMAD.WIDE R22, R12, 0x4, R244 ;  /* 0x000000040c167825 */ /* 0x010fc600078e02f4 */
[----:B------:R4:W-:Y:S01]  /*32a00*/  STL.64 [R1+0x930], R24 ;  /* 0x0009301801007387 */ /* 0x0009e20000100a00 */
[----:B-1----:R-:W-:-:S03]  /*32a10*/  IMAD.WIDE R20, R12, 0x4, R242 ;  /* 0x000000040c147825 */ /* 0x002fc600078e02f2 */
[----:B------:R1:W-:Y:S01]  /*32a20*/  STL.64 [R1+0x160], R22 ;  /* 0x0001601601007387 */ /* 0x0003e20000100a00 */
[----:B---3--:R-:W-:-:S03]  /*32a30*/  IMAD.WIDE R18, R12, 0x4, R240 ;  /* 0x000000040c127825 */ /* 0x008fc600078e02f0 */
[----:B------:R1:W-:Y:S01]  /*32a40*/  LDGSTS.E [R9+-0x71400], desc[UR42][R22.64], !P6 ;  /* 0x8ec0000016097fae */ /* 0x0003e2000f1a102a */
[----:B------:R-:W-:Y:S02]  /*32a50*/  IADD3 R13, PT, PT, R16, -0x44, RZ ;  /* 0xffffffbc100d7810 */ /* 0x000fe40007ffe0ff */
[----:B------:R-:W3:Y:S01]  /*32a60*/  LDC R16, c[0x0][0x3a0] ;  /* 0x0000e800ff107b82 */ /* 0x000ee20000000800 */
[----:B----4-:R-:W-:Y:S01]  /*32a70*/  IMAD.WIDE R24, R12, 0x4, R238 ;  /* 0x000000040c187825 */ /* 0x010fe200078e02ee */
[----:B------:R4:W-:Y:S04]  /*32a80*/  STL.64 [R1+0x948], R20 ;  /* 0x0009481401007387 */ /* 0x0009e80000100a00 */
[----:B------:R4:W-:Y:S01]  /*32a90*/  LDGSTS.E [R8+-0x71300], desc[UR42][R20.64], !P6 ;  /* 0x8ed0000014087fae */ /* 0x0009e2000f1a102a */
[----:B-1----:R-:W-:-:S03]  /*32aa0*/  IMAD.WIDE R22, R11, 0x4, R244 ;  /* 0x000000040b167825 */ /* 0x002fc600078e02f4 */
[----:B------:R1:W-:Y:S04]  /*32ab0*/  STL.64 [R1+0x158], R18 ;  /* 0x0001581201007387 */ /* 0x0003e80000100a00 */
[----:B------:R1:W-:Y:S01]  /*32ac0*/  LDGSTS.E [R7+-0x71200], desc[UR42][R18.64], !P6 ;  /* 0x8ee0000012077fae */ /* 0x0003e2000f1a102a */
[----:B----4-:R-:W-:-:S03]  /*32ad0*/  IMAD.WIDE R20, R11, 0x4, R242 ;  /* 0x000000040b147825 */ /* 0x010fc600078e02f2 */
[----:B------:R4:W-:Y:S04]  /*32ae0*/  STL.64 [R1+0x950], R24 ;  /* 0x0009501801007387 */ /* 0x0009e80000100a00 */
[----:B------:R4:W-:Y:S01]  /*32af0*/  LDGSTS.E [R10+-0x71100], desc[UR42][R24.64], !P6 ;  /* 0x8ef00000180a7fae */ /* 0x0009e2000f1a102a */
[----:B------:R-:W-:Y:S01]  /*32b00*/  ISETP.GE.U32.AND P6, PT, R13, 0x7fffff3d, PT ;  /* 0x7fffff3d0d00780c */ /* 0x000fe20003fc6070 */
[----:B-1----:R-:W-:Y:S02]  /*32b10*/  IMAD.WIDE R18, R11, 0x4, R240 ;  /* 0x000000040b127825 */ /* 0x002fe400078e02f0 */
[----:B------:R1:W-:Y:S02]  /*32b20*/  LDGSTS.E [R9+-0x70400], desc[UR42][R22.64], !P5 ;  /* 0x8fc0000016097fae */ /* 0x0003e4000e9a102a */
[----:B--2---:R-:W-:-:S02]  /*32b30*/  VIADD R13, R14, 0xffffffb8 ;  /* 0xffffffb80e0d7836 */ /* 0x004fc40000000000 */
[----:B------:R2:W-:Y:S01]  /*32b40*/  LDGSTS.E [R8+-0x70300], desc[UR42][R20.64], !P5 ;  /* 0x8fd0000014087fae */ /* 0x0005e2000e9a102a */
[----:B------:R-:W-:Y:S01]  /*32b50*/  IMAD R12, R6, 0x43, RZ ;  /* 0x00000043060c7824 */ /* 0x000fe200078e02ff */
[----:B------:R-:W3:Y:S01]  /*32b60*/  LDC R14, c[0x0][0x3a0] ;  /* 0x0000e800ff0e7b82 */ /* 0x000ee20000000800 */
[----:B----4-:R-:W-:Y:S01]  /*32b70*/  IMAD.WIDE R24, R11, 0x4, R238 ;  /* 0x000000040b187825 */ /* 0x010fe200078e02ee */
[----:B------:R4:W-:Y:S04]  /*32b80*/  LDGSTS.E [R7+-0x70200], desc[UR42][R18.64], !P5 ;  /* 0x8fe0000012077fae */ /* 0x0009e8000e9a102a */
[----:B------:R1:W-:Y:S01]  /*32b90*/  LDGSTS.E [R10+-0x70100], desc[UR42][R24.64], !P5 ;  /* 0x8ff00000180a7fae */ /* 0x0003e2000e9a102a */
[----:B------:R-:W-:-:S03]  /*32ba0*/  ISETP.GE.U32.AND P5, PT, R13, 0x7fffff39, PT ;  /* 0x7fffff390d00780c */ /* 0x000fc60003fa6070 */
[----:B------:R1:W-:Y:S01]  /*32bb0*/  STL.64 [R1+0x120], R22 ;  /* 0x0001201601007387 */ /* 0x0003e20000100a00 */
[----:B------:R-:W-:-:S03]  /*32bc0*/  IMAD R11, R6, 0x47, RZ ;  /* 0x00000047060b7824 */ /* 0x000fc600078e02ff */
[----:B------:R2:W-:Y:S01]  /*32bd0*/  STL.64 [R1+0x118], R20 ;  /* 0x0001181401007387 */ /* 0x0005e20000100a00 */
[----:B------:R-:W-:Y:S02]  /*32be0*/  VIADD R13, R15, 0xffffffb4 ;  /* 0xffffffb40f0d7836 */ /* 0x000fe40000000000 */
[----:B------:R-:W-:Y:S01]  /*32bf0*/  IMAD R72, R6, 0x4b, RZ ;  /* 0x0000004b06487824 */ /* 0x000fe200078e02ff */
[----:B------:R4:W-:Y:S01]  /*32c00*/  STL.64 [R1+0x110], R18 ;  /* 0x0001101201007387 */ /* 0x0009e20000100a00 */
[----:B------:R-:W3:Y:S01]  /*32c10*/  LDC R15, c[0x0][0x3a0] ;  /* 0x0000e800ff0f7b82 */ /* 0x000ee20000000800 */
[C---:B-1----:R-:W-:Y:S02]  /*32c20*/  IMAD.WIDE R22, R12.reuse, 0x4, R244 ;  /* 0x000000040c167825 */ /* 0x042fe400078e02f4 */
[----:B------:R1:W-:Y:S02]  /*32c30*/  STL.64 [R1+0x108], R24 ;  /* 0x0001081801007387 */ /* 0x0003e40000100a00 */
[----:B--2---:R-:W-:-:S02]  /*32c40*/  IMAD.WIDE R20, R12, 0x4, R242 ;  /* 0x000000040c147825 */ /* 0x004fc400078e02f2 */
[----:B------:R2:W-:Y:S02]  /*32c50*/  STL.64 [R1+0xc0], R22 ;  /* 0x0000c01601007387 */ /* 0x0005e40000100a00 */
[C---:B----4-:R-:W-:Y:S02]  /*32c60*/  IMAD.WIDE R18, R12.reuse, 0x4, R240 ;  /* 0x000000040c127825 */ /* 0x050fe400078e02f0 */
[----:B------:R2:W-:Y:S02]  /*32c70*/  LDGSTS.E [R9+-0x6f400], desc[UR42][R22.64], !P6 ;  /* 0x90c0000016097fae */ /* 0x0005e4000f1a102a */
[----:B-1----:R-:W-:Y:S02]  /*32c80*/  IMAD.WIDE R24, R12, 0x4, R238 ;  /* 0x000000040c187825 */ /* 0x002fe400078e02ee */
[----:B------:R1:W-:Y:S04]  /*32c90*/  STL.64 [R1+0xa0], R20 ;  /* 0x0000a01401007387 */ /* 0x0003e80000100a00 */
[----:B------:R1:W-:Y:S01]  /*32ca0*/  LDGSTS.E [R8+-0x6f300], desc[UR42][R20.64], !P6 ;  /* 0x90d0000014087fae */ /* 0x0003e2000f1a102a */
[----:B--2---:R-:W-:-:S03]  /*32cb0*/  IMAD.WIDE R22, R11, 0x4, R244 ;  /* 0x000000040b167825 */ /* 0x004fc600078e02f4 */
[----:B------:R2:W-:Y:S04]  /*32cc0*/  STL.64 [R1+0x960], R18 ;  /* 0x0009601201007387 */ /* 0x0005e80000100a00 */
[----:B------:R2:W-:Y:S01]  /*32cd0*/  LDGSTS.E [R7+-0x6f200], desc[UR42][R18.64], !P6 ;  /* 0x90e0000012077fae */ /* 0x0005e2000f1a102a */
[----:B-1----:R-:W-:-:S03]  /*32ce0*/  IMAD.WIDE R20, R11, 0x4, R242 ;  /* 0x000000040b147825 */ /* 0x002fc600078e02f2 */
[----:B------:R-:W-:Y:S01]  /*32cf0*/  LDGSTS.E [R10+-0x6f100], desc[UR42][R24.64], !P6 ;  /* 0x90f00000180a7fae */ /* 0x000fe2000f1a102a */
[----:B------:R-:W-:Y:S02]  /*32d00*/  ISETP.GE.U32.AND P6, PT, R13, 0x7fffff35, PT ;  /* 0x7fffff350d00780c */ /* 0x000fe40003fc6070 */
[----:B------:R-:W1:Y:S01]  /*32d10*/  LDC R13, c[0x0][0x3a0] ;  /* 0x0000e800ff0d7b82 */ /* 0x000e620000000800 */
[----:B------:R-:W-:Y:S01]  /*32d20*/  STL.64 [R1+0x78], R24 ;  /* 0x0000781801007387 */ /* 0x000fe20000100a00 */
[----:B--2---:R-:W-:-:S03]  /*32d30*/  IMAD.WIDE R18, R11, 0x4, R240 ;  /* 0x000000040b127825 */ /* 0x004fc600078e02f0 */
[----:B------:R2:W-:Y:S04]  /*32d40*/  STL.64 [R1+0x970], R22 ;  /* 0x0009701601007387 */ /* 0x0005e80000100a00 */
[----:B------:R2:W-:Y:S01]  /*32d50*/  LDGSTS.E [R9+-0x6e400], desc[UR42][R22.64], !P5 ;  /* 0x91c0000016097fae */ /* 0x0005e2000e9a102a */
[----:B---3--:R-:W-:-:S03]  /*32d60*/  VIADD R12, R16, 0xffffffb0 ;  /* 0xffffffb0100c7836 */ /* 0x008fc60000000000 */
[----:B------:R-:W-:Y:S04]  /*32d70*/  STL.64 [R1+0x10], R20 ;  /* 0x0000101401007387 */ /* 0x000fe80000100a00 */
[----:B------:R-:W-:Y:S04]  /*32d80*/  LDGSTS.E [R8+-0x6e300], desc[UR42][R20.64], !P5 ;  /* 0x91d0000014087fae */ /* 0x000fe8000e9a102a */
[----:B------:R3:W-:Y:S01]  /*32d90*/  STL.64 [R1+0x978], R18 ;  /* 0x0009781201007387 */ /* 0x0007e20000100a00 */
[C---:B------:R-:W-:Y:S01]  /*32da0*/  IMAD.WIDE R78, R72.reuse, 0x4, R244 ;  /* 0x00000004484e7825 */ /* 0x040fe200078e02f4 */
[----:B--2---:R-:W2:Y:S02]  /*32db0*/  LDC R22, c[0x0][0x3a8] ;  /* 0x0000ea00ff167b82 */ /* 0x004ea40000000800 */
[----:B------:R3:W-:Y:S01]  /*32dc0*/  LDGSTS.E [R7+-0x6e200], desc[UR42][R18.64], !P5 ;  /* 0x91e0000012077fae */ /* 0x0007e2000e9a102a */
[----:B------:R-:W-:-:S04]  /*32dd0*/  IMAD.WIDE R76, R72, 0x4, R242 ;  /* 0x00000004484c7825 */ /* 0x000fc800078e02f2 */
[----:B------:R-:W-:-:S04]  /*32de0*/  IMAD.WIDE R74, R72, 0x4, R240 ;  /* 0x00000004484a7825 */ /* 0x000fc800078e02f0 */
[----:B---3--:R-:W-:-:S04]  /*32df0*/  IMAD.WIDE R18, R11, 0x4, R238 ;  /* 0x000000040b127825 */ /* 0x008fc800078e02ee */
[----:B------:R-:W-:Y:S01]  /*32e00*/  IMAD.WIDE R72, R72, 0x4, R238 ;  /* 0x0000000448487825 */ /* 0x000fe200078e02ee */
[----:B------:R3:W-:Y:S01]  /*32e10*/  LDGSTS.E [R10+-0x6e100], desc[UR42][R18.64], !P5 ;  /* 0x91f00000120a7fae */ /* 0x0007e2000e9a102a */
[----:B------:R-:W-:Y:S02]  /*32e20*/  ISETP.GE.U32.AND P5, PT, R12, 0x7fffff31, PT ;  /* 0x7fffff310c00780c */ /* 0x000fe40003fa6070 */
[----:B------:R-:W-:Y:S01]  /*32e30*/  VIADD R12, R14, 0xffffffac ;  /* 0xffffffac0e0c7836 */ /* 0x000fe20000000000 */
[----:B------:R-:W-:Y:S01]  /*32e40*/  LDGSTS.E [R9+-0x6d400], desc[UR42][R78.64], !P6 ;  /* 0x92c000004e097fae */ /* 0x000fe2000f1a102a */
[----:B------:R-:W-:Y:S01]  /*32e50*/  IMAD R11, R6, 0x4f, RZ ;  /* 0x0000004f060b7824 */ /* 0x000fe200078e02ff */
[----:B------:R-:W4:Y:S02]  /*32e60*/  LDC R14, c[0x0][0x3a0] ;  /* 0x0000e800ff0e7b82 */ /* 0x000f240000000800 */
[----:B------:R-:W-:Y:S04]  /*32e70*/  LDGSTS.E [R8+-0x6d300], desc[UR42][R76.64], !P6 ;  /* 0x92d000004c087fae */ /* 0x000fe8000f1a102a */
[----:B------:R-:W-:Y:S01]  /*32e80*/  LDGSTS.E [R7+-0x6d200], desc[UR42][R74.64], !P6 ;  /* 0x92e000004a077fae */ /* 0x000fe2000f1a102a */
[----:B------:R-:W-:-:S03]  /*32e90*/  IMAD.WIDE R70, R11, 0x4, R244 ;  /* 0x000000040b467825 */ /* 0x000fc600078e02f4 */
[----:B------:R-:W-:Y:S01]  /*32ea0*/  LDGSTS.E [R10+-0x6d100], desc[UR42][R72.64], !P6 ;  /* 0x92f00000480a7fae */ /* 0x000fe2000f1a102a */
[----:B------:R-:W-:Y:S01]  /*32eb0*/  ISETP.GE.U32.AND P6, PT, R12, 0x7fffff2d, PT ;  /* 0x7fffff2d0c00780c */ /* 0x000fe20003fc6070 */
[C---:B------:R-:W-:Y:S02]  /*32ec0*/  IMAD.WIDE R16, R11.reuse, 0x4, R242 ;  /* 0x000000040b107825 */ /* 0x040fe400078e02f2 */
[----:B------:R3:W-:Y:S02]  /*32ed0*/  STL.64 [R1+0x8], R18 ;  /* 0x0000081201007387 */ /* 0x0007e40000100a00 */
[----:B------:R-:W-:Y:S02]  /*32ee0*/  IMAD R12, R6, 0x53, RZ ;  /* 0x00000053060c7824 */ /* 0x000fe400078e02ff */
[C---:B------:R-:W-:Y:S01]  /*32ef0*/  IMAD.WIDE R68, R11.reuse, 0x4, R240 ;  /* 0x000000040b447825 */ /* 0x040fe200078e02f0 */
[----:B------:R-:W-:Y:S03]  /*32f00*/  LDGSTS.E [R9+-0x6c400], desc[UR42][R70.64], !P5 ;  /* 0x93c0000046097fae */ /* 0x000fe6000e9a102a */
[C---:B------:R-:W-:Y:S01]  /*32f10*/  IMAD.WIDE R66, R12.reuse, 0x4, R244 ;  /* 0x000000040c427825 */ /* 0x040fe200078e02f4 */
[----:B------:R2:W-:Y:S03]  /*32f20*/  STL.64 [R1+0x990], R16 ;  /* 0x0009901001007387 */ /* 0x0005e60000100a00 */
[----:B---3--:R-:W-:Y:S01]  /*32f30*/  IMAD.WIDE R18, R11, 0x4, R238 ;  /* 0x000000040b127825 */ /* 0x008fe200078e02ee */
[----:B------:R2:W-:Y:S03]  /*32f40*/  LDGSTS.E [R8+-0x6c300], desc[UR42][R16.64], !P5 ;  /* 0x93d0000010087fae */ /* 0x0005e6000e9a102a */
[----:B-1----:R-:W-:Y:S01]  /*32f50*/  VIADD R13, R13, 0xffffffa8 ;  /* 0xffffffa80d0d7836 */ /* 0x002fe20000000000 */
[----:B------:R-:W-:Y:S04]  /*32f60*/  LDGSTS.E [R7+-0x6c200], desc[UR42][R68.64], !P5 ;  /* 0x93e0000044077fae */ /* 0x000fe8000e9a102a */
[----:B------:R-:W-:Y:S01]  /*32f70*/  LDGSTS.E [R10+-0x6c100], desc[UR42][R18.64], !P5 ;  /* 0x93f00000120a7fae */ /* 0x000fe2000e9a102a */
[----:B--2---:R-:W-:-:S03]  /*32f80*/  IMAD.WIDE R16, R12, 0x4, R242 ;  /* 0x000000040c107825 */ /* 0x004fc600078e02f2 */
[----:B------:R-:W-:Y:S01]  /*32f90*/  STL.64 [R1+0x998], R18 ;  /* 0x0009981201007387 */ /* 0x000fe20000100a00 */
[----:B------:R-:W-:Y:S02]  /*32fa0*/  ISETP.GE.U32.AND P5, PT, R13, 0x7fffff29, PT ;  /* 0x7fffff290d00780c */ /* 0x000fe40003fa6070 */
[----:B------:R-:W1:Y:S01]  /*32fb0*/  LDC R13, c[0x0][0x3a0] ;  /* 0x0000e800ff0d7b82 */ /* 0x000e620000000800 */
[----:B------:R-:W-:Y:S04]  /*32fc0*/  LDGSTS.E [R9+-0x6b400], desc[UR42][R66.64], !P6 ;  /* 0x94c0000042097fae */ /* 0x000fe8000f1a102a */
[----:B------:R2:W-:Y:S04]  /*32fd0*/  STL.64 [R1+0x9a8], R16 ;  /* 0x0009a81001007387 */ /* 0x0005e80000100a00 */
[----:B------:R2:W-:Y:S01]  /*32fe0*/  LDGSTS.E [R8+-0x6b300], desc[UR42][R16.64], !P6 ;  /* 0x94d0000010087fae */ /* 0x0005e2000f1a102a */
[----:B------:R-:W-:-:S02]  /*32ff0*/  IMAD R58, R6, 0x57, RZ ;  /* 0x00000057063a7824 */ /* 0x000fc400078e02ff */
[C---:B------:R-:W-:Y:S01]  /*33000*/  IMAD.WIDE R64, R12.reuse, 0x4, R240 ;  /* 0x000000040c407825 */ /* 0x040fe200078e02f0 */
[----:B--2---:R-:W2:Y:S03]  /*33010*/  LDC R16, c[0x0][0x3a8] ;  /* 0x0000ea00ff107b82 */ /* 0x004ea60000000800 */
[----:B------:R-:W-:Y:S01]  /*33020*/  IMAD.WIDE R20, R12, 0x4, R238 ;  /* 0x000000040c147825 */ /* 0x000fe200078e02ee */
[----:B------:R-:W-:Y:S03]  /*33030*/  LDGSTS.E [R7+-0x6b200], desc[UR42][R64.64], !P6 ;  /* 0x94e0000040077fae */ /* 0x000fe6000f1a102a */
[C---:B------:R-:W-:Y:S01]  /*33040*/  IMAD.WIDE R62, R58.reuse, 0x4, R244 ;  /* 0x000000043a3e7825 */ /* 0x040fe200078e02f4 */
[----:B------:R-:W-:Y:S01]  /*33050*/  LDGSTS.E [R10+-0x6b100], desc[UR42][R20.64], !P6 ;  /* 0x94f00000140a7fae */ /* 0x000fe2000f1a102a */
[----:B------:R-:W3:Y:S02]  /*33060*/  LDC R17, c[0x0][0x3a8] ;  /* 0x0000ea00ff117b82 */ /* 0x000ee40000000800 */
[----:B------:R-:W-:Y:S01]  /*33070*/  VIADD R11, R15, 0xffffffa4 ;  /* 0xffffffa40f0b7836 */ /* 0x000fe20000000000 */
[----:B------:R4:W-:Y:S01]  /*33080*/  LDGSTS.E [R9+-0x6a400], desc[UR42][R62.64], !P5 ;  /* 0x95c000003e097fae */ /* 0x0009e2000e9a102a */
[----:B------:R-:W-:-:S04]  /*33090*/  IMAD.WIDE R18, R58, 0x4, R242 ;  /* 0x000000043a127825 */ /* 0x000fc800078e02f2 */
[C---:B------:R-:W-:Y:S01]  /*330a0*/  IMAD.WIDE R60, R58.reuse, 0x4, R240 ;  /* 0x000000043a3c7825 */ /* 0x040fe200078e02f0 */
[----:B------:R-:W1:Y:S01]  /*330b0*/  LDC R15, c[0x0][0x3a0] ;  /* 0x0000e800ff0f7b82 */ /* 0x000e620000000800 */
[----:B------:R-:W-:Y:S01]  /*330c0*/  ISETP.GE.U32.AND P6, PT, R11, 0x7fffff25, PT ;  /* 0x7fffff250b00780c */ /* 0x000fe20003fc6070 */
[----:B------:R2:W-:Y:S01]  /*330d0*/  LDGSTS.E [R8+-0x6a300], desc[UR42][R18.64], !P5 ;  /* 0x95d0000012087fae */ /* 0x0005e2000e9a102a */
[----:B------:R-:W-:-:S03]  /*330e0*/  IMAD.WIDE R58, R58, 0x4, R238 ;  /* 0x000000043a3a7825 */ /* 0x000fc600078e02ee */
[----:B------:R-:W-:Y:S01]  /*330f0*/  LDGSTS.E [R7+-0x6a200], desc[UR42][R60.64], !P5 ;  /* 0x95e000003c077fae */ /* 0x000fe2000e9a102a */
[----:B----4-:R-:W-:Y:S02]  /*33100*/  VIADD R9, R14, 0xffffffa0 ;  /* 0xffffffa00e097836 */ /* 0x010fe40000000000 */
[----:B------:R-:W-:Y:S01]  /*33110*/  IMAD R10, R6, 0x5b, RZ ;  /* 0x0000005b060a7824 */ /* 0x000fe200078e02ff */
[----:B------:R-:W-:Y:S01]  /*33120*/  LDGSTS.E [R8+-0x6a100], desc[UR42][R58.64], !P5 ;  /* 0x95f000003a087fae */ /* 0x000fe2000e9a102a */
[----:B------:R-:W4:Y:S01]  /*33130*/  LDC R14, c[0x0][0x3a0] ;  /* 0x0000e800ff0e7b82 */ /* 0x000f220000000800 */
[----:B------:R-:W-:Y:S02]  /*33140*/  ISETP.GE.U32.AND P5, PT, R9, 0x7fffff21, PT ;  /* 0x7fffff210900780c */ /* 0x000fe40003fa6070 */
[----:B------:R-:W-:Y:S01]  /*33150*/  STL.64 [R1+0x9b0], R20 ;  /* 0x0009b01401007387 */ /* 0x000fe20000100a00 */
[----:B--2---:R-:W-:-:S03]  /*33160*/  IMAD R11, R16, 0x5f, RZ ;  /* 0x0000005f100b7824 */ /* 0x004fc600078e02ff */
[----:B------:R2:W-:Y:S01]  /*33170*/  STL.64 [R1+0x9c0], R18 ;  /* 0x0009c01201007387 */ /* 0x0005e20000100a00 */
[----:B------:R-:W-:Y:S01]  /*33180*/  IADD3 R6, PT, PT, R4, 0x100000, RZ ;  /* 0x0010000004067810 */ /* 0x000fe20007ffe0ff */
[----:B------:R-:W-:Y:S01]  /*33190*/  IMAD.WIDE R56, R10, 0x4, R242 ;  /* 0x000000040a387825 */ /* 0x000fe200078e02f2 */
[----:B------:R-:W3:Y:S03]  /*331a0*/  LDC R16, c[0x0][0x3a0] ;  /* 0x0000e800ff107b82 */ /* 0x000ee60000000800 */
[----:B------:R-:W-:Y:S02]  /*331b0*/  VIADD R9, R4, 0x100000 ;  /* 0x0010000004097836 */ /* 0x000fe40000000000 */
[----:B------:R-:W-:-:S04]  /*331c0*/  IMAD.WIDE R54, R10, 0x4, R240 ;  /* 0x000000040a367825 */ /* 0x000fc800078e02f0 */
[----:B--2---:R-:W-:-:S04]  /*331d0*/  IMAD.WIDE R18, R10, 0x4, R244 ;  /* 0x000000040a127825 */ /* 0x004fc800078e02f4 */
[----:B------:R-:W-:Y:S01]  /*331e0*/  IMAD.WIDE R20, R10, 0x4, R238 ;  /* 0x000000040a147825 */ /* 0x000fe200078e02ee */
[----:B------:R2:W-:Y:S03]  /*331f0*/  STL.64 [R1+0x9c8], R18 ;  /* 0x0009c81201007387 */ /* 0x0005e60000100a00 */
[----:B-1----:R-:W-:Y:S01]  /*33200*/  VIADD R12, R13, 0xffffff9c ;  /* 0xffffff9c0d0c7836 */ /* 0x002fe20000000000 */
[----:B------:R2:W-:Y:S01]  /*33210*/  LDGSTS.E [R7+-0x69400], desc[UR42][R18.64], !P6 ;  /* 0x96c0000012077fae */ /* 0x0005e2000f1a102a */
[C---:B------:R-:W-:Y:S01]  /*33220*/  IMAD.WIDE R52, R11.reuse, 0x4, R244 ;  /* 0x000000040b347825 */ /* 0x040fe200078e02f4 */
[----:B------:R-:W1:Y:S02]  /*33230*/  LDC R13, c[0x0][0x3a8] ;  /* 0x0000ea00ff0d7b82 */ /* 0x000e640000000800 */
[----:B------:R-:W-:Y:S01]  /*33240*/  LDGSTS.E [R6+-0x69300], desc[UR42][R56.64], !P6 ;  /* 0x96d0000038067fae */ /* 0x000fe2000f1a102a */
[----:B------:R-:W-:-:S03]  /*33250*/  IMAD.WIDE R50, R11, 0x4, R240 ;  /* 0x000000040b327825 */ /* 0x000fc600078e02f0 */
[----:B------:R4:W-:Y:S01]  /*33260*/  LDGSTS.E [R9+-0x69200], desc[UR42][R54.64], !P6 ;  /* 0x96e0000036097fae */ /* 0x0009e2000f1a102a */
[----:B--2---:R-:W-:-:S03]  /*33270*/  IMAD.WIDE R18, R11, 0x4, R242 ;  /* 0x000000040b127825 */ /* 0x004fc600078e02f2 */
[----:B------:R-:W-:Y:S01]  /*33280*/  LDGSTS.E [R8+-0x69100], desc[UR42][R20.64], !P6 ;  /* 0x96f0000014087fae */ /* 0x000fe2000f1a102a */
[----:B------:R-:W-:Y:S01]  /*33290*/  ISETP.GE.U32.AND P6, PT, R12, 0x7fffff1d, PT ;  /* 0x7fffff1d0c00780c */ /* 0x000fe20003fc6070 */
[----:B------:R-:W-:Y:S02]  /*332a0*/  IMAD R44, R44, 0x63, RZ ;  /* 0x000000632c2c7824 */ /* 0x000fe400078e02ff */
[----:B------:R-:W-:Y:S01]  /*332b0*/  STL.64 [R1+0x9e0], R20 ;  /* 0x0009e01401007387 */ /* 0x000fe20000100a00 */
[----:B------:R-:W2:Y:S03]  /*332c0*/  LDC R12, c[0x0][0x3a0] ;  /* 0x0000e800ff0c7b82 */ /* 0x000ea60000000800 */
[----:B------:R-:W-:Y:S01]  /*332d0*/  LDGSTS.E [R7+-0x68400], desc[UR42][R52.64], !P5 ;  /* 0x97c0000034077fae */ /* 0x000fe2000e9a102a */
[----:B----4-:R-:W-:-:S03]  /*332e0*/  VIADD R9, R15, 0xffffff98 ;  /* 0xffffff980f097836 */ /* 0x010fc60000000000 */
[----:B------:R4:W-:Y:S01]  /*332f0*/  STL.64 [R1+0x9f0], R18 ;  /* 0x0009f01201007387 */ /* 0x0009e20000100a00 */
[C---:B------:R-:W-:Y:S01]  /*33300*/  IMAD.WIDE R48, R44.reuse, 0x4, R244 ;  /* 0x000000042c307825 */ /* 0x040fe200078e02f4 */
[----:B------:R-:W1:Y:S02]  /*33310*/  LDC R15, c[0x0][0x3a8] ;  /* 0x0000ea00ff0f7b82 */ /* 0x000e640000000800 */
[----:B------:R4:W-:Y:S01]  /*33320*/  LDGSTS.E [R6+-0x68300], desc[UR42][R18.64], !P5 ;  /* 0x97d0000012067fae */ /* 0x0009e2000e9a102a */
[----:B------:R-:W-:-:S03]  /*33330*/  IMAD.WIDE R46, R44, 0x4, R242 ;  /* 0x000000042c2e7825 */ /* 0x000fc600078e02f2 */
[----:B------:R-:W-:Y:S01]  /*33340*/  LDGSTS.E [R8+-0x68200], desc[UR42][R50.64], !P5 ;  /* 0x97e0000032087fae */ /* 0x000fe2000e9a102a */
[----:B----4-:R-:W-:-:S05]  /*33350*/  IMAD.WIDE R18, R11, 0x4, R238 ;  /* 0x000000040b127825 */ /* 0x010fca00078e02ee */
[----:B------:R4:W-:Y:S01]  /*33360*/  LDGSTS.E [R7+-0x68100], desc[UR42][R18.64], !P5 ;  /* 0x97f0000012077fae */ /* 0x0009e2000e9a102a */
[----:B------:R-:W-:Y:S01]  /*33370*/  ISETP.GE.U32.AND P5, PT, R9, 0x7fffff19, PT ;  /* 0x7fffff190900780c */ /* 0x000fe20003fa6070 */
[----:B------:R-:W-:Y:S02]  /*33380*/  VIADD R9, R4, 0x100000 ;  /* 0x0010000004097836 */ /* 0x000fe40000000000 */
[----:B------:R4:W-:Y:S01]  /*33390*/  STL.64 [R1+0x9f8], R18 ;  /* 0x0009f81201007387 */ /* 0x0009e20000100a00 */
[----:B------:R-:W-:-:S03]  /*333a0*/  VIADD R11, R14, 0xffffff94 ;  /* 0xffffff940e0b7836 */ /* 0x000fc60000000000 */
[----:B------:R-:W-:Y:S01]  /*333b0*/  LDGSTS.E [R6+-0x67400], desc[UR42][R48.64], !P6 ;  /* 0x98c0000030067fae */ /* 0x000fe2000f1a102a */
[----:B---3--:R-:W-:-:S03]  /*333c0*/  IMAD R10, R17, 0x67, RZ ;  /* 0x00000067110a7824 */ /* 0x008fc600078e02ff */
[----:B------:R-:W-:Y:S01]  /*333d0*/  LDGSTS.E [R9+-0x67300], desc[UR42][R46.64], !P6 ;  /* 0x98d000002e097fae */ /* 0x000fe2000f1a102a */
[----:B----4-:R-:W-:-:S04]  /*333e0*/  IMAD.WIDE R18, R44, 0x4, R240 ;  /* 0x000000042c127825 */ /* 0x010fc800078e02f0 */
[----:B------:R-:W-:Y:S01]  /*333f0*/  IMAD.WIDE R44, R44, 0x4, R238 ;  /* 0x000000042c2c7825 */ /* 0x000fe200078e02ee */
[----:B------:R3:W-:Y:S04]  /*33400*/  LDGSTS.E [R8+-0x67200], desc[UR42][R18.64], !P6 ;  /* 0x98e0000012087fae */ /* 0x0007e8000f1a102a */
[----:B------:R-:W-:Y:S01]  /*33410*/  LDGSTS.E [R7+-0x67100], desc[UR42][R44.64], !P6 ;  /* 0x98f000002c077fae */ /* 0x000fe2000f1a102a */
[----:B------:R-:W-:Y:S01]  /*33420*/  ISETP.GE.U32.AND P6, PT, R11, 0x7fffff15, PT ;  /* 0x7fffff150b00780c */ /* 0x000fe20003fc6070 */
[C---:B------:R-:W-:Y:S02]  /*33430*/  IMAD.WIDE R42, R10.reuse, 0x4, R244 ;  /* 0x000000040a2a7825 */ /* 0x040fe400078e02f4 */
[----:B------:R3:W-:Y:S02]  /*33440*/  STL.64 [R1+0xa08], R18 ;  /* 0x000a081201007387 */ /* 0x0007e40000100a00 */
[----:B------:R-:W-:-:S02]  /*33450*/  IMAD.WIDE R40, R10, 0x4, R242 ;  /* 0x000000040a287825 */ /* 0x000fc400078e02f2 */
[----:B------:R-:W-:Y:S02]  /*33460*/  LDGSTS.E [R6+-0x66400], desc[UR42][R42.64], !P5 ;  /* 0x99c000002a067fae */ /* 0x000fe4000e9a102a */
[----:B-1----:R-:W-:Y:S02]  /*33470*/  IMAD R11, R13, 0x6b, RZ ;  /* 0x0000006b0d0b7824 */ /* 0x002fe400078e02ff */
[C---:B------:R-:W-:Y:S01]  /*33480*/  IMAD.WIDE R38, R10.reuse, 0x4, R240 ;  /* 0x000000040a267825 */ /* 0x040fe200078e02f0 */
[----:B------:R-:W-:Y:S03]  /*33490*/  LDGSTS.E [R9+-0x66300], desc[UR42][R40.64], !P5 ;  /* 0x99d0000028097fae */ /* 0x000fe6000e9a102a */
[----:B---3--:R-:W-:Y:S01]  /*334a0*/  IMAD.WIDE R18, R10, 0x4, R238 ;  /* 0x000000040a127825 */ /* 0x008fe200078e02ee */
[----:B------:R-:W-:Y:S03]  /*334b0*/  LDGSTS.E [R8+-0x66200], desc[UR42][R38.64], !P5 ;  /* 0x99e0000026087fae */ /* 0x000fe6000e9a102a */
[C---:B------:R-:W-:Y:S01]  /*334c0*/  IMAD.WIDE R36, R11.reuse, 0x4, R244 ;  /* 0x000000040b247825 */ /* 0x040fe200078e02f4 */
[----:B------:R1:W-:Y:S03]  /*334d0*/  STL.64 [R1+0xa18], R18 ;  /* 0x000a181201007387 */ /* 0x0003e60000100a00 */
[C---:B------:R-:W-:Y:S01]  /*334e0*/  IMAD.WIDE R20, R11.reuse, 0x4, R242 ;  /* 0x000000040b147825 */ /* 0x040fe200078e02f2 */
[----:B------:R1:W-:Y:S03]  /*334f0*/  LDGSTS.E [R7+-0x66100], desc[UR42][R18.64], !P5 ;  /* 0x99f0000012077fae */ /* 0x0003e6000e9a102a */
[C---:B------:R-:W-:Y:S01]  /*33500*/  IMAD.WIDE R34, R11.reuse, 0x4, R240 ;  /* 0x000000040b227825 */ /* 0x040fe200078e02f0 */
[----:B------:R-:W-:Y:S03]  /*33510*/  LDGSTS.E [R6+-0x65400], desc[UR42][R36.64], !P6 ;  /* 0x9ac0000024067fae */ /* 0x000fe6000f1a102a */
[----:B------:R-:W-:Y:S01]  /*33520*/  VIADD R10, R16, 0xffffff80 ;  /* 0xffffff80100a7836 */ /* 0x000fe20000000000 */
[----:B------:R-:W-:Y:S01]  /*33530*/  LDGSTS.E [R9+-0x65300], desc[UR42][R20.64], !P6 ;  /* 0x9ad0000014097fae */ /* 0x000fe2000f1a102a */
[----:B-1----:R-:W-:-:S03]  /*33540*/  IMAD.WIDE R18, R11, 0x4, R238 ;  /* 0x000000040b127825 */ /* 0x002fc600078e02ee */
[----:B------:R-:W-:Y:S01]  /*33550*/  LDGSTS.E [R8+-0x65200], desc[UR42][R34.64], !P6 ;  /* 0x9ae0000022087fae */ /* 0x000fe2000f1a102a */
[C---:B------:R-:W-:Y:S01]  /*33560*/  LOP3.LUT R252, R246.reuse, 0x40, RZ, 0xfc, !PT ;  /* 0x00000040f6fc7812 */ /* 0x040fe200078efcff */
[----:B------:R-:W1:Y:S02]  /*33570*/  LDC R11, c[0x0][0x3a8] ;  /* 0x0000ea00ff0b7b82 */ /* 0x000e640000000800 */
[----:B------:R3:W-:Y:S01]  /*33580*/  LDGSTS.E [R7+-0x65100], desc[UR42][R18.64], !P6 ;  /* 0x9af0000012077fae */ /* 0x0007e2000f1a102a */
[----:B------:R-:W-:Y:S01]  /*33590*/  ISETP.GE.AND P6, PT, R246, R10, PT ;  /* 0x0000000af600720c */ /* 0x000fe20003fc6270 */
[----:B--2---:R-:W-:-:S04]  /*335a0*/  VIADD R12, R12, 0xffffff90 ;  /* 0xffffff900c0c7836 */ /* 0x004fc80000000000 */
[----:B------:R-:W2:Y:S01]  /*335b0*/  LDC R246, c[0x0][0x3a0] ;  /* 0x0000e800fff67b82 */ /* 0x000ea20000000800 */
[----:B------:R-:W-:Y:S01]  /*335c0*/  STL.64 [R1+0xa30], R20 ;  /* 0x000a301401007387 */ /* 0x000fe20000100a00 */
[----:B------:R-:W-:Y:S01]  /*335d0*/  ISETP.GE.U32.AND P5, PT, R12, 0x7fffff11, PT ;  /* 0x7fffff110c00780c */ /* 0x000fe20003fa6070 */
[----:B------:R-:W-:Y:S02]  /*335e0*/  IMAD R12, R15, 0x6f, RZ ;  /* 0x0000006f0f0c7824 */ /* 0x000fe400078e02ff */
[----:B------:R3:W-:Y:S02]  /*335f0*/  STL.64 [R1+0xa38], R18 ;  /* 0x000a381201007387 */ /* 0x0007e40000100a00 */
[----:B------:R-:W-:-:S04]  /*33600*/  IMAD.WIDE R32, R12, 0x4, R244 ;  /* 0x000000040c207825 */ /* 0x000fc800078e02f4 */
[----:B------:R-:W-:-:S04]  /*33610*/  IMAD.WIDE R30, R12, 0x4, R242 ;  /* 0x000000040c1e7825 */ /* 0x000fc800078e02f2 */
[C---:B------:R-:W-:Y:S01]  /*33620*/  IMAD.WIDE R28, R12.reuse, 0x4, R240 ;  /* 0x000000040c1c7825 */ /* 0x040fe200078e02f0 */
[----:B------:R-:W-:Y:S01]  /*33630*/  LDGSTS.E [R6+-0x64400], desc[UR42][R32.64], !P5 ;  /* 0x9bc0000020067fae */ /* 0x000fe2000e9a102a */
[----:B---3--:R-:W3:Y:S02]  /*33640*/  LDC R18, c[0x0][0x3a8] ;  /* 0x0000ea00ff127b82 */ /* 0x008ee40000000800 */
[----:B------:R-:W-:Y:S01]  /*33650*/  IMAD.WIDE R14, R12, 0x4, R238 ;  /* 0x000000040c0e7825 */ /* 0x000fe200078e02ee */
[----:B------:R-:W-:Y:S03]  /*33660*/  LDGSTS.E [R9+-0x64300], desc[UR42][R30.64], !P5 ;  /* 0x9bd000001e097fae */ /* 0x000fe6000e9a102a */
[----:B------:R-:W-:Y:S01]  /*33670*/  IMAD R22, R22, 0x73, RZ ;  /* 0x0000007316167824 */ /* 0x000fe200078e02ff */
[----:B------:R-:W-:Y:S01]  /*33680*/  LDGSTS.E [R8+-0x64200], desc[UR42][R28.64], !P5 ;  /* 0x9be000001c087fae */ /* 0x000fe2000e9a102a */
[----:B------:R-:W4:Y:S02]  /*33690*/  LDC R12, c[0x0][0x3a8] ;  /* 0x0000ea00ff0c7b82 */ /* 0x000f240000000800 */
[----:B------:R-:W-:Y:S01]  /*336a0*/  IMAD.WIDE R26, R22, 0x4, R244 ;  /* 0x00000004161a7825 */ /* 0x000fe200078e02f4 */
[----:B--2---:R-:W-:Y:S01]  /*336b0*/  IADD3 R246, PT, PT, R246, 0x7f, RZ ;  /* 0x0000007ff6f67810 */ /* 0x004fe20007ffe0ff */
[----:B------:R2:W-:Y:S02]  /*336c0*/  STL.64 [R1+0xa48], R14 ;  /* 0x000a480e01007387 */ /* 0x0005e40000100a00 */
[----:B------:R-:W-:-:S02]  /*336d0*/  IMAD.WIDE R24, R22, 0x4, R242 ;  /* 0x0000000416187825 */ /* 0x000fc400078e02f2 */
[----:B------:R2:W-:Y:S04]  /*336e0*/  LDGSTS.E [R7+-0x64100], desc[UR42][R14.64], !P5 ;  /* 0x9bf000000e077fae */ /* 0x0005e8000e9a102a */
[----:B------:R1:W-:Y:S01]  /*336f0*/  LDGSTS.E [R6+-0x63400], desc[UR42][R26.64], !P2 ;  /* 0x9cc000001a067fae */ /* 0x0003e2000d1a102a */
[----:B------:R-:W-:Y:S01]  /*33700*/  ISETP.GE.AND P5, PT, R252, R10, PT ;  /* 0x0000000afc00720c */ /* 0x000fe20003fa6270 */
[----:B------:R-:W-:Y:S01]  /*33710*/  VIADD R249, R4, 0x100000 ;  /* 0x0010000004f97836 */ /* 0x000fe20000000000 */
[----:B------:R-:W4:Y:S01]  /*33720*/  LDC R252, c[0x0][0x3a0] ;  /* 0x0000e800fffc7b82 */ /* 0x000f220000000800 */
[----:B------:R-:W-:Y:S01]  /*33730*/  LDGSTS.E [R8+-0x63300], desc[UR42][R24.64], !P2 ;  /* 0x9cd0000018087fae */ /* 0x000fe2000d1a102a */
[----:B--2---:R-:W-:Y:S01]  /*33740*/  IMAD.WIDE R14, R22, 0x4, R240 ;  /* 0x00000004160e7825 */ /* 0x004fe200078e02f0 */
[----:B-1----:R-:W-:-:S04]  /*33750*/  SEL R6, RZ, 0x4, P6 ;  /* 0x00000004ff067807 */ /* 0x002fc80003000000 */
[----:B------:R1:W-:Y:S01]  /*33760*/  LDGSTS.E [R7+-0x63200], desc[UR42][R14.64], !P2 ;  /* 0x9ce000000e077fae */ /* 0x0003e2000d1a102a */
[----:B------:R-:W-:Y:S01]  /*33770*/  ISETP.GT.AND P6, PT, R246, 0xff, PT ;  /* 0x000000fff600780c */ /* 0x000fe20003fc4270 */
[----:B---3--:R-:W-:Y:S02]  /*33780*/  IMAD R18, R18, 0x77, RZ ;  /* 0x0000007712127824 */ /* 0x008fe400078e02ff */
[----:B------:R-:W-:Y:S01]  /*33790*/  IMAD.WIDE R22, R22, 0x4, R238 ;  /* 0x0000000416167825 */ /* 0x000fe200078e02ee */
[----:B------:R2:W-:Y:S03]  /*337a0*/  STL.64 [R1+0xa58], R14 ;  /* 0x000a580e01007387 */ /* 0x0005e60000100a00 */
[----:B------:R-:W-:Y:S01]  /*337b0*/  IMAD.WIDE R16, R18, 0x4, R244 ;  /* 0x0000000412107825 */ /* 0x000fe200078e02f4 */
[----:B------:R-:W-:Y:S01]  /*337c0*/  LDGSTS.E [R9+-0x63100], desc[UR42][R22.64], !P2 ;  /* 0x9cf0000016097fae */ /* 0x000fe2000d1a102a */
[----:B-1----:R-:W-:-:S02]  /*337d0*/  SEL R7, R6, RZ, P6 ;  /* 0x000000ff06077207 */ /* 0x002fc40003000000 */
[----:B------:R-:W-:Y:S01]  /*337e0*/  IMAD.WIDE R20, R18, 0x4, R242 ;  /* 0x0000000412147825 */ /* 0x000fe200078e02f2 */
[----:B------:R-:W-:Y:S01]  /*337f0*/  SEL R6, RZ, 0x4, P5 ;  /* 0x00000004ff067807 */ /* 0x000fe20002800000 */
[----:B------:R1:W-:Y:S01]  /*33800*/  LDGSTS.E [R9+-0x62400], desc[UR42][R16.64], !P3 ;  /* 0x9dc0000010097fae */ /* 0x0003e2000d9a102a */
[----:B------:R-:W-:Y:S01]  /*33810*/  ISETP.NE.U32.AND P5, PT, R7, RZ, PT ;  /* 0x000000ff0700720c */ /* 0x000fe20003fa5070 */
[----:B------:R-:W-:Y:S02]  /*33820*/  VIADD R7, R4, 0x100000 ;  /* 0x0010000004077836 */ /* 0x000fe40000000000 */
[----:B--2---:R-:W-:Y:S01]  /*33830*/  IMAD.WIDE R14, R18, 0x4, R240 ;  /* 0x00000004120e7825 */ /* 0x004fe200078e02f0 */
[----:B------:R-:W-:-:S03]  /*33840*/  ISETP.GE.U32.AND P2, PT, R10, 0x7fffff01, PT ;  /* 0x7fffff010a00780c */ /* 0x000fc60003f46070 */
[----:B----4-:R-:W-:Y:S01]  /*33850*/  IMAD R12, R12, 0x7b, RZ ;  /* 0x0000007b0c0c7824 */ /* 0x010fe200078e02ff */
[----:B------:R-:W-:Y:S01]  /*33860*/  SEL R6, R6, RZ, P6 ;  /* 0x000000ff06067207 */ /* 0x000fe20003000000 */
[----:B------:R-:W-:Y:S01]  /*33870*/  VIADD R10, R4, 0x100000 ;  /* 0x00100000040a7836 */ /* 0x000fe20000000000 */
[----:B------:R1:W-:Y:S01]  /*33880*/  STL.64 [R1+0xa68], R16 ;  /* 0x000a681001007387 */ /* 0x0003e20000100a00 */
[----:B------:R-:W-:Y:S01]  /*33890*/  IMAD.WIDE R18, R18, 0x4, R238 ;  /* 0x0000000412127825 */ /* 0x000fe200078e02ee */
[----:B------:R-:W-:Y:S02]  /*338a0*/  ISETP.NE.U32.AND P6, PT, R6, RZ, PT ;  /* 0x000000ff0600720c */ /* 0x000fe40003fc5070 */
[----:B------:R-:W-:Y:S01]  /*338b0*/  LDGSTS.E [R8+-0x62300], desc[UR42][R20.64], !P3 ;  /* 0x9dd0000014087fae */ /* 0x000fe2000d9a102a */
[----:B------:R-:W-:-:S03]  /*338c0*/  IMAD.WIDE R246, R12, 0x4, R244 ;  /* 0x000000040cf67825 */ /* 0x000fc600078e02f4 */
[----:B------:R2:W-:Y:S01]  /*338d0*/  STL.64 [R1+0xa78], R14 ;  /* 0x000a780e01007387 */ /* 0x0005e20000100a00 */
[----:B------:R-:W-:-:S03]  /*338e0*/  VIADD R6, R4, 0x100000 ;  /* 0x0010000004067836 */ /* 0x000fc60000000000 */
[----:B------:R2:W-:Y:S01]  /*338f0*/  LDGSTS.E [R7+-0x62200], desc[UR42][R14.64], !P3 ;  /* 0x9de000000e077fae */ /* 0x0005e2000d9a102a */
[----:B-1----:R-:W-:-:S03]  /*33900*/  IMAD.WIDE R16, R12, 0x4, R242 ;  /* 0x000000040c107825 */ /* 0x002fc600078e02f2 */
[----:B------:R-:W-:Y:S04]  /*33910*/  LDGSTS.E [R10+-0x62100], desc[UR42][R18.64], !P3 ;  /* 0x9df00000120a7fae */ /* 0x000fe8000d9a102a */
[----:B------:R-:W-:Y:S01]  /*33920*/  LDGSTS.E [R9+-0x61400], desc[UR42][R246.64], !P4 ;  /* 0x9ec00000f6097fae */ /* 0x000fe2000e1a102a */
[----:B--2---:R-:W-:-:S03]  /*33930*/  IMAD.WIDE R14, R12, 0x4, R240 ;  /* 0x000000040c0e7825 */ /* 0x004fc600078e02f0 */
[----:B------:R-:W-:Y:S01]  /*33940*/  LDGSTS.E [R8+-0x61300], desc[UR42][R16.64], !P4 ;  /* 0x9ed0000010087fae */ /* 0x000fe2000e1a102a */
[----:B------:R-:W-:-:S03]  /*33950*/  IMAD.WIDE R12, R12, 0x4, R238 ;  /* 0x000000040c0c7825 */ /* 0x000fc600078e02ee */
[----:B------:R-:W-:Y:S04]  /*33960*/  LDGSTS.E [R7+-0x61200], desc[UR42][R14.64], !P4 ;  /* 0x9ee000000e077fae */ /* 0x000fe8000e1a102a */
[----:B------:R1:W-:Y:S01]  /*33970*/  LDGSTS.E [R6+-0x61100], desc[UR42][R12.64], !P4 ;  /* 0x9ef000000c067fae */ /* 0x0003e2000e1a102a */
[----:B------:R-:W-:-:S03]  /*33980*/  VIADD R248, R4, 0x100000 ;  /* 0x0010000004f87836 */ /* 0x000fc60000000000 */
[----:B------:R2:W-:Y:S01]  /*33990*/  STL.64 [R1+0xa88], R246 ;  /* 0x000a88f601007387 */ /* 0x0005e20000100a00 */
[----:B-1----:R-:W-:-:S04]  /*339a0*/  IMAD R6, R11, 0x7f, RZ ;  /* 0x0000007f0b067824 */ /* 0x002fc800078e02ff */
[----:B------:R-:W-:-:S04]  /*339b0*/  IMAD.WIDE R10, R6, 0x4, R244 ;  /* 0x00000004060a7825 */ /* 0x000fc800078e02f4 */
[----:B------:R-:W-:Y:S01]  /*339c0*/  IMAD.WIDE R8, R6, 0x4, R242 ;  /* 0x0000000406087825 */ /* 0x000fe200078e02f2 */
[----:B------:R1:W-:Y:S03]  /*339d0*/  LDGSTS.E [R249+-0x60400], desc[UR42][R10.64], !P2 ;  /* 0x9fc000000af97fae */ /* 0x0003e6000d1a102a */
[----:B--2---:R-:W-:Y:S01]  /*339e0*/  VIADD R247, R4, 0x100000 ;  /* 0x0010000004f77836 */ /* 0x004fe20000000000 */
[----:B------:R-:W-:Y:S01]  /*339f0*/  LDGSTS.E [R248+-0x60300], desc[UR42][R8.64], !P2 ;  /* 0x9fd0000008f87fae */ /* 0x000fe2000d1a102a */
[----:B------:R-:W-:-:S05]  /*33a00*/  IMAD.WIDE R250, R6, 0x4, R240 ;  /* 0x0000000406fa7825 */ /* 0x000fca00078e02f0 */
[----:B------:R2:W-:Y:S04]  /*33a10*/  STL.64 [R1+0xaa0], R250 ;  /* 0x000aa0fa01007387 */ /* 0x0005e80000100a00 */
[----:B------:R-:W-:Y:S04]  /*33a20*/  LDGSTS.E [R247+-0x60200], desc[UR42][R250.64], !P2 ;  /* 0x9fe00000faf77fae */ /* 0x000fe8000d1a102a */
[----:B--2---:R-:W2:Y:S01]  /*33a30*/  LDL.LU.64 R250, [R1+0x6d20] ;  /* 0x006d200001fa7983 */ /* 0x004ea20000300a00 */
[----:B-1----:R-:W-:Y:S02]  /*33a40*/  IADD3 R249, PT, PT, R252, -0x81, RZ ;  /* 0xffffff7ffcf97810 */ /* 0x002fe40007ffe0ff */
[----:B------:R-:W1:Y:S01]  /*33a50*/  LDC R252, c[0x0][0x3a8] ;  /* 0x0000ea00fffc7b82 */ /* 0x000e620000000800 */
[----:B------:R-:W-:-:S02]  /*33a60*/  VIADD R246, R4, 0x100000 ;  /* 0x0010000004f67836 */ /* 0x000fc40000000000 */
[----:B------:R-:W-:-:S05]  /*33a70*/  IMAD.WIDE R6, R6, 0x4, R238 ;  /* 0x0000000406067825 */ /* 0x000fca00078e02ee */
[----:B------:R3:W-:Y:S01]  /*33a80*/  LDGSTS.E [R246+-0x60100], desc[UR42][R6.64], !P2 ;  /* 0x9ff0000006f67fae */ /* 0x0007e2000d1a102a */
[----:B------:R-:W-:Y:S02]  /*33a90*/  ISETP.GE.U32.AND P2, PT, R249, 0x7fffff00, PT ;  /* 0x7fffff00f900780c */ /* 0x000fe40003f46070 */
[C---:B---3--:R-:W-:Y:S02]  /*33aa0*/  LOP3.LUT R246, R5.reuse, 0x10, RZ, 0x3c, !PT ;  /* 0x0000001005f67812 */ /* 0x048fe400078e3cff */
[C---:B------:R-:W-:Y:S02]  /*33ab0*/  LOP3.LUT R247, R5.reuse, 0x30, RZ, 0x3c, !PT ;  /* 0x0000003005f77812 */ /* 0x040fe400078e3cff */
[C---:B------:R-:W-:Y:S02]  /*33ac0*/  LOP3.LUT R249, R5.reuse, 0x50, RZ, 0x3c, !PT ;  /* 0x0000005005f97812 */ /* 0x040fe400078e3cff */
[----:B------:R-:W-:Y:S01]  /*33ad0*/  LOP3.LUT R248, R5, 0x70, RZ, 0x3c, !PT ;  /* 0x0000007005f87812 */ /* 0x000fe200078e3cff */
[----:B------:R1:W-:Y:S01]  /*33ae0*/  STL [R1+0x6d1c], R2 ;  /* 0x006d1c0201007387 */ /* 0x0003e20000100800 */
[----:B------:R-:W-:-:S02]  /*33af0*/  VIADD R5, R246, UR4 ;  /* 0x00000004f6057c36 */ /* 0x000fc40008000000 */
[----:B------:R-:W-:Y:S01]  /*33b00*/  VIADD R246, R247, UR4 ;  /* 0x00000004f7f67c36 */ /* 0x000fe20008000000 */
[----:B------:R-:W0:Y:S01]  /*33b10*/  LDGDEPBAR ;  /* 0x00000000000079af */ /* 0x000e220000000000 */
[----:B------:R-:W-:Y:S02]  /*33b20*/  VIADD R247, R249, UR4 ;  /* 0x00000004f9f77c36 */ /* 0x000fe40008000000 */
[----:B------:R-:W-:Y:S02]  /*33b30*/  VIADD R248, R248, UR4 ;  /* 0x00000004f8f87c36 */ /* 0x000fe40008000000 */
[----:B------:R-:W-:Y:S02]  /*33b40*/  VIADD R249, R0, 0x100000 ;  /* 0x0010000000f97836 */ /* 0x000fe40000000000 */
[----:B-1----:R-:W-:Y:S02]  /*33b50*/  IMAD.SHL.U32 R2, R252, 0x80, RZ ;  /* 0x00000080fc027824 */ /* 0x002fe400078e00ff */
[----:B------:R-:W-:-:S02]  /*33b60*/  VIADD R252, R0, 0x100000 ;  /* 0x0010000000fc7836 */ /* 0x000fc40000000000 */
[----:B------:R-:W-:-:S05]  /*33b70*/  IMAD.WIDE R244, R2, 0x4, R244 ;  /* 0x0000000402f47825 */ /* 0x000fca00078e02f4 */
[----:B------:R1:W-:Y:S04]  /*33b80*/  STL.64 [R1+0x3798], R244 ;  /* 0x003798f401007387 */ /* 0x0003e80000100a00 */
[----:B-1----:R-:W3:Y:S01]  /*33b90*/  LDL.64 R244, [R1+0x2930] ;  /* 0x0029300001f47983 */ /* 0x002ee20000100a00 */
[----:B------:R-:W-:-:S04]  /*33ba0*/  IMAD.WIDE R242, R2, 0x4, R242 ;  /* 0x0000000402f27825 */ /* 0x000fc800078e02f2 */
[----:B------:R-:W-:-:S04]  /*33bb0*/  IMAD.WIDE R240, R2, 0x4, R240 ;  /* 0x0000000402f07825 */ /* 0x000fc800078e02f0 */
[----:B------:R-:W-:Y:S02]  /*33bc0*/  IMAD.WIDE R238, R2, 0x4, R238 ;  /* 0x0000000402ee7825 */ /* 0x000fe400078e02ee */
[----:B------:R-:W4:Y:S04]  /*33bd0*/  LDL.LU R2, [R1+0x6d1c] ;  /* 0x006d1c0001027983 */ /* 0x000f280000300800 */
[----:B------:R-:W-:Y:S04]  /*33be0*/  STL.64 [R1+0x37a0], R242 ;  /* 0x0037a0f201007387 */ /* 0x000fe80000100a00 */
[----:B------:R-:W-:Y:S04]  /*33bf0*/  STL.64 [R1+0x37a8], R240 ;  /* 0x0037a8f001007387 */ /* 0x000fe80000100a00 */
[----:B------:R-:W-:Y:S04]  /*33c00*/  STL.64 [R1+0x37c0], R238 ;  /* 0x0037c0ee01007387 */ /* 0x000fe80000100a00 */
[----:B---3--:R-:W-:Y:S04]  /*33c10*/  LDGSTS.E [R0], desc[UR42][R244.64], P0 ;  /* 0x00000000f4007fae */ /* 0x008fe800081a102a */
[----:B------:R-:W3:Y:S04]  /*33c20*/  LDL.64 R244, [R1+0x2668] ;  /* 0x0026680001f47983 */ /* 0x000ee80000100a00 */
[----:B------:R1:W-:Y:S04]  /*33c30*/  STL.64 [R1+0x7120], R52 ;  /* 0x0071203401007387 */ /* 0x0003e80000100a00 */
[----:B-1----:R-:W2:Y:S04]  /*33c40*/  LDL.64 R52, [R1+0x1cf8] ;  /* 0x001cf80001347983 */ /* 0x002ea80000100a00 */
[----:B------:R1:W-:Y:S04]  /*33c50*/  STL.64 [R1+0x7118], R50 ;  /* 0x0071183201007387 */ /* 0x0003e80000100a00 */
[----:B-1----:R-:W2:Y:S04]  /*33c60*/  LDL.64 R50, [R1+0x2648] ;  /* 0x0026480001327983 */ /* 0x002ea80000100a00 */
[----:B------:R1:W-:Y:S04]  /*33c70*/  STL.64 [R1+0x7110], R48 ;  /* 0x0071103001007387 */ /* 0x0003e80000100a00 */
[----:B-1----:R-:W2:Y:S04]  /*33c80*/  LDL.64 R48, [R1+0x1d10] ;  /* 0x001d100001307983 */ /* 0x002ea80000100a00 */
[----:B------:R-:W-:Y:S04]  /*33c90*/  STL.64 [R1+0x7108], R46 ;  /* 0x0071082e01007387 */ /* 0x000fe80000100a00 */
[----:B------:R-:W-:Y:S04]  /*33ca0*/  STL.64 [R1+0x7100], R44 ;  /* 0x0071002c01007387 */ /* 0x000fe80000100a00 */
        /* <DEDUP_REMOVED lines=18> */
[----:B------:R1:W-:Y:S04]  /*33dd0*/  STL.64 [R1+0x7080], R12 ;  /* 0x0070800c01007387 */ /* 0x0003e80000100a00 */
[----:B-1----:R-:W4:Y:S04]  /*33de0*/  LDL.64 R12, [R1+0x2680] ;  /* 0x00268000010c7983 */ /* 0x002f280000100a00 */
[----:B------:R1:W-:Y:S04]  /*33df0*/  STL.64 [R1+0x7078], R10 ;  /* 0x0070780a01007387 */ /* 0x0003e80000100a00 */
[----:B-1----:R-:W4:Y:S04]  /*33e00*/  LDL.64 R10, [R1+0x1d00] ;  /* 0x001d0000010a7983 */ /* 0x002f280000100a00 */
[----:B------:R1:W-:Y:S04]  /*33e10*/  STL.64 [R1+0x7070], R8 ;  /* 0x0070700801007387 */ /* 0x0003e80000100a00 */
[----:B-1----:R-:W4:Y:S04]  /*33e20*/  LDL.64 R8, [R1+0x2638] ;  /* 0x0026380001087983 */ /* 0x002f280000100a00 */
[----:B------:R1:W-:Y:S04]  /*33e30*/  STL.64 [R1+0x7068], R6 ;  /* 0x0070680601007387 */ /* 0x0003e80000100a00 */
[----:B------:R-:W4:Y:S04]  /*33e40*/  LDL.64 R14, [R1+0x2688] ;  /* 0x00268800010e7983 */ /* 0x000f280000100a00 */
[----:B------:R-:W4:Y:S04]  /*33e50*/  LDL.64 R16, [R1+0x1cf0] ;  /* 0x001cf00001107983 */ /* 0x000f280000100a00 */
[----:B-1----:R-:W4:Y:S04]  /*33e60*/  LDL.64 R6, [R1+0x1d08] ;  /* 0x001d080001067983 */ /* 0x002f280000100a00 */
[----:B------:R-:W4:Y:S04]  /*33e70*/  LDL.64 R18, [R1+0x2690] ;  /* 0x0026900001127983 */ /* 0x000f280000100a00 */
        /* <DEDUP_REMOVED lines=11> */
[----:B---3--:R-:W-:Y:S04]  /*33f30*/  LDGSTS.E [R0+0x100], desc[UR42][R244.64], P1 ;  /* 0x00100000f4007fae */ /* 0x008fe800089a102a */
[----:B------:R-:W3:Y:S04]  /*33f40*/  LDL.64 R244, [R1+0x1cc8] ;  /* 0x001cc80001f47983 */ /* 0x000ee80000100a00 */
[----:B--2---:R-:W-:Y:S04]  /*33f50*/  LDGSTS.E [R0+0x1000], desc[UR42][R38.64], P0 ;  /* 0x0100000026007fae */ /* 0x004fe800081a102a */
[----:B------:R-:W-:Y:S04]  /*33f60*/  LDGSTS.E [R0+0x1100], desc[UR42][R40.64], P1 ;  /* 0x0110000028007fae */ /* 0x000fe800089a102a */
[----:B------:R-:W-:Y:S04]  /*33f70*/  LDGSTS.E [R0+0x2000], desc[UR42][R42.64], P0 ;  /* 0x020000002a007fae */ /* 0x000fe800081a102a */
[----:B------:R-:W-:Y:S04]  /*33f80*/  LDGSTS.E [R0+0x2100], desc[UR42][R48.64], P1 ;  /* 0x0210000030007fae */ /* 0x000fe800089a102a */
[----:B------:R-:W2:Y:S04]  /*33f90*/  LDL.64 R38, [R1+0x26b8] ;  /* 0x0026b80001267983 */ /* 0x000ea80000100a00 */
[----:B------:R-:W2:Y:S04]  /*33fa0*/  LDL.64 R40, [R1+0x1cb0] ;  /* 0x001cb00001287983 */ /* 0x000ea80000100a00 */
[----:B------:R-:W2:Y:S04]  /*33fb0*/  LDL.64 R48, [R1+0x26a8] ;  /* 0x0026a80001307983 */ /* 0x000ea80000100a00 */
[----:B------:R-:W-:Y:S04]  /*33fc0*/  LDGSTS.E [R0+0x3000], desc[UR42][R50.64], P0 ;  /* 0x0300000032007fae */ /* 0x000fe800081a102a */
[----:B------:R-:W2:Y:S04]  /*33fd0*/  LDL.64 R42, [R1+0x26c0] ;  /* 0x0026c000012a7983 */ /* 0x000ea80000100a00 */
[----:B------:R-:W2:Y:S04]  /*33fe0*/  LDL.64 R50, [R1+0x1ca8] ;  /* 0x001ca80001327983 */ /* 0x000ea80000100a00 */
[----:B----4-:R-:W-:Y:S04]  /*33ff0*/  LDGSTS.E [R0+0x3100], desc[UR42][R6.64], P1 ;  /* 0x0310000006007fae */ /* 0x010fe800089a102a */
[----:B------:R-:W-:Y:S04]  /*34000*/  LDGSTS.E [R0+0x4000], desc[UR42][R8.64], P0 ;  /* 0x0400000008007fae */ /* 0x000fe800081a102a */
[----:B------:R-:W-:Y:S04]  /*34010*/  LDGSTS.E [R0+0x4100], desc[UR42][R10.64], P1 ;  /* 0x041000000a007fae */ /* 0x000fe800089a102a */
[----:B------:R-:W-:Y:S04]  /*34020*/  LDGSTS.E [R0+0x5000], desc[UR42][R12.64], P0 ;  /* 0x050000000c007fae */ /* 0x000fe800081a102a */
[----:B------:R-:W-:Y:S04]  /*34030*/  LDGSTS.E [R0+0x5100], desc[UR42][R52.64], P1 ;  /* 0x0510000034007fae */ /* 0x000fe800089a102a */
[----:B------:R-:W-:Y:S04]  /*34040*/  LDGSTS.E [R0+0x6000], desc[UR42][R14.64], P0 ;  /* 0x060000000e007fae */ /* 0x000fe800081a102a */
[----:B------:R-:W-:Y:S04]  /*34050*/  LDGSTS.E [R0+0x6100], desc[UR42][R16.64], P1 ;  /* 0x0610000010007fae */ /* 0x000fe800089a102a */
[----:B------:R-:W4:Y:S04]  /*34060*/  LDL.64 R52, [R1+0x26c8] ;  /* 0x0026c80001347983 */ /* 0x000f280000100a00 */
[----:B------:R-:W-:Y:S04]  /*34070*/  LDGSTS.E [R0+0x7000], desc[UR42][R18.64], P0 ;  /* 0x0700000012007fae */ /* 0x000fe800081a102a */
        /* <DEDUP_REMOVED lines=25> */
[----:B--2---:R-:W-:Y:S04]  /*34210*/  LDGSTS.E [R0+0xc000], desc[UR42][R48.64], P0 ;  /* 0x0c00000030007fae */ /* 0x004fe800081a102a */
[----:B------:R-:W-:Y:S04]  /*34220*/  LDGSTS.E [R0+0xc100], desc[UR42][R30.64], P1 ;  /* 0x0c1000001e007fae */ /* 0x000fe800089a102a */
[----:B------:R-:W-:Y:S04]  /*34230*/  LDGSTS.E [R0+0xd000], desc[UR42][R32.64], P0 ;  /* 0x0d00000020007fae */ /* 0x000fe800081a102a */
[----:B------:R-:W2:Y:S04]  /*34240*/  LDL.64 R48, [R1+0x1c90] ;  /* 0x001c900001307983 */ /* 0x000ea80000100a00 */
[----:B------:R-:W-:Y:S04]  /*34250*/  LDGSTS.E [R0+0xd100], desc[UR42][R34.64], P1 ;  /* 0x0d10000022007fae */ /* 0x000fe800089a102a */
[----:B------:R-:W-:Y:S04]  /*34260*/  LDGSTS.E [R0+0xe000], desc[UR42][R38.64], P0 ;  /* 0x0e00000026007fae */ /* 0x000fe800081a102a */
[----:B------:R-:W-:Y:S04]  /*34270*/  LDGSTS.E [R0+0xe100], desc[UR42][R40.64], P1 ;  /* 0x0e10000028007fae */ /* 0x000fe800089a102a */
[----:B------:R-:W-:Y:S04]  /*34280*/  LDGSTS.E [R0+0xf000], desc[UR42][R42.64], P0 ;  /* 0x0f0000002a007fae */ /* 0x000fe800081a102a */
[----:B------:R-:W-:Y:S04]  /*34290*/  LDGSTS.E [R0+0xf100], desc[UR42][R50.64], P1 ;  /* 0x0f10000032007fae */ /* 0x000fe800089a102a */
[----:B------:R-:W2:Y:S04]  /*342a0*/  LDL.64 R38, [R1+0x1c68] ;  /* 0x001c680001267983 */ /* 0x000ea80000100a00 */
[----:B------:R-:W2:Y:S04]  /*342b0*/  LDL.64 R40, [R1+0x26f8] ;  /* 0x0026f80001287983 */ /* 0x000ea80000100a00 */
[----:B------:R-:W2:Y:S04]  /*342c0*/  LDL.64 R50, [R1+0x26e8] ;  /* 0x0026e80001327983 */ /* 0x000ea80000100a00 */
[----:B------:R-:W2:Y:S04]  /*342d0*/  LDL.64 R42, [R1+0x1e58] ;  /* 0x001e5800012a7983 */ /* 0x000ea80000100a00 */
[----:B------:R-:W2:Y:S04]  /*342e0*/  LDL.64 R30, [R1+0x2700] ;  /* 0x00270000011e7983 */ /* 0x000ea80000100a00 */
[----:B------:R-:W2:Y:S04]  /*342f0*/  LDL.64 R32, [R1+0x1ec8] ;  /* 0x001ec80001207983 */ /* 0x000ea80000100a00 */
[----:B------:R-:W2:Y:S04]  /*34300*/  LDL.64 R34, [R1+0x2248] ;  /* 0x0022480001227983 */ /* 0x000ea80000100a00 */
[----:B----4-:R-:W-:Y:S04]  /*34310*/  LDGSTS.E [R0+0x10000], desc[UR42][R52.64], P0 ;  /* 0x1000000034007fae */ /* 0x010fe800081a102a */
[----:B------:R-:W4:Y:S04]  /*34320*/  LDL.64 R52, [R1+0x2250] ;  /* 0x0022500001347983 */ /* 0x000f280000100a00 */
[----:B------:R-:W-:Y:S04]  /*34330*/  LDGSTS.E [R0+0x10100], desc[UR42][R36.64], P1 ;  /* 0x1010000024007fae */ /* 0x000fe800089a102a */
[----:B------:R-:W-:Y:S04]  /*34340*/  LDGSTS.E [R0+0x11000], desc[UR42][R44.64], P0 ;  /* 0x110000002c007fae */ /* 0x000fe800081a102a */
[----:B------:R-:W-:Y:S04]  /*34350*/  LDGSTS.E [R0+0x11100], desc[UR42][R46.64], P1 ;  /* 0x111000002e007fae */ /* 0x000fe800089a102a */
        /* <DEDUP_REMOVED lines=8> */
[----:B------:R-:W2:Y:S04]  /*343e0*/  LDL.64 R48, [R1+0x2240] ;  /* 0x0022400001307983 */ /* 0x000ea80000100a00 */
[----:B------:R-:W-:Y:S04]  /*343f0*/  LDGSTS.E [R0+0x14000], desc[UR42][R10.64], P0 ;  /* 0x140000000a007fae */ /* 0x000fe800081a102a */
[----:B------:R-:W-:Y:S04]  /*34400*/  LDGSTS.E [R0+0x14100], desc[UR42][R12.64], P1 ;  /* 0x141000000c007fae */ /* 0x000fe800089a102a */
[----:B------:R-:W2:Y:S04]  /*34410*/  LDL.64 R6, [R1+0x1d30] ;  /* 0x001d300001067983 */ /* 0x000ea80000100a00 */
[----:B------:R-:W2:Y:S04]  /*34420*/  LDL.64 R8, [R1+0x2218] ;  /* 0x0022180001087983 */ /* 0x000ea80000100a00 */
[----:B------:R-:W-:Y:S04]  /*34430*/  LDGSTS.E [R0+0x15000], desc[UR42][R50.64], P0 ;  /* 0x1500000032007fae */ /* 0x000fe800081a102a */
        /* <DEDUP_REMOVED lines=22> */
[----:B------:R-:W4:Y:S04]  /*345a0*/  LDL.64 R22, [R1+0x2200] ;  /* 0x0022000001167983 */ /* 0x000f280000100a00 */
[----:B------:R-:W4:Y:S04]  /*345b0*/  LDL.64 R52, [R1+0x1c48] ;  /* 0x001c480001347983 */ /* 0x000f280000100a00 */
[----:B------:R-:W4:Y:S04]  /*345c0*/  LDL.64 R24, [R1+0x1c30] ;  /* 0x001c300001187983 */ /* 0x000f280000100a00 */
[----:B------:R-:W4:Y:S04]  /*345d0*/  LDL.64 R26, [R1+0x2718] ;  /* 0x00271800011a7983 */ /* 0x000f280000100a00 */
[----:B------:R-:W4:Y:S04]  /*345e0*/  LDL.64 R28, [R1+0x1f60] ;  /* 0x001f6000011c7983 */ /* 0x000f280000100a00 */
[----:B---3--:R-:W-:Y:S04]  /*345f0*/  LDGSTS.E [R0+0x1b100], desc[UR42][R244.64], P1 ;  /* 0x1b100000f4007fae */ /* 0x008fe800089a102a */
[----:B------:R-:W-:Y:S04]  /*34600*/  LDGSTS.E [R0+0x1c000], desc[UR42][R30.64], P0 ;  /* 0x1c0000001e007fae */ /* 0x000fe800081a102a */
[----:B------:R-:W-:Y:S04]  /*34610*/  LDGSTS.E [R0+0x1c100], desc[UR42][R32.64], P1 ;  /* 0x1c10000020007fae */ /* 0x000fe800089a102a */
[----:B------:R-:W3:Y:S04]  /*34620*/  LDL.64 R244, [R1+0x2228] ;  /* 0x0022280001f47983 */ /* 0x000ee80000100a00 */
[----:B------:R-:W-:Y:S04]  /*34630*/  LDGSTS.E [R0+0x1d000], desc[UR42][R34.64], P0 ;  /* 0x1d00000022007fae */ /* 0x000fe800081a102a */
[----:B------:R-:W-:Y:S04]  /*34640*/  LDGSTS.E [R0+0x1d100], desc[UR42][R36.64], P1 ;  /* 0x1d10000024007fae */ /* 0x000fe800089a102a */
[----:B------:R-:W-:Y:S04]  /*34650*/  LDGSTS.E [R0+0x1e000], desc[UR42][R44.64], P0 ;  /* 0x1e0000002c007fae */ /* 0x000fe800081a102a */
[----:B------:R-:W-:Y:S04]  /*34660*/  LDGSTS.E [R0+0x1e100], desc[UR42][R46.64], P1 ;  /* 0x1e1000002e007fae */ /* 0x000fe800089a102a */
[----:B------:R-:W3:Y:S04]  /*34670*/  LDL.64 R36, [R1+0x21f8] ;  /* 0x0021f80001247983 */ /* 0x000ee80000100a00 */
[----:B------:R-:W3:Y:S04]  /*34680*/  LDL.64 R44, [R1+0x1c28] ;  /* 0x001c2800012c7983 */ /* 0x000ee80000100a00 */
[----:B------:R-:W3:Y:S04]  /*34690*/  LDL.64 R46, [R1+0x2720] ;  /* 0x00272000012e7983 */ /* 0x000ee80000100a00 */
[----:B------:R-:W3:Y:S04]  /*346a0*/  LDL.64 R30, [R1+0x1bf0] ;  /* 0x001bf000011e7983 */ /* 0x000ee80000100a00 */
[----:B------:R-:W3:Y:S04]  /*346b0*/  LDL.64 R32, [R1+0x2728] ;  /* 0x0027280001207983 */ /* 0x000ee80000100a00 */
[----:B------:R-:W3:Y:S04]  /*346c0*/  LDL.64 R34, [R1+0x1f78] ;  /* 0x001f780001227983 */ /* 0x000ee80000100a00 */
[----:B--2---:R-:W-:Y:S04]  /*346d0*/  LDGSTS.E [R0+0x1f000], desc[UR42][R48.64], P0 ;  /* 0x1f00000030007fae */ /* 0x004fe800081a102a */
[----:B------:R-:W2:Y:S04]  /*346e0*/  LDL.64 R48, [R1+0x1d38] ;  /* 0x001d380001307983 */ /* 0x000ea80000100a00 */
[----:B------:R-:W-:Y:S04]  /*346f0*/  LDGSTS.E [R0+0x1f100], desc[UR42][R50.64], P1 ;  /* 0x1f10000032007fae */ /* 0x000fe800089a102a */
[----:B------:R-:W2:Y:S04]  /*34700*/  LDL.64 R50, [R1+0x1f70] ;  /* 0x001f700001327983 */ /* 0x000ea80000100a00 */
[----:B------:R-:W-:Y:S04]  /*34710*/  LDGSTS.E [R0+0x20000], desc[UR42][R38.64], P0 ;  /* 0x2000000026007fae */ /* 0x000fe800081a102a */
[----:B------:R-:W-:Y:S04]  /*34720*/  LDGSTS.E [R0+0x20100], desc[UR42][R40.64], P1 ;  /* 0x2010000028007fae */ /* 0x000fe800089a102a */
[----:B------:R-:W-:Y:S04]  /*34730*/  LDGSTS.E [R0+0x21000], desc[UR42][R42.64], P0 ;  /* 0x210000002a007fae */ /* 0x000fe800081a102a */
[----:B------:R-:W2:Y:S04]  /*34740*/  LDL.64 R38, [R1+0x21e8] ;  /* 0x0021e80001267983 */ /* 0x000ea80000100a00 */
[----:B------:R-:W2:Y:S04]  /*34750*/  LDL.64 R40, [R1+0x1be8] ;  /* 0x001be80001287983 */ /* 0x000ea80000100a00 */
[----:B------:R-:W2:Y:S04]  /*34760*/  LDL.64 R42, [R1+0x21e0] ;  /* 0x0021e000012a7983 */ /* 0x000ea80000100a00 */
[----:B----4-:R-:W-:Y:S04]  /*34770*/  LDGSTS.E [R0+0x21100], desc[UR42][R52.64], P1 ;  /* 0x2110000034007fae */ /* 0x010fe800089a102a */
[----:B------:R-:W4:Y:S04]  /*34780*/  LDL.64 R52, [R1+0x21f0] ;  /* 0x0021f00001347983 */ /* 0x000f280000100a00 */
[----:B---3--:R-:W-:Y:S04]  /*34790*/  LDGSTS.E [R0+0x22000], desc[UR42][R244.64], P0 ;  /* 0x22000000f4007fae */ /* 0x008fe800081a102a */
[----:B------:R-:W-:Y:S04]  /*347a0*/  LDGSTS.E [R0+0x22100], desc[UR42][R6.64], P1 ;  /* 0x2210000006007fae */ /* 0x000fe800089a102a */
[----:B------:R-:W-:Y:S04]  /*347b0*/  LDGSTS.E [R0+0x23000], desc[UR42][R8.64], P0 ;  /* 0x2300000008007fae */ /* 0x000fe800081a102a */
[----:B------:R-:W3:Y:S04]  /*347c0*/  LDL.64 R244, [R1+0x1d48] ;  /* 0x001d480001f47983 */ /* 0x000ee80000100a00 */
[----:B------:R-:W-:Y:S04]  /*347d0*/  LDGSTS.E [R0+0x23100], desc[UR42][R10.64], P1 ;  /* 0x231000000a007fae */ /* 0x000fe800089a102a */
[----:B------:R-:W-:Y:S04]  /*347e0*/  LDGSTS.E [R0+0x24000], desc[UR42][R12.64], P0 ;  /* 0x240000000c007fae */ /* 0x000fe800081a102a */
        /* <DEDUP_REMOVED lines=31> */
[----:B------:R-:W-:Y:S04]  /*349e0*/  LDGSTS.E [R0+0x2b100], desc[UR42][R30.64], P1 ;  /* 0x2b1000001e007fae */ /* 0x000fe800089a102a */
[----:B------:R-:W-:Y:S04]  /*349f0*/  LDGSTS.E [R0+0x2c000], desc[UR42][R32.64], P0 ;  /* 0x2c00000020007fae */ /* 0x000fe800081a102a */
[----:B------:R-:W4:Y:S04]  /*34a00*/  LDL.64 R52, [R1+0x1bd8] ;  /* 0x001bd80001347983 */ /* 0x000f280000100a00 */
        /* <DEDUP_REMOVED lines=13> */
[----:B------:R-:W2:Y:S04]  /*34ae0*/  LDL.64 R48, [R1+0x2750] ;  /* 0x0027500001307983 */ /* 0x000ea80000100a00 */
[----:B------:R-:W-:Y:S04]  /*34af0*/  LDGSTS.E [R0+0x2f100], desc[UR42][R36.64], P1 ;  /* 0x2f10000024007fae */ /* 0x000fe800089a102a */
[----:B------:R-:W-:Y:S04]  /*34b00*/  LDGSTS.E [R0+0x30000], desc[UR42][R44.64], P0 ;  /* 0x300000002c007fae */ /* 0x000fe800081a102a */
[----:B------:R-:W-:Y:S04]  /*34b10*/  LDGSTS.E [R0+0x30100], desc[UR42][R46.64], P1 ;  /* 0x301000002e007fae */ /* 0x000fe800089a102a */
[----:B------:R-:W2:Y:S04]  /*34b20*/  LDL.64 R36, [R1+0x1d58] ;  /* 0x001d580001247983 */ /* 0x000ea80000100a00 */
[----:B------:R-:W-:Y:S04]  /*34b30*/  LDGSTS.E [R0+0x31000], desc[UR42][R50.64], P0 ;  /* 0x3100000032007fae */ /* 0x000fe800081a102a */
        /* <DEDUP_REMOVED lines=55> */
[----:B---3--:R-:W-:Y:S04]  /*34eb0*/  LDGSTS.E [R0+0x3e100], desc[UR42][R244.64], P1 ;  /* 0x3e100000f4007fae */ /* 0x008fe800089a102a */
[----:B------:R-:W3:Y:S04]  /*34ec0*/  LDL.64 R244, [R1+0x1b80] ;  /* 0x001b800001f47983 */ /* 0x000ee80000100a00 */
[----:B------:R-:W-:Y:S04]  /*34ed0*/  LDGSTS.E [R0+0x3f000], desc[UR42][R38.64], P0 ;  /* 0x3f00000026007fae */ /* 0x000fe800081a102a */
[----:B------:R-:W-:Y:S04]  /*34ee0*/  LDGSTS.E [R0+0x3f100], desc[UR42][R40.64], P1 ;  /* 0x3f10000028007fae */ /* 0x000fe800089a102a */
[----:B------:R-:W-:Y:S04]  /*34ef0*/  LDGSTS.E [R5+0x200], desc[UR42][R42.64], P0 ;  /* 0x002000002a057fae */ /* 0x000fe800081a102a */
        /* <DEDUP_REMOVED lines=55> */
[----:B------:R-:W-:Y:S04]  /*35270*/  LDGSTS.E [R5+0xd300], desc[UR42][R50.64], P1 ;  /* 0x0d30000032057fae */ /* 0x000fe800089a102a */
        /* <DEDUP_REMOVED lines=67> */
[----:B----4-:R-:W-:Y:S04]  /*356b0*/  LDGSTS.E [R5+0x1f200], desc[UR42][R42.64], P0 ;  /* 0x1f2000002a057fae */ /* 0x010fe800081a102a */
[----:B------:R-:W4:Y:S04]  /*356c0*/  LDL.64 R38, [R1+0x2808] ;  /* 0x0028080001267983 */ /* 0x000f280000100a00 */
[----:B------:R-:W-:Y:S04]  /*356d0*/  LDGSTS.E [R5+0x1f300], desc[UR42][R52.64], P1 ;  /* 0x1f30000034057fae */ /* 0x000fe800089a102a */
        /* <DEDUP_REMOVED lines=671> */
[----:B------:R-:W-:Y:S04]  /*380d0*/  LDGSTS.E [R3+0x7900], desc[UR42][R50.64], P1 ;  /* 0x0790000032037fae */ /* 0x000fe800089a102a */
        /* <DEDUP_REMOVED lines=375> */
[----:B------:R-:W-:Y:S04]  /*39850*/  LDGSTS.E [R247+0x25a00], desc[UR42][R46.64], P0 ;  /* 0x25a000002ef77fae */ /* 0x000fe800081a102a */
[----:B------:R-:W3:Y:S04]  /*39860*/  LDL.64 R46, [R1+0x3218] ;  /* 0x00321800012e7983 */ /* 0x000ee80000100a00 */
[----:B------:R-:W-:Y:S04]  /*39870*/  LDGSTS.E [R247+0x25b00], desc[UR42][R36.64], P1 ;  /* 0x25b0000024f77fae */ /* 0x000fe800089a102a */
[----:B------:R-:W-:Y:S04]  /*39880*/  LDGSTS.E [R247+0x26a00], desc[UR42][R44.64], P0 ;  /* 0x26a000002cf77fae */ /* 0x000fe800081a102a */
        /* <DEDUP_REMOVED lines=64> */
[----:B------:R-:W-:Y:S04]  /*39c90*/  LDGSTS.E [R247+0x36b00], desc[UR42][R46.64], P1 ;  /* 0x36b000002ef77fae */ /* 0x000fe800089a102a */
        /* <DEDUP_REMOVED lines=21> */
[----:B----4-:R-:W-:Y:S04]  /*39df0*/  LDGSTS.E [R247+0x3fa00], desc[UR42][R52.64], P0 ;  /* 0x3fa0000034f77fae */ /* 0x010fe800081a102a */
[----:B------:R-:W4:Y:S04]  /*39e00*/  LDL.64 R44, [R1+0x10a8] ;  /* 0x0010a800012c7983 */ /* 0x000f280000100a00 */
[----:B------:R-:W4:Y:S04]  /*39e10*/  LDL.64 R52, [R1+0x1130] ;  /* 0x0011300001347983 */ /* 0x000f280000100a00 */
[----:B---3--:R-:W-:Y:S04]  /*39e20*/  LDGSTS.E [R247+0x3fb00], desc[UR42][R244.64], P1 ;  /* 0x3fb00000f4f77fae */ /* 0x008fe800089a102a */
[----:B------:R-:W3:Y:S04]  /*39e30*/  LDL.64 R244, [R1+0x33d0] ;  /* 0x0033d00001f47983 */ /* 0x000ee80000100a00 */
[----:B------:R1:W-:Y:S04]  /*39e40*/  STL.64 [R1+0x6ff8], R246 ;  /* 0x006ff8f601007387 */ /* 0x0003e80000100a00 */
[----:B------:R-:W3:Y:S04]  /*39e50*/  LDL.64 R6, [R1+0x3400] ;  /* 0x0034000001067983 */ /* 0x000ee80000100a00 */
[----:B------:R-:W3:Y:S04]  /*39e60*/  LDL.64 R8, [R1+0x1678] ;  /* 0x0016780001087983 */ /* 0x000ee80000100a00 */
[----:B-1----:R-:W3:Y:S04]  /*39e70*/  LDL.64 R246, [R1+0x1680] ;  /* 0x0016800001f67983 */ /* 0x002ee80000100a00 */
[----:B------:R-:W3:Y:S04]  /*39e80*/  LDL.64 R10, [R1+0x3410] ;  /* 0x00341000010a7983 */ /* 0x000ee80000100a00 */
[----:B------:R-:W3:Y:S04]  /*39e90*/  LDL.64 R12, [R1+0x3420] ;  /* 0x00342000010c7983 */ /* 0x000ee80000100a00 */
[----:B------:R-:W3:Y:S04]  /*39ea0*/  LDL.64 R14, [R1+0x1668] ;  /* 0x00166800010e7983 */ /* 0x000ee80000100a00 */
[----:B------:R-:W3:Y:S04]  /*39eb0*/  LDL.64 R16, [R1+0x3438] ;  /* 0x0034380001107983 */ /* 0x000ee80000100a00 */
[----:B------:R-:W3:Y:S04]  /*39ec0*/  LDL.64 R18, [R1+0x1660] ;  /* 0x0016600001127983 */ /* 0x000ee80000100a00 */
[----:B------:R-:W3:Y:S04]  /*39ed0*/  LDL.64 R20, [R1+0x3450] ;  /* 0x0034500001147983 */ /* 0x000ee80000100a00 */
[----:B------:R-:W3:Y:S04]  /*39ee0*/  LDL.64 R22, [R1+0x1658] ;  /* 0x0016580001167983 */ /* 0x000ee80000100a00 */
        /* <DEDUP_REMOVED lines=23> */
[----:B------:R-:W4:Y:S04]  /*3a060*/  LDL.64 R44, [R1+0x1620] ;  /* 0x00162000012c7983 */ /* 0x000f280000100a00 */
[----:B---3--:R-:W-:Y:S04]  /*3a070*/  LDGSTS.E [R4+0x5c00], desc[UR42][R244.64], P0 ;  /* 0x05c00000f4047fae */ /* 0x008fe800081a102a */
[----:B------:R-:W-:Y:S04]  /*3a080*/  LDGSTS.E [R4+0x5d00], desc[UR42][R52.64], P1 ;  /* 0x05d0000034047fae */ /* 0x000fe800089a102a */
[----:B------:R-:W3:Y:S04]  /*3a090*/  LDL.64 R244, [R1+0x3470] ;  /* 0x0034700001f47983 */ /* 0x000ee80000100a00 */
[----:B------:R-:W4:Y:S04]  /*3a0a0*/  LDL.64 R52, [R1+0x1638] ;  /* 0x0016380001347983 */ /* 0x000f280000100a00 */
[----:B------:R-:W-:Y:S04]  /*3a0b0*/  LDGSTS.E [R4+0x6c00], desc[UR42][R46.64], P0 ;  /* 0x06c000002e047fae */ /* 0x000fe800081a102a */
        /* <DEDUP_REMOVED lines=35> */
[----:B---3--:R-:W-:Y:S04]  /*3a2f0*/  LDGSTS.E [R4+0xfc00], desc[UR42][R244.64], P0 ;  /* 0x0fc00000f4047fae */ /* 0x008fe800081a102a */
[----:B----4-:R-:W-:Y:S04]  /*3a300*/  LDGSTS.E [R4+0xfd00], desc[UR42][R52.64], P1 ;  /* 0x0fd0000034047fae */ /* 0x010fe800089a102a */
[----:B------:R-:W-:Y:S04]  /*3a310*/  LDGSTS.E [R4+0x10c00], desc[UR42][R32.64], P0 ;  /* 0x10c0000020047fae */ /* 0x000fe800081a102a */
[----:B------:R-:W3:Y:S04]  /*3a320*/  LDL.64 R244, [R1+0x3618] ;  /* 0x0036180001f47983 */ /* 0x000ee80000100a00 */
[----:B------:R-:W4:Y:S04]  /*3a330*/  LDL.64 R52, [R1+0x1608] ;  /* 0x0016080001347983 */ /* 0x000f280000100a00 */
        /* <DEDUP_REMOVED lines=10> */
[----:B------:R-:W-:Y:S04]  /*3a3e0*/  LDGSTS.E [R4+0x13c00], desc[UR42][R46.64], P0 ;  /* 0x13c000002e047fae */ /* 0x000fe800081a102a */
[----:B------:R-:W4:Y:S04]  /*3a3f0*/  LDL.64 R40, [R1+0x15a8] ;  /* 0x0015a80001287983 */ /* 0x000f280000100a00 */
[----:B------:R-:W4:Y:S04]  /*3a400*/  LDL.64 R46, [R1+0x3600] ;  /* 0x00360000012e7983 */ /* 0x000f280000100a00 */
[----:B--2---:R-:W-:Y:S04]  /*3a410*/  LDGSTS.E [R4+0x13d00], desc[UR42][R48.64], P1 ;  /* 0x13d0000030047fae */ /* 0x004fe800089a102a */
[----:B------:R-:W2:Y:S04]  /*3a420*/  LDL.64 R48, [R1+0x35d0] ;  /* 0x0035d00001307983 */ /* 0x000ea80000100a00 */
[----:B------:R-:W-:Y:S04]  /*3a430*/  LDGSTS.E [R4+0x14c00], desc[UR42][R42.64], P0 ;  /* 0x14c000002a047fae */ /* 0x000fe800081a102a */
[----:B------:R-:W2:Y:S04]  /*3a440*/  LDL.64 R42, [R1+0x35b0] ;  /* 0x0035b000012a7983 */ /* 0x000ea80000100a00 */
[----:B------:R-:W-:Y:S04]  /*3a450*/  LDGSTS.E [R4+0x14d00], desc[UR42][R50.64], P1 ;  /* 0x14d0000032047fae */ /* 0x000fe800089a102a */
        /* <DEDUP_REMOVED lines=9> */
[----:B------:R-:W4:Y:S04]  /*3a4f0*/  LDL.64 R246, [R1+0x1588] ;  /* 0x0015880001f67983 */ /* 0x000f280000100a00 */
[----:B------:R-:W4:Y:S04]  /*3a500*/  LDL.64 R6, [R1+0x3588] ;  /* 0x0035880001067983 */ /* 0x000f280000100a00 */
[----:B------:R-:W4:Y:S04]  /*3a510*/  LDL.64 R8, [R1+0x1580] ;  /* 0x0015800001087983 */ /* 0x000f280000100a00 */
        /* <DEDUP_REMOVED lines=24> */
[----:B--2---:R-:W-:Y:S04]  /*3a6a0*/  LDGSTS.E [R4+0x1ec00], desc[UR42][R48.64], P0 ;  /* 0x1ec0000030047fae */ /* 0x004fe800081a102a */
[----:B------:R-:W2:Y:S04]  /*3a6b0*/  LDL.64 R30, [R1+0x1150] ;  /* 0x00115000011e7983 */ /* 0x000ea80000100a00 */
[----:B------:R-:W2:Y:S04]  /*3a6c0*/  LDL.64 R48, [R1+0x35a0] ;  /* 0x0035a00001307983 */ /* 0x000ea80000100a00 */
[----:B------:R-:W-:Y:S04]  /*3a6d0*/  LDGSTS.E [R4+0x1ed00], desc[UR42][R50.64], P1 ;  /* 0x1ed0000032047fae */ /* 0x000fe800089a102a */
[----:B------:R-:W2:Y:S04]  /*3a6e0*/  LDL.64 R50, [R1+0x1590] ;  /* 0x0015900001327983 */ /* 0x000ea80000100a00 */
        /* <DEDUP_REMOVED lines=16> */
[----:B------:R-:W-:Y:S04]  /*3a7f0*/  LDGSTS.E [R4+0x23c00], desc[UR42][R46.64], P0 ;  /* 0x23c000002e047fae */ /* 0x000fe800081a102a */
[----:B------:R-:W4:Y:S04]  /*3a800*/  LDL.64 R46, [R1+0x1148] ;  /* 0x00114800012e7983 */ /* 0x000f280000100a00 */
[----:B------:R-:W-:Y:S04]  /*3a810*/  LDGSTS.E [R4+0x23d00], desc[UR42][R44.64], P1 ;  /* 0x23d000002c047fae */ /* 0x000fe800089a102a */
[----:B------:R-:W4:Y:S04]  /*3a820*/  LDL.64 R44, [R1+0x1120] ;  /* 0x00112000012c7983 */ /* 0x000f280000100a00 */
[----:B--2---:R-:W-:Y:S04]  /*3a830*/  LDGSTS.E [R4+0x24c00], desc[UR42][R48.64], P0 ;  /* 0x24c0000030047fae */ /* 0x004fe800081a102a */
        /* <DEDUP_REMOVED lines=55> */
[----:B---3--:R-:W-:Y:S04]  /*3abb0*/  LDGSTS.E [R4+0x32c00], desc[UR42][R244.64], P0 ;  /* 0x32c00000f4047fae */ /* 0x008fe800081a102a */
[----:B------:R-:W3:Y:S04]  /*3abc0*/  LDL.64 R244, [R1+0x3500] ;  /* 0x0035000001f47983 */ /* 0x000ee80000100a00 */
[----:B----4-:R-:W-:Y:S04]  /*3abd0*/  LDGSTS.E [R4+0x32d00], desc[UR42][R52.64], P1 ;  /* 0x32d0000034047fae */ /* 0x010fe800089a102a */
[----:B------:R-:W4:Y:S04]  /*3abe0*/  LDL.64 R52, [R1+0x34d0] ;  /* 0x0034d00001347983 */ /* 0x000f280000100a00 */
[----:B------:R-:W-:Y:S04]  /*3abf0*/  LDGSTS.E [R4+0x33c00], desc[UR42][R42.64], P0 ;  /* 0x33c000002a047fae */ /* 0x000fe800081a102a */
[----:B------:R-:W-:Y:S04]  /*3ac00*/  LDGSTS.E [R4+0x33d00], desc[UR42][R46.64], P1 ;  /* 0x33d000002e047fae */ /* 0x000fe800089a102a */
        /* <DEDUP_REMOVED lines=58> */
[----:B---3--:R-:W-:Y:S04]  /*3afb0*/  LDGSTS.E [R248+0x2e00], desc[UR42][R244.64], P0 ;  /* 0x02e00000f4f87fae */ /* 0x008fe800081a102a */
[----:B------:R-:W3:Y:S04]  /*3afc0*/  LDL.64 R244, [R1+0x1870] ;  /* 0x0018700001f47983 */ /* 0x000ee80000100a00 */
[----:B----4-:R-:W-:Y:S04]  /*3afd0*/  LDGSTS.E [R248+0x2f00], desc[UR42][R44.64], P1 ;  /* 0x02f000002cf87fae */ /* 0x010fe800089a102a */
[----:B------:R-:W-:Y:S04]  /*3afe0*/  LDGSTS.E [R248+0x3e00], desc[UR42][R52.64], P0 ;  /* 0x03e0000034f87fae */ /* 0x000fe800081a102a */
[----:B------:R-:W4:Y:S04]  /*3aff0*/  LDL.64 R44, [R1+0x1868] ;  /* 0x00186800012c7983 */ /* 0x000f280000100a00 */
[----:B------:R-:W4:Y:S04]  /*3b000*/  LDL.64 R52, [R1+0x3708] ;  /* 0x0037080001347983 */ /* 0x000f280000100a00 */
[----:B------:R-:W-:Y:S04]  /*3b010*/  LDGSTS.E [R248+0x3f00], desc[UR42][R46.64], P1 ;  /* 0x03f000002ef87fae */ /* 0x000fe800089a102a */
[----:B------:R-:W4:Y:S04]  /*3b020*/  LDL.64 R46, [R1+0x1850] ;  /* 0x00185000012e7983 */ /* 0x000f280000100a00 */
[----:B--2---:R-:W-:Y:S04]  /*3b030*/  LDGSTS.E [R248+0x4e00], desc[UR42][R48.64], P0 ;  /* 0x04e0000030f87fae */ /* 0x004fe800081a102a */
        /* <DEDUP_REMOVED lines=36> */
[----:B------:R-:W-:Y:S04]  /*3b280*/  LDGSTS.E [R248+0xdf00], desc[UR42][R44.64], P1 ;  /* 0x0df000002cf87fae */ /* 0x000fe800089a102a */
[----:B------:R-:W-:Y:S04]  /*3b290*/  LDGSTS.E [R248+0xee00], desc[UR42][R32.64], P0 ;  /* 0x0ee0000020f87fae */ /* 0x000fe800081a102a */
[----:B------:R-:W4:Y:S04]  /*3b2a0*/  LDL.64 R52, [R1+0x3778] ;  /* 0x0037780001347983 */ /* 0x000f280000100a00 */
[----:B------:R-:W4:Y:S04]  /*3b2b0*/  LDL.64 R44, [R1+0x1838] ;  /* 0x00183800012c7983 */ /* 0x000f280000100a00 */
        /* <DEDUP_REMOVED lines=127> */
[----:B--2---:R-:W-:Y:S04]  /*3bab0*/  LDGSTS.E [R248+0x2fe00], desc[UR42][R48.64], P0 ;  /* 0x2fe0000030f87fae */ /* 0x004fe800081a102a */
[----:B------:R-:W-:Y:S04]  /*3bac0*/  LDGSTS.E [R248+0x2ff00], desc[UR42][R50.64], P1 ;  /* 0x2ff0000032f87fae */ /* 0x000fe800089a102a */
[----:B------:R-:W2:Y:S04]  /*3bad0*/  LDL.64 R46, [R1+0x1730] ;  /* 0x00173000012e7983 */ /* 0x000ea80000100a00 */
[----:B------:R-:W2:Y:S04]  /*3bae0*/  LDL.64 R48, [R1+0x3858] ;  /* 0x0038580001307983 */ /* 0x000ea80000100a00 */
[----:B------:R-:W2:Y:S04]  /*3baf0*/  LDL.64 R50, [R1+0x1738] ;  /* 0x0017380001327983 */ /* 0x000ea80000100a00 */
[----:B------:R-:W2:Y:S04]  /*3bb00*/  LDL.64 R42, [R1+0x3848] ;  /* 0x00384800012a7983 */ /* 0x000ea80000100a00 */
[----:B------:R-:W2:Y:S04]  /*3bb10*/  LDL.64 R40, [R1+0x1720] ;  /* 0x0017200001287983 */ /* 0x000ea80000100a00 */
[----:B----4-:R-:W-:Y:S04]  /*3bb20*/  LDGSTS.E [R248+0x30e00], desc[UR42][R52.64], P0 ;  /* 0x30e0000034f87fae */ /* 0x010fe800081a102a */
[----:B------:R-:W4:Y:S04]  /*3bb30*/  LDL.64 R38, [R1+0x3840] ;  /* 0x0038400001267983 */ /* 0x000f280000100a00 */
[----:B------:R-:W2:Y:S04]  /*3bb40*/  LDL.64 R52, [R1+0x3860] ;  /* 0x0038600001347983 */ /* 0x000ea80000100a00 */
[----:B------:R-:W-:Y:S04]  /*3bb50*/  LDGSTS.E [R248+0x30f00], desc[UR42][R44.64], P1 ;  /* 0x30f000002cf87fae */ /* 0x000fe800089a102a */
[----:B------:R-:W4:Y:S04]  /*3bb60*/  LDL.64 R44, [R1+0x1728] ;  /* 0x00172800012c7983 */ /* 0x000f280000100a00 */
[----:B------:R-:W-:Y:S04]  /*3bb70*/  LDGSTS.E [R248+0x31e00], desc[UR42][R20.64], P0 ;  /* 0x31e0000014f87fae */ /* 0x000fe800081a102a */
[----:B------:R-:W-:Y:S04]  /*3bb80*/  LDGSTS.E [R248+0x31f00], desc[UR42][R22.64], P1 ;  /* 0x31f0000016f87fae */ /* 0x000fe800089a102a */
[----:B------:R-:W4:Y:S04]  /*3bb90*/  LDL.64 R20, [R1+0x3800] ;  /* 0x0038000001147983 */ /* 0x000f280000100a00 */
[----:B------:R-:W-:Y:S04]  /*3bba0*/  LDGSTS.E [R248+0x32e00], desc[UR42][R24.64], P0 ;  /* 0x32e0000018f87fae */ /* 0x000fe800081a102a */
[----:B------:R-:W4:Y:S04]  /*3bbb0*/  LDL.64 R22, [R1+0x3810] ;  /* 0x0038100001167983 */ /* 0x000f280000100a00 */
[----:B------:R-:W4:Y:S04]  /*3bbc0*/  LDL.64 R24, [R1+0x16f0] ;  /* 0x0016f00001187983 */ /* 0x000f280000100a00 */
[----:B---3--:R-:W-:Y:S04]  /*3bbd0*/  LDGSTS.E [R248+0x32f00], desc[UR42][R244.64], P1 ;  /* 0x32f00000f4f87fae */ /* 0x008fe800089a102a */
[----:B------:R-:W3:Y:S04]  /*3bbe0*/  LDL.64 R244, [R1+0x16d8] ;  /* 0x0016d80001f47983 */ /* 0x000ee80000100a00 */
[----:B--2---:R-:W-:Y:S04]  /*3bbf0*/  LDGSTS.E [R248+0x33e00], desc[UR42][R52.64], P0 ;  /* 0x33e0000034f87fae */ /* 0x004fe800081a102a */
[----:B------:R-:W-:Y:S04]  /*3bc00*/  LDGSTS.E [R248+0x33f00], desc[UR42][R50.64], P1 ;  /* 0x33f0000032f87fae */ /* 0x000fe800089a102a */
[----:B------:R-:W-:Y:S04]  /*3bc10*/  LDGSTS.E [R248+0x34e00], desc[UR42][R48.64], P0 ;  /* 0x34e0000030f87fae */ /* 0x000fe800081a102a */
[----:B------:R-:W2:Y:S04]  /*3bc20*/  LDL.LU.64 R52, [R1+0x7120] ;  /* 0x0071200001347983 */ /* 0x000ea80000300a00 */
[----:B------:R-:W2:Y:S04]  /*3bc30*/  LDL.LU.64 R50, [R1+0x7118] ;  /* 0x0071180001327983 */ /* 0x000ea80000300a00 */
[----:B------:R-:W-:Y:S04]  /*3bc40*/  LDGSTS.E [R248+0x34f00], desc[UR42][R46.64], P1 ;  /* 0x34f000002ef87fae */ /* 0x000fe800089a102a */
[----:B------:R-:W2:Y:S04]  /*3bc50*/  LDL.LU.64 R48, [R1+0x7110] ;  /* 0x0071100001307983 */ /* 0x000ea80000300a00 */
[----:B------:R-:W-:Y:S04]  /*3bc60*/  LDGSTS.E [R248+0x35e00], desc[UR42][R18.64], P0 ;  /* 0x35e0000012f87fae */ /* 0x000fe800081a102a */
[----:B------:R-:W2:Y:S04]  /*3bc70*/  LDL.LU.64 R46, [R1+0x7108] ;  /* 0x00710800012e7983 */ /* 0x000ea80000300a00 */
[----:B----4-:R-:W-:Y:S04]  /*3bc80*/  LDGSTS.E [R248+0x35f00], desc[UR42][R44.64], P1 ;  /* 0x35f000002cf87fae */ /* 0x010fe800089a102a */
[----:B------:R-:W4:Y:S04]  /*3bc90*/  LDL.64 R18, [R1+0x3798] ;  /* 0x0037980001127983 */ /* 0x000f280000100a00 */
[----:B------:R-:W-:Y:S04]  /*3bca0*/  LDGSTS.E [R248+0x36e00], desc[UR42][R42.64], P0 ;  /* 0x36e000002af87fae */ /* 0x000fe800081a102a */
[----:B------:R-:W2:Y:S04]  /*3bcb0*/  LDL.LU.64 R44, [R1+0x7100] ;  /* 0x00710000012c7983 */ /* 0x000ea80000300a00 */
        /* <DEDUP_REMOVED lines=19> */
[----:B------:R-:W-:Y:S04]  /*3bdf0*/  LDGSTS.E [R248+0x3bf00], desc[UR42][R12.64], P1 ;  /* 0x3bf000000cf87fae */ /* 0x000fe800089a102a */
[----:B------:R-:W-:Y:S04]  /*3be00*/  LDGSTS.E [R248+0x3ce00], desc[UR42][R10.64], P0 ;  /* 0x3ce000000af87fae */ /* 0x000fe800081a102a */
[----:B------:R-:W2:Y:S04]  /*3be10*/  LDL.LU.64 R8, [R1+0xbd8] ;  /* 0x000bd80001087983 */ /* 0x000ea80000300a00 */
[----:B------:R-:W2:Y:S04]  /*3be20*/  LDL.LU.64 R6, [R1+0xbd0] ;  /* 0x000bd00001067983 */ /* 0x000ea80000300a00 */
[----:B------:R-:W2:Y:S04]  /*3be30*/  LDL.LU.64 R12, [R1+0xbc8] ;  /* 0x000bc800010c7983 */ /* 0x000ea80000300a00 */
[----:B------:R-:W2:Y:S04]  /*3be40*/  LDL.LU.64 R10, [R1+0xbc0] ;  /* 0x000bc000010a7983 */ /* 0x000ea80000300a00 */
[----:B------:R-:W-:Y:S04]  /*3be50*/  LDGSTS.E [R248+0x3cf00], desc[UR42][R24.64], P1 ;  /* 0x3cf0000018f87fae */ /* 0x000fe800089a102a */
[----:B------:R-:W-:Y:S04]  /*3be60*/  LDGSTS.E [R248+0x3de00], desc[UR42][R22.64], P0 ;  /* 0x3de0000016f87fae */ /* 0x000fe800081a102a */
[----:B------:R-:W-:Y:S04]  /*3be70*/  LDGSTS.E [R248+0x3df00], desc[UR42][R246.64], P1 ;  /* 0x3df00000f6f87fae */ /* 0x000fe800089a102a */
[----:B------:R-:W-:Y:S04]  /*3be80*/  LDGSTS.E [R248+0x3ee00], desc[UR42][R14.64], P0 ;  /* 0x3ee000000ef87fae */ /* 0x000fe800081a102a */
[----:B------:R-:W-:Y:S04]  /*3be90*/  LDGSTS.E [R248+0x3ef00], desc[UR42][R16.64], P1 ;  /* 0x3ef0000010f87fae */ /* 0x000fe800089a102a */
[----:B------:R1:W-:Y:S04]  /*3bea0*/  LDGSTS.E [R248+0x3fe00], desc[UR42][R20.64], P0 ;  /* 0x3fe0000014f87fae */ /* 0x0003e800081a102a */
[----:B------:R-:W2:Y:S04]  /*3beb0*/  LDL.LU.64 R24, [R1+0x70b0] ;  /* 0x0070b00001187983 */ /* 0x000ea80000300a00 */
[----:B------:R-:W2:Y:S01]  /*3bec0*/  LDL.LU.64 R22, [R1+0x70a8] ;  /* 0x0070a80001167983 */ /* 0x000ea20000300a00 */
[----:B-1----:R-:W-:-:S03]  /*3bed0*/  IADD3 R21, PT, PT, R0, 0x100000, RZ ;  /* 0x0010000000157810 */ /* 0x002fc60007ffe0ff */
[----:B------:R-:W2:Y:S04]  /*3bee0*/  LDL.LU.64 R16, [R1+0xb58] ;  /* 0x000b580001107983 */ /* 0x000ea80000300a00 */
[----:B------:R-:W2:Y:S04]  /*3bef0*/  LDL.LU.64 R14, [R1+0xb50] ;  /* 0x000b5000010e7983 */ /* 0x000ea80000300a00 */
[----:B---3--:R1:W-:Y:S04]  /*3bf00*/  LDGSTS.E [R248+0x3ff00], desc[UR42][R244.64], P1 ;  /* 0x3ff00000f4f87fae */ /* 0x0083e800089a102a */
[----:B------:R-:W0:Y:S01]  /*3bf10*/  LDGDEPBAR ;  /* 0x00000000000079af */ /* 0x000e220000000000 */
[----:B------:R-:W-:Y:S08]  /*3bf20*/  BAR.SYNC.DEFER_BLOCKING 0x0 ;  /* 0x0000000000007b1d */ /* 0x000ff00000010000 */
[----:B-1----:R-:W1:Y:S01]  /*3bf30*/  LDC R245, c[0x0][0x3a0] ;  /* 0x0000e800fff57b82 */ /* 0x002e620000000800 */
[----:B------:R-:W-:-:S02]  /*3bf40*/  VIADD R244, R0, 0x100000 ;  /* 0x0010000000f47836 */ /* 0x000fc40000000000 */
[----:B-1----:R-:W-:-:S05]  /*3bf50*/  VIADD R245, R245, 0xffffff7b ;  /* 0xffffff7bf5f57836 */ /* 0x002fca0000000000 */
[----:B------:R-:W-:Y:S02]  /*3bf60*/  ISETP.GE.U32.AND P0, PT, R245, 0x7ffffefc, PT ;  /* 0x7ffffefcf500780c */ /* 0x000fe40003f06070 */
[----:B------:R-:W1:Y:S01]  /*3bf70*/  LDC R245, c[0x0][0x3a8] ;  /* 0x0000ea00fff57b82 */ /* 0x000e620000000800 */
[----:B------:R-:W-:Y:S01]  /*3bf80*/  @!PT LDS RZ, [RZ] ;  /* 0x00000000fffff984 */ /* 0x000fe20000000800 */
[----:B------:R-:W-:Y:S01]  /*3bf90*/  @!PT LDS RZ, [RZ] ;  /* 0x00000000fffff984 */ /* 0x000fe20000000800 */
[----:B------:R-:W-:Y:S01]  /*3bfa0*/  @!PT LDS RZ, [RZ] ;  /* 0x00000000fffff984 */ /* 0x000fe20000000800 */
[----:B----4-:R-:W-:Y:S04]  /*3bfb0*/  LDGSTS.E [R21+-0x60000], desc[UR42][R18.64], !P2 ;  /* 0xa000000012157fae */ /* 0x010fe8000d1a102a */
[----:B------:R3:W-:Y:S04]  /*3bfc0*/  LDGSTS.E [R244+-0x5ff00], desc[UR42][R242.64], !P2 ;  /* 0xa0100000f2f47fae */ /* 0x0007e8000d1a102a */
[----:B------:R1:W-:Y:S04]  /*3bfd0*/  LDGSTS.E [R252+-0x5fe00], desc[UR42][R240.64], !P2 ;  /* 0xa0200000f0fc7fae */ /* 0x0003e8000d1a102a */
[----:B------:R-:W4:Y:S04]  /*3bfe0*/  LDL.LU.64 R20, [R1+0xb48] ;  /* 0x000b480001147983 */ /* 0x000f280000300a00 */
[----:B------:R-:W4:Y:S01]  /*3bff0*/  LDL.LU.64 R18, [R1+0xb40] ;  /* 0x000b400001127983 */ /* 0x000f220000300a00 */
[----:B---3--:R-:W3:Y:S01]  /*3c000*/  LDC R243, c[0x0][0x3a0] ;  /* 0x0000e800fff37b82 */ /* 0x008ee20000000800 */
[----:B-1----:R-:W-:-:S02]  /*3c010*/  IMAD.SHL.U32 R252, R245, 0x80, RZ ;  /* 0x00000080f5fc7824 */ /* 0x002fc400078e00ff */
[C---:B------:R-:W-:Y:S01]  /*3c020*/  VIADD R241, R0.reuse, 0x100000 ;  /* 0x0010000000f17836 */ /* 0x040fe20000000000 */
[----:B------:R-:W-:Y:S01]  /*3c030*/  STL [R1+0x6f68], R248 ;  /* 0x006f68f801007387 */ /* 0x000fe20000100800 */
[----:B------:R-:W-:-:S03]  /*3c040*/  VIADD R240, R0, 0x100000 ;  /* 0x0010000000f07836 */ /* 0x000fc60000000000 */
[----:B------:R-:W1:Y:S01]  /*3c050*/  LDC R245, c[0x0][0x3a0] ;  /* 0x0000e800fff57b82 */ /* 0x000e620000000800 */
[----:B------:R3:W-:Y:S07]  /*3c060*/  LDGSTS.E [R249+-0x5fd00], desc[UR42][R238.64], !P2 ;  /* 0xa0300000eef97fae */ /* 0x0007ee000d1a102a */
[----:B------:R-:W1:Y:S01]  /*3c070*/  LDC R244, c[0x0][0x3a0] ;  /* 0x0000e800fff47b82 */ /* 0x000e620000000800 */
[----:B---3--:R-:W-:Y:S02]  /*3c080*/  VIADD R239, R0, 0x100000 ;  /* 0x0010000000ef7836 */ /* 0x008fe40000000000 */
[----:B--2---:R-:W-:-:S04]  /*3c090*/  IMAD.WIDE R8, R252, 0x4, R8 ;  /* 0x00000004fc087825 */ /* 0x004fc800078e0208 */
[C---:B------:R-:W-:Y:S01]  /*3c0a0*/  IMAD.WIDE R6, R252.reuse, 0x4, R6 ;  /* 0x00000004fc067825 */ /* 0x040fe200078e0206 */
[----:B------:R2:W-:Y:S03]  /*3c0b0*/  STL.64 [R1+0x2e58], R8 ;  /* 0x002e580801007387 */ /* 0x0005e60000100a00 */
[C---:B------:R-:W-:Y:S01]  /*3c0c0*/  IMAD.WIDE R12, R252.reuse, 0x4, R12 ;  /* 0x00000004fc0c7825 */ /* 0x040fe200078e020c */
[----:B------:R3:W-:Y:S03]  /*3c0d0*/  STL.64 [R1+0x2e50], R6 ;  /* 0x002e500601007387 */ /* 0x0007e60000100a00 */
[----:B------:R-:W-:Y:S01]  /*3c0e0*/  IMAD.WIDE R246, R252, 0x4, R10 ;  /* 0x00000004fcf67825 */ /* 0x000fe200078e020a */
[----:B------:R-:W-:Y:S04]  /*3c0f0*/  LDGSTS.E [R241+-0x5f000], desc[UR42][R8.64], !P0 ;  /* 0xa100000008f17fae */ /* 0x000fe8000c1a102a */
[----:B------:R1:W-:Y:S04]  /*3c100*/  STL.64 [R1+0x2e48], R12 ;  /* 0x002e480c01007387 */ /* 0x0003e80000100a00 */
[----:B------:R-:W-:Y:S04]  /*3c110*/  LDGSTS.E [R240+-0x5ef00], desc[UR42][R6.64], !P0 ;  /* 0xa110000006f07fae */ /* 0x000fe8000c1a102a */
[----:B--2---:R-:W2:Y:S04]  /*3c120*/  LDL.LU.64 R8, [R1+0xad8] ;  /* 0x000ad80001087983 */ /* 0x004ea80000300a00 */
[----:B------:R1:W-:Y:S04]  /*3c130*/  STL.64 [R1+0x2e40], R246 ;  /* 0x002e40f601007387 */ /* 0x0003e80000100a00 */
[----:B---3--:R-:W3:Y:S04]  /*3c140*/  LDL.LU.64 R6, [R1+0xad0] ;  /* 0x000ad00001067983 */ /* 0x008ee80000300a00 */
[----:B------:R-:W3:Y:S04]  /*3c150*/  LDL.LU.64 R10, [R1+0xac8] ;  /* 0x000ac800010a7983 */ /* 0x000ee80000300a00 */
[----:B------:R-:W-:Y:S04]  /*3c160*/  LDGSTS.E [R239+-0x5ee00], desc[UR42][R12.64], !P0 ;  /* 0xa12000000cef7fae */ /* 0x000fe8000c1a102a */
[----:B-1----:R-:W3:Y:S01]  /*3c170*/  LDL.LU.64 R12, [R1+0xac0] ;  /* 0x000ac000010c7983 */ /* 0x002ee20000300a00 */
[----:B------:R-:W-:Y:S01]  /*3c180*/  VIADD R242, R243, 0xffffff77 ;  /* 0xffffff77f3f27836 */ /* 0x000fe20000000000 */
[----:B------:R-:W-:Y:S01]  /*3c190*/  IADD3 R238, PT, PT, R0, 0x100000, RZ ;  /* 0x0010000000ee7810 */ /* 0x000fe20007ffe0ff */
[----:B------:R-:W-:Y:S01]  /*3c1a0*/  IMAD.WIDE R16, R252, 0x4, R16 ;  /* 0x00000004fc107825 */ /* 0x000fe200078e0210 */
[----:B------:R-:W1:Y:S02]  /*3c1b0*/  LDC R243, c[0x0][0x3a0] ;  /* 0x0000e800fff37b82 */ /* 0x000e640000000800 */
[----:B------:R-:W-:Y:S01]  /*3c1c0*/  ISETP.GE.U32.AND P1, PT, R242, 0x7ffffef8, PT ;  /* 0x7ffffef8f200780c */ /* 0x000fe20003f26070 */
[----:B------:R-:W-:Y:S01]  /*3c1d0*/  VIADD R242, R245, 0xffffff73 ;  /* 0xffffff73f5f27836 */ /* 0x000fe20000000000 */
[----:B------:R1:W-:Y:S01]  /*3c1e0*/  LDGSTS.E [R238+-0x5ed00], desc[UR42][R246.64], !P0 ;  /* 0xa1300000f6ee7fae */ /* 0x0003e2000c1a102a */
[----:B------:R-:W-:-:S03]  /*3c1f0*/  IMAD.WIDE R14, R252, 0x4, R14 ;  /* 0x00000004fc0e7825 */ /* 0x000fc600078e020e */
[----:B------:R-:W-:Y:S01]  /*3c200*/  ISETP.GE.U32.AND P0, PT, R242, 0x7ffffef4, PT ;  /* 0x7ffffef4f200780c */ /* 0x000fe20003f06070 */
[----:B------:R1:W-:Y:S01]  /*3c210*/  STL.64 [R1+0x2e38], R16 ;  /* 0x002e381001007387 */ /* 0x0003e20000100a00 */
[----:B------:R-:W1:Y:S03]  /*3c220*/  LDC R245, c[0x0][0x3a0] ;  /* 0x0000e800fff57b82 */ /* 0x000e660000000800 */
[----:B------:R1:W-:Y:S04]  /*3c230*/  STL.64 [R1+0x2e30], R14 ;  /* 0x002e300e01007387 */ /* 0x0003e80000100a00 */
[----:B------:R-:W-:Y:S04]  /*3c240*/  LDGSTS.E [R241+-0x5e000], desc[UR42][R16.64], !P1 ;  /* 0xa200000010f17fae */ /* 0x000fe8000c9a102a */
[----:B------:R-:W-:Y:S01]  /*3c250*/  LDGSTS.E [R240+-0x5df00], desc[UR42][R14.64], !P1 ;  /* 0xa21000000ef07fae */ /* 0x000fe2000c9a102a */
[----:B----4-:R-:W-:-:S04]  /*3c260*/  IMAD.WIDE R20, R252, 0x4, R20 ;  /* 0x00000004fc147825 */ /* 0x010fc800078e0214 */
[C---:B-1----:R-:W-:Y:S01]  /*3c270*/  IMAD.WIDE R246, R252.reuse, 0x4, R18 ;  /* 0x00000004fcf67825 */ /* 0x042fe200078e0212 */
[----:B------:R1:W-:Y:S04]  /*3c280*/  STL.64 [R1+0x2e28], R20 ;  /* 0x002e281401007387 */ /* 0x0003e80000100a00 */
[----:B------:R-:W4:Y:S04]  /*3c290*/  LDL.LU.64 R16, [R1+0xa10] ;  /* 0x000a100001107983 */ /* 0x000f280000300a00 */
[----:B------:R1:W-:Y:S04]  /*3c2a0*/  STL.64 [R1+0x2e20], R246 ;  /* 0x002e20f601007387 */ /* 0x0003e80000100a00 */
[----:B------:R-:W4:Y:S04]  /*3c2b0*/  LDL.LU.64 R14, [R1+0xa00] ;  /* 0x000a0000010e7983 */ /* 0x000f280000300a00 */
[----:B------:R-:W4:Y:S04]  /*3c2c0*/  LDL.LU.64 R18, [R1+0x9e8] ;  /* 0x0009e80001127983 */ /* 0x000f280000300a00 */
[----:B------:R-:W-:Y:S04]  /*3c2d0*/  LDGSTS.E [R239+-0x5de00], desc[UR42][R20.64], !P1 ;  /* 0xa220000014ef7fae */ /* 0x000fe8000c9a102a */
[----:B------:R2:W-:Y:S04]  /*3c2e0*/  LDGSTS.E [R238+-0x5dd00], desc[UR42][R246.64], !P1 ;  /* 0xa2300000f6ee7fae */ /* 0x0005e8000c9a102a */
[----:B-1----:R-:W4:Y:S01]  /*3c2f0*/  LDL.LU.64 R20, [R1+0x9d8] ;  /* 0x0009d80001147983 */ /* 0x002f220000300a00 */
[----:B--2---:R-:W-:-:S04]  /*3c300*/  IMAD.WIDE R8, R252, 0x4, R8 ;  /* 0x00000004fc087825 */ /* 0x004fc800078e0208 */
[C---:B---3--:R-:W-:Y:S01]  /*3c310*/  IMAD.WIDE R6, R252.reuse, 0x4, R6 ;  /* 0x00000004fc067825 */ /* 0x048fe200078e0206 */
[----:B------:R1:W-:Y:S03]  /*3c320*/  STL.64 [R1+0x2e18], R8 ;  /* 0x002e180801007387 */ /* 0x0003e60000100a00 */
[C---:B------:R-:W-:Y:S01]  /*3c330*/  IMAD.WIDE R10, R252.reuse, 0x4, R10 ;  /* 0x00000004fc0a7825 */ /* 0x040fe200078e020a */
[----:B------:R2:W-:Y:S04]  /*3c340*/  STL.64 [R1+0x2e10], R6 ;  /* 0x002e100601007387 */ /* 0x0005e80000100a00 */
[----:B------:R-:W-:Y:S04]  /*3c350*/  LDGSTS.E [R241+-0x5d000], desc[UR42][R8.64], !P0 ;  /* 0xa300000008f17fae */ /* 0x000fe8000c1a102a */
[----:B------:R3:W-:Y:S04]  /*3c360*/  STL.64 [R1+0x2e08], R10 ;  /* 0x002e080a01007387 */ /* 0x0007e80000100a00 */
[----:B------:R-:W-:Y:S01]  /*3c370*/  LDGSTS.E [R240+-0x5cf00], desc[UR42][R6.64], !P0 ;  /* 0xa310000006f07fae */ /* 0x000fe2000c1a102a */
[----:B------:R-:W-:-:S03]  /*3c380*/  IMAD.WIDE R246, R252, 0x4, R12 ;  /* 0x00000004fcf67825 */ /* 0x000fc600078e020c */
[----:B-1----:R-:W4:Y:S04]  /*3c390*/  LDL.LU.64 R8, [R1+0x8f8] ;  /* 0x0008f80001087983 */ /* 0x002f280000300a00 */
[----:B------:R1:W-:Y:S04]  /*3c3a0*/  STL.64 [R1+0x2e00], R246 ;  /* 0x002e00f601007387 */ /* 0x0003e80000100a00 */
[----:B--2---:R-:W2:Y:S04]  /*3c3b0*/  LDL.LU.64 R6, [R1+0x8e8] ;  /* 0x0008e80001067983 */ /* 0x004ea80000300a00 */
[----:B------:R-:W2:Y:S04]  /*3c3c0*/  LDL.LU.64 R12, [R1+0x8d8] ;  /* 0x0008d800010c7983 */ /* 0x000ea80000300a00 */
[----:B------:R-:W-:Y:S01]  /*3c3d0*/  LDGSTS.E [R239+-0x5ce00], desc[UR42][R10.64], !P0 ;  /* 0xa32000000aef7fae */ /* 0x000fe2000c1a102a */
[----:B------:R-:W-:-:S02]  /*3c3e0*/  VIADD R242, R244, 0xffffff6f ;  /* 0xffffff6ff4f27836 */ /* 0x000fc40000000000 */
[----:B------:R-:W1:Y:S01]  /*3c3f0*/  LDC R244, c[0x0][0x3a0] ;  /* 0x0000e800fff47b82 */ /* 0x000e620000000800 */
[----:B------:R1:W-:Y:S04]  /*3c400*/  LDGSTS.E [R238+-0x5cd00], desc[UR42][R246.64], !P0 ;  /* 0xa3300000f6ee7fae */ /* 0x0003e8000c1a102a */
[----:B---3--:R-:W3:Y:S01]  /*3c410*/  LDL.LU.64 R10, [R1+0x8c8] ;  /* 0x0008c800010a7983 */ /* 0x008ee20000300a00 */
[----:B------:R-:W-:Y:S01]  /*3c420*/  ISETP.GE.U32.AND P1, PT, R242, 0x7ffffef0, PT ;  /* 0x7ffffef0f200780c */ /* 0x000fe20003f26070 */
[----:B------:R-:W-:Y:S02]  /*3c430*/  VIADD R242, R243, 0xffffff6b ;  /* 0xffffff6bf3f27836 */ /* 0x000fe40000000000 */
[----:B------:R-:W1:Y:S03]  /*3c440*/  LDC R243, c[0x0][0x3a0] ;  /* 0x0000e800fff37b82 */ /* 0x000e660000000800 */
[----:B------:R-:W-:Y:S01]  /*3c450*/  ISETP.GE.U32.AND P0, PT, R242, 0x7ffffeec, PT ;  /* 0x7ffffeecf200780c */ /* 0x000fe20003f06070 */
[----:B----4-:R-:W-:-:S04]  /*3c460*/  IMAD.WIDE R16, R252, 0x4, R16 ;  /* 0x00000004fc107825 */ /* 0x010fc800078e0210 */
[C---:B------:R-:W-:Y:S01]  /*3c470*/  IMAD.WIDE R14, R252.reuse, 0x4, R14 ;  /* 0x00000004fc0e7825 */ /* 0x040fe200078e020e */
[----:B------:R4:W-:Y:S03]  /*3c480*/  STL.64 [R1+0x2df8], R16 ;  /* 0x002df81001007387 */ /* 0x0009e60000100a00 */
[C---:B------:R-:W-:Y:S01]  /*3c490*/  IMAD.WIDE R18, R252.reuse, 0x4, R18 ;  /* 0x00000004fc127825 */ /* 0x040fe200078e0212 */
[----:B------:R1:W-:Y:S04]  /*3c4a0*/  STL.64 [R1+0x2df0], R14 ;  /* 0x002df00e01007387 */ /* 0x0003e80000100a00 */
[----:B------:R-:W-:Y:S04]  /*3c4b0*/  LDGSTS.E [R241+-0x5c000], desc[UR42][R16.64], !P1 ;  /* 0xa400000010f17fae */ /* 0x000fe8000c9a102a */
[----:B------:R4:W-:Y:S04]  /*3c4c0*/  STL.64 [R1+0x2de8], R18 ;  /* 0x002de81201007387 */ /* 0x0009e80000100a00 */
[----:B------:R-:W-:Y:S01]  /*3c4d0*/  LDGSTS.E [R240+-0x5bf00], desc[UR42][R14.64], !P1 ;  /* 0xa41000000ef07fae */ /* 0x000fe2000c9a102a */
[----:B-1----:R-:W-:-:S03]  /*3c4e0*/  IMAD.WIDE R246, R252, 0x4, R20 ;  /* 0x00000004fcf67825 */ /* 0x002fc600078e0214 */
[----:B----4-:R-:W4:Y:S04]  /*3c4f0*/  LDL.LU.64 R16, [R1+0x848] ;  /* 0x0008480001107983 */ /* 0x010f280000300a00 */
[----:B------:R3:W-:Y:S04]  /*3c500*/  STL.64 [R1+0x2de0], R246 ;  /* 0x002de0f601007387 */ /* 0x0007e80000100a00 */
[----:B------:R-:W4:Y:S04]  /*3c510*/  LDL.LU.64 R14, [R1+0x838] ;  /* 0x00083800010e7983 */ /* 0x000f280000300a00 */
[----:B------:R-:W4:Y:S04]  /*3c520*/  LDL.LU.64 R20, [R1+0x820] ;  /* 0x0008200001147983 */ /* 0x000f280000300a00 */
[----:B------:R-:W-:Y:S04]  /*3c530*/  LDGSTS.E [R239+-0x5be00], desc[UR42][R18.64], !P1 ;  /* 0xa420000012ef7fae */ /* 0x000fe8000c9a102a */
[----:B------:R3:W-:Y:S04]  /*3c540*/  LDGSTS.E [R238+-0x5bd00], desc[UR42][R246.64], !P1 ;  /* 0xa4300000f6ee7fae */ /* 0x0007e8000c9a102a */
[----:B------:R-:W4:Y:S01]  /*3c550*/  LDL.LU.64 R18, [R1+0x810] ;  /* 0x0008100001127983 */ /* 0x000f220000300a00 */
[----:B------:R-:W-:-:S04]  /*3c560*/  IMAD.WIDE R8, R252, 0x4, R8 ;  /* 0x00000004fc087825 */ /* 0x000fc800078e0208 */
[C---:B--2---:R-:W-:Y:S01]  /*3c570*/  IMAD.WIDE R6, R252.reuse, 0x4, R6 ;  /* 0x00000004fc067825 */ /* 0x044fe200078e0206 */
[----:B------:R1:W-:Y:S03]  /*3c580*/  STL.64 [R1+0x2dd8], R8 ;  /* 0x002dd80801007387 */ /* 0x0003e60000100a00 */
[C---:B------:R-:W-:Y:S01]  /*3c590*/  IMAD.WIDE R12, R252.reuse, 0x4, R12 ;  /* 0x00000004fc0c7825 */ /* 0x040fe200078e020c */
[----:B------:R2:W-:Y:S04]  /*3c5a0*/  STL.64 [R1+0x2dd0], R6 ;  /* 0x002dd00601007387 */ /* 0x0005e80000100a00 */
[----:B------:R-:W-:Y:S04]  /*3c5b0*/  LDGSTS.E [R241+-0x5b000], desc[UR42][R8.64], !P0 ;  /* 0xa500000008f17fae */ /* 0x000fe8000c1a102a */
[----:B------:R2:W-:Y:S04]  /*3c5c0*/  STL.64 [R1+0x2dc8], R12 ;  /* 0x002dc80c01007387 */ /* 0x0005e80000100a00 */
[----:B------:R-:W-:Y:S01]  /*3c5d0*/  LDGSTS.E [R240+-0x5af00], desc[UR42][R6.64], !P0 ;  /* 0xa510000006f07fae */ /* 0x000fe2000c1a102a */
[----:B---3--:R-:W-:-:S03]  /*3c5e0*/  IMAD.WIDE R246, R252, 0x4, R10 ;  /* 0x00000004fcf67825 */ /* 0x008fc600078e020a */
[----:B-1----:R-:W3:Y:S04]  /*3c5f0*/  LDL.LU.64 R8, [R1+0x750] ;  /* 0x0007500001087983 */ /* 0x002ee80000300a00 */
[----:B------:R1:W-:Y:S04]  /*3c600*/  STL.64 [R1+0x2dc0], R246 ;  /* 0x002dc0f601007387 */ /* 0x0003e80000100a00 */
[----:B--2---:R-:W2:Y:S04]  /*3c610*/  LDL.LU.64 R6, [R1+0x730] ;  /* 0x0007300001067983 */ /* 0x004ea80000300a00 */
[----:B------:R-:W2:Y:S04]  /*3c620*/  LDL.LU.64 R10, [R1+0x718] ;  /* 0x00071800010a7983 */ /* 0x000ea80000300a00 */
[----:B------:R-:W-:Y:S01]  /*3c630*/  LDGSTS.E [R239+-0x5ae00], desc[UR42][R12.64], !P0 ;  /* 0xa52000000cef7fae */ /* 0x000fe2000c1a102a */
[----:B------:R-:W-:-:S02]  /*3c640*/  VIADD R242, R245, 0xffffff67 ;  /* 0xffffff67f5f27836 */ /* 0x000fc40000000000 */
[----:B------:R-:W1:Y:S01]  /*3c650*/  LDC R245, c[0x0][0x3a0] ;  /* 0x0000e800fff57b82 */ /* 0x000e620000000800 */
[----:B------:R1:W-:Y:S04]  /*3c660*/  LDGSTS.E [R238+-0x5ad00], desc[UR42][R246.64], !P0 ;  /* 0xa5300000f6ee7fae */ /* 0x0003e8000c1a102a */
[----:B------:R-:W2:Y:S01]  /*3c670*/  LDL.LU.64 R12, [R1+0x700] ;  /* 0x00070000010c7983 */ /* 0x000ea20000300a00 */
        /* <DEDUP_REMOVED lines=20> */
[----:B---3--:R-:W-:-:S04]  /*3c7c0*/  IMAD.WIDE R8, R252, 0x4, R8 ;  /* 0x00000004fc087825 */ /* 0x008fc800078e0208 */
[C---:B--2---:R-:W-:Y:S01]  /*3c7d0*/  IMAD.WIDE R6, R252.reuse, 0x4, R6 ;  /* 0x00000004fc067825 */ /* 0x044fe200078e0206 */
[----:B------:R2:W-:Y:S03]  /*3c7e0*/  STL.64 [R1+0x2d98], R8 ;  /* 0x002d980801007387 */ /* 0x0005e60000100a00 */
[C---:B------:R-:W-:Y:S01]  /*3c7f0*/  IMAD.WIDE R10, R252.reuse, 0x4, R10 ;  /* 0x00000004fc0a7825 */ /* 0x040fe200078e020a */
[----:B------:R3:W-:Y:S04]  /*3c800*/  STL.64 [R1+0x2d90], R6 ;  /* 0x002d900601007387 */ /* 0x0007e80000100a00 */
[----:B------:R-:W-:Y:S04]  /*3c810*/  LDGSTS.E [R241+-0x59000], desc[UR42][R8.64], !P0 ;  /* 0xa700000008f17fae */ /* 0x000fe8000c1a102a */
[----:B------:R3:W-:Y:S04]  /*3c820*/  STL.64 [R1+0x2d88], R10 ;  /* 0x002d880a01007387 */ /* 0x0007e80000100a00 */
[----:B------:R-:W-:Y:S01]  /*3c830*/  LDGSTS.E [R240+-0x58f00], desc[UR42][R6.64], !P0 ;  /* 0xa710000006f07fae */ /* 0x000fe2000c1a102a */
[----:B-1----:R-:W-:-:S03]  /*3c840*/  IMAD.WIDE R246, R252, 0x4, R12 ;  /* 0x00000004fcf67825 */ /* 0x002fc600078e020c */
[----:B--2---:R-:W2:Y:S04]  /*3c850*/  LDL.LU.64 R8, [R1+0x5f8] ;  /* 0x0005f80001087983 */ /* 0x004ea80000300a00 */
[----:B------:R1:W-:Y:S04]  /*3c860*/  STL.64 [R1+0x2d80], R246 ;  /* 0x002d80f601007387 */ /* 0x0003e80000100a00 */
[----:B---3--:R-:W3:Y:S04]  /*3c870*/  LDL.LU.64 R6, [R1+0x5f0] ;  /* 0x0005f00001067983 */ /* 0x008ee80000300a00 */
[----:B------:R-:W3:Y:S04]  /*3c880*/  LDL.LU.64 R12, [R1+0x5e8] ;  /* 0x0005e800010c7983 */ /* 0x000ee80000300a00 */
[----:B------:R-:W-:Y:S01]  /*3c890*/  LDGSTS.E [R239+-0x58e00], desc[UR42][R10.64], !P0 ;  /* 0xa72000000aef7fae */ /* 0x000fe2000c1a102a */
[----:B------:R-:W-:-:S02]  /*3c8a0*/  VIADD R242, R243, 0xffffff5f ;  /* 0xffffff5ff3f27836 */ /* 0x000fc40000000000 */
[----:B------:R-:W1:Y:S01]  /*3c8b0*/  LDC R243, c[0x0][0x3a0] ;  /* 0x0000e800fff37b82 */ /* 0x000e620000000800 */
[----:B------:R1:W-:Y:S04]  /*3c8c0*/  LDGSTS.E [R238+-0x58d00], desc[UR42][R246.64], !P0 ;  /* 0xa7300000f6ee7fae */ /* 0x0003e8000c1a102a */
[----:B------:R-:W3:Y:S01]  /*3c8d0*/  LDL.LU.64 R10, [R1+0x5e0] ;  /* 0x0005e000010a7983 */ /* 0x000ee20000300a00 */
        /* <DEDUP_REMOVED lines=34> */
[----:B------:R-:W-:-:S02]  /*3cb00*/  IADD3 R242, PT, PT, R244, -0xa9, RZ ;  /* 0xffffff57f4f27810 */ /* 0x000fc40007ffe0ff */
        /* <DEDUP_REMOVED lines=12> */
[----:B------:R4:W-:Y:S04]  /*3cbd0*/  STL.64 [R1+0x2d28], R20 ;  /* 0x002d281401007387 */ /* 0x0009e80000100a00 */
[----:B------:R-:W-:Y:S04]  /*3cbe0*/  LDGSTS.E [R241+-0x56000], desc[UR42][R16.64], !P1 ;  /* 0xaa00000010f17fae */ /* 0x000fe8000c9a102a */
[----:B------:R-:W-:Y:S01]  /*3cbf0*/  LDGSTS.E [R240+-0x55f00], desc[UR42][R14.64], !P1 ;  /* 0xaa1000000ef07fae */ /* 0x000fe2000c9a102a */
[----:B-1----:R-:W-:-:S03]  /*3cc00*/  IMAD.WIDE R246, R252, 0x4, R18 ;  /* 0x00000004fcf67825 */ /* 0x002fc600078e0212 */
[----:B------:R-:W-:Y:S04]  /*3cc10*/  LDGSTS.E [R239+-0x55e00], desc[UR42][R20.64], !P1 ;  /* 0xaa20000014ef7fae */ /* 0x000fe8000c9a102a */
[----:B------:R-:W3:Y:S04]  /*3cc20*/  LDL.LU.64 R18, [R1+0x230] ;  /* 0x0002300001127983 */ /* 0x000ee80000300a00 */
[----:B------:R1:W-:Y:S04]  /*3cc30*/  STL.64 [R1+0x2d20], R246 ;  /* 0x002d20f601007387 */ /* 0x0003e80000100a00 */
[----:B----4-:R-:W4:Y:S04]  /*3cc40*/  LDL.LU.64 R16, [R1+0x228] ;  /* 0x0002280001107983 */ /* 0x010f280000300a00 */
[----:B------:R-:W4:Y:S04]  /*3cc50*/  LDL.LU.64 R14, [R1+0x220] ;  /* 0x00022000010e7983 */ /* 0x000f280000300a00 */
[----:B------:R-:W4:Y:S04]  /*3cc60*/  LDL.LU.64 R20, [R1+0x218] ;  /* 0x0002180001147983 */ /* 0x000f280000300a00 */
[----:B------:R1:W-:Y:S01]  /*3cc70*/  LDGSTS.E [R238+-0x55d00], desc[UR42][R246.64], !P1 ;  /* 0xaa300000f6ee7fae */ /* 0x0003e2000c9a102a */
        /* <DEDUP_REMOVED lines=22> */
[----:B------:R-:W-:-:S04]  /*3cde0*/  IMAD.WIDE R18, R252, 0x4, R18 ;  /* 0x00000004fc127825 */ /* 0x000fc800078e0212 */
[C---:B----4-:R-:W-:Y:S01]  /*3cdf0*/  IMAD.WIDE R16, R252.reuse, 0x4, R16 ;  /* 0x00000004fc107825 */ /* 0x050fe200078e0210 */
[----:B------:R4:W-:Y:S03]  /*3ce00*/  STL.64 [R1+0x2cf8], R18 ;  /* 0x002cf81201007387 */ /* 0x0009e60000100a00 */
[C---:B------:R-:W-:Y:S01]  /*3ce10*/  IMAD.WIDE R14, R252.reuse, 0x4, R14 ;  /* 0x00000004fc0e7825 */ /* 0x040fe200078e020e */
[----:B------:R4:W-:Y:S03]  /*3ce20*/  STL.64 [R1+0x2cf0], R16 ;  /* 0x002cf01001007387 */ /* 0x0009e60000100a00 */
[C---:B-1----:R-:W-:Y:S01]  /*3ce30*/  IMAD.WIDE R246, R252.reuse, 0x4, R20 ;  /* 0x00000004fcf67825 */ /* 0x042fe200078e0214 */
[----:B------:R1:W-:Y:S04]  /*3ce40*/  STL.64 [R1+0x2ce8], R14 ;  /* 0x002ce80e01007387 */ /* 0x0003e80000100a00 */
[----:B------:R-:W3:Y:S04]  /*3ce50*/  LDL.LU.64 R20, [R1+0x190] ;  /* 0x0001900001147983 */ /* 0x000ee80000300a00 */
[----:B------:R-:W-:Y:S04]  /*3ce60*/  LDGSTS.E [R241+-0x54000], desc[UR42][R18.64], !P1 ;  /* 0xac00000012f17fae */ /* 0x000fe8000c9a102a */
[----:B------:R1:W-:Y:S04]  /*3ce70*/  STL.64 [R1+0x2ce0], R246 ;  /* 0x002ce0f601007387 */ /* 0x0003e80000100a00 */
[----:B------:R-:W-:Y:S04]  /*3ce80*/  LDGSTS.E [R240+-0x53f00], desc[UR42][R16.64], !P1 ;  /* 0xac10000010f07fae */ /* 0x000fe8000c9a102a */
[----:B----4-:R-:W4:Y:S04]  /*3ce90*/  LDL.LU.64 R18, [R1+0x188] ;  /* 0x0001880001127983 */ /* 0x010f280000300a00 */
[----:B------:R-:W-:Y:S04]  /*3cea0*/  LDGSTS.E [R239+-0x53e00], desc[UR42][R14.64], !P1 ;  /* 0xac2000000eef7fae */ /* 0x000fe8000c9a102a */
[----:B------:R-:W4:Y:S04]  /*3ceb0*/  LDL.LU.64 R16, [R1+0x180] ;  /* 0x0001800001107983 */ /* 0x000f280000300a00 */
[----:B------:R2:W-:Y:S04]  /*3cec0*/  LDGSTS.E [R238+-0x53d00], desc[UR42][R246.64], !P1 ;  /* 0xac300000f6ee7fae */ /* 0x0005e8000c9a102a */
[----:B-1----:R-:W4:Y:S01]  /*3ced0*/  LDL.LU.64 R14, [R1+0x178] ;  /* 0x00017800010e7983 */ /* 0x002f220000300a00 */
[----:B--2---:R-:W-:-:S04]  /*3cee0*/  IMAD.WIDE R8, R252, 0x4, R8 ;  /* 0x00000004fc087825 */ /* 0x004fc800078e0208 */
[C---:B---3--:R-:W-:Y:S01]  /*3cef0*/  IMAD.WIDE R6, R252.reuse, 0x4, R6 ;  /* 0x00000004fc067825 */ /* 0x048fe200078e0206 */
[----:B------:R-:W-:Y:S03]  /*3cf00*/  STL.64 [R1+0x2cd8], R8 ;  /* 0x002cd80801007387 */ /* 0x000fe60000100a00 */
[C---:B------:R-:W-:Y:S01]  /*3cf10*/  IMAD.WIDE R12, R252.reuse, 0x4, R12 ;  /* 0x00000004fc0c7825 */ /* 0x040fe200078e020c */
[----:B------:R1:W-:Y:S04]  /*3cf20*/  STL.64 [R1+0x2cd0], R6 ;  /* 0x002cd00601007387 */ /* 0x0003e80000100a00 */
[----:B------:R-:W-:Y:S04]  /*3cf30*/  LDGSTS.E [R241+-0x53000], desc[UR42][R8.64], !P0 ;  /* 0xad00000008f17fae */ /* 0x000fe8000c1a102a */
[----:B------:R-:W-:Y:S04]  /*3cf40*/  LDGSTS.E [R240+-0x52f00], desc[UR42][R6.64], !P0 ;  /* 0xad10000006f07fae */ /* 0x000fe8000c1a102a */
[----:B------:R2:W-:Y:S01]  /*3cf50*/  STL.64 [R1+0x2cc8], R12 ;  /* 0x002cc80c01007387 */ /* 0x0005e20000100a00 */
[----:B------:R-:W-:-:S03]  /*3cf60*/  IMAD.WIDE R246, R252, 0x4, R10 ;  /* 0x00000004fcf67825 */ /* 0x000fc600078e020a */
[----:B------:R-:W-:Y:S04]  /*3cf70*/  LDGSTS.E [R239+-0x52e00], desc[UR42][R12.64], !P0 ;  /* 0xad2000000cef7fae */ /* 0x000fe8000c1a102a */
[----:B-1----:R-:W3:Y:S04]  /*3cf80*/  LDL.LU.64 R6, [R1+0x150] ;  /* 0x0001500001067983 */ /* 0x002ee80000300a00 */
[----:B------:R-:W-:Y:S04]  /*3cf90*/  STL.64 [R1+0x2cc0], R246 ;  /* 0x002cc0f601007387 */ /* 0x000fe80000100a00 */
[----:B------:R-:W3:Y:S04]  /*3cfa0*/  LDL.LU.64 R8, [R1+0x148] ;  /* 0x0001480001087983 */ /* 0x000ee80000300a00 */
[----:B------:R-:W3:Y:S04]  /*3cfb0*/  LDL.LU.64 R10, [R1+0x140] ;  /* 0x00014000010a7983 */ /* 0x000ee80000300a00 */
[----:B--2---:R-:W2:Y:S01]  /*3cfc0*/  LDL.LU.64 R12, [R1+0x138] ;  /* 0x00013800010c7983 */ /* 0x004ea20000300a00 */
[----:B------:R-:W-:-:S02]  /*3cfd0*/  VIADD R242, R243, 0xffffff47 ;  /* 0xffffff47f3f27836 */ /* 0x000fc40000000000 */
[----:B------:R-:W1:Y:S01]  /*3cfe0*/  LDC R243, c[0x0][0x3a0] ;  /* 0x0000e800fff37b82 */ /* 0x000e620000000800 */
[----:B------:R1:W-:Y:S02]  /*3cff0*/  LDGSTS.E [R238+-0x52d00], desc[UR42][R246.64], !P0 ;  /* 0xad300000f6ee7fae */ /* 0x0003e4000c1a102a */
[----:B------:R-:W-:Y:S01]  /*3d000*/  ISETP.GE.U32.AND P1, PT, R242, 0x7ffffec8, PT ;  /* 0x7ffffec8f200780c */ /* 0x000fe20003f26070 */
[----:B------:R-:W-:-:S04]  /*3d010*/  VIADD R242, R245, 0xffffff43 ;  /* 0xffffff43f5f27836 */ /* 0x000fc80000000000 */
[----:B------:R-:W1:Y:S01]  /*3d020*/  LDC R245, c[0x0][0x3a0] ;  /* 0x0000e800fff57b82 */ /* 0x000e620000000800 */
[----:B------:R-:W-:Y:S01]  /*3d030*/  ISETP.GE.U32.AND P0, PT, R242, 0x7ffffec4, PT ;  /* 0x7ffffec4f200780c */ /* 0x000fe20003f06070 */
[----:B------:R-:W-:-:S05]  /*3d040*/  IMAD.WIDE R20, R252, 0x4, R20 ;  /* 0x00000004fc147825 */ /* 0x000fca00078e0214 */
[----:B------:R1:W-:Y:S04]  /*3d050*/  STL.64 [R1+0x2cb8], R20 ;  /* 0x002cb81401007387 */ /* 0x0003e80000100a00 */
[----:B------:R1:W-:Y:S01]  /*3d060*/  LDGSTS.E [R241+-0x52000], desc[UR42][R20.64], !P1 ;  /* 0xae00000014f17fae */ /* 0x0003e2000c9a102a */
[----:B----4-:R-:W-:-:S04]  /*3d070*/  IMAD.WIDE R18, R252, 0x4, R18 ;  /* 0x00000004fc127825 */ /* 0x010fc800078e0212 */
[C---:B------:R-:W-:Y:S01]  /*3d080*/  IMAD.WIDE R16, R252.reuse, 0x4, R16 ;  /* 0x00000004fc107825 */ /* 0x040fe200078e0210 */
[----:B------:R4:W-:Y:S04]  /*3d090*/  STL.64 [R1+0x2cb0], R18 ;  /* 0x002cb01201007387 */ /* 0x0009e80000100a00 */
[----:B------:R4:W-:Y:S01]  /*3d0a0*/  STL.64 [R1+0x2ca8], R16 ;  /* 0x002ca81001007387 */ /* 0x0009e20000100a00 */
[----:B------:R-:W-:-:S03]  /*3d0b0*/  IMAD.WIDE R14, R252, 0x4, R14 ;  /* 0x00000004fc0e7825 */ /* 0x000fc600078e020e */
[----:B-1----:R-:W2:Y:S04]  /*3d0c0*/  LDL.LU.64 R20, [R1+0x100] ;  /* 0x0001000001147983 */ /* 0x002ea80000300a00 */
[----:B------:R1:W-:Y:S04]  /*3d0d0*/  LDGSTS.E [R240+-0x51f00], desc[UR42][R18.64], !P1 ;  /* 0xae10000012f07fae */ /* 0x0003e8000c9a102a */
[----:B------:R1:W-:Y:S04]  /*3d0e0*/  STL.64 [R1+0x2ca0], R14 ;  /* 0x002ca00e01007387 */ /* 0x0003e80000100a00 */
[----:B------:R1:W-:Y:S04]  /*3d0f0*/  LDGSTS.E [R239+-0x51e00], desc[UR42][R16.64], !P1 ;  /* 0xae20000010ef7fae */ /* 0x0003e8000c9a102a */
[----:B----4-:R-:W4:Y:S04]  /*3d100*/  LDL.LU.64 R18, [R1+0xf8] ;  /* 0x0000f80001127983 */ /* 0x010f280000300a00 */
[----:B------:R1:W-:Y:S04]  /*3d110*/  LDGSTS.E [R238+-0x51d00], desc[UR42][R14.64], !P1 ;  /* 0xae3000000eee7fae */ /* 0x0003e8000c9a102a */
[----:B------:R-:W4:Y:S04]  /*3d120*/  LDL.LU.64 R16, [R1+0xf0] ;  /* 0x0000f00001107983 */ /* 0x000f280000300a00 */
[----:B-1----:R-:W4:Y:S01]  /*3d130*/  LDL.LU.64 R14, [R1+0xe8] ;  /* 0x0000e800010e7983 */ /* 0x002f220000300a00 */
[----:B---3--:R-:W-:-:S04]  /*3d140*/  IMAD.WIDE R248, R252, 0x4, R6 ;  /* 0x00000004fcf87825 */ /* 0x008fc800078e0206 */
[C---:B------:R-:W-:Y:S01]  /*3d150*/  IMAD.WIDE R246, R252.reuse, 0x4, R8 ;  /* 0x00000004fcf67825 */ /* 0x040fe200078e0208 */
[----:B------:R1:W-:Y:S03]  /*3d160*/  STL.64 [R1+0x2c98], R248 ;  /* 0x002c98f801007387 */ /* 0x0003e60000100a00 */
[C---:B------:R-:W-:Y:S01]  /*3d170*/  IMAD.WIDE R8, R252.reuse, 0x4, R10 ;  /* 0x00000004fc087825 */ /* 0x040fe200078e020a */
[----:B------:R3:W-:Y:S03]  /*3d180*/  STL.64 [R1+0x2c90], R246 ;  /* 0x002c90f601007387 */ /* 0x0007e60000100a00 */
[----:B--2---:R-:W-:Y:S01]  /*3d190*/  IMAD.WIDE R6, R252, 0x4, R12 ;  /* 0x00000004fc067825 */ /* 0x004fe200078e020c */
[----:B------:R2:W-:Y:S04]  /*3d1a0*/  LDGSTS.E [R241+-0x51000], desc[UR42][R248.64], !P0 ;  /* 0xaf000000f8f17fae */ /* 0x0005e8000c1a102a */
[----:B------:R-:W2:Y:S04]  /*3d1b0*/  LDL.LU.64 R12, [R1+0x70] ;  /* 0x00007000010c7983 */ /* 0x000ea80000300a00 */
[----:B------:R-:W2:Y:S04]  /*3d1c0*/  LDL.LU.64 R10, [R1+0x50] ;  /* 0x00005000010a7983 */ /* 0x000ea80000300a00 */
[----:B------:R3:W-:Y:S04]  /*3d1d0*/  STL.64 [R1+0x2c88], R8 ;  /* 0x002c880801007387 */ /* 0x0007e80000100a00 */
[----:B------:R3:W-:Y:S04]  /*3d1e0*/  STL.64 [R1+0x2c80], R6 ;  /* 0x002c800601007387 */ /* 0x0007e80000100a00 */
[----:B-1----:R-:W2:Y:S04]  /*3d1f0*/  LDL.LU.64 R248, [R1+0x40] ;  /* 0x0000400001f87983 */ /* 0x002ea80000300a00 */
[----:B------:R1:W-:Y:S01]  /*3d200*/  LDGSTS.E [R240+-0x50f00], desc[UR42][R246.64], !P0 ;  /* 0xaf100000f6f07fae */ /* 0x0003e2000c1a102a */
[----:B------:R-:W-:-:S02]  /*3d210*/  VIADD R242, R244, 0xffffff3f ;  /* 0xffffff3ff4f27836 */ /* 0x000fc40000000000 */
[----:B------:R-:W1:Y:S01]  /*3d220*/  LDC R244, c[0x0][0x3a0] ;  /* 0x0000e800fff47b82 */ /* 0x000e620000000800 */
[----:B------:R1:W-:Y:S04]  /*3d230*/  LDGSTS.E [R239+-0x50e00], desc[UR42][R8.64], !P0 ;  /* 0xaf20000008ef7fae */ /* 0x0003e8000c1a102a */
[----:B---3--:R-:W1:Y:S01]  /*3d240*/  LDL.LU.64 R246, [R1+0x30] ;  /* 0x0000300001f67983 */ /* 0x008e620000300a00 */
[----:B------:R-:W-:Y:S01]  /*3d250*/  ISETP.GE.U32.AND P1, PT, R242, 0x7ffffec0, PT ;  /* 0x7ffffec0f200780c */ /* 0x000fe20003f26070 */
[----:B------:R-:W-:Y:S02]  /*3d260*/  VIADD R242, R243, 0xffffff3b ;  /* 0xffffff3bf3f27836 */ /* 0x000fe40000000000 */
[----:B------:R3:W-:Y:S01]  /*3d270*/  LDGSTS.E [R238+-0x50d00], desc[UR42][R6.64], !P0 ;  /* 0xaf30000006ee7fae */ /* 0x0007e2000c1a102a */
[----:B------:R-:W-:Y:S01]  /*3d280*/  IMAD.WIDE R236, R252, 0x4, R236 ;  /* 0x00000004fcec7825 */ /* 0x000fe200078e02ec */
[----:B------:R-:W1:Y:S01]  /*3d290*/  LDC R243, c[0x0][0x3a0] ;  /* 0x0000e800fff37b82 */ /* 0x000e620000000800 */
[----:B------:R-:W-:Y:S01]  /*3d2a0*/  ISETP.GE.U32.AND P0, PT, R242, 0x7ffffebc, PT ;  /* 0x7ffffebcf200780c */ /* 0x000fe20003f06070 */
[----:B------:R-:W3:Y:S04]  /*3d2b0*/  LDL.LU.64 R8, [R1] ;  /* 0x0000000001087983 */ /* 0x000ee80000300a00 */
[----:B------:R-:W3:Y:S01]  /*3d2c0*/  LDL.LU.64 R6, [R1+0x28] ;  /* 0x0000280001067983 */ /* 0x000ee20000300a00 */
[----:B------:R-:W-:-:S05]  /*3d2d0*/  IMAD.WIDE R20, R252, 0x4, R20 ;  /* 0x00000004fc147825 */ /* 0x000fca00078e0214 */
[----:B------:R4:W-:Y:S04]  /*3d2e0*/  STL.64 [R1+0x2c78], R20 ;  /* 0x002c781401007387 */ /* 0x0009e80000100a00 */
[----:B------:R-:W-:Y:S01]  /*3d2f0*/  LDGSTS.E [R241+-0x50000], desc[UR42][R20.64], !P1 ;  /* 0xb000000014f17fae */ /* 0x000fe2000c9a102a */
[----:B----4-:R-:W-:-:S05]  /*3d300*/  IMAD.WIDE R18, R252, 0x4, R18 ;  /* 0x00000004fc127825 */ /* 0x010fca00078e0212 */
[----:B------:R4:W-:Y:S01]  /*3d310*/  STL.64 [R1+0x2c70], R18 ;  /* 0x002c701201007387 */ /* 0x0009e20000100a00 */
[----:B------:R-:W-:-:S03]  /*3d320*/  IMAD.WIDE R16, R252, 0x4, R16 ;  /* 0x00000004fc107825 */ /* 0x000fc600078e0210 */
[----:B------:R-:W3:Y:S04]  /*3d330*/  LDL.LU.64 R20, [R1+0x70a0] ;  /* 0x0070a00001147983 */ /* 0x000ee80000300a00 */
[----:B------:R-:W-:Y:S01]  /*3d340*/  LDGSTS.E [R240+-0x4ff00], desc[UR42][R18.64], !P1 ;  /* 0xb010000012f07fae */ /* 0x000fe2000c9a102a */
[----:B------:R-:W-:-:S03]  /*3d350*/  IMAD.WIDE R14, R252, 0x4, R14 ;  /* 0x00000004fc0e7825 */ /* 0x000fc600078e020e */
[----:B------:R-:W-:Y:S04]  /*3d360*/  LDGSTS.E [R239+-0x4fe00], desc[UR42][R16.64], !P1 ;  /* 0xb020000010ef7fae */ /* 0x000fe8000c9a102a */
[----:B------:R-:W-:Y:S04]  /*3d370*/  LDGSTS.E [R238+-0x4fd00], desc[UR42][R14.64], !P1 ;  /* 0xb03000000eee7fae */ /* 0x000fe8000c9a102a */
[----:B----4-:R-:W4:Y:S04]  /*3d380*/  LDL.LU.64 R18, [R1+0x7098] ;  /* 0x0070980001127983 */ /* 0x010f280000300a00 */
[----:B------:R2:W-:Y:S04]  /*3d390*/  STL.64 [R1+0x2c68], R16 ;  /* 0x002c681001007387 */ /* 0x0005e80000100a00 */
[----:B------:R2:W-:Y:S04]  /*3d3a0*/  STL.64 [R1+0x2c60], R14 ;  /* 0x002c600e01007387 */ /* 0x0005e80000100a00 */
[----:B--2---:R-:W2:Y:S04]  /*3d3b0*/  LDL.LU.64 R16, [R1+0x7090] ;  /* 0x0070900001107983 */ /* 0x004ea80000300a00 */
[----:B------:R-:W2:Y:S01]  /*3d3c0*/  LDL.LU.64 R14, [R1+0x7088] ;  /* 0x00708800010e7983 */ /* 0x000ea20000300a00 */
[----:B------:R-:W-:-:S04]  /*3d3d0*/  IMAD.WIDE R12, R252, 0x4, R12 ;  /* 0x00000004fc0c7825 */ /* 0x000fc800078e020c */
[C---:B------:R-:W-:Y:S01]  /*3d3e0*/  IMAD.WIDE R10, R252.reuse, 0x4, R10 ;  /* 0x00000004fc0a7825 */ /* 0x040fe200078e020a */
[----:B------:R1:W-:Y:S04]  /*3d3f0*/  STL.64 [R1+0x2c58], R12 ;  /* 0x002c580c01007387 */ /* 0x0003e80000100a00 */
[----:B------:R1:W-:Y:S04]  /*3d400*/  STL.64 [R1+0x2c50], R10 ;  /* 0x002c500a01007387 */ /* 0x0003e80000100a00 */
[----:B------:R-:W-:Y:S01]  /*3d410*/  LDGSTS.E [R241+-0x4f000], desc[UR42][R12.64], !P0 ;  /* 0xb10000000cf17fae */ /* 0x000fe2000c1a102a */
[----:B------:R-:W-:-:S03]  /*3d420*/  IMAD.WIDE R248, R252, 0x4, R248 ;  /* 0x00000004fcf87825 */ /* 0x000fc600078e02f8 */
[----:B------:R-:W-:Y:S04]  /*3d430*/  LDGSTS.E [R240+-0x4ef00], desc[UR42][R10.64], !P0 ;  /* 0xb11000000af07fae */ /* 0x000fe8000c1a102a */
[----:B------:R3:W-:Y:S04]  /*3d440*/  LDGSTS.E [R239+-0x4ee00], desc[UR42][R248.64], !P0 ;  /* 0xb1200000f8ef7fae */ /* 0x0007e8000c1a102a */
[----:B-1----:R-:W2:Y:S04]  /*3d450*/  LDL.LU.64 R12, [R1+0x7080] ;  /* 0x00708000010c7983 */ /* 0x002ea80000300a00 */
[----:B------:R-:W2:Y:S01]  /*3d460*/  LDL.LU.64 R10, [R1+0x7078] ;  /* 0x00707800010a7983 */ /* 0x000ea20000300a00 */
[----:B------:R-:W-:-:S03]  /*3d470*/  IMAD.WIDE R246, R252, 0x4, R246 ;  /* 0x00000004fcf67825 */ /* 0x000fc600078e02f6 */
[----:B------:R-:W-:Y:S04]  /*3d480*/  STL.64 [R1+0x2c48], R248 ;  /* 0x002c48f801007387 */ /* 0x000fe80000100a00 */
[----:B------:R1:W-:Y:S04]  /*3d490*/  STL.64 [R1+0x2c40], R246 ;  /* 0x002c40f601007387 */ /* 0x0003e80000100a00 */
[----:B------:R-:W-:Y:S04]  /*3d4a0*/  LDGSTS.E [R238+-0x4ed00], desc[UR42][R246.64], !P0 ;  /* 0xb1300000f6ee7fae */ /* 0x000fe8000c1a102a */
[----:B-1----:R-:W2:Y:S01]  /*3d4b0*/  LDL.LU.64 R246, [R1+0x38] ;  /* 0x0000380001f67983 */ /* 0x002ea20000300a00 */
[----:B------:R-:W-:Y:S01]  /*3d4c0*/  IADD3 R242, PT, PT, R245, -0xc9, RZ ;  /* 0xffffff37f5f27810 */ /* 0x000fe20007ffe0ff */
[----:B---3--:R-:W-:Y:S01]  /*3d4d0*/  IMAD.WIDE R8, R252, 0x4, R8 ;  /* 0x00000004fc087825 */ /* 0x008fe200078e0208 */
[----:B------:R-:W1:Y:S02]  /*3d4e0*/  LDC R245, c[0x0][0x3a0] ;  /* 0x0000e800fff57b82 */ /* 0x000e640000000800 */
[----:B------:R-:W-:Y:S01]  /*3d4f0*/  ISETP.GE.U32.AND P1, PT, R242, 0x7ffffeb8, PT ;  /* 0x7ffffeb8f200780c */ /* 0x000fe20003f26070 */
[----:B------:R-:W-:-:S02]  /*3d500*/  VIADD R242, R244, 0xffffff33 ;  /* 0xffffff33f4f27836 */ /* 0x000fc40000000000 */
[----:B------:R-:W-:Y:S01]  /*3d510*/  IMAD.WIDE R6, R252, 0x4, R6 ;  /* 0x00000004fc067825 */ /* 0x000fe200078e0206 */
[----:B------:R3:W-:Y:S02]  /*3d520*/  STL.64 [R1+0x2c38], R8 ;  /* 0x002c380801007387 */ /* 0x0007e40000100a00 */
[----:B------:R-:W-:Y:S01]  /*3d530*/  ISETP.GE.U32.AND P0, PT, R242, 0x7ffffeb4, PT ;  /* 0x7ffffeb4f200780c */ /* 0x000fe20003f06070 */
[C---:B------:R-:W-:Y:S01]  /*3d540*/  IMAD.WIDE R248, R252.reuse, 0x4, R250 ;  /* 0x00000004fcf87825 */ /* 0x040fe200078e02fa */
[----:B------:R3:W-:Y:S05]  /*3d550*/  STL.64 [R1+0x2c30], R6 ;  /* 0x002c300601007387 */ /* 0x0007ea0000100a00 */
[----:B------:R-:W-:Y:S01]  /*3d560*/  LDGSTS.E [R241+-0x4e000], desc[UR42][R8.64], !P1 ;  /* 0xb200000008f17fae */ /* 0x000fe2000c9a102a */
[----:B------:R-:W-:-:S03]  /*3d570*/  IMAD.WIDE R234, R252, 0x4, R234 ;  /* 0x00000004fcea7825 */ /* 0x000fc600078e02ea */
[----:B------:R3:W-:Y:S01]  /*3d580*/  LDGSTS.E [R240+-0x4df00], desc[UR42][R6.64], !P1 ;  /* 0xb210000006f07fae */ /* 0x0007e2000c9a102a */
[----:B------:R-:W-:-:S03]  /*3d590*/  IMAD.WIDE R230, R252, 0x4, R230 ;  /* 0x00000004fce67825 */ /* 0x000fc600078e02e6 */
[----:B------:R3:W-:Y:S04]  /*3d5a0*/  LDGSTS.E [R239+-0x4de00], desc[UR42][R248.64], !P1 ;  /* 0xb2200000f8ef7fae */ /* 0x0007e8000c9a102a */
[----:B---3--:R-:W3:Y:S04]  /*3d5b0*/  LDL.LU.64 R8, [R1+0x7070] ;  /* 0x0070700001087983 */ /* 0x008ee80000300a00 */
[----:B------:R-:W3:Y:S01]  /*3d5c0*/  LDL.LU.64 R6, [R1+0x7068] ;  /* 0x0070680001067983 */ /* 0x000ee20000300a00 */
[C---:B------:R-:W-:Y:S01]  /*3d5d0*/  IMAD.WIDE R228, R252.reuse, 0x4, R228 ;  /* 0x00000004fce47825 */ /* 0x040fe200078e02e4 */
[----:B------:R-:W1:Y:S02]  /*3d5e0*/  LDC R240, c[0x0][0x3a0] ;  /* 0x0000e800fff07b82 */ /* 0x000e640000000800 */
[----:B------:R1:W-:Y:S04]  /*3d5f0*/  STL.64 [R1+0x2c28], R248 ;  /* 0x002c28f801007387 */ /* 0x0003e80000100a00 */
[----:B------:R-:W-:Y:S04]  /*3d600*/  STL.64 [R1+0x2c20], R236 ;  /* 0x002c20ec01007387 */ /* 0x000fe80000100a00 */
[----:B------:R2:W-:Y:S01]  /*3d610*/  STL.64 [R1+0x2c18], R234 ;  /* 0x002c18ea01007387 */ /* 0x0005e20000100a00 */
[----:B-1----:R-:W-:-:S03]  /*3d620*/  IMAD.WIDE R248, R252, 0x4, R232 ;  /* 0x00000004fcf87825 */ /* 0x002fc600078e02e8 */
[----:B------:R-:W-:Y:S04]  /*3d630*/  LDGSTS.E [R238+-0x4dd00], desc[UR42][R236.64], !P1 ;  /* 0xb2300000ecee7fae */ /* 0x000fe8000c9a102a */
[----:B------:R-:W-:Y:S04]  /*3d640*/  STL.64 [R1+0x2c10], R248 ;  /* 0x002c10f801007387 */ /* 0x000fe80000100a00 */
[----:B------:R2:W-:Y:S04]  /*3d650*/  LDGSTS.E [R238+-0x4d000], desc[UR42][R234.64], !P0 ;  /* 0xb3000000eaee7fae */ /* 0x0005e8000c1a102a */
[----:B------:R1:W-:Y:S04]  /*3d660*/  STL.64 [R1+0x2c08], R230 ;  /* 0x002c08e601007387 */ /* 0x0003e80000100a00 */
[----:B------:R1:W-:Y:S01]  /*3d670*/  STL.64 [R1+0x2c00], R228 ;  /* 0x002c00e401007387 */ /* 0x0003e20000100a00 */
[----:B--2---:R-:W-:-:S03]  /*3d680*/  IMAD.WIDE R234, R252, 0x4, R246 ;  /* 0x00000004fcea7825 */ /* 0x004fc600078e02f6 */
[----:B------:R-:W2:Y:S01]  /*3d690*/  LDL.LU.64 R246, [R1+0x48] ;  /* 0x0000480001f67983 */ /* 0x000ea20000300a00 */
[----:B------:R-:W-:Y:S02]  /*3d6a0*/  VIADD R239, R243, 0xffffff2f ;  /* 0xffffff2ff3ef7836 */ /* 0x000fe40000000000 */
[----:B------:R-:W-:-:S03]  /*3d6b0*/  VIADD R237, R0, 0x100000 ;  /* 0x0010000000ed7836 */ /* 0x000fc60000000000 */
[----:B------:R-:W-:Y:S01]  /*3d6c0*/  ISETP.GE.U32.AND P1, PT, R239, 0x7ffffeb0, PT ;  /* 0x7ffffeb0ef00780c */ /* 0x000fe20003f26070 */
[C---:B------:R-:W-:Y:S01]  /*3d6d0*/  VIADD R236, R0.reuse, 0x100000 ;  /* 0x0010000000ec7836 */ /* 0x040fe20000000000 */
[----:B------:R-:W-:Y:S01]  /*3d6e0*/  LDGSTS.E [R237+-0x4cf00], desc[UR42][R248.64], !P0 ;  /* 0xb3100000f8ed7fae */ /* 0x000fe2000c1a102a */
[----:B------:R-:W-:-:S03]  /*3d6f0*/  VIADD R232, R0, 0x100000 ;  /* 0x0010000000e87836 */ /* 0x000fc60000000000 */
[----:B------:R1:W-:Y:S01]  /*3d700*/  LDGSTS.E [R236+-0x4ce00], desc[UR42][R230.64], !P0 ;  /* 0xb3200000e6ec7fae */ /* 0x0003e2000c1a102a */
[----:B------:R-:W-:-:S03]  /*3d710*/  IMAD.WIDE R224, R252, 0x4, R224 ;  /* 0x00000004fce07825 */ /* 0x000fc600078e02e0 */
[----:B------:R4:W-:Y:S01]  /*3d720*/  LDGSTS.E [R232+-0x4cd00], desc[UR42][R228.64], !P0 ;  /* 0xb3300000e4e87fae */ /* 0x0009e2000c1a102a */
[----:B------:R-:W-:-:S04]  /*3d730*/  IMAD.WIDE R222, R252, 0x4, R222 ;  /* 0x00000004fcde7825 */ /* 0x000fc800078e02de */
[----:B-1----:R-:W-:Y:S02]  /*3d740*/  VIADD R231, R245, 0xffffff2b ;  /* 0xffffff2bf5e77836 */ /* 0x002fe40000000000 */
[----:B------:R-:W-:Y:S02]  /*3d750*/  VIADD R230, R0, 0x100000 ;  /* 0x0010000000e67836 */ /* 0x000fe40000000000 */
[----:B------:R-:W-:Y:S01]  /*3d760*/  IMAD.WIDE R236, R252, 0x4, R226 ;  /* 0x00000004fcec7825 */ /* 0x000fe200078e02e2 */
[C---:B----4-:R-:W-:Y:S01]  /*3d770*/  IADD3 R229, PT, PT, R0.reuse, 0x100000, RZ ;  /* 0x0010000000e57810 */ /* 0x050fe20007ffe0ff */
[----:B------:R-:W1:Y:S02]  /*3d780*/  LDC R232, c[0x0][0x3a0] ;  /* 0x0000e800ffe87b82 */ /* 0x000e640000000800 */
[C---:B------:R-:W-:Y:S01]  /*3d790*/  VIADD R228, R0.reuse, 0x100000 ;  /* 0x0010000000e47836 */ /* 0x040fe20000000000 */
[----:B------:R-:W-:Y:S01]  /*3d7a0*/  LDGSTS.E [R230+-0x4c000], desc[UR42][R236.64], !P1 ;  /* 0xb4000000ece67fae */ /* 0x000fe2000c9a102a */
[----:B------:R-:W-:Y:S01]  /*3d7b0*/  VIADD R226, R0, 0x100000 ;  /* 0x0010000000e27836 */ /* 0x000fe20000000000 */
[----:B------:R-:W-:-:S02]  /*3d7c0*/  ISETP.GE.U32.AND P0, PT, R231, 0x7ffffeac, PT ;  /* 0x7ffffeace700780c */ /* 0x000fc40003f06070 */
[----:B------:R-:W-:Y:S04]  /*3d7d0*/  LDGSTS.E [R229+-0x4bf00], desc[UR42][R234.64], !P1 ;  /* 0xb4100000eae57fae */ /* 0x000fe8000c9a102a */
[----:B------:R-:W-:Y:S04]  /*3d7e0*/  LDGSTS.E [R228+-0x4be00], desc[UR42][R224.64], !P1 ;  /* 0xb4200000e0e47fae */ /* 0x000fe8000c9a102a */
[----:B------:R-:W-:Y:S04]  /*3d7f0*/  STL.64 [R1+0x2bf8], R236 ;  /* 0x002bf8ec01007387 */ /* 0x000fe80000100a00 */
[----:B------:R4:W-:Y:S04]  /*3d800*/  LDGSTS.E [R226+-0x4bd00], desc[UR42][R222.64], !P1 ;  /* 0xb4300000dee27fae */ /* 0x0009e8000c9a102a */
[----:B------:R-:W-:Y:S01]  /*3d810*/  STL.64 [R1+0x2bf0], R234 ;  /* 0x002bf0ea01007387 */ /* 0x000fe20000100a00 */
[----:B------:R-:W-:-:S03]  /*3d820*/  IMAD.WIDE R220, R252, 0x4, R220 ;  /* 0x00000004fcdc7825 */ /* 0x000fc600078e02dc */
[----:B------:R3:W-:Y:S01]  /*3d830*/  STL.64 [R1+0x2598], R224 ;  /* 0x002598e001007387 */ /* 0x0007e20000100a00 */
[----:B----4-:R-:W4:Y:S03]  /*3d840*/  LDC R226, c[0x0][0x3a0] ;  /* 0x0000e800ffe27b82 */ /* 0x010f260000000800 */
[----:B------:R1:W-:Y:S01]  /*3d850*/  STL.64 [R1+0x2590], R222 ;  /* 0x002590de01007387 */ /* 0x0003e20000100a00 */
[----:B------:R-:W-:-:S04]  /*3d860*/  IMAD.WIDE R228, R252, 0x4, R218 ;  /* 0x00000004fce47825 */ /* 0x000fc800078e02da */
[----:B---3--:R-:W-:Y:S02]  /*3d870*/  VIADD R225, R240, 0xffffff27 ;  /* 0xffffff27f0e17836 */ /* 0x008fe40000000000 */
[----:B------:R-:W-:Y:S02]  /*3d880*/  VIADD R224, R0, 0x100000 ;  /* 0x0010000000e07836 */ /* 0x000fe40000000000 */
[----:B------:R-:W-:Y:S01]  /*3d890*/  IMAD.WIDE R216, R252, 0x4, R216 ;  /* 0x00000004fcd87825 */ /* 0x000fe200078e02d8 */
[----:B------:R-:W-:Y:S02]  /*3d8a0*/  ISETP.GE.U32.AND P1, PT, R225, 0x7ffffea8, PT ;  /* 0x7ffffea8e100780c */ /* 0x000fe40003f26070 */
[----:B------:R-:W-:Y:S01]  /*3d8b0*/  LDGSTS.E [R224+-0x4b000], desc[UR42][R220.64], !P0 ;  /* 0xb5000000dce07fae */ /* 0x000fe2000c1a102a */
[C---:B-1----:R-:W-:Y:S02]  /*3d8c0*/  VIADD R223, R0.reuse, 0x100000 ;  /* 0x0010000000df7836 */ /* 0x042fe40000000000 */
[----:B------:R-:W-:-:S02]  /*3d8d0*/  VIADD R222, R0, 0x100000 ;  /* 0x0010000000de7836 */ /* 0x000fc40000000000 */
[----:B------:R-:W-:Y:S01]  /*3d8e0*/  VIADD R218, R0, 0x100000 ;  /* 0x0010000000da7836 */ /* 0x000fe20000000000 */
[----:B------:R-:W-:Y:S01]  /*3d8f0*/  LDGSTS.E [R223+-0x4af00], desc[UR42][R228.64], !P0 ;  /* 0xb5100000e4df7fae */ /* 0x000fe2000c1a102a */
[----:B------:R-:W-:-:S03]  /*3d900*/  IMAD.WIDE R214, R252, 0x4, R214 ;  /* 0x00000004fcd67825 */ /* 0x000fc600078e02d6 */
[----:B------:R-:W-:Y:S01]  /*3d910*/  LDGSTS.E [R222+-0x4ae00], desc[UR42][R216.64], !P0 ;  /* 0xb5200000d8de7fae */ /* 0x000fe2000c1a102a */
[----:B------:R-:W-:-:S03]  /*3d920*/  IMAD.WIDE R212, R252, 0x4, R212 ;  /* 0x00000004fcd47825 */ /* 0x000fc600078e02d4 */
[----:B------:R-:W-:Y:S04]  /*3d930*/  STL.64 [R1+0x2588], R220 ;  /* 0x002588dc01007387 */ /* 0x000fe80000100a00 */
[----:B------:R1:W-:Y:S04]  /*3d940*/  LDGSTS.E [R218+-0x4ad00], desc[UR42][R214.64], !P0 ;  /* 0xb5300000d6da7fae */ /* 0x0003e8000c1a102a */
[----:B------:R-:W-:Y:S04]  /*3d950*/  STL.64 [R1+0x2580], R228 ;  /* 0x002580e401007387 */ /* 0x000fe80000100a00 */
[----:B------:R3:W-:Y:S01]  /*3d960*/  STL.64 [R1+0x2578], R216 ;  /* 0x002578d801007387 */ /* 0x0007e20000100a00 */
[----:B-1----:R-:W1:Y:S03]  /*3d970*/  LDC R218, c[0x0][0x3a0] ;  /* 0x0000e800ffda7b82 */ /* 0x002e660000000800 */
[----:B------:R4:W-:Y:S01]  /*3d980*/  STL.64 [R1+0x2570], R214 ;  /* 0x002570d601007387 */ /* 0x0009e20000100a00 */
[----:B------:R-:W-:-:S04]  /*3d990*/  IMAD.WIDE R222, R252, 0x4, R210 ;  /* 0x00000004fcde7825 */ /* 0x000fc800078e02d2 */
[----:B---3--:R-:W-:Y:S01]  /*3d9a0*/  VIADD R216, R0, 0x100000 ;  /* 0x0010000000d87836 */ /* 0x008fe20000000000 */
[----:B------:R-:W-:Y:S01]  /*3d9b0*/  IADD3 R217, PT, PT, R232, -0xdd, RZ ;  /* 0xffffff23e8d97810 */ /* 0x000fe20007ffe0ff */
[----:B------:R3:W-:Y:S01]  /*3d9c0*/  STL.64 [R1+0x2568], R212 ;  /* 0x002568d401007387 */ /* 0x0007e20000100a00 */
[----:B------:R-:W-:Y:S02]  /*3d9d0*/  IMAD.WIDE R208, R252, 0x4, R208 ;  /* 0x00000004fcd07825 */ /* 0x000fe400078e02d0 */
[----:B------:R-:W-:Y:S01]  /*3d9e0*/  ISETP.GE.U32.AND P0, PT, R217, 0x7ffffea4, PT ;  /* 0x7ffffea4d900780c */ /* 0x000fe20003f06070 */
[----:B------:R3:W-:Y:S01]  /*3d9f0*/  LDGSTS.E [R216+-0x4a000], desc[UR42][R212.64], !P1 ;  /* 0xb6000000d4d87fae */ /* 0x0007e2000c9a102a */
[C---:B----4-:R-:W-:Y:S02]  /*3da00*/  VIADD R215, R0.reuse, 0x100000 ;  /* 0x0010000000d77836 */ /* 0x050fe40000000000 */
[C---:B------:R-:W-:Y:S02]  /*3da10*/  VIADD R214, R0.reuse, 0x100000 ;  /* 0x0010000000d67836 */ /* 0x040fe40000000000 */
[----:B------:R-:W-:Y:S01]  /*3da20*/  VIADD R210, R0, 0x100000 ;  /* 0x0010000000d27836 */ /* 0x000fe20000000000 */
[----:B------:R-:W-:Y:S01]  /*3da30*/  LDGSTS.E [R215+-0x49f00], desc[UR42][R222.64], !P1 ;  /* 0xb6100000ded77fae */ /* 0x000fe2000c9a102a */
[----:B------:R-:W-:-:S03]  /*3da40*/  VIADD R211, R226, 0xffffff1f ;  /* 0xffffff1fe2d37836 */ /* 0x000fc60000000000 */
[----:B------:R4:W-:Y:S01]  /*3da50*/  LDGSTS.E [R214+-0x49e00], desc[UR42][R208.64], !P1 ;  /* 0xb6200000d0d67fae */ /* 0x0009e2000c9a102a */
[----:B---3--:R-:W3:Y:S01]  /*3da60*/  LDC R212, c[0x0][0x3a0] ;  /* 0x0000e800ffd47b82 */ /* 0x008ee20000000800 */
[C---:B------:R-:W-:Y:S02]  /*3da70*/  IMAD.WIDE R206, R252.reuse, 0x4, R206 ;  /* 0x00000004fcce7825 */ /* 0x040fe400078e02ce */
[----:B------:R-:W-:Y:S04]  /*3da80*/  STL.64 [R1+0x2560], R222 ;  /* 0x002560de01007387 */ /* 0x000fe80000100a00 */
[----:B------:R1:W-:Y:S01]  /*3da90*/  STL.64 [R1+0x2558], R208 ;  /* 0x002558d001007387 */ /* 0x0003e20000100a00 */
[----:B------:R-:W-:-:S04]  /*3daa0*/  IMAD.WIDE R202, R252, 0x4, R202 ;  /* 0x00000004fcca7825 */ /* 0x000fc800078e02ca */
[----:B----4-:R-:W-:Y:S01]  /*3dab0*/  IMAD.WIDE R214, R252, 0x4, R204 ;  /* 0x00000004fcd67825 */ /* 0x010fe200078e02cc */
[----:B------:R-:W-:-:S03]  /*3dac0*/  IADD3 R204, PT, PT, R0, 0x100000, RZ ;  /* 0x0010000000cc7810 */ /* 0x000fc60007ffe0ff */
[----:B------:R-:W-:-:S04]  /*3dad0*/  IMAD.WIDE R200, R252, 0x4, R200 ;  /* 0x00000004fcc87825 */ /* 0x000fc800078e02c8 */
[C---:B-1----:R-:W-:Y:S02]  /*3dae0*/  VIADD R209, R0.reuse, 0x100000 ;  /* 0x0010000000d17836 */ /* 0x042fe40000000000 */
[----:B------:R-:W-:Y:S02]  /*3daf0*/  VIADD R208, R0, 0x100000 ;  /* 0x0010000000d07836 */ /* 0x000fe40000000000 */
[----:B------:R-:W-:-:S04]  /*3db00*/  IMAD.WIDE R198, R252, 0x4, R198 ;  /* 0x00000004fcc67825 */ /* 0x000fc800078e02c6 */
        /* <DEDUP_REMOVED lines=11> */
[----:B--2---:R-:W-:-:S05]  /*3dbc0*/  IMAD.WIDE R220, R252, 0x4, R246 ;  /* 0x00000004fcdc7825 */ /* 0x004fca00078e02f6 */
[----:B------:R-:W-:Y:S01]  /*3dbd0*/  LDGSTS.E [R210+-0x49d00], desc[UR42][R220.64], !P1 ;  /* 0xb6300000dcd27fae */ /* 0x000fe2000c9a102a */
[----:B------:R-:W-:-:S03]  /*3dbe0*/  ISETP.GE.U32.AND P1, PT, R211, 0x7ffffea0, PT ;  /* 0x7ffffea0d300780c */ /* 0x000fc60003f26070 */
[----:B------:R-:W-:Y:S04]  /*3dbf0*/  STL.64 [R1+0x2550], R220 ;  /* 0x002550dc01007387 */ /* 0x000fe80000100a00 */
[----:B------:R1:W-:Y:S04]  /*3dc00*/  STL.64 [R1+0x2e88], R206 ;  /* 0x002e88ce01007387 */ /* 0x0003e80000100a00 */
[----:B------:R1:W-:Y:S04]  /*3dc10*/  LDGSTS.E [R210+-0x49000], desc[UR42][R206.64], !P0 ;  /* 0xb7000000ced27fae */ /* 0x0003e8000c1a102a */
[----:B------:R-:W-:Y:S04]  /*3dc20*/  STL.64 [R1+0x2e90], R214 ;  /* 0x002e90d601007387 */ /* 0x000fe80000100a00 */
[----:B------:R-:W-:Y:S04]  /*3dc30*/  LDGSTS.E [R209+-0x48f00], desc[UR42][R214.64], !P0 ;  /* 0xb7100000d6d17fae */ /* 0x000fe8000c1a102a */
[----:B------:R2:W-:Y:S01]  /*3dc40*/  STL.64 [R1+0x2e98], R202 ;  /* 0x002e98ca01007387 */ /* 0x0005e20000100a00 */
[----:B-1----:R-:W-:-:S03]  /*3dc50*/  IMAD.WIDE R206, R252, 0x4, R196 ;  /* 0x00000004fcce7825 */ /* 0x002fc600078e02c4 */
[----:B------:R2:W-:Y:S04]  /*3dc60*/  LDGSTS.E [R208+-0x48e00], desc[UR42][R202.64], !P0 ;  /* 0xb7200000cad07fae */ /* 0x0005e8000c1a102a */
[----:B------:R1:W-:Y:S04]  /*3dc70*/  STL.64 [R1+0x2ea0], R200 ;  /* 0x002ea0c801007387 */ /* 0x0003e80000100a00 */
[----:B------:R1:W-:Y:S01]  /*3dc80*/  LDGSTS.E [R204+-0x48d00], desc[UR42][R200.64], !P0 ;  /* 0xb7300000c8cc7fae */ /* 0x0003e2000c1a102a */
[----:B--2---:R-:W-:Y:S02]  /*3dc90*/  VIADD R203, R218, 0xffffff1b ;  /* 0xffffff1bdacb7836 */ /* 0x004fe40000000000 */
[C---:B------:R-:W-:Y:S01]  /*3dca0*/  VIADD R202, R0.reuse, 0x100000 ;  /* 0x0010000000ca7836 */ /* 0x040fe20000000000 */
[----:B------:R2:W-:Y:S01]  /*3dcb0*/  STL.64 [R1+0x2ec8], R198 ;  /* 0x002ec8c601007387 */ /* 0x0005e20000100a00 */
[----:B-1----:R-:W-:-:S03]  /*3dcc0*/  VIADD R201, R0, 0x100000 ;  /* 0x0010000000c97836 */ /* 0x002fc60000000000 */
[----:B------:R2:W-:Y:S01]  /*3dcd0*/  LDGSTS.E [R202+-0x48000], desc[UR42][R198.64], !P1 ;  /* 0xb8000000c6ca7fae */ /* 0x0005e2000c9a102a */
[C---:B------:R-:W-:Y:S01]  /*3dce0*/  VIADD R200, R0.reuse, 0x100000 ;  /* 0x0010000000c87836 */ /* 0x040fe20000000000 */
[----:B------:R-:W-:Y:S01]  /*3dcf0*/  ISETP.GE.U32.AND P0, PT, R203, 0x7ffffe9c, PT ;  /* 0x7ffffe9ccb00780c */ /* 0x000fe20003f06070 */
[----:B------:R-:W-:Y:S01]  /*3dd00*/  VIADD R196, R0, 0x100000 ;  /* 0x0010000000c47836 */ /* 0x000fe20000000000 */
[----:B------:R-:W-:Y:S01]  /*3dd10*/  STL.64 [R1+0x2ed0], R206 ;  /* 0x002ed0ce01007387 */ /* 0x000fe20000100a00 */
[----:B------:R-:W1:Y:S03]  /*3dd20*/  LDC R204, c[0x0][0x3a0] ;  /* 0x0000e800ffcc7b82 */ /* 0x000e660000000800 */
[----:B------:R-:W-:Y:S04]  /*3dd30*/  LDGSTS.E [R201+-0x47f00], desc[UR42][R206.64], !P1 ;  /* 0xb8100000cec97fae */ /* 0x000fe8000c9a102a */
[----:B------:R3:W-:Y:S04]  /*3dd40*/  STL.64 [R1+0x2ed8], R194 ;  /* 0x002ed8c201007387 */ /* 0x0007e80000100a00 */
[----:B------:R3:W-:Y:S01]  /*3dd50*/  LDGSTS.E [R200+-0x47e00], desc[UR42][R194.64], !P1 ;  /* 0xb8200000c2c87fae */ /* 0x0007e2000c9a102a */
[----:B--2---:R-:W-:-:S03]  /*3dd60*/  IMAD.WIDE R198, R252, 0x4, R188 ;  /* 0x00000004fcc67825 */ /* 0x004fc600078e02bc */
[----:B------:R2:W-:Y:S01]  /*3dd70*/  LDGSTS.E [R196+-0x47d00], desc[UR42][R192.64], !P1 ;  /* 0xb8300000c0c47fae */ /* 0x0005e2000c9a102a */
[----:B---3--:R-:W-:-:S03]  /*3dd80*/  VIADD R195, R212, 0xffffff17 ;  /* 0xffffff17d4c37836 */ /* 0x008fc60000000000 */
[----:B------:R3:W-:Y:S01]  /*3dd90*/  STL.64 [R1+0x2ef0], R192 ;  /* 0x002ef0c001007387 */ /* 0x0007e20000100a00 */
[C---:B------:R-:W-:Y:S02]  /*3dda0*/  VIADD R194, R0.reuse, 0x100000 ;  /* 0x0010000000c27836 */ /* 0x040fe40000000000 */
[C---:B------:R-:W-:Y:S01]  /*3ddb0*/  VIADD R188, R0.reuse, 0x100000 ;  /* 0x0010000000bc7836 */ /* 0x040fe20000000000 */
[----:B------:R-:W-:Y:S01]  /*3ddc0*/  ISETP.GE.U32.AND P1, PT, R195, 0x7ffffe98, PT ;  /* 0x7ffffe98c300780c */ /* 0x000fe20003f26070 */
[----:B------:R4:W-:Y:S01]  /*3ddd0*/  STL.64 [R1+0x2f18], R190 ;  /* 0x002f18be01007387 */ /* 0x0009e20000100a00 */
[----:B--2---:R-:W2:Y:S03]  /*3dde0*/  LDC R196, c[0x0][0x3a0] ;  /* 0x0000e800ffc47b82 */ /* 0x004ea60000000800 */
[----:B------:R4:W-:Y:S01]  /*3ddf0*/  LDGSTS.E [R194+-0x47000], desc[UR42][R190.64], !P0 ;  /* 0xb9000000bec27fae */ /* 0x0009e2000c1a102a */
[C---:B---3--:R-:W-:Y:S01]  /*3de00*/  IADD3 R193, PT, PT, R0.reuse, 0x100000, RZ ;  /* 0x0010000000c17810 */ /* 0x048fe20007ffe0ff */
[----:B------:R-:W-:-:S02]  /*3de10*/  VIADD R192, R0, 0x100000 ;  /* 0x0010000000c07836 */ /* 0x000fc40000000000 */
[----:B------:R-:W-:Y:S04]  /*3de20*/  STL.64 [R1+0x2f20], R198 ;  /* 0x002f20c601007387 */ /* 0x000fe80000100a00 */
[----:B------:R-:W-:Y:S04]  /*3de30*/  LDGSTS.E [R193+-0x46f00], desc[UR42][R198.64], !P0 ;  /* 0xb9100000c6c17fae */ /* 0x000fe8000c1a102a */
[----:B------:R3:W-:Y:S01]  /*3de40*/  STL.64 [R1+0x2f28], R186 ;  /* 0x002f28ba01007387 */ /* 0x0007e20000100a00 */
[----:B----4-:R-:W-:-:S03]  /*3de50*/  IMAD.WIDE R190, R252, 0x4, R180 ;  /* 0x00000004fcbe7825 */ /* 0x010fc600078e02b4 */
[----:B------:R3:W-:Y:S04]  /*3de60*/  LDGSTS.E [R192+-0x46e00], desc[UR42][R186.64], !P0 ;  /* 0xb9200000bac07fae */ /* 0x0007e8000c1a102a */
[----:B------:R-:W-:Y:S04]  /*3de70*/  STL.64 [R1+0x2f38], R184 ;  /* 0x002f38b801007387 */ /* 0x000fe80000100a00 */
[----:B------:R4:W-:Y:S01]  /*3de80*/  LDGSTS.E [R188+-0x46d00], desc[UR42][R184.64], !P0 ;  /* 0xb9300000b8bc7fae */ /* 0x0009e2000c1a102a */
[----:B---3--:R-:W-:-:S03]  /*3de90*/  VIADD R186, R0, 0x100000 ;  /* 0x0010000000ba7836 */ /* 0x008fc60000000000 */
[----:B------:R3:W-:Y:S04]  /*3dea0*/  STL.64 [R1+0x3098], R182 ;  /* 0x003098b601007387 */ /* 0x0007e80000100a00 */
[----:B------:R3:W-:Y:S01]  /*3deb0*/  LDGSTS.E [R186+-0x46000], desc[UR42][R182.64], !P1 ;  /* 0xba000000b6ba7fae */ /* 0x0007e2000c9a102a */
[----:B-1----:R-:W-:Y:S01]  /*3dec0*/  VIADD R187, R204, 0xffffff13 ;  /* 0xffffff13ccbb7836 */ /* 0x002fe20000000000 */
[----:B----4-:R-:W1:Y:S02]  /*3ded0*/  LDC R188, c[0x0][0x3a0] ;  /* 0x0000e800ffbc7b82 */ /* 0x010e640000000800 */
[----:B------:R-:W-:Y:S04]  /*3dee0*/  STL.64 [R1+0x30a8], R190 ;  /* 0x0030a8be01007387 */ /* 0x000fe80000100a00 */
[----:B------:R2:W-:Y:S01]  /*3def0*/  STL.64 [R1+0x30b0], R178 ;  /* 0x0030b0b201007387 */ /* 0x0005e20000100a00 */
[----:B---3--:R-:W-:-:S03]  /*3df00*/  IMAD.WIDE R182, R252, 0x4, R172 ;  /* 0x00000004fcb67825 */ /* 0x008fc600078e02ac */
[----:B------:R3:W-:Y:S04]  /*3df10*/  STL.64 [R1+0x30b8], R176 ;  /* 0x0030b8b001007387 */ /* 0x0007e80000100a00 */
[----:B------:R4:W-:Y:S04]  /*3df20*/  STL.64 [R1+0x3120], R174 ;  /* 0x003120ae01007387 */ /* 0x0009e80000100a00 */
[----:B------:R-:W-:Y:S04]  /*3df30*/  STL.64 [R1+0x3128], R182 ;  /* 0x003128b601007387 */ /* 0x000fe80000100a00 */
[----:B------:R1:W-:Y:S04]  /*3df40*/  STL.64 [R1+0x3130], R170 ;  /* 0x003130aa01007387 */ /* 0x0003e80000100a00 */
[----:B------:R-:W4:Y:S04]  /*3df50*/  LDL.LU.64 R250, [R1+0x58] ;  /* 0x0000580001fa7983 */ /* 0x000f280000300a00 */
[----:B------:R1:W-:Y:S04]  /*3df60*/  STL.64 [R1+0x3138], R168 ;  /* 0x003138a801007387 */ /* 0x0003e80000100a00 */
[----:B------:R-:W4:Y:S01]  /*3df70*/  LDL.LU.64 R246, [R1+0x60] ;  /* 0x0000600001f67983 */ /* 0x000f220000300a00 */
[----:B------:R-:W-:-:S02]  /*3df80*/  VIADD R185, R0, 0x100000 ;  /* 0x0010000000b97836 */ /* 0x000fc40000000000 */
[C---:B------:R-:W-:Y:S01]  /*3df90*/  VIADD R184, R0.reuse, 0x100000 ;  /* 0x0010000000b87836 */ /* 0x040fe20000000000 */
[----:B------:R-:W-:Y:S01]  /*3dfa0*/  ISETP.GE.U32.AND P0, PT, R187, 0x7ffffe94, PT ;  /* 0x7ffffe94bb00780c */ /* 0x000fe20003f06070 */
[C---:B------:R-:W-:Y:S01]  /*3dfb0*/  VIADD R180, R0.reuse, 0x100000 ;  /* 0x0010000000b47836 */ /* 0x040fe20000000000 */
[----:B------:R-:W-:Y:S04]  /*3dfc0*/  LDGSTS.E [R185+-0x45f00], desc[UR42][R190.64], !P1 ;  /* 0xba100000beb97fae */ /* 0x000fe8000c9a102a */
[----:B------:R2:W-:Y:S04]  /*3dfd0*/  LDGSTS.E [R184+-0x45e00], desc[UR42][R178.64], !P1 ;  /* 0xba200000b2b87fae */ /* 0x0005e8000c9a102a */
[----:B------:R3:W-:Y:S01]  /*3dfe0*/  LDGSTS.E [R180+-0x45d00], desc[UR42][R176.64], !P1 ;  /* 0xba300000b0b47fae */ /* 0x0007e2000c9a102a */
[----:B------:R-:W-:Y:S01]  /*3dff0*/  VIADD R172, R0, 0x100000 ;  /* 0x0010000000ac7836 */ /* 0x000fe20000000000 */
[----:B--2---:R-:W-:Y:S01]  /*3e000*/  IADD3 R179, PT, PT, R196, -0xf1, RZ ;  /* 0xffffff0fc4b37810 */ /* 0x004fe20007ffe0ff */
[----:B------:R-:W-:-:S03]  /*3e010*/  VIADD R178, R0, 0x100000 ;  /* 0x0010000000b27836 */ /* 0x000fc60000000000 */
[----:B------:R-:W-:Y:S01]  /*3e020*/  ISETP.GE.U32.AND P1, PT, R179, 0x7ffffe90, PT ;  /* 0x7ffffe90b300780c */ /* 0x000fe20003f26070 */
[C---:B---3--:R-:W-:Y:S01]  /*3e030*/  VIADD R177, R0.reuse, 0x100000 ;  /* 0x0010000000b17836 */ /* 0x048fe20000000000 */
[----:B------:R4:W-:Y:S01]  /*3e040*/  LDGSTS.E [R178+-0x45000], desc[UR42][R174.64], !P0 ;  /* 0xbb000000aeb27fae */ /* 0x0009e2000c1a102a */
[----:B------:R-:W-:Y:S01]  /*3e050*/  VIADD R176, R0, 0x100000 ;  /* 0x0010000000b07836 */ /* 0x000fe20000000000 */
[----:B------:R-:W2:Y:S01]  /*3e060*/  LDC R180, c[0x0][0x3a0] ;  /* 0x0000e800ffb47b82 */ /* 0x000ea20000000800 */
[C---:B------:R-:W-:Y:S01]  /*3e070*/  IMAD.WIDE R166, R252.reuse, 0x4, R166 ;  /* 0x00000004fca67825 */ /* 0x040fe200078e02a6 */
[----:B------:R-:W-:Y:S03]  /*3e080*/  LDGSTS.E [R177+-0x44f00], desc[UR42][R182.64], !P0 ;  /* 0xbb100000b6b17fae */ /* 0x000fe6000c1a102a */
[C---:B------:R-:W-:Y:S01]  /*3e090*/  IMAD.WIDE R162, R252.reuse, 0x4, R162 ;  /* 0x00000004fca27825 */ /* 0x040fe200078e02a2 */
[----:B------:R1:W-:Y:S03]  /*3e0a0*/  LDGSTS.E [R176+-0x44e00], desc[UR42][R170.64], !P0 ;  /* 0xbb200000aab07fae */ /* 0x0003e6000c1a102a */
[C---:B----4-:R-:W-:Y:S01]  /*3e0b0*/  IMAD.WIDE R174, R252.reuse, 0x4, R164 ;  /* 0x00000004fcae7825 */ /* 0x050fe200078e02a4 */
[----:B------:R3:W-:Y:S03]  /*3e0c0*/  LDGSTS.E [R172+-0x44d00], desc[UR42][R168.64], !P0 ;  /* 0xbb300000a8ac7fae */ /* 0x0007e6000c1a102a */
[----:B------:R-:W-:Y:S01]  /*3e0d0*/  IMAD.WIDE R160, R252, 0x4, R160 ;  /* 0x00000004fca07825 */ /* 0x000fe200078e02a0 */
[----:B------:R4:W-:Y:S03]  /*3e0e0*/  STL.64 [R1+0x3170], R166 ;  /* 0x003170a601007387 */ /* 0x0009e60000100a00 */
[----:B-1----:R-:W-:-:S02]  /*3e0f0*/  VIADD R170, R0, 0x100000 ;  /* 0x0010000000aa7836 */ /* 0x002fc40000000000 */
[----:B------:R-:W-:Y:S01]  /*3e100*/  VIADD R171, R188, 0xffffff0b ;  /* 0xffffff0bbcab7836 */ /* 0x000fe20000000000 */
[----:B------:R-:W-:Y:S01]  /*3e110*/  STL.64 [R1+0x3178], R174 ;  /* 0x003178ae01007387 */ /* 0x000fe20000100a00 */
[C---:B---3--:R-:W-:Y:S01]  /*3e120*/  VIADD R169, R0.reuse, 0x100000 ;  /* 0x0010000000a97836 */ /* 0x048fe20000000000 */
[----:B------:R-:W-:Y:S02]  /*3e130*/  IADD3 R168, PT, PT, R0, 0x100000, RZ ;  /* 0x0010000000a87810 */ /* 0x000fe40007ffe0ff */
[----:B------:R2:W-:Y:S01]  /*3e140*/  STL.64 [R1+0x3180], R162 ;  /* 0x003180a201007387 */ /* 0x0005e20000100a00 */
[----:B------:R-:W-:Y:S01]  /*3e150*/  ISETP.GE.U32.AND P0, PT, R171, 0x7ffffe8c, PT ;  /* 0x7ffffe8cab00780c */ /* 0x000fe20003f06070 */
[----:B------:R-:W1:Y:S02]  /*3e160*/  LDC R172, c[0x0][0x3a0] ;  /* 0x0000e800ffac7b82 */ /* 0x000e640000000800 */
[----:B------:R3:W-:Y:S04]  /*3e170*/  LDGSTS.E [R170+-0x44000], desc[UR42][R166.64], !P1 ;  /* 0xbc000000a6aa7fae */ /* 0x0007e8000c9a102a */
[----:B------:R-:W2:Y:S04]  /*3e180*/  LDL.LU.64 R244, [R1+0x68] ;  /* 0x0000680001f47983 */ /* 0x000ea80000300a00 */
[----:B------:R-:W-:Y:S04]  /*3e190*/  LDGSTS.E [R169+-0x43f00], desc[UR42][R174.64], !P1 ;  /* 0xbc100000aea97fae */ /* 0x000fe8000c9a102a */
[----:B------:R1:W-:Y:S01]  /*3e1a0*/  STL.64 [R1+0x3188], R160 ;  /* 0x003188a001007387 */ /* 0x0003e20000100a00 */
[----:B---3--:R-:W-:-:S03]  /*3e1b0*/  IMAD.WIDE R170, R252, 0x4, R158 ;  /* 0x00000004fcaa7825 */ /* 0x008fc600078e029e */
[----:B------:R-:W3:Y:S04]  /*3e1c0*/  LDL.LU.64 R236, [R1+0x80] ;  /* 0x0000800001ec7983 */ /* 0x000ee80000300a00 */
[----:B------:R1:W-:Y:S04]  /*3e1d0*/  LDGSTS.E [R168+-0x43e00], desc[UR42][R162.64], !P1 ;  /* 0xbc200000a2a87fae */ /* 0x0003e8000c9a102a */
[----:B------:R-:W3:Y:S04]  /*3e1e0*/  LDL.LU.64 R238, [R1+0x88] ;  /* 0x0000880001ee7983 */ /* 0x000ee80000300a00 */
[----:B------:R-:W3:Y:S01]  /*3e1f0*/  LDL.LU.64 R248, [R1+0x90] ;  /* 0x0000900001f87983 */ /* 0x000ee20000300a00 */
[----:B-1----:R-:W-:-:S03]  /*3e200*/  IMAD.WIDE R168, R252, 0x4, R156 ;  /* 0x00000004fca87825 */ /* 0x002fc600078e029c */
[----:B------:R-:W-:Y:S04]  /*3e210*/  STL.64 [R1+0x3a00], R170 ;  /* 0x003a00aa01007387 */ /* 0x000fe80000100a00 */
[----:B------:R-:W-:Y:S01]  /*3e220*/  STL.64 [R1+0x3258], R168 ;  /* 0x003258a801007387 */ /* 0x000fe20000100a00 */
[----:B----4-:R-:W-:-:S05]  /*3e230*/  IMAD.WIDE R166, R252, 0x4, R250 ;  /* 0x00000004fca67825 */ /* 0x010fca00078e02fa */
[----:B------:R-:W-:Y:S01]  /*3e240*/  STL.64 [R1+0x3268], R166 ;  /* 0x003268a601007387 */ /* 0x000fe20000100a00 */
[----:B------:R-:W-:-:S03]  /*3e250*/  IMAD.WIDE R158, R252, 0x4, R246 ;  /* 0x00000004fc9e7825 */ /* 0x000fc600078e02f6 */
[----:B------:R-:W4:Y:S04]  /*3e260*/  LDL.LU.64 R234, [R1+0x98] ;  /* 0x0000980001ea7983 */ /* 0x000f280000300a00 */
[----:B------:R1:W-:Y:S04]  /*3e270*/  STL.64 [R1+0x3278], R158 ;  /* 0x0032789e01007387 */ /* 0x0003e80000100a00 */
[----:B------:R-:W4:Y:S04]  /*3e280*/  LDL.LU.64 R242, [R1+0xa8] ;  /* 0x0000a80001f27983 */ /* 0x000f280000300a00 */
[----:B------:R-:W4:Y:S04]  /*3e290*/  LDL.LU.64 R250, [R1+0xb0] ;  /* 0x0000b00001fa7983 */ /* 0x000f280000300a00 */
[----:B------:R-:W4:Y:S01]  /*3e2a0*/  LDL.LU.64 R246, [R1+0xb8] ;  /* 0x0000b80001f67983 */ /* 0x000f220000300a00 */
[----:B------:R-:W-:-:S02]  /*3e2b0*/  VIADD R164, R0, 0x100000 ;  /* 0x0010000000a47836 */ /* 0x000fc40000000000 */
[----:B--2---:R-:W-:-:S03]  /*3e2c0*/  VIADD R163, R180, 0xffffff07 ;  /* 0xffffff07b4a37836 */ /* 0x004fc60000000000 */
[----:B------:R2:W-:Y:S01]  /*3e2d0*/  LDGSTS.E [R164+-0x43d00], desc[UR42][R160.64], !P1 ;  /* 0xbc300000a0a47fae */ /* 0x0005e2000c9a102a */
[C---:B------:R-:W-:Y:S01]  /*3e2e0*/  VIADD R162, R0.reuse, 0x100000 ;  /* 0x0010000000a27836 */ /* 0x040fe20000000000 */
[----:B------:R-:W-:Y:S01]  /*3e2f0*/  ISETP.GE.U32.AND P1, PT, R163, 0x7ffffe88, PT ;  /* 0x7ffffe88a300780c */ /* 0x000fe20003f26070 */
[C---:B------:R-:W-:Y:S01]  /*3e300*/  VIADD R156, R0.reuse, 0x100000 ;  /* 0x00100000009c7836 */ /* 0x040fe20000000000 */
[----:B------:R-:W3:Y:S02]  /*3e310*/  LDC R163, c[0x0][0x3a0] ;  /* 0x0000e800ffa37b82 */ /* 0x000ee40000000800 */
[----:B------:R1:W-:Y:S06]  /*3e320*/  LDGSTS.E [R162+-0x43000], desc[UR42][R170.64], !P0 ;  /* 0xbd000000aaa27fae */ /* 0x0003ec000c1a102a */
[----:B--2---:R-:W2:Y:S01]  /*3e330*/  LDC R164, c[0x0][0x3a0] ;  /* 0x0000e800ffa47b82 */ /* 0x004ea20000000800 */
[----:B------:R-:W-:-:S02]  /*3e340*/  VIADD R161, R0, 0x100000 ;  /* 0x0010000000a17836 */ /* 0x000fc40000000000 */
[----:B------:R-:W-:-:S03]  /*3e350*/  VIADD R160, R0, 0x100000 ;  /* 0x0010000000a07836 */ /* 0x000fc60000000000 */
[----:B------:R1:W-:Y:S01]  /*3e360*/  LDGSTS.E [R161+-0x42f00], desc[UR42][R168.64], !P0 ;  /* 0xbd100000a8a17fae */ /* 0x0003e2000c1a102a */
[----:B------:R-:W-:Y:S01]  /*3e370*/  VIADD R157, R0, 0x100000 ;  /* 0x00100000009d7836 */ /* 0x000fe20000000000 */
[----:B-1----:R-:W1:Y:S02]  /*3e380*/  LDC R162, c[0x0][0x3a0] ;  /* 0x0000e800ffa27b82 */ /* 0x002e640000000800 */
[----:B------:R-:W-:Y:S04]  /*3e390*/  LDGSTS.E [R160+-0x42e00], desc[UR42][R166.64], !P0 ;  /* 0xbd200000a6a07fae */ /* 0x000fe8000c1a102a */
[----:B------:R3:W-:Y:S02]  /*3e3a0*/  LDGSTS.E [R156+-0x42d00], desc[UR42][R158.64], !P0 ;  /* 0xbd3000009e9c7fae */ /* 0x0007e4000c1a102a */
[----:B------:R-:W1:Y:S01]  /*3e3b0*/  LDC R161, c[0x0][0x3a0] ;  /* 0x0000e800ffa17b82 */ /* 0x000e620000000800 */
[----:B------:R-:W-:Y:S01]  /*3e3c0*/  IMAD.WIDE R174, R252, 0x4, R244 ;  /* 0x00000004fcae7825 */ /* 0x000fe200078e02f4 */
[----:B---3--:R-:W-:-:S03]  /*3e3d0*/  IADD3 R159, PT, PT, R0, 0x100000, RZ ;  /* 0x00100000009f7810 */ /* 0x008fc60007ffe0ff */
[----:B------:R-:W-:Y:S01]  /*3e3e0*/  VIADD R158, R0, 0x100000 ;  /* 0x00100000009e7836 */ /* 0x000fe20000000000 */
[----:B------:R-:W-:Y:S01]  /*3e3f0*/  STL.64 [R1+0x3360], R174 ;  /* 0x003360ae01007387 */ /* 0x000fe20000100a00 */
[----:B------:R-:W-:-:S03]  /*3e400*/  VIADD R160, R172, 0xffffff03 ;  /* 0xffffff03aca07836 */ /* 0x000fc60000000000 */
[----:B------:R-:W-:Y:S01]  /*3e410*/  LDGSTS.E [R159+-0x42000], desc[UR42][R174.64], !P1 ;  /* 0xbe000000ae9f7fae */ /* 0x000fe2000c9a102a */
[----:B------:R-:W-:-:S04]  /*3e420*/  IMAD.WIDE R170, R252, 0x4, R236 ;  /* 0x00000004fcaa7825 */ /* 0x000fc800078e02ec */
[C---:B------:R-:W-:Y:S01]  /*3e430*/  IMAD.WIDE R168, R252.reuse, 0x4, R238 ;  /* 0x00000004fca87825 */ /* 0x040fe200078e02ee */
[----:B------:R4:W-:Y:S03]  /*3e440*/  STL.64 [R1+0x3368], R170 ;  /* 0x003368aa01007387 */ /* 0x0009e60000100a00 */
[----:B------:R-:W-:Y:S01]  /*3e450*/  IMAD.WIDE R166, R252, 0x4, R248 ;  /* 0x00000004fca67825 */ /* 0x000fe200078e02f8 */
[----:B------:R3:W-:Y:S04]  /*3e460*/  STL.64 [R1+0x3378], R168 ;  /* 0x003378a801007387 */ /* 0x0007e80000100a00 */
[----:B------:R-:W4:Y:S01]  /*3e470*/  LDL.LU.64 R244, [R1+0xc38] ;  /* 0x000c380001f47983 */ /* 0x000f220000300a00 */
[----:B------:R-:W-:-:S03]  /*3e480*/  ISETP.GE.U32.AND P0, PT, R160, 0x7ffffe84, PT ;  /* 0x7ffffe84a000780c */ /* 0x000fc60003f06070 */
[----:B------:R4:W-:Y:S04]  /*3e490*/  LDGSTS.E [R158+-0x41f00], desc[UR42][R170.64], !P1 ;  /* 0xbe100000aa9e7fae */ /* 0x0009e8000c9a102a */
[----:B------:R1:W-:Y:S01]  /*3e4a0*/  STL.64 [R1+0x3388], R166 ;  /* 0x003388a601007387 */ /* 0x0003e20000100a00 */
[----:B--2---:R-:W-:-:S03]  /*3e4b0*/  VIADD R160, R164, 0xffffff7e ;  /* 0xffffff7ea4a07836 */ /* 0x004fc60000000000 */
[----:B------:R-:W2:Y:S04]  /*3e4c0*/  LDL.LU.64 R236, [R1+0xc30] ;  /* 0x000c300001ec7983 */ /* 0x000ea80000300a00 */
[----:B------:R3:W-:Y:S04]  /*3e4d0*/  LDGSTS.E [R157+-0x41e00], desc[UR42][R168.64], !P1 ;  /* 0xbe200000a89d7fae */ /* 0x0007e8000c9a102a */
[----:B------:R-:W2:Y:S04]  /*3e4e0*/  LDL.LU.64 R238, [R1+0xc28] ;  /* 0x000c280001ee7983 */ /* 0x000ea80000300a00 */
[----:B------:R1:W-:Y:S04]  /*3e4f0*/  LDGSTS.E [R156+-0x41d00], desc[UR42][R166.64], !P1 ;  /* 0xbe300000a69c7fae */ /* 0x0003e8000c9a102a */
[----:B------:R-:W2:Y:S01]  /*3e500*/  LDL.LU.64 R248, [R1+0xc20] ;  /* 0x000c200001f87983 */ /* 0x000ea20000300a00 */
[----:B----4-:R-:W-:-:S04]  /*3e510*/  IMAD.WIDE R170, R252, 0x4, R234 ;  /* 0x00000004fcaa7825 */ /* 0x010fc800078e02ea */
[C---:B---3--:R-:W-:Y:S01]  /*3e520*/  IMAD.WIDE R168, R252.reuse, 0x4, R242 ;  /* 0x00000004fca87825 */ /* 0x048fe200078e02f2 */
[----:B------:R3:W-:Y:S03]  /*3e530*/  STL.64 [R1+0x33e0], R170 ;  /* 0x0033e0aa01007387 */ /* 0x0007e60000100a00 */
[C---:B-1----:R-:W-:Y:S01]  /*3e540*/  IMAD.WIDE R166, R252.reuse, 0x4, R250 ;  /* 0x00000004fca67825 */ /* 0x042fe200078e02fa */
[----:B------:R2:W-:Y:S03]  /*3e550*/  STL.64 [R1+0x33e8], R168 ;  /* 0x0033e8a801007387 */ /* 0x0005e60000100a00 */
[----:B------:R-:W-:Y:S01]  /*3e560*/  IMAD.WIDE R164, R252, 0x4, R246 ;  /* 0x00000004fca47825 */ /* 0x000fe200078e02f6 */
[----:B------:R1:W-:Y:S04]  /*3e570*/  STL.64 [R1+0x33f0], R166 ;  /* 0x0033f0a601007387 */ /* 0x0003e80000100a00 */
[----:B------:R-:W4:Y:S04]  /*3e580*/  LDL.LU.64 R234, [R1+0xbb8] ;  /* 0x000bb80001ea7983 */ /* 0x000f280000300a00 */
[----:B------:R1:W-:Y:S04]  /*3e590*/  STL.64 [R1+0x33f8], R164 ;  /* 0x0033f8a401007387 */ /* 0x0003e80000100a00 */
[----:B------:R-:W4:Y:S04]  /*3e5a0*/  LDL.LU.64 R242, [R1+0xbb0] ;  /* 0x000bb00001f27983 */ /* 0x000f280000300a00 */
[----:B------:R-:W4:Y:S04]  /*3e5b0*/  LDL.LU.64 R250, [R1+0xba8] ;  /* 0x000ba80001fa7983 */ /* 0x000f280000300a00 */
[----:B------:R-:W4:Y:S01]  /*3e5c0*/  LDL.LU.64 R246, [R1+0xba0] ;  /* 0x000ba00001f67983 */ /* 0x000f220000300a00 */
[----:B------:R-:W-:-:S03]  /*3e5d0*/  ISETP.GE.U32.AND P1, PT, R160, 0x7ffffeff, PT ;  /* 0x7ffffeffa000780c */ /* 0x000fc60003f26070 */
[----:B------:R1:W-:Y:S04]  /*3e5e0*/  LDGSTS.E [R159+-0x41000], desc[UR42][R170.64], !P0 ;  /* 0xbf000000aa9f7fae */ /* 0x0003e8000c1a102a */
[----:B------:R3:W-:Y:S04]  /*3e5f0*/  LDGSTS.E [R158+-0x40f00], desc[UR42][R168.64], !P0 ;  /* 0xbf100000a89e7fae */ /* 0x0007e8000c1a102a */
[----:B------:R3:W-:Y:S04]  /*3e600*/  LDGSTS.E [R157+-0x40e00], desc[UR42][R166.64], !P0 ;  /* 0xbf200000a69d7fae */ /* 0x0007e8000c1a102a */
[----:B------:R3:W-:Y:S01]  /*3e610*/  LDGSTS.E [R156+-0x40d00], desc[UR42][R164.64], !P0 ;  /* 0xbf300000a49c7fae */ /* 0x0007e2000c1a102a */
[----:B-1----:R-:W-:-:S02]  /*3e620*/  VIADD R159, R2, 0x100000 ;  /* 0x00100000029f7836 */ /* 0x002fc40000000000 */
[C---:B---3--:R-:W-:Y:S02]  /*3e630*/  VIADD R158, R2.reuse, 0x100000 ;  /* 0x00100000029e7836 */ /* 0x048fe40000000000 */
[C---:B------:R-:W-:Y:S01]  /*3e640*/  VIADD R157, R2.reuse, 0x100000 ;  /* 0x00100000029d7836 */ /* 0x040fe20000000000 */
[----:B------:R-:W-:Y:S01]  /*3e650*/  IADD3 R156, PT, PT, R2, 0x100000, RZ ;  /* 0x00100000029c7810 */ /* 0x000fe20007ffe0ff */
[----:B------:R-:W-:-:S05]  /*3e660*/  IMAD.WIDE R170, R252, 0x4, R244 ;  /* 0x00000004fcaa7825 */ /* 0x000fca00078e02f4 */
[----:B------:R4:W-:Y:S04]  /*3e670*/  STL.64 [R1+0x2548], R170 ;  /* 0x002548aa01007387 */ /* 0x0009e80000100a00 */
[----:B------:R4:W-:Y:S01]  /*3e680*/  LDGSTS.E [R159+-0x5fc00], desc[UR42][R170.64], !P1 ;  /* 0xa0400000aa9f7fae */ /* 0x0009e2000c9a102a */
[----:B--2---:R-:W-:-:S04]  /*3e690*/  IMAD.WIDE R168, R252, 0x4, R236 ;  /* 0x00000004fca87825 */ /* 0x004fc800078e02ec */
[C---:B------:R-:W-:Y:S01]  /*3e6a0*/  IMAD.WIDE R166, R252.reuse, 0x4, R238 ;  /* 0x00000004fca67825 */ /* 0x040fe200078e02ee */
[----:B------:R1:W-:Y:S04]  /*3e6b0*/  STL.64 [R1+0x2540], R168 ;  /* 0x002540a801007387 */ /* 0x0003e80000100a00 */
[----:B------:R2:W-:Y:S01]  /*3e6c0*/  STL.64 [R1+0x2538], R166 ;  /* 0x002538a601007387 */ /* 0x0005e20000100a00 */
[----:B------:R-:W-:-:S03]  /*3e6d0*/  IMAD.WIDE R164, R252, 0x4, R248 ;  /* 0x00000004fca47825 */ /* 0x000fc600078e02f8 */
[----:B------:R-:W3:Y:S04]  /*3e6e0*/  LDL.LU.64 R244, [R1+0xb38] ;  /* 0x000b380001f47983 */ /* 0x000ee80000300a00 */
[----:B------:R1:W-:Y:S04]  /*3e6f0*/  STL.64 [R1+0x2530], R164 ;  /* 0x002530a401007387 */ /* 0x0003e80000100a00 */
[----:B------:R1:W-:Y:S04]  /*3e700*/  LDGSTS.E [R158+-0x5fb00], desc[UR42][R168.64], !P1 ;  /* 0xa0500000a89e7fae */ /* 0x0003e8000c9a102a */
[----:B------:R-:W3:Y:S04]  /*3e710*/  LDL.LU.64 R236, [R1+0xb30] ;  /* 0x000b300001ec7983 */ /* 0x000ee80000300a00 */
[----:B------:R-:W3:Y:S04]  /*3e720*/  LDL.LU.64 R238, [R1+0xb28] ;  /* 0x000b280001ee7983 */ /* 0x000ee80000300a00 */
[----:B------:R2:W-:Y:S04]  /*3e730*/  LDGSTS.E [R157+-0x5fa00], desc[UR42][R166.64], !P1 ;  /* 0xa0600000a69d7fae */ /* 0x0005e8000c9a102a */
[----:B------:R-:W3:Y:S04]  /*3e740*/  LDL.LU.64 R248, [R1+0xb20] ;  /* 0x000b200001f87983 */ /* 0x000ee80000300a00 */
[----:B------:R1:W-:Y:S01]  /*3e750*/  LDGSTS.E [R156+-0x5f900], desc[UR42][R164.64], !P1 ;  /* 0xa0700000a49c7fae */ /* 0x0003e2000c9a102a */
[----:B----4-:R-:W-:-:S04]  /*3e760*/  IMAD.WIDE R170, R252, 0x4, R234 ;  /* 0x00000004fcaa7825 */ /* 0x010fc800078e02ea */
[C---:B-1----:R-:W-:Y:S01]  /*3e770*/  IMAD.WIDE R168, R252.reuse, 0x4, R242 ;  /* 0x00000004fca87825 */ /* 0x042fe200078e02f2 */
[----:B------:R3:W-:Y:S03]  /*3e780*/  STL.64 [R1+0x2528], R170 ;  /* 0x002528aa01007387 */ /* 0x0007e60000100a00 */
[C---:B--2---:R-:W-:Y:S01]  /*3e790*/  IMAD.WIDE R166, R252.reuse, 0x4, R250 ;  /* 0x00000004fca67825 */ /* 0x044fe200078e02fa */
        /* <DEDUP_REMOVED lines=8> */
[----:B------:R-:W-:-:S02]  /*3e820*/  VIADD R160, R163, 0xffffff7a ;  /* 0xffffff7aa3a07836 */ /* 0x000fc40000000000 */
[----:B------:R-:W1:Y:S03]  /*3e830*/  LDC R163, c[0x0][0x3a0] ;  /* 0x0000e800ffa37b82 */ /* 0x000e660000000800 */
[----:B------:R-:W-:Y:S01]  /*3e840*/  ISETP.GE.U32.AND P0, PT, R160, 0x7ffffefb, PT ;  /* 0x7ffffefba000780c */ /* 0x000fe20003f06070 */
[----:B------:R-:W-:-:S04]  /*3e850*/  VIADD R160, R162, 0xffffff76 ;  /* 0xffffff76a2a07836 */ /* 0x000fc80000000000 */
[----:B------:R-:W1:Y:S01]  /*3e860*/  LDC R162, c[0x0][0x3a0] ;  /* 0x0000e800ffa27b82 */ /* 0x000e620000000800 */
[----:B------:R-:W-:-:S07]  /*3e870*/  ISETP.GE.U32.AND P1, PT, R160, 0x7ffffef7, PT ;  /* 0x7ffffef7a000780c */ /* 0x000fce0003f26070 */
[----:B------:R3:W-:Y:S04]  /*3e880*/  LDGSTS.E [R159+-0x5ec00], desc[UR42][R170.64], !P0 ;  /* 0xa1400000aa9f7fae */ /* 0x0007e8000c1a102a */
[----:B------:R1:W-:Y:S04]  /*3e890*/  LDGSTS.E [R158+-0x5eb00], desc[UR42][R168.64], !P0 ;  /* 0xa1500000a89e7fae */ /* 0x0003e8000c1a102a */
[----:B------:R2:W-:Y:S04]  /*3e8a0*/  LDGSTS.E [R157+-0x5ea00], desc[UR42][R166.64], !P0 ;  /* 0xa1600000a69d7fae */ /* 0x0005e8000c1a102a */
[----:B------:R1:W-:Y:S01]  /*3e8b0*/  LDGSTS.E [R156+-0x5e900], desc[UR42][R164.64], !P0 ;  /* 0xa1700000a49c7fae */ /* 0x0003e2000c1a102a */
[----:B---3--:R-:W-:-:S05]  /*3e8c0*/  IMAD.WIDE R170, R252, 0x4, R244 ;  /* 0x00000004fcaa7825 */ /* 0x008fca00078e02f4 */
[----:B------:R4:W-:Y:S04]  /*3e8d0*/  STL.64 [R1+0x2508], R170 ;  /* 0x002508aa01007387 */ /* 0x0009e80000100a00 */
[----:B------:R4:W-:Y:S01]  /*3e8e0*/  LDGSTS.E [R159+-0x5dc00], desc[UR42][R170.64], !P1 ;  /* 0xa2400000aa9f7fae */ /* 0x0009e2000c9a102a */
[----:B-1----:R-:W-:-:S04]  /*3e8f0*/  IMAD.WIDE R168, R252, 0x4, R236 ;  /* 0x00000004fca87825 */ /* 0x002fc800078e02ec */
[C---:B--2---:R-:W-:Y:S01]  /*3e900*/  IMAD.WIDE R166, R252.reuse, 0x4, R238 ;  /* 0x00000004fca67825 */ /* 0x044fe200078e02ee */
        /* <DEDUP_REMOVED lines=137> */
[----:B------:R-:W-:-:S02]  /*3f1a0*/  IADD3 R160, PT, PT, R161, -0xa6, RZ ;  /* 0xffffff5aa1a07810 */ /* 0x000fc40007ffe0ff */
[----:B------:R-:W1:Y:S02]  /*3f1b0*/  LDC R161, c[0x0][0x3a0] ;  /* 0x0000e800ffa17b82 */ /* 0x000e640000000800 */
[----:B------:R-:W-:Y:S01]  /*3f1c0*/  ISETP.GE.U32.AND P0, PT, R160, 0x7ffffedb, PT ;  /* 0x7ffffedba000780c */ /* 0x000fe20003f06070 */
[----:B------:R-:W-:-:S05]  /*3f1d0*/  VIADD R160, R163, 0xffffff56 ;  /* 0xffffff56a3a07836 */ /* 0x000fca0000000000 */
[----:B------:R-:W-:-:S07]  /*3f1e0*/  ISETP.GE.U32.AND P1, PT, R160, 0x7ffffed7, PT ;  /* 0x7ffffed7a000780c */ /* 0x000fce0003f26070 */
[----:B------:R3:W-:Y:S01]  /*3f1f0*/  LDGSTS.E [R159+-0x56c00], desc[UR42][R170.64], !P0 ;  /* 0xa9400000aa9f7fae */ /* 0x0007e2000c1a102a */
[----:B------:R-:W1:Y:S03]  /*3f200*/  LDC R163, c[0x0][0x3a0] ;  /* 0x0000e800ffa37b82 */ /* 0x000e660000000800 */
        /* <DEDUP_REMOVED lines=420> */
[----:B------:R2:W-:Y:S02]  /*40c50*/  LDGSTS.E [R156+-0x40900], desc[UR42][R164.64], !P0 ;  /* 0xbf700000a49c7fae */ /* 0x0005e4000c1a102a */
[----:B--2---:R-:W-:-:S02]  /*40c60*/  VIADD R159, R3, 0x100000 ;  /* 0x00100000039f7836 */ /* 0x004fc40000000000 */
[C---:B------:R-:W-:Y:S02]  /*40c70*/  VIADD R158, R3.reuse, 0x100000 ;  /* 0x00100000039e7836 */ /* 0x040fe40000000000 */
[C---:B------:R-:W-:Y:S02]  /*40c80*/  VIADD R157, R3.reuse, 0x100000 ;  /* 0x00100000039d7836 */ /* 0x040fe40000000000 */
[----:B------:R-:W-:Y:S02]  /*40c90*/  VIADD R156, R3, 0x100000 ;  /* 0x00100000039c7836 */ /* 0x000fe40000000000 */
[----:B---3--:R-:W-:-:S05]  /*40ca0*/  IMAD.WIDE R170, R252, 0x4, R244 ;  /* 0x00000004fcaa7825 */ /* 0x008fca00078e02f4 */
[----:B------:R4:W-:Y:S04]  /*40cb0*/  STL.64 [R1+0x1498], R170 ;  /* 0x001498aa01007387 */ /* 0x0009e80000100a00 */
[----:B------:R4:W-:Y:S01]  /*40cc0*/  LDGSTS.E [R159+-0x5f800], desc[UR42][R170.64], !P1 ;  /* 0xa0800000aa9f7fae */ /* 0x0009e2000c9a102a */
[----:B-1----:R-:W-:-:S04]  /*40cd0*/  IMAD.WIDE R168, R252, 0x4, R236 ;  /* 0x00000004fca87825 */ /* 0x002fc800078e02ec */
        /* <DEDUP_REMOVED lines=238> */
[----:B------:R1:W-:Y:S04]  /*41bc0*/  LDGSTS.E [R156+-0x53500], desc[UR42][R164.64], !P1 ;  /* 0xacb00000a49c7fae */ /* 0x0003e8000c9a102a */
[----:B------:R-:W3:Y:S01]  /*41bd0*/  LDL.LU.64 R248, [R1+0x168] ;  /* 0x0001680001f87983 */ /* 0x000ee20000300a00 */
        /* <DEDUP_REMOVED lines=28> */
[----:B------:R2:W-:Y:S04]  /*41da0*/  STL.64 [R1+0x12c8], R166 ;  /* 0x0012c8a601007387 */ /* 0x0005e80000100a00 */
[----:B------:R1:W-:Y:S01]  /*41db0*/  LDGSTS.E [R158+-0x51700], desc[UR42][R168.64], !P1 ;  /* 0xae900000a89e7fae */ /* 0x0003e2000c9a102a */
[----:B------:R-:W-:-:S03]  /*41dc0*/  IMAD.WIDE R164, R252, 0x4, R248 ;  /* 0x00000004fca47825 */ /* 0x000fc600078e02f8 */
[----:B------:R2:W-:Y:S04]  /*41dd0*/  LDGSTS.E [R157+-0x51600], desc[UR42][R166.64], !P1 ;  /* 0xaea00000a69d7fae */ /* 0x0005e8000c9a102a */
[----:B------:R-:W3:Y:S04]  /*41de0*/  LDL.LU.64 R248, [R1+0xe0] ;  /* 0x0000e00001f87983 */ /* 0x000ee80000300a00 */
[----:B------:R1:W-:Y:S04]  /*41df0*/  STL.64 [R1+0x12c0], R164 ;  /* 0x0012c0a401007387 */ /* 0x0003e80000100a00 */
[----:B------:R-:W3:Y:S04]  /*41e00*/  LDL.LU.64 R244, [R1+0xd8] ;  /* 0x0000d80001f47983 */ /* 0x000ee80000300a00 */
[----:B------:R-:W3:Y:S04]  /*41e10*/  LDL.LU.64 R236, [R1+0xd0] ;  /* 0x0000d00001ec7983 */ /* 0x000ee80000300a00 */
[----:B------:R-:W3:Y:S04]  /*41e20*/  LDL.LU.64 R238, [R1+0xc8] ;  /* 0x0000c80001ee7983 */ /* 0x000ee80000300a00 */
[----:B------:R1:W-:Y:S01]  /*41e30*/  LDGSTS.E [R156+-0x51500], desc[UR42][R164.64], !P1 ;  /* 0xaeb00000a49c7fae */ /* 0x0003e2000c9a102a */
[----:B----4-:R-:W-:-:S05]  /*41e40*/  IMAD.WIDE R170, R252, 0x4, R234 ;  /* 0x00000004fcaa7825 */ /* 0x010fca00078e02ea */
[----:B------:R3:W-:Y:S01]  /*41e50*/  STL.64 [R1+0x12b8], R170 ;  /* 0x0012b8aa01007387 */ /* 0x0007e20000100a00 */
[----:B-1----:R-:W-:-:S03]  /*41e60*/  IMAD.WIDE R168, R252, 0x4, R242 ;  /* 0x00000004fca87825 */ /* 0x002fc600078e02f2 */
[----:B------:R-:W4:Y:S01]  /*41e70*/  LDL.LU.64 R234, [R1+0x738] ;  /* 0x0007380001ea7983 */ /* 0x000f220000300a00 */
[----:B--2---:R-:W-:-:S03]  /*41e80*/  IMAD.WIDE R166, R252, 0x4, R250 ;  /* 0x00000004fca67825 */ /* 0x004fc600078e02fa */
[----:B------:R1:W-:Y:S04]  /*41e90*/  STL.64 [R1+0x12b0], R168 ;  /* 0x0012b0a801007387 */ /* 0x0003e80000100a00 */
[----:B------:R-:W2:Y:S04]  /*41ea0*/  LDL.LU.64 R242, [R1+0x20] ;  /* 0x0000200001f27983 */ /* 0x000ea80000300a00 */
[----:B------:R1:W-:Y:S04]  /*41eb0*/  STL.64 [R1+0x12a8], R166 ;  /* 0x0012a8a601007387 */ /* 0x0003e80000100a00 */
[----:B------:R-:W2:Y:S01]  /*41ec0*/  LDL.LU.64 R250, [R1+0x740] ;  /* 0x0007400001fa7983 */ /* 0x000ea20000300a00 */
[----:B------:R-:W-:-:S03]  /*41ed0*/  IMAD.WIDE R164, R252, 0x4, R246 ;  /* 0x00000004fca47825 */ /* 0x000fc600078e02f6 */
[----:B------:R-:W2:Y:S01]  /*41ee0*/  LDL.LU.64 R246, [R1+0x18] ;  /* 0x0000180001f67983 */ /* 0x000ea20000300a00 */
[----:B------:R-:W-:Y:S02]  /*41ef0*/  VIADD R160, R162, 0xffffff41 ;  /* 0xffffff41a2a07836 */ /* 0x000fe40000000000 */
[----:B------:R-:W1:Y:S03]  /*41f00*/  LDC R162, c[0x0][0x3a0] ;  /* 0x0000e800ffa27b82 */ /* 0x000e660000000800 */
[----:B------:R-:W-:Y:S01]  /*41f10*/  ISETP.GE.U32.AND P0, PT, R160, 0x7ffffec2, PT ;  /* 0x7ffffec2a000780c */ /* 0x000fe20003f06070 */
[----:B------:R-:W-:Y:S01]  /*41f20*/  VIADD R160, R161, 0xffffff3d ;  /* 0xffffff3da1a07836 */ /* 0x000fe20000000000 */
[----:B------:R1:W-:Y:S03]  /*41f30*/  STL.64 [R1+0x12a0], R164 ;  /* 0x0012a0a401007387 */ /* 0x0003e60000100a00 */
[----:B------:R-:W1:Y:S01]  /*41f40*/  LDC R161, c[0x0][0x3a0] ;  /* 0x0000e800ffa17b82 */ /* 0x000e620000000800 */
[----:B------:R-:W-:-:S07]  /*41f50*/  ISETP.GE.U32.AND P1, PT, R160, 0x7ffffebe, PT ;  /* 0x7ffffebea000780c */ /* 0x000fce0003f26070 */
[----:B------:R3:W-:Y:S04]  /*41f60*/  LDGSTS.E [R159+-0x50800], desc[UR42][R170.64], !P0 ;  /* 0xaf800000aa9f7fae */ /* 0x0007e8000c1a102a */
[----:B------:R1:W-:Y:S04]  /*41f70*/  LDGSTS.E [R158+-0x50700], desc[UR42][R168.64], !P0 ;  /* 0xaf900000a89e7fae */ /* 0x0003e8000c1a102a */
[----:B------:R1:W-:Y:S04]  /*41f80*/  LDGSTS.E [R157+-0x50600], desc[UR42][R166.64], !P0 ;  /* 0xafa00000a69d7fae */ /* 0x0003e8000c1a102a */
[----:B------:R1:W-:Y:S01]  /*41f90*/  LDGSTS.E [R156+-0x50500], desc[UR42][R164.64], !P0 ;  /* 0xafb00000a49c7fae */ /* 0x0003e2000c1a102a */
[----:B---3--:R-:W-:-:S03]  /*41fa0*/  IMAD.WIDE R170, R252, 0x4, R248 ;  /* 0x00000004fcaa7825 */ /* 0x008fc600078e02f8 */
[----:B------:R-:W3:Y:S01]  /*41fb0*/  LDL.LU.64 R248, [R1+0x748] ;  /* 0x0007480001f87983 */ /* 0x000ee20000300a00 */
[----:B-1----:R-:W-:-:S03]  /*41fc0*/  IMAD.WIDE R168, R252, 0x4, R244 ;  /* 0x00000004fca87825 */ /* 0x002fc600078e02f4 */
[----:B------:R4:W-:Y:S01]  /*41fd0*/  STL.64 [R1+0x1298], R170 ;  /* 0x001298aa01007387 */ /* 0x0009e20000100a00 */
[----:B------:R-:W-:-:S03]  /*41fe0*/  IMAD.WIDE R166, R252, 0x4, R236 ;  /* 0x00000004fca67825 */ /* 0x000fc600078e02ec */
[----:B------:R4:W-:Y:S01]  /*41ff0*/  LDGSTS.E [R159+-0x4f800], desc[UR42][R170.64], !P1 ;  /* 0xb0800000aa9f7fae */ /* 0x0009e2000c9a102a */
[----:B------:R-:W-:-:S03]  /*42000*/  IMAD.WIDE R164, R252, 0x4, R238 ;  /* 0x00000004fca47825 */ /* 0x000fc600078e02ee */
[----:B------:R2:W-:Y:S04]  /*42010*/  STL.64 [R1+0x1290], R168 ;  /* 0x001290a801007387 */ /* 0x0005e80000100a00 */
[----:B------:R2:W-:Y:S04]  /*42020*/  LDGSTS.E [R158+-0x4f700], desc[UR42][R168.64], !P1 ;  /* 0xb0900000a89e7fae */ /* 0x0005e8000c9a102a */
[----:B------:R1:W-:Y:S04]  /*42030*/  STL.64 [R1+0x1288], R166 ;  /* 0x001288a601007387 */ /* 0x0003e80000100a00 */
[----:B------:R1:W-:Y:S04]  /*42040*/  LDGSTS.E [R157+-0x4f600], desc[UR42][R166.64], !P1 ;  /* 0xb0a00000a69d7fae */ /* 0x0003e8000c9a102a */
[----:B------:R1:W-:Y:S04]  /*42050*/  STL.64 [R1+0x1280], R164 ;  /* 0x001280a401007387 */ /* 0x0003e80000100a00 */
[----:B------:R1:W-:Y:S01]  /*42060*/  LDGSTS.E [R156+-0x4f500], desc[UR42][R164.64], !P1 ;  /* 0xb0b00000a49c7fae */ /* 0x0003e2000c9a102a */
[----:B----4-:R-:W-:-:S04]  /*42070*/  IMAD.WIDE R170, R252, 0x4, R234 ;  /* 0x00000004fcaa7825 */ /* 0x010fc800078e02ea */
[C---:B--2---:R-:W-:Y:S01]  /*42080*/  IMAD.WIDE R168, R252.reuse, 0x4, R242 ;  /* 0x00000004fca87825 */ /* 0x044fe200078e02f2 */
[----:B------:R-:W-:Y:S03]  /*42090*/  STL.64 [R1+0x1278], R170 ;  /* 0x001278aa01007387 */ /* 0x000fe60000100a00 */
[C---:B-1----:R-:W-:Y:S01]  /*420a0*/  IMAD.WIDE R166, R252.reuse, 0x4, R250 ;  /* 0x00000004fca67825 */ /* 0x042fe200078e02fa */
[----:B------:R-:W-:Y:S03]  /*420b0*/  STL.64 [R1+0x1270], R168 ;  /* 0x001270a801007387 */ /* 0x000fe60000100a00 */
[----:B------:R-:W-:Y:S01]  /*420c0*/  IMAD.WIDE R164, R252, 0x4, R246 ;  /* 0x00000004fca47825 */ /* 0x000fe200078e02f6 */
[----:B------:R-:W-:Y:S04]  /*420d0*/  STL.64 [R1+0x1268], R166 ;  /* 0x001268a601007387 */ /* 0x000fe80000100a00 */
[----:B------:R-:W2:Y:S01]  /*420e0*/  LDL.LU.64 R246, [R1+0x768] ;  /* 0x0007680001f67983 */ /* 0x000ea20000300a00 */
[----:B------:R-:W-:-:S02]  /*420f0*/  VIADD R160, R163, 0xffffff39 ;  /* 0xffffff39a3a07836 */ /* 0x000fc40000000000 */
[----:B------:R-:W-:Y:S01]  /*42100*/  IMAD.WIDE R152, R252, 0x4, R152 ;  /* 0x00000004fc987825 */ /* 0x000fe200078e0298 */
[----:B------:R1:W-:Y:S01]  /*42110*/  STL.64 [R1+0x1260], R164 ;  /* 0x001260a401007387 */ /* 0x0003e20000100a00 */
[----:B------:R-:W4:Y:S01]  /*42120*/  LDC R163, c[0x0][0x3a0] ;  /* 0x0000e800ffa37b82 */ /* 0x000f220000000800 */
[----:B------:R-:W-:Y:S01]  /*42130*/  ISETP.GE.U32.AND P0, PT, R160, 0x7ffffeba, PT ;  /* 0x7ffffebaa000780c */ /* 0x000fe20003f06070 */
[----:B------:R-:W-:Y:S01]  /*42140*/  VIADD R160, R162, 0xffffff35 ;  /* 0xffffff35a2a07836 */ /* 0x000fe20000000000 */
[----:B------:R-:W4:Y:S04]  /*42150*/  LDL.LU.64 R250, [R1+0x778] ;  /* 0x0007780001fa7983 */ /* 0x000f280000300a00 */
[----:B------:R-:W-:Y:S01]  /*42160*/  ISETP.GE.U32.AND P1, PT, R160, 0x7ffffeb6, PT ;  /* 0x7ffffeb6a000780c */ /* 0x000fe20003f26070 */
[----:B------:R-:W-:Y:S01]  /*42170*/  IMAD.WIDE R150, R252, 0x4, R150 ;  /* 0x00000004fc967825 */ /* 0x000fe200078e0296 */
[----:B------:R-:W2:Y:S05]  /*42180*/  LDC R160, c[0x0][0x3a0] ;  /* 0x0000e800ffa07b82 */ /* 0x000eaa0000000800 */
[----:B------:R1:W-:Y:S04]  /*42190*/  LDGSTS.E [R159+-0x4e800], desc[UR42][R170.64], !P0 ;  /* 0xb1800000aa9f7fae */ /* 0x0003e8000c1a102a */
[----:B------:R-:W-:Y:S04]  /*421a0*/  LDGSTS.E [R158+-0x4e700], desc[UR42][R168.64], !P0 ;  /* 0xb1900000a89e7fae */ /* 0x000fe8000c1a102a */
[----:B------:R-:W-:Y:S04]  /*421b0*/  LDGSTS.E [R157+-0x4e600], desc[UR42][R166.64], !P0 ;  /* 0xb1a00000a69d7fae */ /* 0x000fe8000c1a102a */
[----:B------:R1:W-:Y:S02]  /*421c0*/  LDGSTS.E [R156+-0x4e500], desc[UR42][R164.64], !P0 ;  /* 0xb1b00000a49c7fae */ /* 0x0003e4000c1a102a */
[----:B-1----:R-:W-:-:S02]  /*421d0*/  VIADD R159, R161, 0xffffff31 ;  /* 0xffffff31a19f7836 */ /* 0x002fc40000000000 */
[----:B------:R-:W-:-:S04]  /*421e0*/  IMAD.WIDE R148, R252, 0x4, R148 ;  /* 0x00000004fc947825 */ /* 0x000fc800078e0294 */
[----:B------:R-:W-:Y:S01]  /*421f0*/  IMAD.WIDE R164, R252, 0x4, R154 ;  /* 0x00000004fca47825 */ /* 0x000fe200078e029a */
[----:B------:R-:W-:-:S03]  /*42200*/  ISETP.GE.U32.AND P0, PT, R159, 0x7ffffeb2, PT ;  /* 0x7ffffeb29f00780c */ /* 0x000fc60003f06070 */
[----:B---3--:R-:W-:-:S05]  /*42210*/  IMAD.WIDE R166, R252, 0x4, R248 ;  /* 0x00000004fca67825 */ /* 0x008fca00078e02f8 */
[----:B------:R-:W-:Y:S04]  /*42220*/  STL.64 [R1+0x1258], R166 ;  /* 0x001258a601007387 */ /* 0x000fe80000100a00 */
[----:B------:R-:W-:Y:S04]  /*42230*/  STL.64 [R1+0x1250], R164 ;  /* 0x001250a401007387 */ /* 0x000fe80000100a00 */
[----:B------:R-:W3:Y:S04]  /*42240*/  LDL.LU.64 R248, [R1+0x780] ;  /* 0x0007800001f87983 */ /* 0x000ee80000300a00 */
[----:B------:R1:W-:Y:S04]  /*42250*/  LDGSTS.E [R158+-0x4d800], desc[UR42][R166.64], !P1 ;  /* 0xb2800000a69e7fae */ /* 0x0003e8000c9a102a */
[----:B------:R2:W-:Y:S04]  /*42260*/  STL.64 [R1+0x1248], R152 ;  /* 0x0012489801007387 */ /* 0x0005e80000100a00 */
[----:B------:R-:W-:Y:S01]  /*42270*/  LDGSTS.E [R157+-0x4d700], desc[UR42][R164.64], !P1 ;  /* 0xb2900000a49d7fae */ /* 0x000fe2000c9a102a */
[----:B-1----:R-:W-:-:S03]  /*42280*/  IMAD.WIDE R158, R252, 0x4, R146 ;  /* 0x00000004fc9e7825 */ /* 0x002fc600078e0292 */
[----:B------:R1:W-:Y:S04]  /*42290*/  STL.64 [R1+0x1240], R150 ;  /* 0x0012409601007387 */ /* 0x0003e80000100a00 */
[----:B------:R2:W-:Y:S04]  /*422a0*/  LDGSTS.E [R156+-0x4d600], desc[UR42][R152.64], !P1 ;  /* 0xb2a00000989c7fae */ /* 0x0005e8000c9a102a */
[----:B------:R1:W-:Y:S04]  /*422b0*/  STL.64 [R1+0x1238], R148 ;  /* 0x0012389401007387 */ /* 0x0003e80000100a00 */
[----:B------:R-:W-:Y:S01]  /*422c0*/  STL.64 [R1+0x1230], R158 ;  /* 0x0012309e01007387 */ /* 0x000fe20000100a00 */
[----:B--2---:R-:W-:-:S03]  /*422d0*/  IMAD.WIDE R156, R252, 0x4, R246 ;  /* 0x00000004fc9c7825 */ /* 0x004fc600078e02f6 */
[----:B------:R-:W2:Y:S01]  /*422e0*/  LDL.LU.64 R246, [R1+0x790] ;  /* 0x0007900001f67983 */ /* 0x000ea20000300a00 */
[C---:B------:R-:W-:Y:S02]  /*422f0*/  VIADD R154, R3.reuse, 0x100000 ;  /* 0x00100000039a7836 */ /* 0x040fe40000000000 */
[----:B------:R-:W-:-:S03]  /*42300*/  VIADD R152, R3, 0x100000 ;  /* 0x0010000003987836 */ /* 0x000fc60000000000 */
[----:B------:R1:W-:Y:S01]  /*42310*/  LDGSTS.E [R154+-0x4d500], desc[UR42][R150.64], !P1 ;  /* 0xb2b00000969a7fae */ /* 0x0003e2000c9a102a */
[----:B------:R-:W-:Y:S01]  /*42320*/  IMAD.WIDE R144, R252, 0x4, R144 ;  /* 0x00000004fc907825 */ /* 0x000fe200078e0290 */
[----:B----4-:R-:W-:Y:S02]  /*42330*/  IADD3 R153, PT, PT, R163, -0xd3, RZ ;  /* 0xffffff2da3997810 */ /* 0x010fe40007ffe0ff */
[----:B------:R4:W-:Y:S01]  /*42340*/  LDGSTS.E [R152+-0x4c800], desc[UR42][R148.64], !P0 ;  /* 0xb380000094987fae */ /* 0x0009e2000c1a102a */
[C---:B------:R-:W-:Y:S02]  /*42350*/  VIADD R146, R3.reuse, 0x100000 ;  /* 0x0010000003927836 */ /* 0x040fe40000000000 */
[C---:B-1----:R-:W-:Y:S01]  /*42360*/  VIADD R151, R3.reuse, 0x100000 ;  /* 0x0010000003977836 */ /* 0x042fe20000000000 */
[----:B------:R-:W1:Y:S01]  /*42370*/  LDC R154, c[0x0][0x3a0] ;  /* 0x0000e800ff9a7b82 */ /* 0x000e620000000800 */
[----:B------:R-:W-:Y:S01]  /*42380*/  VIADD R150, R3, 0x100000 ;  /* 0x0010000003967836 */ /* 0x000fe20000000000 */
[----:B------:R-:W-:Y:S01]  /*42390*/  STL.64 [R1+0x1228], R144 ;  /* 0x0012289001007387 */ /* 0x000fe20000100a00 */
[----:B------:R-:W-:-:S03]  /*423a0*/  ISETP.GE.U32.AND P1, PT, R153, 0x7ffffeae, PT ;  /* 0x7ffffeae9900780c */ /* 0x000fc60003f26070 */
[----:B------:R-:W-:Y:S01]  /*423b0*/  LDGSTS.E [R151+-0x4c700], desc[UR42][R158.64], !P0 ;  /* 0xb39000009e977fae */ /* 0x000fe2000c1a102a */
[C---:B----4-:R-:W-:Y:S01]  /*423c0*/  IMAD.WIDE R152, R252.reuse, 0x4, R250 ;  /* 0x00000004fc987825 */ /* 0x050fe200078e02fa */
[----:B------:R-:W4:Y:S02]  /*423d0*/  LDC R148, c[0x0][0x3a0] ;  /* 0x0000e800ff947b82 */ /* 0x000f240000000800 */
[----:B------:R-:W-:Y:S01]  /*423e0*/  LDGSTS.E [R150+-0x4c600], desc[UR42][R144.64], !P0 ;  /* 0xb3a0000090967fae */ /* 0x000fe2000c1a102a */
[----:B------:R-:W-:-:S03]  /*423f0*/  IMAD.WIDE R140, R252, 0x4, R140 ;  /* 0x00000004fc8c7825 */ /* 0x000fc600078e028c */
[----:B------:R1:W-:Y:S04]  /*42400*/  STL.64 [R1+0x1220], R156 ;  /* 0x0012209c01007387 */ /* 0x0003e80000100a00 */
[----:B------:R1:W-:Y:S02]  /*42410*/  LDGSTS.E [R146+-0x4c500], desc[UR42][R156.64], !P0 ;  /* 0xb3b000009c927fae */ /* 0x0003e4000c1a102a */
[----:B-1----:R-:W-:-:S05]  /*42420*/  IMAD.WIDE R156, R252, 0x4, R142 ;  /* 0x00000004fc9c7825 */ /* 0x002fca00078e028e */
[----:B------:R-:W-:Y:S04]  /*42430*/  STL.64 [R1+0x1218], R156 ;  /* 0x0012189c01007387 */ /* 0x000fe80000100a00 */
[----:B------:R-:W-:Y:S04]  /*42440*/  STL.64 [R1+0x1210], R152 ;  /* 0x0012109801007387 */ /* 0x000fe80000100a00 */
[----:B------:R1:W-:Y:S04]  /*42450*/  STL.64 [R1+0x1208], R140 ;  /* 0x0012088c01007387 */ /* 0x0003e80000100a00 */
[----:B------:R-:W4:Y:S01]  /*42460*/  LDL.LU.64 R250, [R1+0x7a0] ;  /* 0x0007a00001fa7983 */ /* 0x000f220000300a00 */
[----:B------:R-:W-:-:S02]  /*42470*/  VIADD R147, R160, 0xffffff29 ;  /* 0xffffff29a0937836 */ /* 0x000fc40000000000 */
[C---:B------:R-:W-:Y:S01]  /*42480*/  IMAD.WIDE R138, R252.reuse, 0x4, R138 ;  /* 0x00000004fc8a7825 */ /* 0x040fe200078e028a */
[----:B------:R2:W-:Y:S02]  /*42490*/  LDGSTS.E [R146+-0x4b800], desc[UR42][R156.64], !P1 ;  /* 0xb48000009c927fae */ /* 0x0005e4000c9a102a */
[----:B------:R-:W-:Y:S01]  /*424a0*/  ISETP.GE.U32.AND P0, PT, R147, 0x7ffffeaa, PT ;  /* 0x7ffffeaa9300780c */ /* 0x000fe20003f06070 */
[----:B---3--:R-:W-:-:S05]  /*424b0*/  IMAD.WIDE R150, R252, 0x4, R248 ;  /* 0x00000004fc967825 */ /* 0x008fca00078e02f8 */
[----:B------:R3:W-:Y:S04]  /*424c0*/  STL.64 [R1+0x1200], R150 ;  /* 0x0012009601007387 */ /* 0x0007e80000100a00 */
[----:B------:R-:W4:Y:S04]  /*424d0*/  LDL.LU.64 R248, [R1+0x7b0] ;  /* 0x0007b00001f87983 */ /* 0x000f280000300a00 */
[----:B------:R1:W-:Y:S01]  /*424e0*/  STL.64 [R1+0x11f8], R138 ;  /* 0x0011f88a01007387 */ /* 0x0003e20000100a00 */
[----:B--2---:R-:W-:-:S03]  /*424f0*/  IMAD.WIDE R146, R252, 0x4, R246 ;  /* 0x00000004fc927825 */ /* 0x004fc600078e02f6 */
[----:B------:R-:W2:Y:S01]  /*42500*/  LDL.LU.64 R246, [R1+0x7b8] ;  /* 0x0007b80001f67983 */ /* 0x000ea20000300a00 */
[C---:B------:R-:W-:Y:S01]  /*42510*/  VIADD R145, R3.reuse, 0x100000 ;  /* 0x0010000003917836 */ /* 0x040fe20000000000 */
[C---:B------:R-:W-:Y:S01]  /*42520*/  IADD3 R142, PT, PT, R3.reuse, 0x100000, RZ ;  /* 0x00100000038e7810 */ /* 0x040fe20007ffe0ff */
[----:B------:R-:W-:Y:S02]  /*42530*/  VIADD R144, R3, 0x100000 ;  /* 0x0010000003907836 */ /* 0x000fe40000000000 */
[----:B------:R-:W-:Y:S01]  /*42540*/  VIADD R143, R154, 0xffffff25 ;  /* 0xffffff259a8f7836 */ /* 0x000fe20000000000 */
[----:B------:R-:W-:Y:S04]  /*42550*/  LDGSTS.E [R145+-0x4b700], desc[UR42][R152.64], !P1 ;  /* 0xb490000098917fae */ /* 0x000fe8000c9a102a */
[----:B------:R1:W-:Y:S04]  /*42560*/  LDGSTS.E [R144+-0x4b600], desc[UR42][R140.64], !P1 ;  /* 0xb4a000008c907fae */ /* 0x0003e8000c9a102a */
[----:B------:R3:W-:Y:S01]  /*42570*/  LDGSTS.E [R142+-0x4b500], desc[UR42][R150.64], !P1 ;  /* 0xb4b00000968e7fae */ /* 0x0007e2000c9a102a */
[----:B------:R-:W-:Y:S01]  /*42580*/  ISETP.GE.U32.AND P1, PT, R143, 0x7ffffea6, PT ;  /* 0x7ffffea68f00780c */ /* 0x000fe20003f26070 */
[----:B------:R-:W-:-:S02]  /*42590*/  IMAD.WIDE R134, R252, 0x4, R134 ;  /* 0x00000004fc867825 */ /* 0x000fc400078e0286 */
[----:B------:R3:W-:Y:S02]  /*425a0*/  LDGSTS.E [R142+-0x4a800], desc[UR42][R138.64], !P0 ;  /* 0xb58000008a8e7fae */ /* 0x0007e4000c1a102a */
[C---:B-1----:R-:W-:Y:S01]  /*425b0*/  VIADD R141, R3.reuse, 0x100000 ;  /* 0x00100000038d7836 */ /* 0x042fe20000000000 */
[----:B------:R-:W1:Y:S01]  /*425c0*/  LDC R144, c[0x0][0x3a0] ;  /* 0x0000e800ff907b82 */ /* 0x000e620000000800 */
[----:B------:R-:W-:Y:S02]  /*425d0*/  VIADD R140, R3, 0x100000 ;  /* 0x00100000038c7836 */ /* 0x000fe40000000000 */
[----:B---3--:R-:W-:-:S04]  /*425e0*/  IMAD.WIDE R150, R252, 0x4, R136 ;  /* 0x00000004fc967825 */ /* 0x008fc800078e0288 */
[----:B------:R-:W-:Y:S01]  /*425f0*/  VIADD R136, R3, 0x100000 ;  /* 0x0010000003887836 */ /* 0x000fe20000000000 */
[----:B------:R-:W-:Y:S01]  /*42600*/  STL.64 [R1+0x11f0], R150 ;  /* 0x0011f09601007387 */ /* 0x000fe20000100a00 */
[C---:B------:R-:W-:Y:S01]  /*42610*/  IMAD.WIDE R132, R252.reuse, 0x4, R132 ;  /* 0x00000004fc847825 */ /* 0x040fe200078e0284 */
[----:B------:R-:W3:Y:S02]  /*42620*/  LDC R138, c[0x0][0x3a0] ;  /* 0x0000e800ff8a7b82 */ /* 0x000ee40000000800 */
[----:B------:R-:W-:Y:S01]  /*42630*/  LDGSTS.E [R141+-0x4a700], desc[UR42][R150.64], !P0 ;  /* 0xb5900000968d7fae */ /* 0x000fe2000c1a102a */
[----:B------:R-:W-:-:S03]  /*42640*/  IMAD.WIDE R142, R252, 0x4, R130 ;  /* 0x00000004fc8e7825 */ /* 0x000fc600078e0282 */
[----:B------:R-:W-:Y:S01]  /*42650*/  STL.64 [R1+0x11e8], R146 ;  /* 0x0011e89201007387 */ /* 0x000fe20000100a00 */
[----:B------:R-:W-:-:S03]  /*42660*/  IMAD.WIDE R128, R252, 0x4, R128 ;  /* 0x00000004fc807825 */ /* 0x000fc600078e0280 */
[----:B------:R-:W-:Y:S01]  /*42670*/  LDGSTS.E [R140+-0x4a600], desc[UR42][R146.64], !P0 ;  /* 0xb5a00000928c7fae */ /* 0x000fe2000c1a102a */
[----:B------:R-:W-:-:S03]  /*42680*/  IADD3 R130, PT, PT, R3, 0x100000, RZ ;  /* 0x0010000003827810 */ /* 0x000fc60007ffe0ff */
[----:B------:R4:W-:Y:S04]  /*42690*/  STL.64 [R1+0x11e0], R134 ;  /* 0x0011e08601007387 */ /* 0x0009e80000100a00 */
[----:B------:R4:W-:Y:S02]  /*426a0*/  LDGSTS.E [R136+-0x4a500], desc[UR42][R134.64], !P0 ;  /* 0xb5b0000086887fae */ /* 0x0009e4000c1a102a */
[----:B----4-:R-:W-:Y:S02]  /*426b0*/  VIADD R137, R148, 0xffffff21 ;  /* 0xffffff2194897836 */ /* 0x010fe40000000000 */
[----:B------:R4:W-:Y:S04]  /*426c0*/  STL.64 [R1+0x11d8], R132 ;  /* 0x0011d88401007387 */ /* 0x0009e80000100a00 */
[----:B------:R4:W-:Y:S01]  /*426d0*/  LDGSTS.E [R136+-0x49800], desc[UR42][R132.64], !P1 ;  /* 0xb680000084887fae */ /* 0x0009e2000c9a102a */
[----:B------:R-:W-:-:S02]  /*426e0*/  VIADD R135, R3, 0x100000 ;  /* 0x0010000003877836 */ /* 0x000fc40000000000 */
[----:B------:R-:W-:Y:S02]  /*426f0*/  VIADD R134, R3, 0x100000 ;  /* 0x0010000003867836 */ /* 0x000fe40000000000 */
[----:B------:R-:W-:Y:S01]  /*42700*/  IMAD.WIDE R140, R252, 0x4, R250 ;  /* 0x00000004fc8c7825 */ /* 0x000fe200078e02fa */
[----:B------:R-:W-:Y:S01]  /*42710*/  STL.64 [R1+0x11d0], R142 ;  /* 0x0011d08e01007387 */ /* 0x000fe20000100a00 */
[----:B------:R-:W-:Y:S02]  /*42720*/  ISETP.GE.U32.AND P0, PT, R137, 0x7ffffea2, PT ;  /* 0x7ffffea28900780c */ /* 0x000fe40003f06070 */
[----:B-1----:R-:W-:Y:S01]  /*42730*/  VIADD R131, R144, 0xffffff1d ;  /* 0xffffff1d90837836 */ /* 0x002fe20000000000 */
[----:B------:R-:W-:Y:S01]  /*42740*/  LDGSTS.E [R135+-0x49700], desc[UR42][R142.64], !P1 ;  /* 0xb69000008e877fae */ /* 0x000fe2000c9a102a */
[C---:B------:R-:W-:Y:S01]  /*42750*/  IMAD.WIDE R124, R252.reuse, 0x4, R124 ;  /* 0x00000004fc7c7825 */ /* 0x040fe200078e027c */
[----:B----4-:R-:W1:Y:S02]  /*42760*/  LDC R132, c[0x0][0x3a0] ;  /* 0x0000e800ff847b82 */ /* 0x010e640000000800 */
[----:B------:R-:W-:Y:S04]  /*42770*/  STL.64 [R1+0x11c8], R128 ;  /* 0x0011c88001007387 */ /* 0x000fe80000100a00 */
[----:B------:R-:W-:Y:S04]  /*42780*/  LDGSTS.E [R134+-0x49600], desc[UR42][R128.64], !P1 ;  /* 0xb6a0000080867fae */ /* 0x000fe8000c9a102a */
[----:B------:R4:W-:Y:S04]  /*42790*/  STL.64 [R1+0x11c0], R140 ;  /* 0x0011c08c01007387 */ /* 0x0009e80000100a00 */
[----:B------:R4:W-:Y:S02]  /*427a0*/  LDGSTS.E [R130+-0x49500], desc[UR42][R140.64], !P1 ;  /* 0xb6b000008c827fae */ /* 0x0009e4000c9a102a */
[----:B----4-:R-:W-:-:S05]  /*427b0*/  IMAD.WIDE R140, R252, 0x4, R126 ;  /* 0x00000004fc8c7825 */ /* 0x010fca00078e027e */
[----:B------:R-:W-:Y:S01]  /*427c0*/  STL.64 [R1+0x11b8], R140 ;  /* 0x0011b88c01007387 */ /* 0x000fe20000100a00 */
[----:B------:R-:W-:-:S04]  /*427d0*/  IMAD.WIDE R136, R252, 0x4, R248 ;  /* 0x00000004fc887825 */ /* 0x000fc800078e02f8 */
[C---:B--2---:R-:W-:Y:S01]  /*427e0*/  IMAD.WIDE R134, R252.reuse, 0x4, R246 ;  /* 0x00000004fc867825 */ /* 0x044fe200078e02f6 */
[----:B------:R-:W-:Y:S04]  /*427f0*/  STL.64 [R1+0x11b0], R136 ;  /* 0x0011b08801007387 */ /* 0x000fe80000100a00 */
[----:B------:R-:W2:Y:S01]  /*42800*/  LDL.LU.64 R246, [R1+0x7d0] ;  /* 0x0007d00001f67983 */ /* 0x000ea20000300a00 */
[----:B------:R-:W-:Y:S01]  /*42810*/  ISETP.GE.U32.AND P1, PT, R131, 0x7ffffe9e, PT ;  /* 0x7ffffe9e8300780c */ /* 0x000fe20003f26070 */
[----:B------:R-:W-:Y:S02]  /*42820*/  VIADD R129, R3, 0x100000 ;  /* 0x0010000003817836 */ /* 0x000fe40000000000 */
[----:B------:R4:W-:Y:S01]  /*42830*/  LDGSTS.E [R130+-0x48800], desc[UR42][R140.64], !P0 ;  /* 0xb78000008c827fae */ /* 0x0009e2000c1a102a */
[----:B------:R-:W-:-:S03]  /*42840*/  IMAD.WIDE R122, R252, 0x4, R122 ;  /* 0x00000004fc7a7825 */ /* 0x000fc600078e027a */
[----:B------:R1:W-:Y:S01]  /*42850*/  STL.64 [R1+0x11a8], R124 ;  /* 0x0011a87c01007387 */ /* 0x0003e20000100a00 */
[----:B------:R-:W-:-:S03]  /*42860*/  VIADD R128, R3, 0x100000 ;  /* 0x0010000003807836 */ /* 0x000fc60000000000 */
[----:B------:R-:W-:Y:S01]  /*42870*/  STL.64 [R1+0x11a0], R134 ;  /* 0x0011a08601007387 */ /* 0x000fe20000100a00 */
[----:B----4-:R-:W-:-:S03]  /*42880*/  IMAD.WIDE R130, R252, 0x4, R120 ;  /* 0x00000004fc827825 */ /* 0x010fc600078e0278 */
[----:B------:R-:W4:Y:S01]  /*42890*/  LDL.LU.64 R248, [R1+0x7d8] ;  /* 0x0007d80001f87983 */ /* 0x000f220000300a00 */
[----:B------:R-:W-:-:S03]  /*428a0*/  VIADD R126, R3, 0x100000 ;  /* 0x00100000037e7836 */ /* 0x000fc60000000000 */
[----:B------:R-:W-:Y:S01]  /*428b0*/  LDGSTS.E [R129+-0x48700], desc[UR42][R136.64], !P0 ;  /* 0xb790000088817fae */ /* 0x000fe2000c1a102a */
[----:B------:R-:W-:-:S03]  /*428c0*/  IMAD.WIDE R118, R252, 0x4, R118 ;  /* 0x00000004fc767825 */ /* 0x000fc600078e0276 */
[----:B------:R2:W-:Y:S04]  /*428d0*/  STL.64 [R1+0x1198], R122 ;  /* 0x0011987a01007387 */ /* 0x0005e80000100a00 */
[----:B------:R1:W-:Y:S04]  /*428e0*/  LDGSTS.E [R128+-0x48600], desc[UR42][R124.64], !P0 ;  /* 0xb7a000007c807fae */ /* 0x0003e8000c1a102a */
[----:B------:R-:W-:Y:S01]  /*428f0*/  STL.64 [R1+0x1190], R130 ;  /* 0x0011908201007387 */ /* 0x000fe20000100a00 */
[----:B------:R-:W-:-:S04]  /*42900*/  IMAD.WIDE R116, R252, 0x4, R116 ;  /* 0x00000004fc747825 */ /* 0x000fc800078e0274 */
[----:B------:R-:W-:Y:S01]  /*42910*/  IMAD.WIDE R114, R252, 0x4, R114 ;  /* 0x00000004fc727825 */ /* 0x000fe200078e0272 */
[----:B------:R-:W4:Y:S03]  /*42920*/  LDL.LU.64 R250, [R1+0x7e8] ;  /* 0x0007e80001fa7983 */ /* 0x000f260000300a00 */
[----:B---3--:R-:W-:Y:S01]  /*42930*/  VIADD R127, R138, 0xffffff19 ;  /* 0xffffff198a7f7836 */ /* 0x008fe20000000000 */
[----:B------:R-:W-:Y:S01]  /*42940*/  LDGSTS.E [R126+-0x48500], desc[UR42][R134.64], !P0 ;  /* 0xb7b00000867e7fae */ /* 0x000fe2000c1a102a */
[C---:B-1----:R-:W-:Y:S01]  /*42950*/  VIADD R125, R3.reuse, 0x100000 ;  /* 0x00100000037d7836 */ /* 0x042fe20000000000 */
[----:B------:R-:W1:Y:S01]  /*42960*/  LDC R128, c[0x0][0x3a0] ;  /* 0x0000e800ff807b82 */ /* 0x000e620000000800 */
[C---:B------:R-:W-:Y:S01]  /*42970*/  VIADD R124, R3.reuse, 0x100000 ;  /* 0x00100000037c7836 */ /* 0x040fe20000000000 */
[----:B------:R-:W-:Y:S04]  /*42980*/  LDGSTS.E [R126+-0x47800], desc[UR42][R122.64], !P1 ;  /* 0xb88000007a7e7fae */ /* 0x000fe8000c9a102a */
[----:B------:R-:W-:Y:S01]  /*42990*/  LDGSTS.E [R125+-0x47700], desc[UR42][R130.64], !P1 ;  /* 0xb8900000827d7fae */ /* 0x000fe2000c9a102a */
[----:B------:R-:W-:Y:S01]  /*429a0*/  IADD3 R120, PT, PT, R3, 0x100000, RZ ;  /* 0x0010000003787810 */ /* 0x000fe20007ffe0ff */
[C---:B------:R-:W-:Y:S01]  /*429b0*/  IMAD.WIDE R110, R252.reuse, 0x4, R110 ;  /* 0x00000004fc6e7825 */ /* 0x040fe200078e026e */
[----:B------:R-:W3:Y:S01]  /*429c0*/  LDC R137, c[0x0][0x3a0] ;  /* 0x0000e800ff897b82 */ /* 0x000ee20000000800 */
[----:B------:R1:W-:Y:S04]  /*429d0*/  LDGSTS.E [R124+-0x47600], desc[UR42][R118.64], !P1 ;  /* 0xb8a00000767c7fae */ /* 0x0003e8000c9a102a */
[----:B------:R1:W-:Y:S01]  /*429e0*/  STL.64 [R1+0x1188], R118 ;  /* 0x0011887601007387 */ /* 0x0003e20000100a00 */
[----:B------:R-:W-:-:S02]  /*429f0*/  IMAD.WIDE R106, R252, 0x4, R106 ;  /* 0x00000004fc6a7825 */ /* 0x000fc400078e026a */
[----:B------:R-:W2:Y:S01]  /*42a00*/  LDC R136, c[0x0][0x3a0] ;  /* 0x0000e800ff887b82 */ /* 0x000ea20000000800 */
[----:B------:R1:W-:Y:S02]  /*42a10*/  STL.64 [R1+0x1180], R116 ;  /* 0x0011807401007387 */ /* 0x0003e40000100a00 */
[C---:B-1----:R-:W-:Y:S02]  /*42a20*/  IMAD.WIDE R124, R252.reuse, 0x4, R112 ;  /* 0x00000004fc7c7825 */ /* 0x042fe400078e0270 */
[----:B------:R1:W-:Y:S03]  /*42a30*/  STL.64 [R1+0x1178], R114 ;  /* 0x0011787201007387 */ /* 0x0003e60000100a00 */
[----:B------:R-:W1:Y:S01]  /*42a40*/  LDC R138, c[0x0][0x3a0] ;  /* 0x0000e800ff8a7b82 */ /* 0x000e620000000800 */
[----:B------:R-:W-:Y:S01]  /*42a50*/  STL.64 [R1+0x1170], R124 ;  /* 0x0011707c01007387 */ /* 0x000fe20000100a00 */
[----:B--2---:R-:W-:Y:S01]  /*42a60*/  IMAD.WIDE R122, R252, 0x4, R246 ;  /* 0x00000004fc7a7825 */ /* 0x004fe200078e02f6 */
[----:B------:R-:W-:-:S02]  /*42a70*/  ISETP.GE.U32.AND P0, PT, R127, 0x7ffffe9a, PT ;  /* 0x7ffffe9a7f00780c */ /* 0x000fc40003f06070 */
[----:B------:R-:W2:Y:S01]  /*42a80*/  LDL.LU.64 R246, [R1+0x7f8] ;  /* 0x0007f80001f67983 */ /* 0x000ea20000300a00 */
[----:B------:R-:W-:-:S03]  /*42a90*/  VIADD R119, R132, 0xffffff15 ;  /* 0xffffff1584777836 */ /* 0x000fc60000000000 */
[----:B------:R1:W-:Y:S01]  /*42aa0*/  LDGSTS.E [R120+-0x47500], desc[UR42][R116.64], !P1 ;  /* 0xb8b0000074787fae */ /* 0x0003e2000c9a102a */
[----:B------:R-:W-:Y:S01]  /*42ab0*/  VIADD R118, R3, 0x100000 ;  /* 0x0010000003767836 */ /* 0x000fe20000000000 */
[----:B------:R-:W-:Y:S01]  /*42ac0*/  ISETP.GE.U32.AND P1, PT, R119, 0x7ffffe96, PT ;  /* 0x7ffffe967700780c */ /* 0x000fe20003f26070 */
[C---:B------:R-:W-:Y:S01]  /*42ad0*/  VIADD R112, R3.reuse, 0x100000 ;  /* 0x0010000003707836 */ /* 0x040fe20000000000 */
[----:B------:R4:W-:Y:S04]  /*42ae0*/  STL.64 [R1+0xc28], R122 ;  /* 0x000c287a01007387 */ /* 0x0009e80000100a00 */
[----:B------:R3:W-:Y:S01]  /*42af0*/  LDGSTS.E [R118+-0x46800], desc[UR42][R114.64], !P0 ;  /* 0xb980000072767fae */ /* 0x0007e2000c1a102a */
[C---:B-1----:R-:W-:Y:S01]  /*42b00*/  VIADD R117, R3.reuse, 0x100000 ;  /* 0x0010000003757836 */ /* 0x042fe20000000000 */
[----:B------:R-:W1:Y:S01]  /*42b10*/  LDC R120, c[0x0][0x3a0] ;  /* 0x0000e800ff787b82 */ /* 0x000e620000000800 */
[----:B------:R-:W-:-:S03]  /*42b20*/  VIADD R116, R3, 0x100000 ;  /* 0x0010000003747836 */ /* 0x000fc60000000000 */
[----:B------:R-:W-:Y:S04]  /*42b30*/  LDGSTS.E [R117+-0x46700], desc[UR42][R124.64], !P0 ;  /* 0xb99000007c757fae */ /* 0x000fe8000c1a102a */
[----:B------:R4:W-:Y:S01]  /*42b40*/  LDGSTS.E [R116+-0x46600], desc[UR42][R122.64], !P0 ;  /* 0xb9a000007a747fae */ /* 0x0009e2000c1a102a */
[C---:B---3--:R-:W-:Y:S01]  /*42b50*/  IMAD.WIDE R118, R252.reuse, 0x4, R108 ;  /* 0x00000004fc767825 */ /* 0x048fe200078e026c */
[----:B------:R-:W3:Y:S02]  /*42b60*/  LDC R114, c[0x0][0x3a0] ;  /* 0x0000e800ff727b82 */ /* 0x000ee40000000800 */
[----:B------:R4:W-:Y:S04]  /*42b70*/  STL.64 [R1+0xc20], R110 ;  /* 0x000c206e01007387 */ /* 0x0009e80000100a00 */
[----:B------:R4:W-:Y:S02]  /*42b80*/  LDGSTS.E [R112+-0x46500], desc[UR42][R110.64], !P0 ;  /* 0xb9b000006e707fae */ /* 0x0009e4000c1a102a */
[----:B----4-:R-:W-:-:S02]  /*42b90*/  IMAD.WIDE R122, R252, 0x4, R248 ;  /* 0x00000004fc7a7825 */ /* 0x010fc400078e02f8 */
[----:B------:R-:W4:Y:S02]  /*42ba0*/  LDL.LU.64 R248, [R1+0x808] ;  /* 0x0008080001f87983 */ /* 0x000f240000300a00 */
[----:B------:R-:W-:Y:S02]  /*42bb0*/  IMAD.WIDE R116, R252, 0x4, R250 ;  /* 0x00000004fc747825 */ /* 0x000fe400078e02fa */
[----:B------:R-:W-:Y:S02]  /*42bc0*/  STL.64 [R1+0xc08], R122 ;  /* 0x000c087a01007387 */ /* 0x000fe40000100a00 */
[C---:B------:R-:W-:Y:S01]  /*42bd0*/  VIADD R111, R3.reuse, 0x100000 ;  /* 0x00100000036f7836 */ /* 0x040fe20000000000 */
[----:B------:R-:W-:Y:S01]  /*42be0*/  IADD3 R110, PT, PT, R3, 0x100000, RZ ;  /* 0x00100000036e7810 */ /* 0x000fe20007ffe0ff */
[----:B------:R-:W-:Y:S01]  /*42bf0*/  STL.64 [R1+0xc00], R118 ;  /* 0x000c007601007387 */ /* 0x000fe20000100a00 */
[----:B------:R-:W-:-:S03]  /*42c00*/  VIADD R113, R128, 0xffffff11 ;  /* 0xffffff1180717836 */ /* 0x000fc60000000000 */
[----:B------:R-:W-:Y:S01]  /*42c10*/  LDGSTS.E [R112+-0x45800], desc[UR42][R122.64], !P1 ;  /* 0xba8000007a707fae */ /* 0x000fe2000c9a102a */
[----:B------:R-:W-:-:S03]  /*42c20*/  IMAD.WIDE R104, R252, 0x4, R104 ;  /* 0x00000004fc687825 */ /* 0x000fc600078e0268 */
[----:B------:R1:W-:Y:S04]  /*42c30*/  STL.64 [R1+0xbc8], R116 ;  /* 0x000bc87401007387 */ /* 0x0003e80000100a00 */
[----:B------:R-:W-:Y:S04]  /*42c40*/  LDGSTS.E [R111+-0x45700], desc[UR42][R118.64], !P1 ;  /* 0xba900000766f7fae */ /* 0x000fe8000c9a102a */
[----:B------:R-:W3:Y:S04]  /*42c50*/  LDL.LU.64 R242, [R1+0x818] ;  /* 0x0008180001f27983 */ /* 0x000ee80000300a00 */
[----:B------:R1:W-:Y:S01]  /*42c60*/  LDGSTS.E [R110+-0x45600], desc[UR42][R116.64], !P1 ;  /* 0xbaa00000746e7fae */ /* 0x0003e2000c9a102a */
[----:B------:R-:W-:-:S03]  /*42c70*/  ISETP.GE.U32.AND P0, PT, R113, 0x7ffffe92, PT ;  /* 0x7ffffe927100780c */ /* 0x000fc60003f06070 */
[----:B------:R2:W-:Y:S04]  /*42c80*/  STL.64 [R1+0xbc0], R106 ;  /* 0x000bc06a01007387 */ /* 0x0005e80000100a00 */
[----:B------:R-:W3:Y:S01]  /*42c90*/  LDL.LU.64 R250, [R1+0x828] ;  /* 0x0008280001fa7983 */ /* 0x000ee20000300a00 */
[----:B-1----:R-:W-:-:S03]  /*42ca0*/  IMAD.WIDE R116, R252, 0x4, R102 ;  /* 0x00000004fc747825 */ /* 0x002fc600078e0266 */
[----:B------:R1:W-:Y:S01]  /*42cb0*/  STL.64 [R1+0xba8], R104 ;  /* 0x000ba86801007387 */ /* 0x0003e20000100a00 */
[----:B------:R-:W1:Y:S03]  /*42cc0*/  LDC R110, c[0x0][0x3a0] ;  /* 0x0000e800ff6e7b82 */ /* 0x000e660000000800 */
[----:B------:R-:W-:Y:S01]  /*42cd0*/  STL.64 [R1+0xba0], R116 ;  /* 0x000ba07401007387 */ /* 0x000fe20000100a00 */
[----:B--2---:R-:W-:-:S03]  /*42ce0*/  IMAD.WIDE R112, R252, 0x4, R246 ;  /* 0x00000004fc707825 */ /* 0x004fc600078e02f6 */
[----:B------:R-:W2:Y:S01]  /*42cf0*/  LDL.LU.64 R246, [R1+0x830] ;  /* 0x0008300001f67983 */ /* 0x000ea20000300a00 */
[----:B------:R-:W-:Y:S02]  /*42d00*/  VIADD R108, R3, 0x100000 ;  /* 0x00100000036c7836 */ /* 0x000fe40000000000 */
[----:B------:R-:W-:-:S03]  /*42d10*/  VIADD R109, R120, 0xffffff0d ;  /* 0xffffff0d786d7836 */ /* 0x000fc60000000000 */
[----:B------:R1:W-:Y:S02]  /*42d20*/  LDGSTS.E [R108+-0x45500], desc[UR42][R106.64], !P1 ;  /* 0xbab000006a6c7fae */ /* 0x0003e4000c9a102a */
[----:B------:R-:W-:Y:S01]  /*42d30*/  ISETP.GE.U32.AND P1, PT, R109, 0x7ffffe8e, PT ;  /* 0x7ffffe8e6d00780c */ /* 0x000fe20003f26070 */
[C---:B------:R-:W-:Y:S01]  /*42d40*/  IMAD.WIDE R100, R252.reuse, 0x4, R100 ;  /* 0x00000004fc647825 */ /* 0x040fe200078e0264 */
[----:B------:R1:W-:Y:S03]  /*42d50*/  LDGSTS.E [R108+-0x44800], desc[UR42][R104.64], !P0 ;  /* 0xbb800000686c7fae */ /* 0x0003e6000c1a102a */
[C---:B------:R-:W-:Y:S02]  /*42d60*/  VIADD R102, R3.reuse, 0x100000 ;  /* 0x0010000003667836 */ /* 0x040fe40000000000 */
[C---:B-1----:R-:W-:Y:S02]  /*42d70*/  VIADD R107, R3.reuse, 0x100000 ;  /* 0x00100000036b7836 */ /* 0x042fe40000000000 */
[----:B------:R-:W-:Y:S01]  /*42d80*/  VIADD R106, R3, 0x100000 ;  /* 0x00100000036a7836 */ /* 0x000fe20000000000 */
[----:B------:R4:W-:Y:S01]  /*42d90*/  STL.64 [R1+0xb58], R112 ;  /* 0x000b587001007387 */ /* 0x0009e20000100a00 */
[C---:B------:R-:W-:Y:S01]  /*42da0*/  IMAD.WIDE R108, R252.reuse, 0x4, R98 ;  /* 0x00000004fc6c7825 */ /* 0x040fe200078e0262 */
[----:B------:R-:W1:Y:S02]  /*42db0*/  LDC R104, c[0x0][0x3a0] ;  /* 0x0000e800ff687b82 */ /* 0x000e640000000800 */
[----:B------:R-:W-:Y:S04]  /*42dc0*/  LDGSTS.E [R107+-0x44700], desc[UR42][R116.64], !P0 ;  /* 0xbb900000746b7fae */ /* 0x000fe8000c1a102a */
[----:B------:R4:W-:Y:S01]  /*42dd0*/  LDGSTS.E [R106+-0x44600], desc[UR42][R112.64], !P0 ;  /* 0xbba00000706a7fae */ /* 0x0009e2000c1a102a */
[----:B------:R-:W-:-:S03]  /*42de0*/  IMAD.WIDE R96, R252, 0x4, R96 ;  /* 0x00000004fc607825 */ /* 0x000fc600078e0260 */
[----:B------:R3:W-:Y:S01]  /*42df0*/  STL.64 [R1+0xb50], R100 ;  /* 0x000b506401007387 */ /* 0x0007e20000100a00 */
[----:B------:R-:W-:-:S03]  /*42e00*/  VIADD R98, R3, 0x100000 ;  /* 0x0010000003627836 */ /* 0x000fc60000000000 */
[----:B------:R3:W-:Y:S01]  /*42e10*/  LDGSTS.E [R102+-0x44500], desc[UR42][R100.64], !P0 ;  /* 0xbbb0000064667fae */ /* 0x0007e2000c1a102a */
[----:B----4-:R-:W-:-:S03]  /*42e20*/  IMAD.WIDE R112, R252, 0x4, R248 ;  /* 0x00000004fc707825 */ /* 0x010fc600078e02f8 */
[----:B------:R-:W4:Y:S01]  /*42e30*/  LDL.LU.64 R248, [R1+0x840] ;  /* 0x0008400001f87983 */ /* 0x000f220000300a00 */
[----:B---3--:R-:W-:Y:S02]  /*42e40*/  VIADD R103, R114, 0xffffff09 ;  /* 0xffffff0972677836 */ /* 0x008fe40000000000 */
[C---:B------:R-:W-:Y:S01]  /*42e50*/  VIADD R101, R3.reuse, 0x100000 ;  /* 0x0010000003657836 */ /* 0x040fe20000000000 */
[----:B------:R-:W-:Y:S01]  /*42e60*/  IADD3 R100, PT, PT, R3, 0x100000, RZ ;  /* 0x0010000003647810 */ /* 0x000fe20007ffe0ff */
[----:B------:R-:W-:Y:S04]  /*42e70*/  STL.64 [R1+0xb38], R112 ;  /* 0x000b387001007387 */ /* 0x000fe80000100a00 */
[----:B------:R-:W-:Y:S01]  /*42e80*/  LDGSTS.E [R102+-0x43800], desc[UR42][R112.64], !P1 ;  /* 0xbc80000070667fae */ /* 0x000fe2000c9a102a */
[----:B------:R-:W-:-:S03]  /*42e90*/  IMAD.WIDE R106, R252, 0x4, R242 ;  /* 0x00000004fc6a7825 */ /* 0x000fc600078e02f2 */
[----:B------:R3:W-:Y:S04]  /*42ea0*/  STL.64 [R1+0xb30], R108 ;  /* 0x000b306c01007387 */ /* 0x0007e80000100a00 */
[----:B------:R3:W-:Y:S01]  /*42eb0*/  LDGSTS.E [R101+-0x43700], desc[UR42][R108.64], !P1 ;  /* 0xbc9000006c657fae */ /* 0x0007e2000c9a102a */
[----:B------:R-:W-:-:S03]  /*42ec0*/  ISETP.GE.U32.AND P0, PT, R103, 0x7ffffe8a, PT ;  /* 0x7ffffe8a6700780c */ /* 0x000fc60003f06070 */
[----:B------:R-:W-:Y:S01]  /*42ed0*/  STL.64 [R1+0xb18], R96 ;  /* 0x000b186001007387 */ /* 0x000fe20000100a00 */
[----:B------:R-:W-:-:S03]  /*42ee0*/  IMAD.WIDE R92, R252, 0x4, R92 ;  /* 0x00000004fc5c7825 */ /* 0x000fc600078e025c */
[----:B------:R1:W-:Y:S04]  /*42ef0*/  LDGSTS.E [R100+-0x43600], desc[UR42][R96.64], !P1 ;  /* 0xbca0000060647fae */ /* 0x0003e8000c9a102a */
[----:B------:R1:W-:Y:S01]  /*42f00*/  STL.64 [R1+0xb10], R106 ;  /* 0x000b106a01007387 */ /* 0x0003e20000100a00 */
[----:B---3--:R-:W-:-:S03]  /*42f10*/  IMAD.WIDE R108, R252, 0x4, R94 ;  /* 0x00000004fc6c7825 */ /* 0x008fc600078e025e */
[----:B------:R3:W-:Y:S04]  /*42f20*/  LDGSTS.E [R98+-0x43500], desc[UR42][R106.64], !P1 ;  /* 0xbcb000006a627fae */ /* 0x0007e8000c9a102a */
[----:B------:R-:W-:Y:S01]  /*42f30*/  STL.64 [R1+0xad8], R108 ;  /* 0x000ad86c01007387 */ /* 0x000fe20000100a00 */
[----:B--2---:R-:W-:-:S03]  /*42f40*/  IMAD.WIDE R102, R252, 0x4, R246 ;  /* 0x00000004fc667825 */ /* 0x004fc600078e02f6 */
[----:B------:R-:W-:Y:S01]  /*42f50*/  LDGSTS.E [R98+-0x42800], desc[UR42][R108.64], !P0 ;  /* 0xbd8000006c627fae */ /* 0x000fe2000c1a102a */
[----:B-1----:R-:W1:Y:S01]  /*42f60*/  LDC R100, c[0x0][0x3a0] ;  /* 0x0000e800ff647b82 */ /* 0x002e620000000800 */
[----:B---3--:R-:W-:-:S05]  /*42f70*/  IMAD.WIDE R106, R252, 0x4, R250 ;  /* 0x00000004fc6a7825 */ /* 0x008fca00078e02fa */
[----:B------:R-:W-:Y:S04]  /*42f80*/  STL.64 [R1+0xad0], R106 ;  /* 0x000ad06a01007387 */ /* 0x000fe80000100a00 */
[----:B------:R-:W-:Y:S04]  /*42f90*/  STL.64 [R1+0xab8], R92 ;  /* 0x000ab85c01007387 */ /* 0x000fe80000100a00 */
[----:B------:R2:W-:Y:S04]  /*42fa0*/  STL.64 [R1+0xab0], R102 ;  /* 0x000ab06601007387 */ /* 0x0005e80000100a00 */
[----:B------:R-:W3:Y:S01]  /*42fb0*/  LDL.LU.64 R246, [R1+0x850] ;  /* 0x0008500001f67983 */ /* 0x000ee20000300a00 */
[----:B------:R-:W-:-:S02]  /*42fc0*/  VIADD R97, R3, 0x100000 ;  /* 0x0010000003617836 */ /* 0x000fc40000000000 */
[C---:B------:R-:W-:Y:S02]  /*42fd0*/  VIADD R96, R3.reuse, 0x100000 ;  /* 0x0010000003607836 */ /* 0x040fe40000000000 */
[----:B------:R-:W-:Y:S01]  /*42fe0*/  VIADD R94, R3, 0x100000 ;  /* 0x00100000035e7836 */ /* 0x000fe20000000000 */
[----:B------:R-:W-:Y:S01]  /*42ff0*/  LDGSTS.E [R97+-0x42700], desc[UR42][R106.64], !P0 ;  /* 0xbd9000006a617fae */ /* 0x000fe2000c1a102a */
[----:B------:R-:W-:-:S03]  /*43000*/  VIADD R99, R110, 0xffffff05 ;  /* 0xffffff056e637836 */ /* 0x000fc60000000000 */
[----:B------:R2:W-:Y:S02]  /*43010*/  LDGSTS.E [R96+-0x42600], desc[UR42][R92.64], !P0 ;  /* 0xbda000005c607fae */ /* 0x0005e4000c1a102a */
[----:B------:R-:W-:Y:S02]  /*43020*/  ISETP.GE.U32.AND P1, PT, R99, 0x7ffffe86, PT ;  /* 0x7ffffe866300780c */ /* 0x000fe40003f26070 */
[----:B------:R1:W-:Y:S01]  /*43030*/  LDGSTS.E [R94+-0x42500], desc[UR42][R102.64], !P0 ;  /* 0xbdb00000665e7fae */ /* 0x0003e2000c1a102a */
[----:B------:R-:W-:-:S04]  /*43040*/  IMAD.WIDE R88, R252, 0x4, R88 ;  /* 0x00000004fc587825 */ /* 0x000fc800078e0258 */
[C---:B------:R-:W-:Y:S01]  /*43050*/  IMAD.WIDE R86, R252.reuse, 0x4, R86 ;  /* 0x00000004fc567825 */ /* 0x040fe200078e0256 */
[----:B--2---:R-:W2:Y:S03]  /*43060*/  LDC R96, c[0x0][0x3a0] ;  /* 0x0000e800ff607b82 */ /* 0x004ea60000000800 */
[----:B----4-:R-:W-:-:S04]  /*43070*/  IMAD.WIDE R98, R252, 0x4, R248 ;  /* 0x00000004fc627825 */ /* 0x010fc800078e02f8 */
[----:B-1----:R-:W-:-:S05]  /*43080*/  IMAD.WIDE R102, R252, 0x4, R90 ;  /* 0x00000004fc667825 */ /* 0x002fca00078e025a */
[----:B------:R-:W-:Y:S01]  /*43090*/  STL.64 [R1+0xa98], R102 ;  /* 0x000a986601007387 */ /* 0x000fe20000100a00 */
[----:B------:R-:W-:-:S03]  /*430a0*/  VIADD R95, R104, 0xffffff01 ;  /* 0xffffff01685f7836 */ /* 0x000fc60000000000 */
[----:B------:R-:W-:Y:S04]  /*430b0*/  STL.64 [R1+0xa90], R98 ;  /* 0x000a906201007387 */ /* 0x000fe80000100a00 */
[----:B------:R1:W-:Y:S01]  /*430c0*/  STL.64 [R1+0xa70], R88 ;  /* 0x000a705801007387 */ /* 0x0003e20000100a00 */
[----:B------:R-:W-:-:S03]  /*430d0*/  VIADD R93, R3, 0x100000 ;  /* 0x00100000035d7836 */ /* 0x000fc60000000000 */
[----:B------:R-:W4:Y:S01]  /*430e0*/  LDL.LU.64 R244, [R1+0xbf8] ;  /* 0x000bf80001f47983 */ /* 0x000f220000300a00 */
[----:B------:R-:W-:-:S03]  /*430f0*/  IADD3 R92, PT, PT, R3, 0x100000, RZ ;  /* 0x00100000035c7810 */ /* 0x000fc60007ffe0ff */
[----:B------:R1:W-:Y:S04]  /*43100*/  STL.64 [R1+0xa60], R86 ;  /* 0x000a605601007387 */ /* 0x0003e80000100a00 */
[----:B------:R-:W2:Y:S01]  /*43110*/  LDL.LU.64 R236, [R1+0xbf0] ;  /* 0x000bf00001ec7983 */ /* 0x000ea20000300a00 */
[----:B------:R-:W-:-:S03]  /*43120*/  ISETP.GE.U32.AND P0, PT, R95, 0x7ffffe82, PT ;  /* 0x7ffffe825f00780c */ /* 0x000fc60003f06070 */
[----:B------:R-:W2:Y:S01]  /*43130*/  LDL.LU.64 R238, [R1+0xbe8] ;  /* 0x000be80001ee7983 */ /* 0x000ea20000300a00 */
[----:B------:R-:W-:-:S03]  /*43140*/  IMAD.WIDE R84, R252, 0x4, R84 ;  /* 0x00000004fc547825 */ /* 0x000fc600078e0254 */
[----:B------:R-:W2:Y:S01]  /*43150*/  LDL.LU.64 R234, [R1+0xbe0] ;  /* 0x000be00001ea7983 */ /* 0x000ea20000300a00 */
[----:B------:R-:W-:-:S03]  /*43160*/  IMAD.WIDE R80, R252, 0x4, R80 ;  /* 0x00000004fc507825 */ /* 0x000fc600078e0250 */
[----:B------:R1:W-:Y:S04]  /*43170*/  LDGSTS.E [R94+-0x41800], desc[UR42][R102.64], !P1 ;  /* 0xbe800000665e7fae */ /* 0x0003e8000c9a102a */
[----:B------:R-:W-:Y:S04]  /*43180*/  LDGSTS.E [R93+-0x41700], desc[UR42][R98.64], !P1 ;  /* 0xbe900000625d7fae */ /* 0x000fe8000c9a102a */
[----:B------:R3:W-:Y:S01]  /*43190*/  LDGSTS.E [R92+-0x41600], desc[UR42][R88.64], !P1 ;  /* 0xbea00000585c7fae */ /* 0x0007e2000c9a102a */
[----:B-1----:R-:W-:-:S03]  /*431a0*/  IMAD.WIDE R94, R252, 0x4, R82 ;  /* 0x00000004fc5e7825 */ /* 0x002fc600078e0252 */
[----:B------:R-:W-:Y:S04]  /*431b0*/  STL.64 [R1+0x7020], R2 ;  /* 0x0070200201007387 */ /* 0x000fe80000100a00 */
[----:B------:R1:W-:Y:S04]  /*431c0*/  STL.64 [R1+0xa00], R84 ;  /* 0x000a005401007387 */ /* 0x0003e80000100a00 */
[----:B------:R4:W-:Y:S04]  /*431d0*/  STL.64 [R1+0x9e8], R94 ;  /* 0x0009e85e01007387 */ /* 0x0009e80000100a00 */
[----:B------:R-:W-:Y:S04]  /*431e0*/  STL.64 [R1+0x9a0], R80 ;  /* 0x0009a05001007387 */ /* 0x000fe80000100a00 */
[----:B------:R-:W2:Y:S01]  /*431f0*/  LDL.LU.64 R242, [R1+0xb78] ;  /* 0x000b780001f27983 */ /* 0x000ea20000300a00 */
[----:B---3--:R-:W-:-:S05]  /*43200*/  IMAD.WIDE R92, R252, 0x4, R246 ;  /* 0x00000004fc5c7825 */ /* 0x008fca00078e02f6 */
[----:B------:R3:W-:Y:S04]  /*43210*/  STL.64 [R1+0x2e60], R92 ;  /* 0x002e605c01007387 */ /* 0x0007e80000100a00 */
[----:B------:R-:W2:Y:S04]  /*43220*/  LDL.LU.64 R250, [R1+0xb70] ;  /* 0x000b700001fa7983 */ /* 0x000ea80000300a00 */
[----:B------:R-:W2:Y:S04]  /*43230*/  LDL.LU.64 R248, [R1+0xb68] ;  /* 0x000b680001f87983 */ /* 0x000ea80000300a00 */
[----:B------:R-:W2:Y:S01]  /*43240*/  LDL.LU.64 R246, [R1+0xb60] ;  /* 0x000b600001f67983 */ /* 0x000ea20000300a00 */
[----:B------:R-:W-:-:S02]  /*43250*/  VIADD R90, R3, 0x100000 ;  /* 0x00100000035a7836 */ /* 0x000fc40000000000 */
[----:B------:R-:W-:-:S03]  /*43260*/  VIADD R88, R3, 0x100000 ;  /* 0x0010000003587836 */ /* 0x000fc60000000000 */
[----:B------:R1:W-:Y:S01]  /*43270*/  LDGSTS.E [R90+-0x41500], desc[UR42][R86.64], !P1 ;  /* 0xbeb00000565a7fae */ /* 0x0003e2000c9a102a */
[----:B------:R-:W-:Y:S02]  /*43280*/  VIADD R89, R100, 0xffffff7c ;  /* 0xffffff7c64597836 */ /* 0x000fe40000000000 */
[C---:B------:R-:W-:Y:S01]  /*43290*/  VIADD R82, R3.reuse, 0x100000 ;  /* 0x0010000003527836 */ /* 0x040fe20000000000 */
[----:B------:R3:W-:Y:S01]  /*432a0*/  LDGSTS.E [R88+-0x40800], desc[UR42][R84.64], !P0 ;  /* 0xbf80000054587fae */ /* 0x0007e2000c1a102a */
[----:B-1----:R-:W1:Y:S01]  /*432b0*/  LDC R90, c[0x0][0x3a0] ;  /* 0x0000e800ff5a7b82 */ /* 0x002e620000000800 */
[C---:B------:R-:W-:Y:S02]  /*432c0*/  VIADD R87, R3.reuse, 0x100000 ;  /* 0x0010000003577836 */ /* 0x040fe40000000000 */
[----:B------:R-:W-:Y:S01]  /*432d0*/  VIADD R86, R3, 0x100000 ;  /* 0x0010000003567836 */ /* 0x000fe20000000000 */
[----:B------:R-:W-:Y:S02]  /*432e0*/  ISETP.GE.U32.AND P1, PT, R89, 0x7ffffefd, PT ;  /* 0x7ffffefd5900780c */ /* 0x000fe40003f26070 */
[----:B------:R4:W-:Y:S01]  /*432f0*/  LDGSTS.E [R87+-0x40700], desc[UR42][R94.64], !P0 ;  /* 0xbf9000005e577fae */ /* 0x0009e2000c1a102a */
[----:B------:R-:W-:Y:S01]  /*43300*/  IADD3 R83, PT, PT, R4, 0x100000, RZ ;  /* 0x0010000004537810 */ /* 0x000fe20007ffe0ff */
[----:B---3--:R-:W3:Y:S02]  /*43310*/  LDC R85, c[0x0][0x3a0] ;  /* 0x0000e800ff557b82 */ /* 0x008ee40000000800 */
[----:B------:R-:W-:Y:S04]  /*43320*/  LDGSTS.E [R86+-0x40600], desc[UR42][R80.64], !P0 ;  /* 0xbfa0000050567fae */ /* 0x000fe8000c1a102a */
[----:B------:R2:W-:Y:S01]  /*43330*/  LDGSTS.E [R82+-0x40500], desc[UR42][R92.64], !P0 ;  /* 0xbfb000005c527fae */ /* 0x0005e2000c1a102a */
[C---:B----4-:R-:W-:Y:S01]  /*43340*/  IMAD.WIDE R94, R252.reuse, 0x4, R244 ;  /* 0x00000004fc5e7825 */ /* 0x050fe200078e02f4 */
[----:B------:R-:W4:Y:S03]  /*43350*/  LDC R87, c[0x0][0x3a0] ;  /* 0x0000e800ff577b82 */ /* 0x000f260000000800 */
[----:B--2---:R-:W-:-:S04]  /*43360*/  IMAD.WIDE R88, R252, 0x4, R238 ;  /* 0x00000004fc587825 */ /* 0x004fc800078e02ee */
[C---:B------:R-:W-:Y:S01]  /*43370*/  IMAD.WIDE R92, R252.reuse, 0x4, R236 ;  /* 0x00000004fc5c7825 */ /* 0x040fe200078e02ec */
[----:B------:R-:W-:Y:S01]  /*43380*/  STL.64 [R1+0x988], R94 ;  /* 0x0009885e01007387 */ /* 0x000fe20000100a00 */
[----:B------:R-:W2:Y:S02]  /*43390*/  LDC R86, c[0x0][0x3a0] ;  /* 0x0000e800ff567b82 */ /* 0x000ea40000000800 */
[----:B------:R-:W-:Y:S01]  /*433a0*/  IMAD.WIDE R2, R252, 0x4, R234 ;  /* 0x00000004fc027825 */ /* 0x000fe200078e02ea */
[----:B------:R1:W-:Y:S03]  /*433b0*/  STL.64 [R1+0x980], R92 ;  /* 0x0009805c01007387 */ /* 0x0003e60000100a00 */
[----:B------:R-:W-:Y:S01]  /*433c0*/  VIADD R84, R96, 0xffffff78 ;  /* 0xffffff7860547836 */ /* 0x000fe20000000000 */
[----:B------:R1:W-:Y:S01]  /*433d0*/  STL.64 [R1+0x968], R88 ;  /* 0x0009685801007387 */ /* 0x0003e20000100a00 */
[----:B------:R-:W-:-:S03]  /*433e0*/  VIADD R82, R4, 0x100000 ;  /* 0x0010000004527836 */ /* 0x000fc60000000000 */
[----:B------:R-:W2:Y:S01]  /*433f0*/  LDL.LU.64 R244, [R1+0xaf8] ;  /* 0x000af80001f47983 */ /* 0x000ea20000300a00 */
[----:B------:R-:W-:-:S03]  /*43400*/  VIADD R81, R4, 0x100000 ;  /* 0x0010000004517836 */ /* 0x000fc60000000000 */
[----:B------:R3:W-:Y:S01]  /*43410*/  STL.64 [R1+0x940], R2 ;  /* 0x0009400201007387 */ /* 0x0007e20000100a00 */
[----:B------:R-:W-:-:S03]  /*43420*/  VIADD R80, R4, 0x100000 ;  /* 0x0010000004507836 */ /* 0x000fc60000000000 */
[----:B------:R-:W4:Y:S01]  /*43430*/  LDL.LU.64 R236, [R1+0xaf0] ;  /* 0x000af00001ec7983 */ /* 0x000f220000300a00 */
[----:B------:R-:W-:-:S03]  /*43440*/  ISETP.GE.U32.AND P0, PT, R84, 0x7ffffef9, PT ;  /* 0x7ffffef95400780c */ /* 0x000fc60003f06070 */
[----:B------:R-:W4:Y:S01]  /*43450*/  LDL.LU.64 R238, [R1+0xae8] ;  /* 0x000ae80001ee7983 */ /* 0x000f220000300a00 */
[----:B-1----:R-:W-:-:S03]  /*43460*/  VIADD R84, R90, 0xffffff74 ;  /* 0xffffff745a547836 */ /* 0x002fc60000000000 */
[----:B------:R-:W-:Y:S04]  /*43470*/  LDGSTS.E [R83+-0x5f400], desc[UR42][R94.64], !P1 ;  /* 0xa0c000005e537fae */ /* 0x000fe8000c9a102a */
[----:B------:R1:W-:Y:S04]  /*43480*/  LDGSTS.E [R82+-0x5f300], desc[UR42][R92.64], !P1 ;  /* 0xa0d000005c527fae */ /* 0x0003e8000c9a102a */
[----:B------:R-:W4:Y:S04]  /*43490*/  LDL.LU.64 R234, [R1+0xae0] ;  /* 0x000ae00001ea7983 */ /* 0x000f280000300a00 */
[----:B------:R3:W-:Y:S01]  /*434a0*/  LDGSTS.E [R81+-0x5f200], desc[UR42][R88.64], !P1 ;  /* 0xa0e0000058517fae */ /* 0x0007e2000c9a102a */
[----:B-1----:R-:W-:-:S03]  /*434b0*/  IMAD.WIDE R92, R252, 0x4, R242 ;  /* 0x00000004fc5c7825 */ /* 0x002fc600078e02f2 */
[----:B------:R1:W-:Y:S04]  /*434c0*/  LDGSTS.E [R80+-0x5f100], desc[UR42][R2.64], !P1 ;  /* 0xa0f0000002507fae */ /* 0x0003e8000c9a102a */
[----:B------:R2:W-:Y:S01]  /*434d0*/  STL.64 [R1+0x8e8], R92 ;  /* 0x0008e85c01007387 */ /* 0x0005e20000100a00 */
[----:B------:R-:W-:-:S03]  /*434e0*/  IMAD.WIDE R90, R252, 0x4, R250 ;  /* 0x00000004fc5a7825 */ /* 0x000fc600078e02fa */
[----:B------:R2:W-:Y:S01]  /*434f0*/  LDGSTS.E [R83+-0x5e400], desc[UR42][R92.64], !P0 ;  /* 0xa1c000005c537fae */ /* 0x0005e2000c1a102a */
[----:B---3--:R-:W-:-:S03]  /*43500*/  IMAD.WIDE R88, R252, 0x4, R248 ;  /* 0x00000004fc587825 */ /* 0x008fc600078e02f8 */
[----:B------:R4:W-:Y:S01]  /*43510*/  STL.64 [R1+0x8c8], R90 ;  /* 0x0008c85a01007387 */ /* 0x0009e20000100a00 */
[----:B-1----:R-:W-:-:S03]  /*43520*/  IMAD.WIDE R2, R252, 0x4, R246 ;  /* 0x00000004fc027825 */ /* 0x002fc600078e02f6 */
[----:B------:R1:W-:Y:S04]  /*43530*/  STL.64 [R1+0x8b8], R88 ;  /* 0x0008b85801007387 */ /* 0x0003e80000100a00 */
[----:B------:R-:W3:Y:S04]  /*43540*/  LDL.LU.64 R242, [R1+0xa50] ;  /* 0x000a500001f27983 */ /* 0x000ee80000300a00 */
[----:B------:R1:W-:Y:S04]  /*43550*/  STL.64 [R1+0x890], R2 ;  /* 0x0008900201007387 */ /* 0x0003e80000100a00 */
[----:B------:R-:W3:Y:S04]  /*43560*/  LDL.LU.64 R250, [R1+0xa40] ;  /* 0x000a400001fa7983 */ /* 0x000ee80000300a00 */
[----:B------:R-:W3:Y:S04]  /*43570*/  LDL.LU.64 R248, [R1+0xa28] ;  /* 0x000a280001f87983 */ /* 0x000ee80000300a00 */
[----:B------:R-:W3:Y:S01]  /*43580*/  LDL.LU.64 R246, [R1+0xa20] ;  /* 0x000a200001f67983 */ /* 0x000ee20000300a00 */
[----:B------:R-:W-:-:S03]  /*43590*/  ISETP.GE.U32.AND P1, PT, R84, 0x7ffffef5, PT ;  /* 0x7ffffef55400780c */ /* 0x000fc60003f26070 */
[----:B------:R4:W-:Y:S04]  /*435a0*/  LDGSTS.E [R82+-0x5e300], desc[UR42][R90.64], !P0 ;  /* 0xa1d000005a527fae */ /* 0x0009e8000c1a102a */
[----:B------:R1:W-:Y:S04]  /*435b0*/  LDGSTS.E [R81+-0x5e200], desc[UR42][R88.64], !P0 ;  /* 0xa1e0000058517fae */ /* 0x0003e8000c1a102a */
[----:B------:R1:W-:Y:S01]  /*435c0*/  LDGSTS.E [R80+-0x5e100], desc[UR42][R2.64], !P0 ;  /* 0xa1f0000002507fae */ /* 0x0003e2000c1a102a */
[----:B--2---:R-:W-:-:S04]  /*435d0*/  IMAD.WIDE R92, R252, 0x4, R244 ;  /* 0x00000004fc5c7825 */ /* 0x004fc800078e02f4 */
[C---:B----4-:R-:W-:Y:S01]  /*435e0*/  IMAD.WIDE R90, R252.reuse, 0x4, R236 ;  /* 0x00000004fc5a7825 */ /* 0x050fe200078e02ec */
[----:B------:R3:W-:Y:S03]  /*435f0*/  STL.64 [R1+0x878], R92 ;  /* 0x0008785c01007387 */ /* 0x0007e60000100a00 */
[C---:B-1----:R-:W-:Y:S01]  /*43600*/  IMAD.WIDE R88, R252.reuse, 0x4, R238 ;  /* 0x00000004fc587825 */ /* 0x042fe200078e02ee */
[----:B------:R1:W-:Y:S04]  /*43610*/  STL.64 [R1+0x870], R90 ;  /* 0x0008705a01007387 */ /* 0x0003e80000100a00 */
[----:B------:R2:W-:Y:S04]  /*43620*/  STL.64 [R1+0x850], R88 ;  /* 0x0008505801007387 */ /* 0x0005e80000100a00 */
[----:B------:R-:W4:Y:S01]  /*43630*/  LDL.LU.64 R244, [R1+0x938] ;  /* 0x0009380001f47983 */ /* 0x000f220000300a00 */
[----:B------:R-:W-:-:S03]  /*43640*/  IMAD.WIDE R2, R252, 0x4, R234 ;  /* 0x00000004fc027825 */ /* 0x000fc600078e02ea */
[----:B------:R3:W-:Y:S04]  /*43650*/  LDGSTS.E [R83+-0x5d400], desc[UR42][R92.64], !P1 ;  /* 0xa2c000005c537fae */ /* 0x0007e8000c9a102a */
[----:B------:R1:W-:Y:S04]  /*43660*/  STL.64 [R1+0x838], R2 ;  /* 0x0008380201007387 */ /* 0x0003e80000100a00 */
[----:B------:R-:W4:Y:S04]  /*43670*/  LDL.LU.64 R236, [R1+0x928] ;  /* 0x0009280001ec7983 */ /* 0x000f280000300a00 */
[----:B------:R-:W4:Y:S04]  /*43680*/  LDL.LU.64 R238, [R1+0x918] ;  /* 0x0009180001ee7983 */ /* 0x000f280000300a00 */
[----:B------:R-:W4:Y:S04]  /*43690*/  LDL.LU.64 R234, [R1+0x908] ;  /* 0x0009080001ea7983 */ /* 0x000f280000300a00 */
[----:B------:R1:W-:Y:S04]  /*436a0*/  LDGSTS.E [R82+-0x5d300], desc[UR42][R90.64], !P1 ;  /* 0xa2d000005a527fae */ /* 0x0003e8000c9a102a */
[----:B------:R2:W-:Y:S04]  /*436b0*/  LDGSTS.E [R81+-0x5d200], desc[UR42][R88.64], !P1 ;  /* 0xa2e0000058517fae */ /* 0x0005e8000c9a102a */
[----:B------:R1:W-:Y:S01]  /*436c0*/  LDGSTS.E [R80+-0x5d100], desc[UR42][R2.64], !P1 ;  /* 0xa2f0000002507fae */ /* 0x0003e2000c9a102a */
[----:B---3--:R-:W-:-:S04]  /*436d0*/  IMAD.WIDE R92, R252, 0x4, R242 ;  /* 0x00000004fc5c7825 */ /* 0x008fc800078e02f2 */
[C---:B-1----:R-:W-:Y:S01]  /*436e0*/  IMAD.WIDE R90, R252.reuse, 0x4, R250 ;  /* 0x00000004fc5a7825 */ /* 0x042fe200078e02fa */
[----:B------:R4:W-:Y:S03]  /*436f0*/  STL.64 [R1+0x830], R92 ;  /* 0x0008305c01007387 */ /* 0x0009e60000100a00 */
[C---:B--2---:R-:W-:Y:S01]  /*43700*/  IMAD.WIDE R88, R252.reuse, 0x4, R248 ;  /* 0x00000004fc587825 */ /* 0x044fe200078e02f8 */
[----:B------:R1:W-:Y:S03]  /*43710*/  STL.64 [R1+0x818], R90 ;  /* 0x0008185a01007387 */ /* 0x0003e60000100a00 */
[----:B------:R-:W-:Y:S01]  /*43720*/  IMAD.WIDE R2, R252, 0x4, R246 ;  /* 0x00000004fc027825 */ /* 0x000fe200078e02f6 */
[----:B------:R2:W-:Y:S04]  /*43730*/  STL.64 [R1+0x810], R88 ;  /* 0x0008105801007387 */ /* 0x0005e80000100a00 */
[----:B------:R-:W3:Y:S04]  /*43740*/  LDL.LU.64 R242, [R1+0x860] ;  /* 0x0008600001f27983 */ /* 0x000ee80000300a00 */
[----:B------:R1:W-:Y:S04]  /*43750*/  STL.64 [R1+0x7f8], R2 ;  /* 0x0007f80201007387 */ /* 0x0003e80000100a00 */
[----:B------:R-:W3:Y:S04]  /*43760*/  LDL.LU.64 R250, [R1+0x898] ;  /* 0x0008980001fa7983 */ /* 0x000ee80000300a00 */
[----:B------:R-:W3:Y:S04]  /*43770*/  LDL.LU.64 R248, [R1+0x858] ;  /* 0x0008580001f87983 */ /* 0x000ee80000300a00 */
[----:B------:R-:W3:Y:S01]  /*43780*/  LDL.LU.64 R246, [R1+0x8a0] ;  /* 0x0008a00001f67983 */ /* 0x000ee20000300a00 */
[----:B------:R-:W-:-:S02]  /*43790*/  VIADD R84, R87, 0xffffff70 ;  /* 0xffffff7057547836 */ /* 0x000fc40000000000 */
[----:B------:R-:W2:Y:S03]  /*437a0*/  LDC R87, c[0x0][0x3a0] ;  /* 0x0000e800ff577b82 */ /* 0x000ea60000000800 */
[----:B------:R-:W-:Y:S01]  /*437b0*/  ISETP.GE.U32.AND P0, PT, R84, 0x7ffffef1, PT ;  /* 0x7ffffef15400780c */ /* 0x000fe20003f06070 */
[----:B------:R-:W-:-:S04]  /*437c0*/  VIADD R84, R86, 0xffffff6c ;  /* 0xffffff6c56547836 */ /* 0x000fc80000000000 */
[----:B------:R-:W3:Y:S01]  /*437d0*/  LDC R86, c[0x0][0x3a0] ;  /* 0x0000e800ff567b82 */ /* 0x000ee20000000800 */
[----:B------:R-:W-:-:S07]  /*437e0*/  ISETP.GE.U32.AND P1, PT, R84, 0x7ffffeed, PT ;  /* 0x7ffffeed5400780c */ /* 0x000fce0003f26070 */
[----:B------:R4:W-:Y:S04]  /*437f0*/  LDGSTS.E [R83+-0x5c400], desc[UR42][R92.64], !P0 ;  /* 0xa3c000005c537fae */ /* 0x0009e8000c1a102a */
[----:B------:R1:W-:Y:S04]  /*43800*/  LDGSTS.E [R82+-0x5c300], desc[UR42][R90.64], !P0 ;  /* 0xa3d000005a527fae */ /* 0x0003e8000c1a102a */
[----:B------:R2:W-:Y:S04]  /*43810*/  LDGSTS.E [R81+-0x5c200], desc[UR42][R88.64], !P0 ;  /* 0xa3e0000058517fae */ /* 0x0005e8000c1a102a */
[----:B------:R1:W-:Y:S01]  /*43820*/  LDGSTS.E [R80+-0x5c100], desc[UR42][R2.64], !P0 ;  /* 0xa3f0000002507fae */ /* 0x0003e2000c1a102a */
[----:B----4-:R-:W-:-:S05]  /*43830*/  IMAD.WIDE R92, R252, 0x4, R244 ;  /* 0x00000004fc5c7825 */ /* 0x010fca00078e02f4 */
[----:B------:R3:W-:Y:S04]  /*43840*/  STL.64 [R1+0x7f0], R92 ;  /* 0x0007f05c01007387 */ /* 0x0007e80000100a00 */
[----:B------:R3:W-:Y:S01]  /*43850*/  LDGSTS.E [R83+-0x5b400], desc[UR42][R92.64], !P1 ;  /* 0xa4c000005c537fae */ /* 0x0007e2000c9a102a */
[----:B-1----:R-:W-:-:S04]  /*43860*/  IMAD.WIDE R90, R252, 0x4, R236 ;  /* 0x00000004fc5a7825 */ /* 0x002fc800078e02ec */
[C---:B--2---:R-:W-:Y:S01]  /*43870*/  IMAD.WIDE R88, R252.reuse, 0x4, R238 ;  /* 0x00000004fc587825 */ /* 0x044fe200078e02ee */
[----:B------:R1:W-:Y:S03]  /*43880*/  STL.64 [R1+0x7d8], R90 ;  /* 0x0007d85a01007387 */ /* 0x0003e60000100a00 */
[C---:B------:R-:W-:Y:S01]  /*43890*/  IMAD.WIDE R2, R252.reuse, 0x4, R234 ;  /* 0x00000004fc027825 */ /* 0x040fe200078e02ea */
[----:B------:R2:W-:Y:S04]  /*438a0*/  STL.64 [R1+0x7d0], R88 ;  /* 0x0007d05801007387 */ /* 0x0005e80000100a00 */
[----:B------:R-:W4:Y:S04]  /*438b0*/  LDL.LU.64 R244, [R1+0x770] ;  /* 0x0007700001f47983 */ /* 0x000f280000300a00 */
        /* <DEDUP_REMOVED lines=21> */
[----:B------:R-:W-:Y:S02]  /*43a10*/  ISETP.GE.U32.AND P0, PT, R84, 0x7ffffee9, PT ;  /* 0x7ffffee95400780c */ /* 0x000fe40003f06070 */
[----:B------:R-:W-:-:S03]  /*43a20*/  IADD3 R84, PT, PT, R87, -0x9c, RZ ;  /* 0xffffff6457547810 */ /* 0x000fc60007ffe0ff */
[----:B------:R-:W3:Y:S01]  /*43a30*/  LDC R87, c[0x0][0x3a0] ;  /* 0x0000e800ff577b82 */ /* 0x000ee20000000800 */
[----:B------:R-:W-:-:S07]  /*43a40*/  ISETP.GE.U32.AND P1, PT, R84, 0x7ffffee5, PT ;  /* 0x7ffffee55400780c */ /* 0x000fce0003f26070 */
[----:B------:R4:W-:Y:S04]  /*43a50*/  LDGSTS.E [R83+-0x5a400], desc[UR42][R92.64], !P0 ;  /* 0xa5c000005c537fae */ /* 0x0009e8000c1a102a */
[----:B------:R1:W-:Y:S04]  /*43a60*/  LDGSTS.E [R82+-0x5a300], desc[UR42][R90.64], !P0 ;  /* 0xa5d000005a527fae */ /* 0x0003e8000c1a102a */
[----:B------:R2:W-:Y:S04]  /*43a70*/  LDGSTS.E [R81+-0x5a200], desc[UR42][R88.64], !P0 ;  /* 0xa5e0000058517fae */ /* 0x0005e8000c1a102a */
[----:B------:R1:W-:Y:S01]  /*43a80*/  LDGSTS.E [R80+-0x5a100], desc[UR42][R2.64], !P0 ;  /* 0xa5f0000002507fae */ /* 0x0003e2000c1a102a */
[----:B----4-:R-:W-:-:S04]  /*43a90*/  IMAD.WIDE R92, R252, 0x4, R244 ;  /* 0x00000004fc5c7825 */ /* 0x010fc800078e02f4 */
[C---:B-1----:R-:W-:Y:S01]  /*43aa0*/  IMAD.WIDE R90, R252.reuse, 0x4, R236 ;  /* 0x00000004fc5a7825 */ /* 0x042fe200078e02ec */
[----:B------:R3:W-:Y:S03]  /*43ab0*/  STL.64 [R1+0x748], R92 ;  /* 0x0007485c01007387 */ /* 0x0007e60000100a00 */
        /* <DEDUP_REMOVED lines=8> */
[----:B------:R3:W-:Y:S04]  /*43b40*/  LDGSTS.E [R83+-0x59400], desc[UR42][R92.64], !P1 ;  /* 0xa6c000005c537fae */ /* 0x0007e8000c9a102a */
        /* <DEDUP_REMOVED lines=30> */
[----:B------:R1:W-:Y:S04]  /*43d30*/  STL.64 [R1+0x6c0], R90 ;  /* 0x0006c05a01007387 */ /* 0x0003e80000100a00 */
[----:B------:R2:W-:Y:S01]  /*43d40*/  STL.64 [R1+0x6a8], R88 ;  /* 0x0006a85801007387 */ /* 0x0005e20000100a00 */
[----:B------:R-:W-:-:S03]  /*43d50*/  IMAD.WIDE R2, R252, 0x4, R234 ;  /* 0x00000004fc027825 */ /* 0x000fc600078e02ea */
        /* <DEDUP_REMOVED lines=22> */
[----:B------:R-:W1:Y:S03]  /*43ec0*/  LDC R87, c[0x0][0x3a0] ;  /* 0x0000e800ff577b82 */ /* 0x000e660000000800 */
        /* <DEDUP_REMOVED lines=37> */
[----:B------:R-:W-:Y:S01]  /*44120*/  IMAD.WIDE R116, R252, 0x4, R78 ;  /* 0x00000004fc747825 */ /* 0x000fe200078e024e */
[----:B------:R-:W1:Y:S02]  /*44130*/  LDC R85, c[0x0][0x3a0] ;  /* 0x0000e800ff557b82 */ /* 0x000e640000000800 */
[----:B------:R-:W-:Y:S01]  /*44140*/  ISETP.GE.U32.AND P0, PT, R84, 0x7ffffed1, PT ;  /* 0x7ffffed15400780c */ /* 0x000fe20003f06070 */
[----:B------:R-:W-:-:S05]  /*44150*/  VIADD R84, R87, 0xffffff4c ;  /* 0xffffff4c57547836 */ /* 0x000fca0000000000 */
[----:B------:R-:W-:-:S07]  /*44160*/  ISETP.GE.U32.AND P1, PT, R84, 0x7ffffecd, PT ;  /* 0x7ffffecd5400780c */ /* 0x000fce0003f26070 */
[----:B------:R4:W-:Y:S01]  /*44170*/  LDGSTS.E [R83+-0x54400], desc[UR42][R92.64], !P0 ;  /* 0xabc000005c537fae */ /* 0x0009e2000c1a102a */
[C---:B------:R-:W-:Y:S01]  /*44180*/  IMAD.WIDE R114, R252.reuse, 0x4, R76 ;  /* 0x00000004fc727825 */ /* 0x040fe200078e024c */
[----:B------:R-:W3:Y:S02]  /*44190*/  LDC R87, c[0x0][0x3a0] ;  /* 0x0000e800ff577b82 */ /* 0x000ee40000000800 */
        /* <DEDUP_REMOVED lines=15> */
[----:B------:R1:W-:Y:S04]  /*44290*/  LDGSTS.E [R82+-0x53300], desc[UR42][R90.64], !P1 ;  /* 0xacd000005a527fae */ /* 0x0003e8000c9a102a */
[----:B------:R2:W-:Y:S04]  /*442a0*/  LDGSTS.E [R81+-0x53200], desc[UR42][R88.64], !P1 ;  /* 0xace0000058517fae */ /* 0x0005e8000c9a102a */
[----:B------:R1:W-:Y:S04]  /*442b0*/  LDGSTS.E [R80+-0x53100], desc[UR42][R2.64], !P1 ;  /* 0xacf0000002507fae */ /* 0x0003e8000c9a102a */
[----:B------:R-:W4:Y:S01]  /*442c0*/  LDL.LU.64 R234, [R1+0x950] ;  /* 0x0009500001ea7983 */ /* 0x000f220000300a00 */
[----:B---3--:R-:W-:-:S04]  /*442d0*/  IMAD.WIDE R92, R252, 0x4, R242 ;  /* 0x00000004fc5c7825 */ /* 0x008fc800078e02f2 */
[C---:B-1----:R-:W-:Y:S01]  /*442e0*/  IMAD.WIDE R90, R252.reuse, 0x4, R250 ;  /* 0x00000004fc5a7825 */ /* 0x042fe200078e02fa */
[----:B------:R-:W-:Y:S03]  /*442f0*/  STL.64 [R1+0x498], R92 ;  /* 0x0004985c01007387 */ /* 0x000fe60000100a00 */
[C---:B--2---:R-:W-:Y:S01]  /*44300*/  IMAD.WIDE R88, R252.reuse, 0x4, R248 ;  /* 0x00000004fc587825 */ /* 0x044fe200078e02f8 */
[----:B------:R4:W-:Y:S03]  /*44310*/  STL.64 [R1+0x490], R90 ;  /* 0x0004905a01007387 */ /* 0x0009e60000100a00 */
[----:B------:R-:W-:Y:S01]  /*44320*/  IMAD.WIDE R2, R252, 0x4, R246 ;  /* 0x00000004fc027825 */ /* 0x000fe200078e02f6 */
[----:B------:R1:W-:Y:S04]  /*44330*/  STL.64 [R1+0x488], R88 ;  /* 0x0004885801007387 */ /* 0x0003e80000100a00 */
[----:B------:R-:W2:Y:S04]  /*44340*/  LDL.LU.64 R242, [R1+0x120] ;  /* 0x0001200001f27983 */ /* 0x000ea80000300a00 */
[----:B------:R3:W-:Y:S04]  /*44350*/  STL.64 [R1+0x480], R2 ;  /* 0x0004800201007387 */ /* 0x0007e80000100a00 */
[----:B------:R-:W2:Y:S04]  /*44360*/  LDL.LU.64 R250, [R1+0x118] ;  /* 0x0001180001fa7983 */ /* 0x000ea80000300a00 */
[----:B------:R-:W2:Y:S01]  /*44370*/  LDL.LU.64 R248, [R1+0x110] ;  /* 0x0001100001f87983 */ /* 0x000ea20000300a00 */
[----:B------:R-:W-:-:S02]  /*44380*/  VIADD R84, R86, 0xffffff48 ;  /* 0xffffff4856547836 */ /* 0x000fc40000000000 */
[----:B------:R-:W-:Y:S01]  /*44390*/  IMAD.WIDE R112, R252, 0x4, R74 ;  /* 0x00000004fc707825 */ /* 0x000fe200078e024a */
[----:B------:R-:W2:Y:S01]  /*443a0*/  LDL.LU.64 R246, [R1+0x108] ;  /* 0x0001080001f67983 */ /* 0x000ea20000300a00 */
[----:B------:R-:W1:Y:S01]  /*443b0*/  LDC R86, c[0x0][0x3a0] ;  /* 0x0000e800ff567b82 */ /* 0x000e620000000800 */
[----:B------:R-:W-:-:S13]  /*443c0*/  ISETP.GE.U32.AND P0, PT, R84, 0x7ffffec9, PT ;  /* 0x7ffffec95400780c */ /* 0x000fda0003f06070 */
[----:B------:R-:W-:Y:S04]  /*443d0*/  LDGSTS.E [R83+-0x52400], desc[UR42][R92.64], !P0 ;  /* 0xadc000005c537fae */ /* 0x000fe8000c1a102a */
[----:B------:R4:W-:Y:S04]  /*443e0*/  LDGSTS.E [R82+-0x52300], desc[UR42][R90.64], !P0 ;  /* 0xadd000005a527fae */ /* 0x0009e8000c1a102a */
[----:B------:R1:W-:Y:S04]  /*443f0*/  LDGSTS.E [R81+-0x52200], desc[UR42][R88.64], !P0 ;  /* 0xade0000058517fae */ /* 0x0003e8000c1a102a */
[----:B------:R3:W-:Y:S01]  /*44400*/  LDGSTS.E [R80+-0x52100], desc[UR42][R2.64], !P0 ;  /* 0xadf0000002507fae */ /* 0x0007e2000c1a102a */
[----:B----4-:R-:W-:-:S04]  /*44410*/  IMAD.WIDE R90, R252, 0x4, R244 ;  /* 0x00000004fc5a7825 */ /* 0x010fc800078e02f4 */
[C---:B-1----:R-:W-:Y:S01]  /*44420*/  IMAD.WIDE R88, R252.reuse, 0x4, R236 ;  /* 0x00000004fc587825 */ /* 0x042fe200078e02ec */
[----:B------:R1:W-:Y:S03]  /*44430*/  STL.64 [R1+0x478], R90 ;  /* 0x0004785a01007387 */ /* 0x0003e60000100a00 */
[C---:B---3--:R-:W-:Y:S01]  /*44440*/  IMAD.WIDE R2, R252.reuse, 0x4, R238 ;  /* 0x00000004fc027825 */ /* 0x048fe200078e02ee */
[----:B------:R3:W-:Y:S04]  /*44450*/  STL.64 [R1+0x470], R88 ;  /* 0x0004705801007387 */ /* 0x0007e80000100a00 */
[----:B------:R4:W-:Y:S04]  /*44460*/  STL.64 [R1+0x468], R2 ;  /* 0x0004680201007387 */ /* 0x0009e80000100a00 */
[----:B------:R-:W3:Y:S04]  /*44470*/  LDL.LU.64 R240, [R1+0xc0] ;  /* 0x0000c00001f07983 */ /* 0x000ee80000300a00 */
[----:B------:R-:W4:Y:S04]  /*44480*/  LDL.LU.64 R244, [R1+0xa0] ;  /* 0x0000a00001f47983 */ /* 0x000f280000300a00 */
[----:B------:R-:W4:Y:S01]  /*44490*/  LDL.LU.64 R236, [R1+0x960] ;  /* 0x0009600001ec7983 */ /* 0x000f220000300a00 */
[----:B------:R-:W-:-:S03]  /*444a0*/  IMAD.WIDE R234, R252, 0x4, R234 ;  /* 0x00000004fcea7825 */ /* 0x000fc600078e02ea */
[----:B------:R-:W4:Y:S04]  /*444b0*/  LDL.LU.64 R238, [R1+0x78] ;  /* 0x0000780001ee7983 */ /* 0x000f280000300a00 */
[----:B------:R-:W-:Y:S01]  /*444c0*/  STL.64 [R1+0x6d20], R234 ;  /* 0x006d20ea01007387 */ /* 0x000fe20000100a00 */
[----:B--2---:R-:W-:-:S03]  /*444d0*/  IMAD.WIDE R232, R252, 0x4, R242 ;  /* 0x00000004fce87825 */ /* 0x004fc600078e02f2 */
[----:B------:R-:W2:Y:S01]  /*444e0*/  LDL.LU.64 R242, [R1+0x970] ;  /* 0x0009700001f27983 */ /* 0x000ea20000300a00 */
[----:B------:R-:W-:-:S03]  /*444f0*/  IMAD.WIDE R230, R252, 0x4, R250 ;  /* 0x00000004fce67825 */ /* 0x000fc600078e02fa */
[----:B------:R-:W2:Y:S01]  /*44500*/  LDL.LU.64 R250, [R1+0x10] ;  /* 0x0000100001fa7983 */ /* 0x000ea20000300a00 */
[----:B------:R-:W-:-:S03]  /*44510*/  IMAD.WIDE R228, R252, 0x4, R248 ;  /* 0x00000004fce47825 */ /* 0x000fc600078e02f8 */
[----:B------:R-:W2:Y:S01]  /*44520*/  LDL.LU.64 R248, [R1+0x978] ;  /* 0x0009780001f87983 */ /* 0x000ea20000300a00 */
[----:B------:R-:W-:-:S03]  /*44530*/  IMAD.WIDE R134, R252, 0x4, R246 ;  /* 0x00000004fc867825 */ /* 0x000fc600078e02f6 */
[----:B------:R-:W2:Y:S04]  /*44540*/  LDL.LU.64 R246, [R1+0x8] ;  /* 0x0000080001f67983 */ /* 0x000ea80000300a00 */
[----:B------:R-:W-:Y:S04]  /*44550*/  STL.64 [R1+0x6d28], R232 ;  /* 0x006d28e801007387 */ /* 0x000fe80000100a00 */
[----:B------:R-:W-:Y:S04]  /*44560*/  STL.64 [R1+0x6d30], R230 ;  /* 0x006d30e601007387 */ /* 0x000fe80000100a00 */
[----:B------:R-:W-:Y:S04]  /*44570*/  STL.64 [R1+0x6d38], R228 ;  /* 0x006d38e401007387 */ /* 0x000fe80000100a00 */
[----:B------:R-:W-:Y:S01]  /*44580*/  STL.64 [R1+0x6d40], R134 ;  /* 0x006d408601007387 */ /* 0x000fe20000100a00 */
[----:B---3--:R-:W-:-:S04]  /*44590*/  IMAD.WIDE R132, R252, 0x4, R240 ;  /* 0x00000004fc847825 */ /* 0x008fc800078e02f0 */
[C---:B----4-:R-:W-:Y:S01]  /*445a0*/  IMAD.WIDE R130, R252.reuse, 0x4, R244 ;  /* 0x00000004fc827825 */ /* 0x050fe200078e02f4 */
[----:B------:R-:W-:Y:S03]  /*445b0*/  STL.64 [R1+0x6d48], R132 ;  /* 0x006d488401007387 */ /* 0x000fe60000100a00 */
[C---:B------:R-:W-:Y:S01]  /*445c0*/  IMAD.WIDE R128, R252.reuse, 0x4, R236 ;  /* 0x00000004fc807825 */ /* 0x040fe200078e02ec */
[----:B------:R-:W-:Y:S03]  /*445d0*/  STL.64 [R1+0x6d50], R130 ;  /* 0x006d508201007387 */ /* 0x000fe60000100a00 */
[C---:B------:R-:W-:Y:S01]  /*445e0*/  IMAD.WIDE R126, R252.reuse, 0x4, R238 ;  /* 0x00000004fc7e7825 */ /* 0x040fe200078e02ee */
[----:B------:R-:W-:Y:S04]  /*445f0*/  STL.64 [R1+0x6d58], R128 ;  /* 0x006d588001007387 */ /* 0x000fe80000100a00 */
[----:B------:R-:W-:Y:S01]  /*44600*/  STL.64 [R1+0x6d60], R126 ;  /* 0x006d607e01007387 */ /* 0x000fe20000100a00 */
[----:B--2---:R-:W-:-:S03]  /*44610*/  IMAD.WIDE R124, R252, 0x4, R242 ;  /* 0x00000004fc7c7825 */ /* 0x004fc600078e02f2 */
[----:B------:R-:W2:Y:S01]  /*44620*/  LDL.LU.64 R242, [R1+0x990] ;  /* 0x0009900001f27983 */ /* 0x000ea20000300a00 */
[----:B------:R-:W-:-:S03]  /*44630*/  IMAD.WIDE R120, R252, 0x4, R248 ;  /* 0x00000004fc787825 */ /* 0x000fc600078e02f8 */
[----:B------:R-:W3:Y:S01]  /*44640*/  LDL.LU.64 R248, [R1+0x998] ;  /* 0x0009980001f87983 */ /* 0x000ee20000300a00 */
[----:B------:R-:W-:-:S03]  /*44650*/  IMAD.WIDE R122, R252, 0x4, R250 ;  /* 0x00000004fc7a7825 */ /* 0x000fc600078e02fa */
[----:B------:R-:W4:Y:S01]  /*44660*/  LDL.LU.64 R250, [R1+0x9a8] ;  /* 0x0009a80001fa7983 */ /* 0x000f220000300a00 */
[----:B------:R-:W-:-:S03]  /*44670*/  IMAD.WIDE R118, R252, 0x4, R246 ;  /* 0x00000004fc767825 */ /* 0x000fc600078e02f6 */
[----:B------:R-:W2:Y:S01]  /*44680*/  LDL.LU.64 R246, [R1+0x9b0] ;  /* 0x0009b00001f67983 */ /* 0x000ea20000300a00 */
[----:B------:R-:W-:-:S03]  /*44690*/  IMAD.WIDE R110, R252, 0x4, R72 ;  /* 0x00000004fc6e7825 */ /* 0x000fc600078e0248 */
[----:B------:R-:W-:Y:S04]  /*446a0*/  STL.64 [R1+0x6d68], R124 ;  /* 0x006d687c01007387 */ /* 0x000fe80000100a00 */
[----:B------:R-:W-:Y:S04]  /*446b0*/  STL.64 [R1+0x6d70], R122 ;  /* 0x006d707a01007387 */ /* 0x000fe80000100a00 */
[----:B------:R-:W-:Y:S04]  /*446c0*/  STL.64 [R1+0x6d78], R120 ;  /* 0x006d787801007387 */ /* 0x000fe80000100a00 */
[----:B------:R-:W-:Y:S04]  /*446d0*/  STL.64 [R1+0x6d80], R118 ;  /* 0x006d807601007387 */ /* 0x000fe80000100a00 */
[----:B------:R-:W-:Y:S04]  /*446e0*/  STL.64 [R1+0x6d88], R116 ;  /* 0x006d887401007387 */ /* 0x000fe80000100a00 */
[----:B------:R-:W-:Y:S04]  /*446f0*/  STL.64 [R1+0x6d90], R114 ;  /* 0x006d907201007387 */ /* 0x000fe80000100a00 */
[----:B------:R-:W-:Y:S04]  /*44700*/  STL.64 [R1+0x6d98], R112 ;  /* 0x006d987001007387 */ /* 0x000fe80000100a00 */
[----:B------:R-:W-:Y:S01]  /*44710*/  STL.64 [R1+0x6da0], R110 ;  /* 0x006da06e01007387 */ /* 0x000fe20000100a00 */
[----:B---3--:R-:W-:-:S03]  /*44720*/  IMAD.WIDE R102, R252, 0x4, R248 ;  /* 0x00000004fc667825 */ /* 0x008fc600078e02f8 */
[----:B------:R-:W1:Y:S01]  /*44730*/  LDL.LU.64 R248, [R1+0x9c0] ;  /* 0x0009c00001f87983 */ /* 0x000e620000300a00 */
[----:B------:R-:W-:-:S04]  /*44740*/  IMAD.WIDE R108, R252, 0x4, R70 ;  /* 0x00000004fc6c7825 */ /* 0x000fc800078e0246 */
[C---:B--2---:R-:W-:Y:S01]  /*44750*/  IMAD.WIDE R106, R252.reuse, 0x4, R242 ;  /* 0x00000004fc6a7825 */ /* 0x044fe200078e02f2 */
[----:B------:R-:W-:Y:S03]  /*44760*/  STL.64 [R1+0x6da8], R108 ;  /* 0x006da86c01007387 */ /* 0x000fe60000100a00 */
[C---:B------:R-:W-:Y:S01]  /*44770*/  IMAD.WIDE R104, R252.reuse, 0x4, R68 ;  /* 0x00000004fc687825 */ /* 0x040fe200078e0244 */
[----:B------:R-:W-:Y:S04]  /*44780*/  STL.64 [R1+0x6db0], R106 ;  /* 0x006db06a01007387 */ /* 0x000fe80000100a00 */
[----:B------:R-:W-:Y:S01]  /*44790*/  STL.64 [R1+0x6db8], R104 ;  /* 0x006db86801007387 */ /* 0x000fe20000100a00 */
[----:B------:R-:W-:-:S03]  /*447a0*/  IMAD.WIDE R94, R252, 0x4, R246 ;  /* 0x00000004fc5e7825 */ /* 0x000fc600078e02f6 */
[----:B------:R-:W-:Y:S04]  /*447b0*/  STL.64 [R1+0x6dc0], R102 ;  /* 0x006dc06601007387 */ /* 0x000fe80000100a00 */
[----:B------:R-:W2:Y:S04]  /*447c0*/  LDL.LU.64 R242, [R1+0x9c8] ;  /* 0x0009c80001f27983 */ /* 0x000ea80000300a00 */
[----:B------:R-:W3:Y:S01]  /*447d0*/  LDL.LU.64 R246, [R1+0x9e0] ;  /* 0x0009e00001f67983 */ /* 0x000ee20000300a00 */
[----:B------:R-:W-:Y:S01]  /*447e0*/  IADD3 R84, PT, PT, R85, -0xbc, RZ ;  /* 0xffffff4455547810 */ /* 0x000fe20007ffe0ff */
[----:B------:R-:W-:Y:S01]  /*447f0*/  IMAD.WIDE R100, R252, 0x4, R66 ;  /* 0x00000004fc647825 */ /* 0x000fe200078e0242 */
[----:B------:R-:W1:Y:S02]  /*44800*/  LDC R85, c[0x0][0x3a0] ;  /* 0x0000e800ff557b82 */ /* 0x000e640000000800 */
[----:B------:R-:W-:Y:S01]  /*44810*/  ISETP.GE.U32.AND P1, PT, R84, 0x7ffffec5, PT ;  /* 0x7ffffec55400780c */ /* 0x000fe20003f26070 */
[C---:B----4-:R-:W-:Y:S01]  /*44820*/  IMAD.WIDE R98, R252.reuse, 0x4, R250 ;  /* 0x00000004fc627825 */ /* 0x050fe200078e02fa */
[----:B------:R-:W-:Y:S03]  /*44830*/  STL.64 [R1+0x6dc8], R100 ;  /* 0x006dc86401007387 */ /* 0x000fe60000100a00 */
[----:B------:R-:W-:Y:S01]  /*44840*/  IMAD.WIDE R96, R252, 0x4, R64 ;  /* 0x00000004fc607825 */ /* 0x000fe200078e0240 */
[----:B------:R-:W-:Y:S04]  /*44850*/  STL.64 [R1+0x6dd0], R98 ;  /* 0x006dd06201007387 */ /* 0x000fe80000100a00 */
[----:B------:R-:W-:Y:S04]  /*44860*/  STL.64 [R1+0x6dd8], R96 ;  /* 0x006dd86001007387 */ /* 0x000fe80000100a00 */
[----:B------:R1:W-:Y:S04]  /*44870*/  LDGSTS.E [R83+-0x51400], desc[UR42][R90.64], !P1 ;  /* 0xaec000005a537fae */ /* 0x0003e8000c9a102a */
[----:B------:R-:W-:Y:S04]  /*44880*/  STL.64 [R1+0x6de0], R94 ;  /* 0x006de05e01007387 */ /* 0x000fe80000100a00 */
[----:B------:R-:W4:Y:S01]  /*44890*/  LDL.LU.64 R250, [R1+0x9f0] ;  /* 0x0009f00001fa7983 */ /* 0x000f220000300a00 */
[----:B------:R-:W-:-:S02]  /*448a0*/  VIADD R84, R87, 0xffffff40 ;  /* 0xffffff4057547836 */ /* 0x000fc40000000000 */
[----:B------:R-:W1:Y:S01]  /*448b0*/  LDC R87, c[0x0][0x3a0] ;  /* 0x0000e800ff577b82 */ /* 0x000e620000000800 */
[----:B------:R1:W-:Y:S02]  /*448c0*/  LDGSTS.E [R82+-0x51300], desc[UR42][R88.64], !P1 ;  /* 0xaed0000058527fae */ /* 0x0003e4000c9a102a */
[----:B------:R-:W-:Y:S01]  /*448d0*/  ISETP.GE.U32.AND P0, PT, R84, 0x7ffffec1, PT ;  /* 0x7ffffec15400780c */ /* 0x000fe20003f06070 */
[----:B------:R-:W-:Y:S01]  /*448e0*/  VIADD R84, R86, 0xffffff3c ;  /* 0xffffff3c56547836 */ /* 0x000fe20000000000 */
[----:B------:R-:W-:Y:S03]  /*448f0*/  LDGSTS.E [R81+-0x51200], desc[UR42][R2.64], !P1 ;  /* 0xaee0000002517fae */ /* 0x000fe6000c9a102a */
[----:B------:R-:W1:Y:S01]  /*44900*/  LDC R86, c[0x0][0x3a0] ;  /* 0x0000e800ff567b82 */ /* 0x000e620000000800 */
[----:B------:R-:W-:Y:S01]  /*44910*/  LDGSTS.E [R80+-0x51100], desc[UR42][R234.64], !P1 ;  /* 0xaef00000ea507fae */ /* 0x000fe2000c9a102a */
[----:B-1----:R-:W-:Y:S01]  /*44920*/  IMAD.WIDE R90, R252, 0x4, R248 ;  /* 0x00000004fc5a7825 */ /* 0x002fe200078e02f8 */
[----:B------:R-:W-:-:S02]  /*44930*/  ISETP.GE.U32.AND P1, PT, R84, 0x7ffffebd, PT ;  /* 0x7ffffebd5400780c */ /* 0x000fc40003f26070 */
[----:B------:R-:W4:Y:S01]  /*44940*/  LDL.LU.64 R248, [R1+0x9f8] ;  /* 0x0009f80001f87983 */ /* 0x000f220000300a00 */
[----:B------:R-:W-:-:S03]  /*44950*/  VIADD R84, R85, 0xffffff38 ;  /* 0xffffff3855547836 */ /* 0x000fc60000000000 */
[----:B------:R-:W-:Y:S01]  /*44960*/  LDGSTS.E [R83+-0x50400], desc[UR42][R232.64], !P0 ;  /* 0xafc00000e8537fae */ /* 0x000fe2000c1a102a */
[----:B------:R-:W1:Y:S03]  /*44970*/  LDC R85, c[0x0][0x3a0] ;  /* 0x0000e800ff557b82 */ /* 0x000e660000000800 */
[----:B------:R-:W-:Y:S04]  /*44980*/  LDGSTS.E [R82+-0x50300], desc[UR42][R230.64], !P0 ;  /* 0xafd00000e6527fae */ /* 0x000fe8000c1a102a */
[----:B------:R-:W-:Y:S04]  /*44990*/  LDGSTS.E [R81+-0x50200], desc[UR42][R228.64], !P0 ;  /* 0xafe00000e4517fae */ /* 0x000fe8000c1a102a */
[----:B------:R-:W-:Y:S01]  /*449a0*/  LDGSTS.E [R80+-0x50100], desc[UR42][R134.64], !P0 ;  /* 0xaff0000086507fae */ /* 0x000fe2000c1a102a */
[----:B------:R-:W-:-:S03]  /*449b0*/  ISETP.GE.U32.AND P0, PT, R84, 0x7ffffeb9, PT ;  /* 0x7ffffeb95400780c */ /* 0x000fc60003f06070 */
[----:B------:R-:W-:Y:S01]  /*449c0*/  LDGSTS.E [R83+-0x4f400], desc[UR42][R132.64], !P1 ;  /* 0xb0c0000084537fae */ /* 0x000fe2000c9a102a */
[----:B------:R-:W-:-:S03]  /*449d0*/  VIADD R84, R87, 0xffffff34 ;  /* 0xffffff3457547836 */ /* 0x000fc60000000000 */
[----:B------:R-:W-:Y:S01]  /*449e0*/  LDGSTS.E [R82+-0x4f300], desc[UR42][R130.64], !P1 ;  /* 0xb0d0000082527fae */ /* 0x000fe2000c9a102a */
[----:B------:R-:W-:-:S03]  /*449f0*/  IMAD.WIDE R92, R252, 0x4, R62 ;  /* 0x00000004fc5c7825 */ /* 0x000fc600078e023e */
[----:B------:R-:W-:Y:S01]  /*44a00*/  LDGSTS.E [R81+-0x4f200], desc[UR42][R128.64], !P1 ;  /* 0xb0e0000080517fae */ /* 0x000fe2000c9a102a */
[----:B------:R-:W-:-:S03]  /*44a10*/  IMAD.WIDE R88, R252, 0x4, R60 ;  /* 0x00000004fc587825 */ /* 0x000fc600078e023c */
[----:B------:R-:W-:Y:S04]  /*44a20*/  LDGSTS.E [R80+-0x4f100], desc[UR42][R126.64], !P1 ;  /* 0xb0f000007e507fae */ /* 0x000fe8000c9a102a */
[----:B------:R2:W-:Y:S01]  /*44a30*/  LDGSTS.E [R83+-0x4e400], desc[UR42][R124.64], !P0 ;  /* 0xb1c000007c537fae */ /* 0x0005e2000c1a102a */
[----:B------:R-:W-:Y:S02]  /*44a40*/  ISETP.GE.U32.AND P1, PT, R84, 0x7ffffeb5, PT ;  /* 0x7ffffeb55400780c */ /* 0x000fe40003f26070 */
[----:B------:R-:W1:Y:S01]  /*44a50*/  LDC R84, c[0x0][0x3a0] ;  /* 0x0000e800ff547b82 */ /* 0x000e620000000800 */
[----:B------:R-:W-:Y:S01]  /*44a60*/  STL.64 [R1+0x6de8], R92 ;  /* 0x006de85c01007387 */ /* 0x000fe20000100a00 */
[----:B---3--:R-:W-:-:S03]  /*44a70*/  IMAD.WIDE R78, R252, 0x4, R246 ;  /* 0x00000004fc4e7825 */ /* 0x008fc600078e02f6 */
[----:B------:R-:W-:Y:S01]  /*44a80*/  STL.64 [R1+0x6df0], R90 ;  /* 0x006df05a01007387 */ /* 0x000fe20000100a00 */
[----:B--2---:R-:W-:-:S03]  /*44a90*/  VIADD R83, R86, 0xffffff30 ;  /* 0xffffff3056537836 */ /* 0x004fc60000000000 */
[----:B------:R-:W-:Y:S01]  /*44aa0*/  LDGSTS.E [R82+-0x4e300], desc[UR42][R122.64], !P0 ;  /* 0xb1d000007a527fae */ /* 0x000fe2000c1a102a */
[----:B------:R-:W-:-:S03]  /*44ab0*/  IMAD.WIDE R86, R252, 0x4, R58 ;  /* 0x00000004fc567825 */ /* 0x000fc600078e023a */
[----:B------:R-:W-:Y:S04]  /*44ac0*/  STL.64 [R1+0x6df8], R88 ;  /* 0x006df85801007387 */ /* 0x000fe80000100a00 */
[----:B------:R-:W-:Y:S04]  /*44ad0*/  STL.64 [R1+0x6e00], R86 ;  /* 0x006e005601007387 */ /* 0x000fe80000100a00 */
[----:B------:R-:W2:Y:S01]  /*44ae0*/  LDL.LU.64 R246, [R1+0xa08] ;  /* 0x000a080001f67983 */ /* 0x000ea20000300a00 */
[----:B------:R-:W-:Y:S02]  /*44af0*/  VIADD R76, R4, 0x100000 ;  /* 0x00100000044c7836 */ /* 0x000fe40000000000 */
[----:B-1----:R-:W-:Y:S01]  /*44b00*/  VIADD R75, R85, 0xffffff2c ;  /* 0xffffff2c554b7836 */ /* 0x002fe20000000000 */
[----:B------:R-:W-:Y:S04]  /*44b10*/  LDGSTS.E [R81+-0x4e200], desc[UR42][R120.64], !P0 ;  /* 0xb1e0000078517fae */ /* 0x000fe8000c1a102a */
[----:B------:R-:W-:Y:S01]  /*44b20*/  LDGSTS.E [R80+-0x4e100], desc[UR42][R118.64], !P0 ;  /* 0xb1f0000076507fae */ /* 0x000fe2000c1a102a */
[----:B------:R-:W-:-:S03]  /*44b30*/  ISETP.GE.U32.AND P0, PT, R83, 0x7ffffeb1, PT ;  /* 0x7ffffeb15300780c */ /* 0x000fc60003f06070 */
[----:B------:R1:W-:Y:S04]  /*44b40*/  LDGSTS.E [R82+-0x4d400], desc[UR42][R116.64], !P1 ;  /* 0xb2c0000074527fae */ /* 0x0003e8000c9a102a */
[----:B------:R-:W-:Y:S04]  /*44b50*/  LDGSTS.E [R81+-0x4d300], desc[UR42][R114.64], !P1 ;  /* 0xb2d0000072517fae */ /* 0x000fe8000c9a102a */
[----:B------:R-:W-:Y:S04]  /*44b60*/  LDGSTS.E [R80+-0x4d200], desc[UR42][R112.64], !P1 ;  /* 0xb2e0000070507fae */ /* 0x000fe8000c9a102a */
[----:B------:R3:W-:Y:S01]  /*44b70*/  LDGSTS.E [R76+-0x4d100], desc[UR42][R110.64], !P1 ;  /* 0xb2f000006e4c7fae */ /* 0x0007e2000c9a102a */
[----:B------:R-:W-:Y:S01]  /*44b80*/  ISETP.GE.U32.AND P1, PT, R75, 0x7ffffead, PT ;  /* 0x7ffffead4b00780c */ /* 0x000fe20003f26070 */
[C---:B------:R-:W-:Y:S01]  /*44b90*/  VIADD R73, R4.reuse, 0x100000 ;  /* 0x0010000004497836 */ /* 0x040fe20000000000 */
[----:B------:R-:W-:Y:S01]  /*44ba0*/  IADD3 R74, PT, PT, R4, 0x100000, RZ ;  /* 0x00100000044a7810 */ /* 0x000fe20007ffe0ff */
[----:B------:R-:W-:-:S02]  /*44bb0*/  VIADD R71, R84, 0xffffff28 ;  /* 0xffffff2854477836 */ /* 0x000fc40000000000 */
[----:B------:R-:W-:Y:S02]  /*44bc0*/  VIADD R72, R4, 0x100000 ;  /* 0x0010000004487836 */ /* 0x000fe40000000000 */
[----:B------:R-:W-:Y:S01]  /*44bd0*/  IMAD.WIDE R84, R252, 0x4, R242 ;  /* 0x00000004fc547825 */ /* 0x000fe200078e02f2 */
[----:B------:R-:W-:Y:S03]  /*44be0*/  LDGSTS.E [R74+-0x4c400], desc[UR42][R108.64], !P0 ;  /* 0xb3c000006c4a7fae */ /* 0x000fe6000c1a102a */
[----:B------:R-:W-:Y:S01]  /*44bf0*/  VIADD R70, R4, 0x100000 ;  /* 0x0010000004467836 */ /* 0x000fe20000000000 */
[----:B------:R-:W-:Y:S01]  /*44c00*/  LDGSTS.E [R73+-0x4c300], desc[UR42][R106.64], !P0 ;  /* 0xb3d000006a497fae */ /* 0x000fe2000c1a102a */
[C---:B-1----:R-:W-:Y:S01]  /*44c10*/  IMAD.WIDE R82, R252.reuse, 0x4, R56 ;  /* 0x00000004fc527825 */ /* 0x042fe200078e0238 */
[----:B---3--:R-:W1:Y:S02]  /*44c20*/  LDC R76, c[0x0][0x3a0] ;  /* 0x0000e800ff4c7b82 */ /* 0x008e640000000800 */
[----:B------:R3:W-:Y:S01]  /*44c30*/  LDGSTS.E [R72+-0x4c200], desc[UR42][R104.64], !P0 ;  /* 0xb3e0000068487fae */ /* 0x0007e2000c1a102a */
[----:B------:R-:W-:-:S03]  /*44c40*/  IMAD.WIDE R80, R252, 0x4, R54 ;  /* 0x00000004fc507825 */ /* 0x000fc600078e0236 */
[----:B------:R-:W-:Y:S04]  /*44c50*/  STL.64 [R1+0x6e08], R84 ;  /* 0x006e085401007387 */ /* 0x000fe80000100a00 */
[----:B------:R-:W-:Y:S01]  /*44c60*/  LDGSTS.E [R70+-0x4c100], desc[UR42][R102.64], !P0 ;  /* 0xb3f0000066467fae */ /* 0x000fe2000c1a102a */
[----:B------:R-:W-:-:S03]  /*44c70*/  ISETP.GE.U32.AND P0, PT, R71, 0x7ffffea9, PT ;  /* 0x7ffffea94700780c */ /* 0x000fc60003f06070 */
[----:B------:R-:W-:Y:S01]  /*44c80*/  STL.64 [R1+0x6e10], R82 ;  /* 0x006e105201007387 */ /* 0x000fe20000100a00 */
[----:B---3--:R-:W3:Y:S03]  /*44c90*/  LDC R72, c[0x0][0x3a0] ;  /* 0x0000e800ff487b82 */ /* 0x008ee60000000800 */
[----:B------:R4:W-:Y:S04]  /*44ca0*/  LDGSTS.E [R70+-0x4b400], desc[UR42][R100.64], !P1 ;  /* 0xb4c0000064467fae */ /* 0x0009e8000c9a102a */
[----:B------:R-:W-:Y:S04]  /*44cb0*/  STL.64 [R1+0x6e18], R80 ;  /* 0x006e185001007387 */ /* 0x000fe80000100a00 */
[----:B------:R-:W-:Y:S01]  /*44cc0*/  STL.64 [R1+0x6e20], R78 ;  /* 0x006e204e01007387 */ /* 0x000fe20000100a00 */
[----:B----4-:R-:W-:-:S03]  /*44cd0*/  IMAD.WIDE R70, R252, 0x4, R248 ;  /* 0x00000004fc467825 */ /* 0x010fc600078e02f8 */
[----:B------:R-:W4:Y:S01]  /*44ce0*/  LDL.LU.64 R248, [R1+0xa18] ;  /* 0x000a180001f87983 */ /* 0x000f220000300a00 */
[----:B-1----:R-:W-:Y:S01]  /*44cf0*/  IADD3 R67, PT, PT, R76, -0xdc, RZ ;  /* 0xffffff244c437810 */ /* 0x002fe20007ffe0ff */
[C---:B------:R-:W-:Y:S02]  /*44d00*/  VIADD R69, R4.reuse, 0x100000 ;  /* 0x0010000004457836 */ /* 0x040fe40000000000 */
[C---:B------:R-:W-:Y:S02]  /*44d10*/  VIADD R68, R4.reuse, 0x100000 ;  /* 0x0010000004447836 */ /* 0x040fe40000000000 */
[----:B------:R-:W-:Y:S01]  /*44d20*/  VIADD R66, R4, 0x100000 ;  /* 0x0010000004427836 */ /* 0x000fe20000000000 */
[----:B------:R-:W-:Y:S01]  /*44d30*/  LDGSTS.E [R69+-0x4b300], desc[UR42][R98.64], !P1 ;  /* 0xb4d0000062457fae */ /* 0x000fe2000c9a102a */
[----:B------:R-:W-:-:S03]  /*44d40*/  IMAD.WIDE R76, R252, 0x4, R52 ;  /* 0x00000004fc4c7825 */ /* 0x000fc600078e0234 */
[----:B------:R1:W-:Y:S01]  /*44d50*/  LDGSTS.E [R68+-0x4b200], desc[UR42][R96.64], !P1 ;  /* 0xb4e0000060447fae */ /* 0x0003e2000c9a102a */
[----:B---3--:R-:W-:Y:S02]  /*44d60*/  VIADD R61, R72, 0xffffff20 ;  /* 0xffffff20483d7836 */ /* 0x008fe40000000000 */
[----:B------:R-:W-:Y:S01]  /*44d70*/  IMAD.WIDE R74, R252, 0x4, R250 ;  /* 0x00000004fc4a7825 */ /* 0x000fe200078e02fa */
[----:B------:R-:W-:Y:S03]  /*44d80*/  LDGSTS.E [R66+-0x4b100], desc[UR42][R94.64], !P1 ;  /* 0xb4f000005e427fae */ /* 0x000fe6000c9a102a */
[C---:B------:R-:W-:Y:S02]  /*44d90*/  VIADD R65, R4.reuse, 0x100000 ;  /* 0x0010000004417836 */ /* 0x040fe40000000000 */
[----:B------:R-:W-:Y:S01]  /*44da0*/  VIADD R64, R4, 0x100000 ;  /* 0x0010000004407836 */ /* 0x000fe20000000000 */
[----:B------:R-:W-:Y:S01]  /*44db0*/  STL.64 [R1+0x6e28], R76 ;  /* 0x006e284c01007387 */ /* 0x000fe20000100a00 */
[----:B------:R-:W-:Y:S01]  /*44dc0*/  IMAD.WIDE R72, R252, 0x4, R50 ;  /* 0x00000004fc487825 */ /* 0x000fe200078e0232 */
[----:B-1----:R-:W1:Y:S02]  /*44dd0*/  LDC R68, c[0x0][0x3a0] ;  /* 0x0000e800ff447b82 */ /* 0x002e640000000800 */
[----:B------:R-:W-:Y:S01]  /*44de0*/  LDGSTS.E [R66+-0x4a400], desc[UR42][R92.64], !P0 ;  /* 0xb5c000005c427fae */ /* 0x000fe2000c1a102a */
[----:B------:R-:W-:-:S03]  /*44df0*/  VIADD R62, R4, 0x100000 ;  /* 0x00100000043e7836 */ /* 0x000fc60000000000 */
[----:B------:R-:W-:Y:S04]  /*44e00*/  STL.64 [R1+0x6e30], R74 ;  /* 0x006e304a01007387 */ /* 0x000fe80000100a00 */
[----:B------:R-:W-:Y:S04]  /*44e10*/  LDGSTS.E [R65+-0x4a300], desc[UR42][R90.64], !P0 ;  /* 0xb5d000005a417fae */ /* 0x000fe8000c1a102a */
[----:B------:R-:W-:Y:S04]  /*44e20*/  STL.64 [R1+0x6e38], R72 ;  /* 0x006e384801007387 */ /* 0x000fe80000100a00 */
[----:B------:R2:W-:Y:S04]  /*44e30*/  LDGSTS.E [R64+-0x4a200], desc[UR42][R88.64], !P0 ;  /* 0xb5e0000058407fae */ /* 0x0005e8000c1a102a */
[----:B------:R-:W-:Y:S04]  /*44e40*/  STL.64 [R1+0x6e40], R70 ;  /* 0x006e404601007387 */ /* 0x000fe80000100a00 */
[----:B------:R3:W-:Y:S04]  /*44e50*/  LDGSTS.E [R62+-0x4a100], desc[UR42][R86.64], !P0 ;  /* 0xb5f00000563e7fae */ /* 0x0007e8000c1a102a */
[----:B------:R-:W4:Y:S01]  /*44e60*/  LDL.LU.64 R250, [R1+0xa30] ;  /* 0x000a300001fa7983 */ /* 0x000f220000300a00 */
[----:B--2---:R-:W-:Y:S01]  /*44e70*/  IMAD.WIDE R64, R252, 0x4, R246 ;  /* 0x00000004fc407825 */ /* 0x004fe200078e02f6 */
[----:B---3--:R-:W2:Y:S02]  /*44e80*/  LDC R62, c[0x0][0x3a0] ;  /* 0x0000e800ff3e7b82 */ /* 0x008ea40000000800 */
[----:B------:R-:W3:Y:S01]  /*44e90*/  LDL.LU.64 R246, [R1+0xa38] ;  /* 0x000a380001f67983 */ /* 0x000ee20000300a00 */
[----:B------:R-:W-:-:S02]  /*44ea0*/  ISETP.GE.U32.AND P1, PT, R67, 0x7ffffea5, PT ;  /* 0x7ffffea54300780c */ /* 0x000fc40003f26070 */
[----:B------:R-:W-:Y:S01]  /*44eb0*/  ISETP.GE.U32.AND P0, PT, R61, 0x7ffffea1, PT ;  /* 0x7ffffea13d00780c */ /* 0x000fe20003f06070 */
[C---:B------:R-:W-:Y:S02]  /*44ec0*/  VIADD R60, R4.reuse, 0x100000 ;  /* 0x00100000043c7836 */ /* 0x040fe40000000000 */
[C---:B------:R-:W-:Y:S01]  /*44ed0*/  VIADD R59, R4.reuse, 0x100000 ;  /* 0x00100000043b7836 */ /* 0x040fe20000000000 */
[C---:B------:R-:W-:Y:S01]  /*44ee0*/  IADD3 R56, PT, PT, R4.reuse, 0x100000, RZ ;  /* 0x0010000004387810 */ /* 0x040fe20007ffe0ff */
[----:B------:R-:W-:Y:S02]  /*44ef0*/  VIADD R58, R4, 0x100000 ;  /* 0x00100000043a7836 */ /* 0x000fe40000000000 */
[----:B-1----:R-:W-:Y:S02]  /*44f00*/  VIADD R57, R68, 0xffffff1c ;  /* 0xffffff1c44397836 */ /* 0x002fe40000000000 */
[----:B------:R-:W-:Y:S02]  /*44f10*/  IMAD.WIDE R68, R252, 0x4, R48 ;  /* 0x00000004fc447825 */ /* 0x000fe400078e0230 */
[----:B------:R-:W-:Y:S02]  /*44f20*/  LDGSTS.E [R60+-0x49400], desc[UR42][R84.64], !P1 ;  /* 0xb6c00000543c7fae */ /* 0x000fe4000c9a102a */
[----:B------:R-:W-:-:S02]  /*44f30*/  VIADD R55, R4, 0x100000 ;  /* 0x0010000004377836 */ /* 0x000fc40000000000 */
[----:B------:R-:W-:Y:S01]  /*44f40*/  IMAD.WIDE R66, R252, 0x4, R46 ;  /* 0x00000004fc427825 */ /* 0x000fe200078e022e */
[----:B------:R-:W-:Y:S03]  /*44f50*/  LDGSTS.E [R59+-0x49300], desc[UR42][R82.64], !P1 ;  /* 0xb6d00000523b7fae */ /* 0x000fe6000c9a102a */
[----:B------:R-:W-:Y:S01]  /*44f60*/  VIADD R54, R4, 0x100000 ;  /* 0x0010000004367836 */ /* 0x000fe20000000000 */
[----:B------:R1:W-:Y:S01]  /*44f70*/  LDGSTS.E [R58+-0x49200], desc[UR42][R80.64], !P1 ;  /* 0xb6e00000503a7fae */ /* 0x0003e2000c9a102a */
[----:B--2---:R-:W-:Y:S02]  /*44f80*/  VIADD R53, R62, 0xffffff18 ;  /* 0xffffff183e357836 */ /* 0x004fe40000000000 */
[C---:B------:R-:W-:Y:S01]  /*44f90*/  IMAD.WIDE R62, R252.reuse, 0x4, R44 ;  /* 0x00000004fc3e7825 */ /* 0x040fe200078e022c */
[----:B------:R-:W-:Y:S04]  /*44fa0*/  LDGSTS.E [R56+-0x49100], desc[UR42][R78.64], !P1 ;  /* 0xb6f000004e387fae */ /* 0x000fe8000c9a102a */
[----:B------:R-:W-:Y:S04]  /*44fb0*/  LDGSTS.E [R56+-0x48400], desc[UR42][R76.64], !P0 ;  /* 0xb7c000004c387fae */ /* 0x000fe8000c1a102a */
[----:B------:R-:W-:Y:S01]  /*44fc0*/  STL.64 [R1+0x6e48], R68 ;  /* 0x006e484401007387 */ /* 0x000fe20000100a00 */
[----:B-1----:R-:W1:Y:S03]  /*44fd0*/  LDC R58, c[0x0][0x3a0] ;  /* 0x0000e800ff3a7b82 */ /* 0x002e660000000800 */
[----:B------:R-:W-:Y:S04]  /*44fe0*/  LDGSTS.E [R55+-0x48300], desc[UR42][R74.64], !P0 ;  /* 0xb7d000004a377fae */ /* 0x000fe8000c1a102a */
[----:B------:R-:W-:Y:S04]  /*44ff0*/  STL.64 [R1+0x6e50], R66 ;  /* 0x006e504201007387 */ /* 0x000fe80000100a00 */
[----:B------:R4:W-:Y:S04]  /*45000*/  LDGSTS.E [R54+-0x48200], desc[UR42][R72.64], !P0 ;  /* 0xb7e0000048367fae */ /* 0x0009e8000c1a102a */
[----:B------:R-:W-:Y:S04]  /*45010*/  STL.64 [R1+0x6e58], R64 ;  /* 0x006e584001007387 */ /* 0x000fe80000100a00 */
[----:B------:R-:W-:Y:S01]  /*45020*/  STL.64 [R1+0x6e60], R62 ;  /* 0x006e603e01007387 */ /* 0x000fe20000100a00 */
[----:B----4-:R-:W-:-:S03]  /*45030*/  IMAD.WIDE R54, R252, 0x4, R248 ;  /* 0x00000004fc367825 */ /* 0x010fc600078e02f8 */
[----:B------:R-:W2:Y:S01]  /*45040*/  LDL.LU.64 R248, [R1+0xa48] ;  /* 0x000a480001f87983 */ /* 0x000ea20000300a00 */
[----:B------:R-:W-:Y:S01]  /*45050*/  VIADD R52, R4, 0x100000 ;  /* 0x0010000004347836 */ /* 0x000fe20000000000 */
[----:B------:R-:W-:-:S04]  /*45060*/  ISETP.GE.U32.AND P1, PT, R57, 0x7ffffe9d, PT ;  /* 0x7ffffe9d3900780c */ /* 0x000fc80003f26070 */
[----:B------:R-:W-:Y:S01]  /*45070*/  LDGSTS.E [R52+-0x48100], desc[UR42][R70.64], !P0 ;  /* 0xb7f0000046347fae */ /* 0x000fe2000c1a102a */
[----:B------:R-:W-:Y:S01]  /*45080*/  ISETP.GE.U32.AND P0, PT, R53, 0x7ffffe99, PT ;  /* 0x7ffffe993500780c */ /* 0x000fe20003f06070 */
[C---:B------:R-:W-:Y:S01]  /*45090*/  VIADD R51, R4.reuse, 0x100000 ;  /* 0x0010000004337836 */ /* 0x040fe20000000000 */
[C---:B------:R-:W-:Y:S01]  /*450a0*/  IADD3 R46, PT, PT, R4.reuse, 0x100000, RZ ;  /* 0x00100000042e7810 */ /* 0x040fe20007ffe0ff */
[----:B------:R-:W-:Y:S02]  /*450b0*/  VIADD R50, R4, 0x100000 ;  /* 0x0010000004327836 */ /* 0x000fe40000000000 */
[----:B-1----:R-:W-:Y:S02]  /*450c0*/  VIADD R47, R58, 0xffffff14 ;  /* 0xffffff143a2f7836 */ /* 0x002fe40000000000 */
[C---:B------:R-:W-:Y:S01]  /*450d0*/  IMAD.WIDE R60, R252.reuse, 0x4, R42 ;  /* 0x00000004fc3c7825 */ /* 0x040fe200078e022a */
[----:B------:R-:W-:Y:S03]  /*450e0*/  LDGSTS.E [R52+-0x47400], desc[UR42][R68.64], !P1 ;  /* 0xb8c0000044347fae */ /* 0x000fe6000c9a102a */
[C---:B------:R-:W-:Y:S01]  /*450f0*/  IMAD.WIDE R58, R252.reuse, 0x4, R40 ;  /* 0x00000004fc3a7825 */ /* 0x040fe200078e0228 */
[----:B------:R-:W-:Y:S03]  /*45100*/  LDGSTS.E [R51+-0x47300], desc[UR42][R66.64], !P1 ;  /* 0xb8d0000042337fae */ /* 0x000fe6000c9a102a */
[----:B------:R-:W-:Y:S01]  /*45110*/  IMAD.WIDE R56, R252, 0x4, R38 ;  /* 0x00000004fc387825 */ /* 0x000fe200078e0226 */
[----:B------:R-:W-:Y:S04]  /*45120*/  LDGSTS.E [R50+-0x47200], desc[UR42][R64.64], !P1 ;  /* 0xb8e0000040327fae */ /* 0x000fe8000c9a102a */
[----:B------:R-:W-:Y:S04]  /*45130*/  STL.64 [R1+0x6e68], R60 ;  /* 0x006e683c01007387 */ /* 0x000fe80000100a00 */
[----:B------:R-:W-:Y:S01]  /*45140*/  LDGSTS.E [R46+-0x47100], desc[UR42][R62.64], !P1 ;  /* 0xb8f000003e2e7fae */ /* 0x000fe2000c9a102a */
[----:B------:R-:W-:-:S03]  /*45150*/  ISETP.GE.U32.AND P1, PT, R47, 0x7ffffe95, PT ;  /* 0x7ffffe952f00780c */ /* 0x000fc60003f26070 */
[----:B------:R-:W-:Y:S04]  /*45160*/  STL.64 [R1+0x6e70], R58 ;  /* 0x006e703a01007387 */ /* 0x000fe80000100a00 */
[----:B------:R3:W-:Y:S04]  /*45170*/  LDGSTS.E [R46+-0x46400], desc[UR42][R60.64], !P0 ;  /* 0xb9c000003c2e7fae */ /* 0x0007e8000c1a102a */
[----:B------:R-:W-:Y:S04]  /*45180*/  STL.64 [R1+0x6e78], R56 ;  /* 0x006e783801007387 */ /* 0x000fe80000100a00 */
[----:B------:R-:W-:Y:S01]  /*45190*/  STL.64 [R1+0x6e80], R54 ;  /* 0x006e803601007387 */ /* 0x000fe20000100a00 */
[----:B---3--:R-:W-:-:S03]  /*451a0*/  IMAD.WIDE R46, R252, 0x4, R246 ;  /* 0x00000004fc2e7825 */ /* 0x008fc600078e02f6 */
[----:B------:R-:W3:Y:S01]  /*451b0*/  LDL.LU.64 R246, [R1+0xa58] ;  /* 0x000a580001f67983 */ /* 0x000ee20000300a00 */
[C---:B------:R-:W-:Y:S02]  /*451c0*/  VIADD R45, R4.reuse, 0x100000 ;  /* 0x00100000042d7836 */ /* 0x040fe40000000000 */
[----:B------:R-:W-:Y:S02]  /*451d0*/  VIADD R44, R4, 0x100000 ;  /* 0x00100000042c7836 */ /* 0x000fe40000000000 */
[----:B------:R-:W-:Y:S01]  /*451e0*/  IMAD.WIDE R52, R252, 0x4, R36 ;  /* 0x00000004fc347825 */ /* 0x000fe200078e0224 */
[----:B------:R-:W-:Y:S03]  /*451f0*/  LDGSTS.E [R45+-0x46300], desc[UR42][R58.64], !P0 ;  /* 0xb9d000003a2d7fae */ /* 0x000fe6000c1a102a */
[----:B------:R-:W-:Y:S01]  /*45200*/  VIADD R40, R4, 0x100000 ;  /* 0x0010000004287836 */ /* 0x000fe20000000000 */
[----:B------:R-:W-:Y:S01]  /*45210*/  LDGSTS.E [R44+-0x46200], desc[UR42][R56.64], !P0 ;  /* 0xb9e00000382c7fae */ /* 0x000fe2000c1a102a */
[----:B------:R-:W-:-:S04]  /*45220*/  IMAD.WIDE R50, R252, 0x4, R250 ;  /* 0x00000004fc327825 */ /* 0x000fc800078e02fa */
[----:B------:R-:W-:Y:S01]  /*45230*/  IMAD.WIDE R48, R252, 0x4, R34 ;  /* 0x00000004fc307825 */ /* 0x000fe200078e0222 */
[----:B------:R-:W-:Y:S03]  /*45240*/  STL.64 [R1+0x6e88], R52 ;  /* 0x006e883401007387 */ /* 0x000fe60000100a00 */
[C---:B------:R-:W-:Y:S01]  /*45250*/  VIADD R39, R4.reuse, 0x100000 ;  /* 0x0010000004277836 */ /* 0x040fe20000000000 */
[----:B------:R-:W-:Y:S01]  /*45260*/  LDGSTS.E [R40+-0x46100], desc[UR42][R54.64], !P0 ;  /* 0xb9f0000036287fae */ /* 0x000fe2000c1a102a */
[----:B------:R-:W-:-:S03]  /*45270*/  VIADD R38, R4, 0x100000 ;  /* 0x0010000004267836 */ /* 0x000fc60000000000 */
[----:B------:R-:W-:Y:S04]  /*45280*/  STL.64 [R1+0x6e90], R50 ;  /* 0x006e903201007387 */ /* 0x000fe80000100a00 */
[----:B------:R-:W-:Y:S04]  /*45290*/  LDGSTS.E [R40+-0x45400], desc[UR42][R52.64], !P1 ;  /* 0xbac0000034287fae */ /* 0x000fe8000c9a102a */
[----:B------:R-:W-:Y:S04]  /*452a0*/  STL.64 [R1+0x6e98], R48 ;  /* 0x006e983001007387 */ /* 0x000fe80000100a00 */
[----:B------:R-:W-:Y:S04]  /*452b0*/  LDGSTS.E [R39+-0x45300], desc[UR42][R50.64], !P1 ;  /* 0xbad0000032277fae */ /* 0x000fe8000c9a102a */
[----:B------:R-:W-:Y:S04]  /*452c0*/  STL.64 [R1+0x6ea0], R46 ;  /* 0x006ea02e01007387 */ /* 0x000fe80000100a00 */
[----:B------:R2:W-:Y:S04]  /*452d0*/  LDGSTS.E [R38+-0x45200], desc[UR42][R48.64], !P1 ;  /* 0xbae0000030267fae */ /* 0x0005e8000c9a102a */
[----:B------:R-:W4:Y:S01]  /*452e0*/  LDL.LU.64 R250, [R1+0xa68] ;  /* 0x000a680001fa7983 */ /* 0x000f220000300a00 */
[----:B--2---:R-:W-:-:S03]  /*452f0*/  IMAD.WIDE R38, R252, 0x4, R248 ;  /* 0x00000004fc267825 */ /* 0x004fc600078e02f8 */
[----:B------:R-:W2:Y:S01]  /*45300*/  LDL.LU.64 R248, [R1+0xa78] ;  /* 0x000a780001f87983 */ /* 0x000ea20000300a00 */
[----:B------:R-:W-:Y:S01]  /*45310*/  VIADD R41, R137, 0xffffff10 ;  /* 0xffffff1089297836 */ /* 0x000fe20000000000 */
[----:B------:R-:W-:Y:S01]  /*45320*/  IADD3 R36, PT, PT, R4, 0x100000, RZ ;  /* 0x0010000004247810 */ /* 0x000fe20007ffe0ff */
[----:B------:R-:W-:Y:S01]  /*45330*/  VIADD R37, R136, 0xffffff0c ;  /* 0xffffff0c88257836 */ /* 0x000fe20000000000 */
[----:B------:R-:W1:Y:S02]  /*45340*/  LDC R137, c[0x0][0x3a0] ;  /* 0x0000e800ff897b82 */ /* 0x000e640000000800 */
[----:B------:R-:W-:Y:S01]  /*45350*/  ISETP.GE.U32.AND P0, PT, R41, 0x7ffffe91, PT ;  /* 0x7ffffe912900780c */ /* 0x000fe20003f06070 */
[----:B------:R-:W-:Y:S01]  /*45360*/  IMAD.WIDE R44, R252, 0x4, R32 ;  /* 0x00000004fc2c7825 */ /* 0x000fe200078e0220 */
[----:B------:R-:W-:Y:S03]  /*45370*/  LDGSTS.E [R36+-0x45100], desc[UR42][R46.64], !P1 ;  /* 0xbaf000002e247fae */ /* 0x000fe6000c9a102a */
[----:B------:R-:W-:Y:S01]  /*45380*/  VIADD R35, R4, 0x100000 ;  /* 0x0010000004237836 */ /* 0x000fe20000000000 */
[----:B------:R-:W1:Y:S01]  /*45390*/  LDC R136, c[0x0][0x3a0] ;  /* 0x0000e800ff887b82 */ /* 0x000e620000000800 */
[----:B------:R-:W-:Y:S01]  /*453a0*/  IMAD.WIDE R42, R252, 0x4, R30 ;  /* 0x00000004fc2a7825 */ /* 0x000fe200078e021e */
[----:B------:R-:W-:Y:S03]  /*453b0*/  STL.64 [R1+0x6ea8], R44 ;  /* 0x006ea82c01007387 */ /* 0x000fe60000100a00 */
[----:B------:R-:W-:-:S02]  /*453c0*/  VIADD R34, R4, 0x100000 ;  /* 0x0010000004227836 */ /* 0x000fc40000000000 */
[C---:B------:R-:W-:Y:S01]  /*453d0*/  IMAD.WIDE R40, R252.reuse, 0x4, R28 ;  /* 0x00000004fc287825 */ /* 0x040fe200078e021c */
[----:B------:R1:W-:Y:S01]  /*453e0*/  LDGSTS.E [R36+-0x44400], desc[UR42][R44.64], !P0 ;  /* 0xbbc000002c247fae */ /* 0x0003e2000c1a102a */
[----:B------:R-:W-:Y:S02]  /*453f0*/  ISETP.GE.U32.AND P1, PT, R37, 0x7ffffe8d, PT ;  /* 0x7ffffe8d2500780c */ /* 0x000fe40003f26070 */
[C---:B------:R-:W-:Y:S01]  /*45400*/  IMAD.WIDE R2, R252.reuse, 0x4, R22 ;  /* 0x00000004fc027825 */ /* 0x040fe200078e0216 */
[----:B------:R-:W-:Y:S04]  /*45410*/  LDGSTS.E [R35+-0x44300], desc[UR42][R42.64], !P0 ;  /* 0xbbd000002a237fae */ /* 0x000fe8000c1a102a */
[----:B------:R-:W-:Y:S01]  /*45420*/  STL.64 [R1+0x6eb0], R42 ;  /* 0x006eb02a01007387 */ /* 0x000fe20000100a00 */
[----:B-1----:R-:W-:-:S03]  /*45430*/  IMAD.WIDE R36, R252, 0x4, R26 ;  /* 0x00000004fc247825 */ /* 0x002fc600078e021a */
[----:B------:R1:W-:Y:S04]  /*45440*/  LDGSTS.E [R34+-0x44200], desc[UR42][R40.64], !P0 ;  /* 0xbbe0000028227fae */ /* 0x0003e8000c1a102a */
[----:B------:R-:W-:Y:S04]  /*45450*/  STL.64 [R1+0x6eb8], R40 ;  /* 0x006eb82801007387 */ /* 0x000fe80000100a00 */
[----:B------:R-:W-:Y:S01]  /*45460*/  STL.64 [R1+0x6ec0], R38 ;  /* 0x006ec02601007387 */ /* 0x000fe20000100a00 */
[----:B-1----:R-:W-:-:S04]  /*45470*/  IMAD.WIDE R34, R252, 0x4, R24 ;  /* 0x00000004fc227825 */ /* 0x002fc800078e0218 */
[----:B---3--:R-:W-:Y:S02]  /*45480*/  IMAD.WIDE R32, R252, 0x4, R246 ;  /* 0x00000004fc207825 */ /* 0x008fe400078e02f6 */
[----:B------:R-:W3:Y:S04]  /*45490*/  LDL.LU.64 R246, [R1+0xa88] ;  /* 0x000a880001f67983 */ /* 0x000ee80000300a00 */
[----:B------:R4:W-:Y:S04]  /*454a0*/  STL.64 [R1+0x2fe8], R32 ;  /* 0x002fe82001007387 */ /* 0x0009e80000100a00 */
[----:B------:R-:W-:Y:S04]  /*454b0*/  STL.64 [R1+0x6ec8], R36 ;  /* 0x006ec82401007387 */ /* 0x000fe80000100a00 */
[----:B------:R1:W-:Y:S04]  /*454c0*/  STL.64 [R1+0x3a08], R2 ;  /* 0x003a080201007387 */ /* 0x0003e80000100a00 */
[----:B------:R-:W-:Y:S04]  /*454d0*/  STL.64 [R1+0x6ed0], R34 ;  /* 0x006ed02201007387 */ /* 0x000fe80000100a00 */
[----:B------:R-:W3:Y:S01]  /*454e0*/  LDL.LU.64 R242, [R1+0xaa0] ;  /* 0x000aa00001f27983 */ /* 0x000ee20000300a00 */
[----:B------:R-:W-:-:S02]  /*454f0*/  VIADD R30, R4, 0x100000 ;  /* 0x00100000041e7836 */ /* 0x000fc40000000000 */
[C---:B------:R-:W-:Y:S02]  /*45500*/  VIADD R29, R4.reuse, 0x100000 ;  /* 0x00100000041d7836 */ /* 0x040fe40000000000 */
[----:B------:R-:W-:Y:S01]  /*45510*/  VIADD R28, R4, 0x100000 ;  /* 0x00100000041c7836 */ /* 0x000fe20000000000 */
[----:B------:R-:W-:Y:S01]  /*45520*/  LDGSTS.E [R30+-0x44100], desc[UR42][R38.64], !P0 ;  /* 0xbbf00000261e7fae */ /* 0x000fe2000c1a102a */
[----:B------:R-:W-:Y:S01]  /*45530*/  VIADD R31, R138, 0xffffff08 ;  /* 0xffffff088a1f7836 */ /* 0x000fe20000000000 */
[----:B------:R-:W-:Y:S02]  /*45540*/  IADD3 R26, PT, PT, R4, 0x100000, RZ ;  /* 0x00100000041a7810 */ /* 0x000fe40007ffe0ff */
[----:B------:R1:W-:Y:S02]  /*45550*/  LDGSTS.E [R30+-0x43400], desc[UR42][R36.64], !P1 ;  /* 0xbcc00000241e7fae */ /* 0x0003e4000c9a102a */
[----:B------:R-:W-:Y:S02]  /*45560*/  ISETP.GE.U32.AND P0, PT, R31, 0x7ffffe89, PT ;  /* 0x7ffffe891f00780c */ /* 0x000fe40003f06070 */
[----:B------:R-:W-:Y:S04]  /*45570*/  LDGSTS.E [R29+-0x43300], desc[UR42][R34.64], !P1 ;  /* 0xbcd00000221d7fae */ /* 0x000fe8000c9a102a */
[----:B------:R4:W-:Y:S01]  /*45580*/  LDGSTS.E [R28+-0x43200], desc[UR42][R32.64], !P1 ;  /* 0xbce00000201c7fae */ /* 0x0009e2000c9a102a */
[----:B-1----:R-:W-:-:S03]  /*45590*/  IMAD.WIDE R30, R252, 0x4, R20 ;  /* 0x00000004fc1e7825 */ /* 0x002fc600078e0214 */
[----:B------:R1:W-:Y:S01]  /*455a0*/  LDGSTS.E [R26+-0x43100], desc[UR42][R2.64], !P1 ;  /* 0xbcf00000021a7fae */ /* 0x0003e2000c9a102a */
[----:B----4-:R-:W-:-:S04]  /*455b0*/  IMAD.WIDE R32, R252, 0x4, R250 ;  /* 0x00000004fc207825 */ /* 0x010fc800078e02fa */
[C---:B-1----:R-:W-:Y:S01]  /*455c0*/  IMAD.WIDE R26, R252.reuse, 0x4, R18 ;  /* 0x00000004fc1a7825 */ /* 0x042fe200078e0212 */
[----:B------:R-:W-:Y:S04]  /*455d0*/  STL.64 [R1+0x6ed8], R32 ;  /* 0x006ed82001007387 */ /* 0x000fe80000100a00 */
[----:B------:R-:W-:Y:S01]  /*455e0*/  STL.64 [R1+0x6ee0], R30 ;  /* 0x006ee01e01007387 */ /* 0x000fe20000100a00 */
[----:B--2---:R-:W-:-:S05]  /*455f0*/  IMAD.WIDE R28, R252, 0x4, R248 ;  /* 0x00000004fc1c7825 */ /* 0x004fca00078e02f8 */
[----:B------:R-:W-:Y:S04]  /*45600*/  STL.64 [R1+0x6ee8], R28 ;  /* 0x006ee81c01007387 */ /* 0x000fe80000100a00 */
[----:B------:R-:W-:Y:S04]  /*45610*/  STL.64 [R1+0x6ef0], R26 ;  /* 0x006ef01a01007387 */ /* 0x000fe80000100a00 */
[----:B------:R-:W2:Y:S04]  /*45620*/  LDL.LU.64 R216, [R1+0x2930] ;  /* 0x0029300001d87983 */ /* 0x000ea80000300a00 */
[----:B------:R-:W4:Y:S04]  /*45630*/  LDL.LU.64 R222, [R1+0x2668] ;  /* 0x0026680001de7983 */ /* 0x000f280000300a00 */
[----:B------:R-:W4:Y:S01]  /*45640*/  LDL.LU.64 R224, [R1+0x2670] ;  /* 0x0026700001e07983 */ /* 0x000f220000300a00 */
[----:B------:R-:W-:-:S02]  /*45650*/  VIADD R24, R4, 0x100000 ;  /* 0x0010000004187836 */ /* 0x000fc40000000000 */
[C---:B------:R-:W-:Y:S01]  /*45660*/  VIADD R23, R4.reuse, 0x100000 ;  /* 0x0010000004177836 */ /* 0x040fe20000000000 */
[----:B------:R-:W4:Y:S01]  /*45670*/  LDL.LU.64 R220, [R1+0x1d18] ;  /* 0x001d180001dc7983 */ /* 0x000f220000300a00 */
[C---:B------:R-:W-:Y:S02]  /*45680*/  VIADD R22, R4.reuse, 0x100000 ;  /* 0x0010000004167836 */ /* 0x040fe40000000000 */
[----:B------:R-:W-:Y:S01]  /*45690*/  VIADD R20, R4, 0x100000 ;  /* 0x0010000004147836 */ /* 0x000fe20000000000 */
[----:B------:R-:W-:Y:S01]  /*456a0*/  LDGSTS.E [R24+-0x42400], desc[UR42][R32.64], !P0 ;  /* 0xbdc0000020187fae */ /* 0x000fe2000c1a102a */
[----:B------:R-:W-:-:S03]  /*456b0*/  VIADD R25, R137, 0xffffff04 ;  /* 0xffffff0489197836 */ /* 0x000fc60000000000 */
[----:B------:R-:W-:Y:S01]  /*456c0*/  LDGSTS.E [R23+-0x42300], desc[UR42][R30.64], !P0 ;  /* 0xbdd000001e177fae */ /* 0x000fe2000c1a102a */
[C---:B------:R-:W-:Y:S01]  /*456d0*/  IMAD.WIDE R18, R252.reuse, 0x4, R12 ;  /* 0x00000004fc127825 */ /* 0x040fe200078e020c */
[----:B------:R-:W-:Y:S02]  /*456e0*/  ISETP.GE.U32.AND P1, PT, R25, 0x7ffffe85, PT ;  /* 0x7ffffe851900780c */ /* 0x000fe40003f26070 */
[----:B------:R1:W-:Y:S04]  /*456f0*/  LDGSTS.E [R22+-0x42200], desc[UR42][R28.64], !P0 ;  /* 0xbde000001c167fae */ /* 0x0003e8000c1a102a */
[----:B------:R1:W-:Y:S04]  /*45700*/  LDGSTS.E [R20+-0x42100], desc[UR42][R26.64], !P0 ;  /* 0xbdf000001a147fae */ /* 0x0003e8000c1a102a */
[----:B------:R-:W4:Y:S01]  /*45710*/  LDL.LU.64 R250, [R1+0x2678] ;  /* 0x0026780001fa7983 */ /* 0x000f220000300a00 */
[----:B-1----:R-:W-:-:S03]  /*45720*/  IMAD.WIDE R22, R252, 0x4, R16 ;  /* 0x00000004fc167825 */ /* 0x002fc600078e0210 */
[----:B------:R-:W4:Y:S01]  /*45730*/  LDL.LU.64 R248, [R1+0x1d10] ;  /* 0x001d100001f87983 */ /* 0x000f220000300a00 */
[----:B------:R-:W-:-:S04]  /*45740*/  IMAD.WIDE R20, R252, 0x4, R14 ;  /* 0x00000004fc147825 */ /* 0x000fc800078e020e */
[----:B------:R-:W-:-:S04]  /*45750*/  IMAD.WIDE R16, R252, 0x4, R10 ;  /* 0x00000004fc107825 */ /* 0x000fc800078e020a */
[----:B------:R-:W-:-:S04]  /*45760*/  IMAD.WIDE R14, R252, 0x4, R8 ;  /* 0x00000004fc0e7825 */ /* 0x000fc800078e0208 */
[C---:B---3--:R-:W-:Y:S02]  /*45770*/  IMAD.WIDE R24, R252.reuse, 0x4, R246 ;  /* 0x00000004fc187825 */ /* 0x048fe400078e02f6 */
[----:B------:R-:W3:Y:S02]  /*45780*/  LDL.LU.64 R246, [R1+0x2648] ;  /* 0x0026480001f67983 */ /* 0x000ee40000300a00 */
[----:B------:R-:W-:-:S04]  /*45790*/  IMAD.WIDE R10, R252, 0x4, R6 ;  /* 0x00000004fc0a7825 */ /* 0x000fc800078e0206 */
[----:B------:R-:W-:Y:S02]  /*457a0*/  IMAD.WIDE R12, R252, 0x4, R242 ;  /* 0x00000004fc0c7825 */ /* 0x000fe400078e02f2 */
[----:B------:R-:W1:Y:S01]  /*457b0*/  LDC R252, c[0x0][0x3ac] ;  /* 0x0000eb00fffc7b82 */ /* 0x000e620000000800 */
[----:B------:R-:W-:Y:S04]  /*457c0*/  STL.64 [R1+0x6ef8], R24 ;  /* 0x006ef81801007387 */ /* 0x000fe80000100a00 */
[----:B------:R-:W-:Y:S04]  /*457d0*/  STL.64 [R1+0x6f00], R22 ;  /* 0x006f001601007387 */ /* 0x000fe80000100a00 */
[----:B------:R-:W-:Y:S01]  /*457e0*/  STL.64 [R1+0x6f08], R20 ;  /* 0x006f081401007387 */ /* 0x000fe20000100a00 */
[----:B------:R-:W-:-:S03]  /*457f0*/  VIADD R2, R136, 0xffffff00 ;  /* 0xffffff0088027836 */ /* 0x000fc60000000000 */
[----:B------:R-:W-:Y:S04]  /*45800*/  STL.64 [R1+0x6f10], R18 ;  /* 0x006f101201007387 */ /* 0x000fe80000100a00 */
[----:B------:R4:W-:Y:S04]  /*45810*/  STL.64 [R1+0x7048], R4 ;  /* 0x0070480401007387 */ /* 0x0009e80000100a00 */
[----:B------:R-:W3:Y:S04]  /*45820*/  LDL.LU.64 R244, [R1+0x1d08] ;  /* 0x001d080001f47983 */ /* 0x000ee80000300a00 */
[----:B------:R-:W3:Y:S01]  /*45830*/  LDL.LU.64 R242, [R1+0x2638] ;  /* 0x0026380001f27983 */ /* 0x000ee20000300a00 */
[----:B-1----:R-:W-:-:S03]  /*45840*/  IMAD.SHL.U32 R252, R252, 0x80, RZ ;  /* 0x00000080fcfc7824 */ /* 0x002fc600078e00ff */
[----:B------:R-:W-:Y:S01]  /*45850*/  STL.64 [R1+0x6f18], R16 ;  /* 0x006f181001007387 */ /* 0x000fe20000100a00 */
[----:B------:R-:W-:-:S03]  /*45860*/  ISETP.GE.U32.AND P0, PT, R2, 0x7ffffe81, PT ;  /* 0x7ffffe810200780c */ /* 0x000fc60003f06070 */
[----:B------:R-:W-:Y:S04]  /*45870*/  STL.64 [R1+0x6f20], R14 ;  /* 0x006f200e01007387 */ /* 0x000fe80000100a00 */
[----:B------:R-:W3:Y:S04]  /*45880*/  LDL.LU.64 R240, [R1+0x1d00] ;  /* 0x001d000001f07983 */ /* 0x000ee80000300a00 */
[----:B------:R-:W3:Y:S04]  /*45890*/  LDL.LU.64 R238, [R1+0x2680] ;  /* 0x0026800001ee7983 */ /* 0x000ee80000300a00 */
[----:B------:R-:W3:Y:S04]  /*458a0*/  LDL.LU.64 R236, [R1+0x1cf8] ;  /* 0x001cf80001ec7983 */ /* 0x000ee80000300a00 */
[----:B------:R-:W-:Y:S01]  /*458b0*/  STL.64 [R1+0x6f28], R12 ;  /* 0x006f280c01007387 */ /* 0x000fe20000100a00 */
[----:B------:R-:W-:-:S03]  /*458c0*/  VIADD R139, R4, 0x100000 ;  /* 0x00100000048b7836 */ /* 0x000fc60000000000 */
[----:B------:R-:W-:Y:S01]  /*458d0*/  STL.64 [R1+0x6f30], R10 ;  /* 0x006f300a01007387 */ /* 0x000fe20000100a00 */
[C---:B------:R-:W-:Y:S01]  /*458e0*/  IADD3 R138, PT, PT, R4.reuse, 0x100000, RZ ;  /* 0x00100000048a7810 */ /* 0x040fe20007ffe0ff */
[C---:B------:R-:W-:Y:S02]  /*458f0*/  VIADD R137, R4.reuse, 0x100000 ;  /* 0x0010000004897836 */ /* 0x040fe40000000000 */
[----:B------:R-:W-:Y:S01]  /*45900*/  STL [R1+0xf80], RZ ;  /* 0x000f80ff01007387 */ /* 0x000fe20000100800 */
[C---:B------:R-:W-:Y:S02]  /*45910*/  VIADD R136, R4.reuse, 0x100000 ;  /* 0x0010000004887836 */ /* 0x040fe40000000000 */
[----:B------:R-:W-:Y:S01]  /*45920*/  VIADD R8, R4, 0x100000 ;  /* 0x0010000004087836 */ /* 0x000fe20000000000 */
[----:B------:R-:W-:Y:S04]  /*45930*/  STL [R1+0xf84], RZ ;  /* 0x000f84ff01007387 */ /* 0x000fe80000100800 */
[----:B------:R-:W3:Y:S04]  /*45940*/  LDL.LU.64 R198, [R1+0x2688] ;  /* 0x0026880001c67983 */ /* 0x000ee80000300a00 */
[----:B------:R-:W-:Y:S04]  /*45950*/  LDGSTS.E [R139+-0x41400], desc[UR42][R24.64], !P1 ;  /* 0xbec00000188b7fae */ /* 0x000fe8000c9a102a */
[----:B------:R-:W-:Y:S04]  /*45960*/  LDGSTS.E [R138+-0x41300], desc[UR42][R22.64], !P1 ;  /* 0xbed00000168a7fae */ /* 0x000fe8000c9a102a */
[----:B------:R-:W-:Y:S04]  /*45970*/  LDGSTS.E [R137+-0x41200], desc[UR42][R20.64], !P1 ;  /* 0xbee0000014897fae */ /* 0x000fe8000c9a102a */
[----:B------:R-:W-:Y:S04]  /*45980*/  LDGSTS.E [R136+-0x41100], desc[UR42][R18.64], !P1 ;  /* 0xbef0000012887fae */ /* 0x000fe8000c9a102a */
[----:B------:R-:W-:Y:S04]  /*45990*/  LDGSTS.E [R137+-0x40400], desc[UR42][R16.64], !P0 ;  /* 0xbfc0000010897fae */ /* 0x000fe8000c1a102a */
[----:B------:R-:W-:Y:S04]  /*459a0*/  LDGSTS.E [R136+-0x40300], desc[UR42][R14.64], !P0 ;  /* 0xbfd000000e887fae */ /* 0x000fe8000c1a102a */
[----:B------:R1:W-:Y:S04]  /*459b0*/  LDGSTS.E [R138+-0x40200], desc[UR42][R12.64], !P0 ;  /* 0xbfe000000c8a7fae */ /* 0x0003e8000c1a102a */
[----:B------:R1:W-:Y:S04]  /*459c0*/  LDGSTS.E [R8+-0x40100], desc[UR42][R10.64], !P0 ;  /* 0xbff000000a087fae */ /* 0x0003e8000c1a102a */
[----:B------:R-:W0:Y:S01]  /*459d0*/  LDGDEPBAR ;  /* 0x00000000000079af */ /* 0x000e220000000000 */
[----:B--2---:R-:W-:-:S04]  /*459e0*/  IMAD.WIDE R2, R252, 0x4, R216 ;  /* 0x00000004fc027825 */ /* 0x004fc800078e02d8 */
[C---:B----4-:R-:W-:Y:S01]  /*459f0*/  IMAD.WIDE R4, R252.reuse, 0x4, R222 ;  /* 0x00000004fc047825 */ /* 0x050fe200078e02de */
[----:B------:R2:W-:Y:S04]  /*45a00*/  STL.64 [R1+0x39b8], R2 ;  /* 0x0039b80201007387 */ /* 0x0005e80000100a00 */
[----:B------:R-:W4:Y:S04]  /*45a10*/  LDL.LU.64 R210, [R1+0x1cf0] ;  /* 0x001cf00001d27983 */ /* 0x000f280000300a00 */
[----:B------:R1:W-:Y:S01]  /*45a20*/  STL.64 [R1+0x39c0], R4 ;  /* 0x0039c00401007387 */ /* 0x0003e20000100a00 */
[----:B--2---:R-:W-:-:S05]  /*45a30*/  IMAD.WIDE R2, R252, 0x4, R224 ;  /* 0x00000004fc027825 */ /* 0x004fca00078e02e0 */
[----:B------:R2:W-:Y:S04]  /*45a40*/  STL.64 [R1+0x3a10], R2 ;  /* 0x003a100201007387 */ /* 0x0005e80000100a00 */
[----:B------:R-:W2:Y:S01]  /*45a50*/  LDL.LU.64 R208, [R1+0x2690] ;  /* 0x0026900001d07983 */ /* 0x000ea20000300a00 */
[----:B-1----:R-:W-:-:S03]  /*45a60*/  IMAD.WIDE R4, R252, 0x4, R220 ;  /* 0x00000004fc047825 */ /* 0x002fc600078e02dc */
[----:B------:R-:W2:Y:S01]  /*45a70*/  LDL.LU.64 R206, [R1+0x1ce8] ;  /* 0x001ce80001ce7983 */ /* 0x000ea20000300a00 */
[----:B------:R-:W-:-:S03]  /*45a80*/  IMAD.WIDE R250, R252, 0x4, R250 ;  /* 0x00000004fcfa7825 */ /* 0x000fc600078e02fa */
[----:B------:R-:W2:Y:S04]  /*45a90*/  LDL.LU.64 R226, [R1+0x2698] ;  /* 0x0026980001e27983 */ /* 0x000ea80000300a00 */
[----:B------:R-:W-:Y:S01]  /*45aa0*/  STL.64 [R1+0x3a18], R4 ;  /* 0x003a180401007387 */ /* 0x000fe20000100a00 */
[----:B------:R-:W-:-:S03]  /*45ab0*/  IMAD.WIDE R248, R252, 0x4, R248 ;  /* 0x00000004fcf87825 */ /* 0x000fc600078e02f8 */
[----:B------:R-:W-:Y:S04]  /*45ac0*/  STL.64 [R1+0x7050], R4 ;  /* 0x0070500401007387 */ /* 0x000fe80000100a00 */
[----:B------:R-:W2:Y:S04]  /*45ad0*/  LDL.LU.64 R224, [R1+0x1ce0] ;  /* 0x001ce00001e07983 */ /* 0x000ea80000300a00 */
[----:B------:R-:W-:Y:S04]  /*45ae0*/  STL.64 [R1+0x3a60], R250 ;  /* 0x003a60fa01007387 */ /* 0x000fe80000100a00 */
[----:B------:R-:W-:Y:S01]  /*45af0*/  STL.64 [R1+0x7058], R250 ;  /* 0x007058fa01007387 */ /* 0x000fe20000100a00 */
[----:B---3--:R-:W-:-:S03]  /*45b00*/  IMAD.WIDE R246, R252, 0x4, R246 ;  /* 0x00000004fcf67825 */ /* 0x008fc600078e02f6 */
[----:B------:R-:W3:Y:S04]  /*45b10*/  LDL.LU.64 R222, [R1+0x2600] ;  /* 0x0026000001de7983 */ /* 0x000ee80000300a00 */
[----:B------:R-:W3:Y:S04]  /*45b20*/  LDL.LU.64 R220, [R1+0x1cd8] ;  /* 0x001cd80001dc7983 */ /* 0x000ee80000300a00 */
[----:B------:R-:W-:Y:S04]  /*45b30*/  STL.64 [R1+0x3a68], R248 ;  /* 0x003a68f801007387 */ /* 0x000fe80000100a00 */
[----:B------:R1:W-:Y:S04]  /*45b40*/  STL.64 [R1+0x7060], R248 ;  /* 0x007060f801007387 */ /* 0x0003e80000100a00 */
[----:B------:R-:W3:Y:S04]  /*45b50*/  LDL.LU.64 R218, [R1+0x25f0] ;  /* 0x0025f00001da7983 */ /* 0x000ee80000300a00 */
[----:B------:R-:W-:Y:S04]  /*45b60*/  STL.64 [R1+0x3aa8], R246 ;  /* 0x003aa8f601007387 */ /* 0x000fe80000100a00 */
[----:B------:R-:W3:Y:S01]  /*45b70*/  LDL.LU.64 R216, [R1+0x1cd0] ;  /* 0x001cd00001d87983 */ /* 0x000ee20000300a00 */
[----:B------:R-:W-:-:S04]  /*45b80*/  IMAD.WIDE R244, R252, 0x4, R244 ;  /* 0x00000004fcf47825 */ /* 0x000fc800078e02f4 */
[C---:B------:R-:W-:Y:S01]  /*45b90*/  IMAD.WIDE R242, R252.reuse, 0x4, R242 ;  /* 0x00000004fcf27825 */ /* 0x040fe200078e02f2 */
[----:B------:R-:W-:Y:S04]  /*45ba0*/  STL.64 [R1+0x3ab0], R244 ;  /* 0x003ab0f401007387 */ /* 0x000fe80000100a00 */
[----:B------:R-:W3:Y:S04]  /*45bb0*/  LDL.LU.64 R214, [R1+0x26a0] ;  /* 0x0026a00001d67983 */ /* 0x000ee80000300a00 */
[----:B------:R-:W-:Y:S01]  /*45bc0*/  STL.64 [R1+0x3af0], R242 ;  /* 0x003af0f201007387 */ /* 0x000fe20000100a00 */
[----:B------:R-:W-:-:S03]  /*45bd0*/  IMAD.WIDE R240, R252, 0x4, R240 ;  /* 0x00000004fcf07825 */ /* 0x000fc600078e02f0 */
[----:B------:R-:W3:Y:S01]  /*45be0*/  LDL.LU.64 R212, [R1+0x1cc8] ;  /* 0x001cc80001d47983 */ /* 0x000ee20000300a00 */
[----:B------:R-:W-:-:S03]  /*45bf0*/  IMAD.WIDE R238, R252, 0x4, R238 ;  /* 0x00000004fcee7825 */ /* 0x000fc600078e02ee */
[----:B------:R-:W-:Y:S01]  /*45c00*/  STL.64 [R1+0x3af8], R240 ;  /* 0x003af8f001007387 */ /* 0x000fe20000100a00 */
[----:B----4-:R-:W-:-:S03]  /*45c10*/  IMAD.WIDE R232, R252, 0x4, R210 ;  /* 0x00000004fce87825 */ /* 0x010fc600078e02d2 */
[----:B------:R-:W4:Y:S04]  /*45c20*/  LDL.LU.64 R210, [R1+0x26a8] ;  /* 0x0026a80001d27983 */ /* 0x000f280000300a00 */
[----:B------:R-:W-:Y:S01]  /*45c30*/  STL.64 [R1+0x3b38], R238 ;  /* 0x003b38ee01007387 */ /* 0x000fe20000100a00 */
[----:B--2---:R-:W-:-:S03]  /*45c40*/  IMAD.WIDE R230, R252, 0x4, R208 ;  /* 0x00000004fce67825 */ /* 0x004fc600078e02d0 */
[----:B------:R-:W2:Y:S01]  /*45c50*/  LDL.LU.64 R208, [R1+0x1cc0] ;  /* 0x001cc00001d07983 */ /* 0x000ea20000300a00 */
[----:B------:R-:W-:-:S04]  /*45c60*/  IMAD.WIDE R236, R252, 0x4, R236 ;  /* 0x00000004fcec7825 */ /* 0x000fc800078e02ec */
[C---:B------:R-:W-:Y:S01]  /*45c70*/  IMAD.WIDE R234, R252.reuse, 0x4, R198 ;  /* 0x00000004fcea7825 */ /* 0x040fe200078e02c6 */
[----:B------:R1:W-:Y:S03]  /*45c80*/  STL.64 [R1+0x3b40], R236 ;  /* 0x003b40ec01007387 */ /* 0x0003e60000100a00 */
[C---:B------:R-:W-:Y:S02]  /*45c90*/  IMAD.WIDE R228, R252.reuse, 0x4, R206 ;  /* 0x00000004fce47825 */ /* 0x040fe400078e02ce */
[----:B------:R-:W2:Y:S04]  /*45ca0*/  LDL.LU.64 R206, [R1+0x26b0] ;  /* 0x0026b00001ce7983 */ /* 0x000ea80000300a00 */
[----:B------:R-:W-:Y:S01]  /*45cb0*/  STL.64 [R1+0x3b80], R234 ;  /* 0x003b80ea01007387 */ /* 0x000fe20000100a00 */
[----:B------:R-:W-:-:S03]  /*45cc0*/  IMAD.WIDE R226, R252, 0x4, R226 ;  /* 0x00000004fce27825 */ /* 0x000fc600078e02e2 */
[----:B------:R-:W2:Y:S01]  /*45cd0*/  LDL.LU.64 R204, [R1+0x1cb8] ;  /* 0x001cb80001cc7983 */ /* 0x000ea20000300a00 */
[----:B------:R-:W-:-:S03]  /*45ce0*/  IMAD.WIDE R224, R252, 0x4, R224 ;  /* 0x00000004fce07825 */ /* 0x000fc600078e02e0 */
[----:B------:R-:W-:Y:S04]  /*45cf0*/  STL.64 [R1+0x3b88], R232 ;  /* 0x003b88e801007387 */ /* 0x000fe80000100a00 */
[----:B------:R-:W2:Y:S04]  /*45d00*/  LDL.LU.64 R202, [R1+0x26b8] ;  /* 0x0026b80001ca7983 */ /* 0x000ea80000300a00 */
[----:B------:R-:W-:Y:S01]  /*45d10*/  STL.64 [R1+0x3bc8], R230 ;  /* 0x003bc8e601007387 */ /* 0x000fe20000100a00 */
[----:B---3--:R-:W-:-:S03]  /*45d20*/  IMAD.WIDE R222, R252, 0x4, R222 ;  /* 0x00000004fcde7825 */ /* 0x008fc600078e02de */
[----:B------:R-:W3:Y:S01]  /*45d30*/  LDL.LU.64 R200, [R1+0x1cb0] ;  /* 0x001cb00001c87983 */ /* 0x000ee20000300a00 */
[----:B------:R-:W-:-:S03]  /*45d40*/  IMAD.WIDE R220, R252, 0x4, R220 ;  /* 0x00000004fcdc7825 */ /* 0x000fc600078e02dc */
[----:B------:R-:W-:Y:S04]  /*45d50*/  STL.64 [R1+0x3bd0], R228 ;  /* 0x003bd0e401007387 */ /* 0x000fe80000100a00 */
[----:B------:R-:W3:Y:S04]  /*45d60*/  LDL.LU.64 R198, [R1+0x26c0] ;  /* 0x0026c00001c67983 */ /* 0x000ee80000300a00 */
[----:B------:R-:W-:Y:S01]  /*45d70*/  STL.64 [R1+0x3c08], R226 ;  /* 0x003c08e201007387 */ /* 0x000fe20000100a00 */
[----:B------:R-:W-:-:S03]  /*45d80*/  IMAD.WIDE R218, R252, 0x4, R218 ;  /* 0x00000004fcda7825 */ /* 0x000fc600078e02da */
[----:B------:R-:W3:Y:S04]  /*45d90*/  LDL.LU.64 R196, [R1+0x1ca8] ;  /* 0x001ca80001c47983 */ /* 0x000ee80000300a00 */
[----:B------:R-:W-:Y:S01]  /*45da0*/  STL.64 [R1+0x3c10], R224 ;  /* 0x003c10e001007387 */ /* 0x000fe20000100a00 */
[----:B------:R-:W-:-:S03]  /*45db0*/  IMAD.WIDE R216, R252, 0x4, R216 ;  /* 0x00000004fcd87825 */ /* 0x000fc600078e02d8 */
[----:B------:R-:W3:Y:S04]  /*45dc0*/  LDL.LU.64 R194, [R1+0x26c8] ;  /* 0x0026c80001c27983 */ /* 0x000ee80000300a00 */
        /* <DEDUP_REMOVED lines=8> */
[----:B------:R1:W-:Y:S04]  /*45e50*/  STL.64 [R1+0x3c90], R216 ;  /* 0x003c90d801007387 */ /* 0x0003e80000100a00 */
[----:B------:R-:W3:Y:S04]  /*45e60*/  LDL.LU.64 R186, [R1+0x26d0] ;  /* 0x0026d00001ba7983 */ /* 0x000ee80000300a00 */
[----:B------:R-:W-:Y:S04]  /*45e70*/  STL.64 [R1+0x3cc8], R214 ;  /* 0x003cc8d601007387 */ /* 0x000fe80000100a00 */
[----:B------:R-:W3:Y:S04]  /*45e80*/  LDL.LU.64 R184, [R1+0x1c90] ;  /* 0x001c900001b87983 */ /* 0x000ee80000300a00 */
[----:B------:R-:W-:Y:S04]  /*45e90*/  STL.64 [R1+0x3cd0], R212 ;  /* 0x003cd0d401007387 */ /* 0x000fe80000100a00 */
[----:B------:R-:W3:Y:S01]  /*45ea0*/  LDL.LU.64 R182, [R1+0x26d8] ;  /* 0x0026d80001b67983 */ /* 0x000ee20000300a00 */
[----:B----4-:R-:W-:-:S05]  /*45eb0*/  IMAD.WIDE R210, R252, 0x4, R210 ;  /* 0x00000004fcd27825 */ /* 0x010fca00078e02d2 */
[----:B------:R-:W-:Y:S04]  /*45ec0*/  STL.64 [R1+0x3cf8], R210 ;  /* 0x003cf8d201007387 */ /* 0x000fe80000100a00 */
[----:B------:R-:W4:Y:S01]  /*45ed0*/  LDL.LU.64 R180, [R1+0x1c88] ;  /* 0x001c880001b47983 */ /* 0x000f220000300a00 */
[----:B--2---:R-:W-:-:S05]  /*45ee0*/  IMAD.WIDE R208, R252, 0x4, R208 ;  /* 0x00000004fcd07825 */ /* 0x004fca00078e02d0 */
[----:B------:R-:W-:Y:S04]  /*45ef0*/  STL.64 [R1+0x3d00], R208 ;  /* 0x003d00d001007387 */ /* 0x000fe80000100a00 */
[----:B------:R-:W2:Y:S01]  /*45f00*/  LDL.LU.64 R178, [R1+0x26e0] ;  /* 0x0026e00001b27983 */ /* 0x000ea20000300a00 */
[----:B------:R-:W-:-:S05]  /*45f10*/  IMAD.WIDE R206, R252, 0x4, R206 ;  /* 0x00000004fcce7825 */ /* 0x000fca00078e02ce */
[----:B------:R-:W-:Y:S01]  /*45f20*/  STL.64 [R1+0x3d28], R206 ;  /* 0x003d28ce01007387 */ /* 0x000fe20000100a00 */
[----:B------:R-:W-:-:S03]  /*45f30*/  IMAD.WIDE R204, R252, 0x4, R204 ;  /* 0x00000004fccc7825 */ /* 0x000fc600078e02cc */
[----:B------:R-:W2:Y:S04]  /*45f40*/  LDL.LU.64 R176, [R1+0x1c80] ;  /* 0x001c800001b07983 */ /* 0x000ea80000300a00 */
[----:B------:R-:W-:Y:S01]  /*45f50*/  STL.64 [R1+0x3d30], R204 ;  /* 0x003d30cc01007387 */ /* 0x000fe20000100a00 */
[----:B------:R-:W-:-:S03]  /*45f60*/  IMAD.WIDE R202, R252, 0x4, R202 ;  /* 0x00000004fcca7825 */ /* 0x000fc600078e02ca */
[----:B------:R-:W2:Y:S04]  /*45f70*/  LDL.LU.64 R174, [R1+0x26e8] ;  /* 0x0026e80001ae7983 */ /* 0x000ea80000300a00 */
[----:B------:R-:W-:Y:S01]  /*45f80*/  STL.64 [R1+0x3d58], R202 ;  /* 0x003d58ca01007387 */ /* 0x000fe20000100a00 */
[----:B---3--:R-:W-:-:S03]  /*45f90*/  IMAD.WIDE R200, R252, 0x4, R200 ;  /* 0x00000004fcc87825 */ /* 0x008fc600078e02c8 */
[----:B------:R-:W3:Y:S04]  /*45fa0*/  LDL.LU.64 R172, [R1+0x1c78] ;  /* 0x001c780001ac7983 */ /* 0x000ee80000300a00 */
[----:B------:R-:W-:Y:S01]  /*45fb0*/  STL.64 [R1+0x3d60], R200 ;  /* 0x003d60c801007387 */ /* 0x000fe20000100a00 */
[----:B------:R-:W-:-:S03]  /*45fc0*/  IMAD.WIDE R198, R252, 0x4, R198 ;  /* 0x00000004fcc67825 */ /* 0x000fc600078e02c6 */
        /* <DEDUP_REMOVED lines=80> */
[----:B---3--:R-:W-:-:S04]  /*464d0*/  IMAD.WIDE R144, R252, 0x4, R144 ;  /* 0x00000004fc907825 */ /* 0x008fc800078e0290 */
[----:B------:R-:W-:-:S04]  /*464e0*/  IMAD.WIDE R142, R252, 0x4, R142 ;  /* 0x00000004fc8e7825 */ /* 0x000fc800078e028e */
[----:B------:R-:W-:-:S04]  /*464f0*/  IMAD.WIDE R140, R252, 0x4, R140 ;  /* 0x00000004fc8c7825 */ /* 0x000fc800078e028c */
[C---:B------:R-:W-:Y:S02]  /*46500*/  IMAD.WIDE R138, R252.reuse, 0x4, R116 ;  /* 0x00000004fc8a7825 */ /* 0x040fe400078e0274 */
        /* <DEDUP_REMOVED lines=21> */
[----:B------:R-:W-:Y:S04]  /*46660*/  STL.64 [R1+0x4960], R130 ;  /* 0x0049608201007387 */ /* 0x000fe80000100a00 */
[----:B------:R-:W3:Y:S04]  /*46670*/  LDL.LU.64 R100, [R1+0x1c30] ;  /* 0x001c300001647983 */ /* 0x000ee80000300a00 */
[----:B------:R-:W-:Y:S04]  /*46680*/  STL.64 [R1+0x4958], R128 ;  /* 0x0049588001007387 */ /* 0x000fe80000100a00 */
[----:B------:R-:W3:Y:S04]  /*46690*/  LDL.LU.64 R98, [R1+0x2718] ;  /* 0x0027180001627983 */ /* 0x000ee80000300a00 */
[----:B------:R-:W-:Y:S01]  /*466a0*/  STL.64 [R1+0x4950], R126 ;  /* 0x0049507e01007387 */ /* 0x000fe20000100a00 */
[----:B--2---:R-:W-:-:S03]  /*466b0*/  IMAD.WIDE R118, R252, 0x4, R2 ;  /* 0x00000004fc767825 */ /* 0x004fc600078e0202 */
[----:B------:R-:W2:Y:S01]  /*466c0*/  LDL.LU.64 R2, [R1+0x1f60] ;  /* 0x001f600001027983 */ /* 0x000ea20000300a00 */
[----:B------:R-:W-:-:S04]  /*466d0*/  IMAD.WIDE R124, R252, 0x4, R124 ;  /* 0x00000004fc7c7825 */ /* 0x000fc800078e027c */
[C---:B------:R-:W-:Y:S01]  /*466e0*/  IMAD.WIDE R122, R252.reuse, 0x4, R122 ;  /* 0x00000004fc7a7825 */ /* 0x040fe200078e027a */
[----:B------:R-:W-:Y:S03]  /*466f0*/  STL.64 [R1+0x4948], R124 ;  /* 0x0049487c01007387 */ /* 0x000fe60000100a00 */
[C---:B----4-:R-:W-:Y:S01]  /*46700*/  IMAD.WIDE R120, R252.reuse, 0x4, R120 ;  /* 0x00000004fc787825 */ /* 0x050fe200078e0278 */
[----:B------:R-:W4:Y:S04]  /*46710*/  LDL.LU.64 R94, [R1+0x21f8] ;  /* 0x0021f800015e7983 */ /* 0x000f280000300a00 */
[----:B------:R-:W-:Y:S04]  /*46720*/  STL.64 [R1+0x4940], R122 ;  /* 0x0049407a01007387 */ /* 0x000fe80000100a00 */
[----:B------:R-:W4:Y:S04]  /*46730*/  LDL.LU.64 R92, [R1+0x1c28] ;  /* 0x001c2800015c7983 */ /* 0x000f280000300a00 */
[----:B------:R-:W-:Y:S04]  /*46740*/  STL.64 [R1+0x4938], R120 ;  /* 0x0049387801007387 */ /* 0x000fe80000100a00 */
[----:B------:R-:W4:Y:S04]  /*46750*/  LDL.LU.64 R90, [R1+0x2720] ;  /* 0x00272000015a7983 */ /* 0x000f280000300a00 */
        /* <DEDUP_REMOVED lines=22> */
[----:B--2---:R-:W-:-:S03]  /*468c0*/  IMAD.WIDE R96, R252, 0x4, R2 ;  /* 0x00000004fc607825 */ /* 0x004fc600078e0202 */
[----:B------:R-:W2:Y:S01]  /*468d0*/  LDL.LU.64 R2, [R1+0x21e0] ;  /* 0x0021e00001027983 */ /* 0x000ea20000300a00 */
[----:B------:R-:W-:-:S04]  /*468e0*/  IMAD.WIDE R102, R252, 0x4, R102 ;  /* 0x00000004fc667825 */ /* 0x000fc800078e0266 */
[C---:B------:R-:W-:Y:S01]  /*468f0*/  IMAD.WIDE R100, R252.reuse, 0x4, R100 ;  /* 0x00000004fc647825 */ /* 0x040fe200078e0264 */
[----:B------:R-:W-:Y:S03]  /*46900*/  STL.64 [R1+0x48f0], R102 ;  /* 0x0048f06601007387 */ /* 0x000fe60000100a00 */
[C---:B------:R-:W-:Y:S01]  /*46910*/  IMAD.WIDE R98, R252.reuse, 0x4, R98 ;  /* 0x00000004fc627825 */ /* 0x040fe200078e0262 */
[----:B------:R-:W-:Y:S03]  /*46920*/  STL.64 [R1+0x48e8], R100 ;  /* 0x0048e86401007387 */ /* 0x000fe60000100a00 */
[C---:B----4-:R-:W-:Y:S01]  /*46930*/  IMAD.WIDE R94, R252.reuse, 0x4, R94 ;  /* 0x00000004fc5e7825 */ /* 0x050fe200078e025e */
[----:B------:R-:W4:Y:S03]  /*46940*/  LDL.LU.64 R72, [R1+0x1d48] ;  /* 0x001d480001487983 */ /* 0x000f260000300a00 */
[C---:B------:R-:W-:Y:S01]  /*46950*/  IMAD.WIDE R92, R252.reuse, 0x4, R92 ;  /* 0x00000004fc5c7825 */ /* 0x040fe200078e025c */
[----:B------:R-:W-:Y:S04]  /*46960*/  STL.64 [R1+0x48e0], R98 ;  /* 0x0048e06201007387 */ /* 0x000fe80000100a00 */
[----:B------:R-:W4:Y:S01]  /*46970*/  LDL.LU.64 R70, [R1+0x21d8] ;  /* 0x0021d80001467983 */ /* 0x000f220000300a00 */
[----:B------:R-:W-:-:S03]  /*46980*/  IMAD.WIDE R90, R252, 0x4, R90 ;  /* 0x00000004fc5a7825 */ /* 0x000fc600078e025a */
        /* <DEDUP_REMOVED lines=8> */
[----:B------:R-:W3:Y:S01]  /*46a10*/  LDL.LU.64 R62, [R1+0x21c0] ;  /* 0x0021c000013e7983 */ /* 0x000ee20000300a00 */
[----:B------:R-:W-:-:S03]  /*46a20*/  IMAD.WIDE R84, R252, 0x4, R84 ;  /* 0x00000004fc547825 */ /* 0x000fc600078e0254 */
[----:B------:R-:W-:Y:S04]  /*46a30*/  STL.64 [R1+0x48c0], R90 ;  /* 0x0048c05a01007387 */ /* 0x000fe80000100a00 */
[----:B------:R-:W3:Y:S01]  /*46a40*/  LDL.LU.64 R60, [R1+0x1bd8] ;  /* 0x001bd800013c7983 */ /* 0x000ee20000300a00 */
[----:B------:R-:W-:-:S03]  /*46a50*/  IMAD.WIDE R82, R252, 0x4, R82 ;  /* 0x00000004fc527825 */ /* 0x000fc600078e0252 */
[----:B------:R-:W-:Y:S04]  /*46a60*/  STL.64 [R1+0x48b8], R88 ;  /* 0x0048b85801007387 */ /* 0x000fe80000100a00 */
[----:B------:R-:W3:Y:S04]  /*46a70*/  LDL.LU.64 R58, [R1+0x2730] ;  /* 0x00273000013a7983 */ /* 0x000ee80000300a00 */
[----:B------:R-:W-:Y:S04]  /*46a80*/  STL.64 [R1+0x48b0], R86 ;  /* 0x0048b05601007387 */ /* 0x000fe80000100a00 */
[----:B------:R-:W3:Y:S04]  /*46a90*/  LDL.LU.64 R56, [R1+0x1f80] ;  /* 0x001f800001387983 */ /* 0x000ee80000300a00 */
[----:B------:R-:W-:Y:S04]  /*46aa0*/  STL.64 [R1+0x48a8], R84 ;  /* 0x0048a85401007387 */ /* 0x000fe80000100a00 */
[----:B------:R-:W3:Y:S04]  /*46ab0*/  LDL.LU.64 R54, [R1+0x21b8] ;  /* 0x0021b80001367983 */ /* 0x000ee80000300a00 */
[----:B------:R-:W-:Y:S04]  /*46ac0*/  STL.64 [R1+0x48a0], R82 ;  /* 0x0048a05201007387 */ /* 0x000fe80000100a00 */
[----:B------:R-:W3:Y:S01]  /*46ad0*/  LDL.LU.64 R52, [R1+0x1bd0] ;  /* 0x001bd00001347983 */ /* 0x000ee20000300a00 */
[----:B--2---:R-:W-:-:S03]  /*46ae0*/  IMAD.WIDE R74, R252, 0x4, R2 ;  /* 0x00000004fc4a7825 */ /* 0x004fc600078e0202 */
[----:B------:R-:W2:Y:S01]  /*46af0*/  LDL.LU.64 R2, [R1+0x2738] ;  /* 0x0027380001027983 */ /* 0x000ea20000300a00 */
[----:B------:R-:W-:-:S04]  /*46b00*/  IMAD.WIDE R80, R252, 0x4, R80 ;  /* 0x00000004fc507825 */ /* 0x000fc800078e0250 */
[C---:B------:R-:W-:Y:S01]  /*46b10*/  IMAD.WIDE R78, R252.reuse, 0x4, R78 ;  /* 0x00000004fc4e7825 */ /* 0x040fe200078e024e */
[----:B------:R-:W-:Y:S03]  /*46b20*/  STL.64 [R1+0x4898], R80 ;  /* 0x0048985001007387 */ /* 0x000fe60000100a00 */
[C---:B------:R-:W-:Y:S01]  /*46b30*/  IMAD.WIDE R76, R252.reuse, 0x4, R76 ;  /* 0x00000004fc4c7825 */ /* 0x040fe200078e024c */
[----:B------:R-:W2:Y:S03]  /*46b40*/  LDL.LU.64 R48, [R1+0x1f88] ;  /* 0x001f880001307983 */ /* 0x000ea60000300a00 */
[C---:B----4-:R-:W-:Y:S01]  /*46b50*/  IMAD.WIDE R72, R252.reuse, 0x4, R72 ;  /* 0x00000004fc487825 */ /* 0x050fe200078e0248 */
[----:B------:R-:W-:Y:S04]  /*46b60*/  STL.64 [R1+0x4890], R78 ;  /* 0x0048904e01007387 */ /* 0x000fe80000100a00 */
[----:B------:R-:W4:Y:S01]  /*46b70*/  LDL.LU.64 R46, [R1+0x21b0] ;  /* 0x0021b000012e7983 */ /* 0x000f220000300a00 */
[----:B------:R-:W-:-:S03]  /*46b80*/  IMAD.WIDE R70, R252, 0x4, R70 ;  /* 0x00000004fc467825 */ /* 0x000fc600078e0246 */
[----:B------:R-:W-:Y:S04]  /*46b90*/  STL.64 [R1+0x4888], R76 ;  /* 0x0048884c01007387 */ /* 0x000fe80000100a00 */
[----:B------:R-:W4:Y:S01]  /*46ba0*/  LDL.LU.64 R44, [R1+0x1bc8] ;  /* 0x001bc800012c7983 */ /* 0x000f220000300a00 */
[----:B------:R-:W-:-:S03]  /*46bb0*/  IMAD.WIDE R68, R252, 0x4, R68 ;  /* 0x00000004fc447825 */ /* 0x000fc600078e0244 */
[----:B------:R-:W-:Y:S04]  /*46bc0*/  STL.64 [R1+0x4880], R74 ;  /* 0x0048804a01007387 */ /* 0x000fe80000100a00 */
[----:B------:R-:W4:Y:S01]  /*46bd0*/  LDL.LU.64 R42, [R1+0x2740] ;  /* 0x00274000012a7983 */ /* 0x000f220000300a00 */
[----:B---3--:R-:W-:-:S03]  /*46be0*/  IMAD.WIDE R66, R252, 0x4, R66 ;  /* 0x00000004fc427825 */ /* 0x008fc600078e0242 */
[----:B------:R-:W-:Y:S04]  /*46bf0*/  STL.64 [R1+0x4878], R72 ;  /* 0x0048784801007387 */ /* 0x000fe80000100a00 */
[----:B------:R-:W-:Y:S01]  /*46c00*/  STL.64 [R1+0x4870], R70 ;  /* 0x0048704601007387 */ /* 0x000fe20000100a00 */
[----:B------:R-:W-:-:S03]  /*46c10*/  IMAD.WIDE R64, R252, 0x4, R64 ;  /* 0x00000004fc407825 */ /* 0x000fc600078e0240 */
[----:B------:R-:W3:Y:S01]  /*46c20*/  LDL.LU.64 R40, [R1+0x1f90] ;  /* 0x001f900001287983 */ /* 0x000ee20000300a00 */
[----:B------:R-:W-:-:S03]  /*46c30*/  IMAD.WIDE R62, R252, 0x4, R62 ;  /* 0x00000004fc3e7825 */ /* 0x000fc600078e023e */
[----:B------:R-:W-:Y:S04]  /*46c40*/  STL.64 [R1+0x4868], R68 ;  /* 0x0048684401007387 */ /* 0x000fe80000100a00 */
[----:B------:R-:W3:Y:S01]  /*46c50*/  LDL.LU.64 R38, [R1+0x21a8] ;  /* 0x0021a80001267983 */ /* 0x000ee20000300a00 */
[----:B------:R-:W-:-:S03]  /*46c60*/  IMAD.WIDE R60, R252, 0x4, R60 ;  /* 0x00000004fc3c7825 */ /* 0x000fc600078e023c */
[----:B------:R-:W-:Y:S04]  /*46c70*/  STL.64 [R1+0x4860], R66 ;  /* 0x0048604201007387 */ /* 0x000fe80000100a00 */
[----:B------:R-:W-:Y:S01]  /*46c80*/  STL.64 [R1+0x4858], R64 ;  /* 0x0048584001007387 */ /* 0x000fe20000100a00 */
[----:B------:R-:W-:-:S03]  /*46c90*/  IMAD.WIDE R58, R252, 0x4, R58 ;  /* 0x00000004fc3a7825 */ /* 0x000fc600078e023a */
[----:B------:R-:W3:Y:S04]  /*46ca0*/  LDL.LU.64 R36, [R1+0x1bc0] ;  /* 0x001bc00001247983 */ /* 0x000ee80000300a00 */
[----:B------:R-:W-:Y:S04]  /*46cb0*/  STL.64 [R1+0x4850], R62 ;  /* 0x0048503e01007387 */ /* 0x000fe80000100a00 */
[----:B------:R-:W3:Y:S04]  /*46cc0*/  LDL.LU.64 R34, [R1+0x2748] ;  /* 0x0027480001227983 */ /* 0x000ee80000300a00 */
[----:B------:R-:W-:Y:S04]  /*46cd0*/  STL.64 [R1+0x4848], R60 ;  /* 0x0048483c01007387 */ /* 0x000fe80000100a00 */
[----:B------:R-:W-:Y:S01]  /*46ce0*/  STL.64 [R1+0x4840], R58 ;  /* 0x0048403a01007387 */ /* 0x000fe20000100a00 */
[----:B--2---:R-:W-:-:S03]  /*46cf0*/  IMAD.WIDE R50, R252, 0x4, R2 ;  /* 0x00000004fc327825 */ /* 0x004fc600078e0202 */
[----:B------:R-:W2:Y:S01]  /*46d00*/  LDL.LU.64 R2, [R1+0x1f98] ;  /* 0x001f980001027983 */ /* 0x000ea20000300a00 */
[----:B------:R-:W-:-:S04]  /*46d10*/  IMAD.WIDE R56, R252, 0x4, R56 ;  /* 0x00000004fc387825 */ /* 0x000fc800078e0238 */
[C---:B------:R-:W-:Y:S01]  /*46d20*/  IMAD.WIDE R54, R252.reuse, 0x4, R54 ;  /* 0x00000004fc367825 */ /* 0x040fe200078e0236 */
[----:B------:R-:W-:Y:S03]  /*46d30*/  STL.64 [R1+0x4838], R56 ;  /* 0x0048383801007387 */ /* 0x000fe60000100a00 */
[C---:B------:R-:W-:Y:S01]  /*46d40*/  IMAD.WIDE R52, R252.reuse, 0x4, R52 ;  /* 0x00000004fc347825 */ /* 0x040fe200078e0234 */
[----:B------:R-:W2:Y:S04]  /*46d50*/  LDL.LU.64 R30, [R1+0x21a0] ;  /* 0x0021a000011e7983 */ /* 0x000ea80000300a00 */
[----:B------:R-:W-:Y:S01]  /*46d60*/  STL.64 [R1+0x4830], R54 ;  /* 0x0048303601007387 */ /* 0x000fe20000100a00 */
[----:B------:R-:W-:-:S03]  /*46d70*/  IMAD.WIDE R48, R252, 0x4, R48 ;  /* 0x00000004fc307825 */ /* 0x000fc600078e0230 */
[----:B------:R-:W2:Y:S01]  /*46d80*/  LDL.LU.64 R28, [R1+0x1bb8] ;  /* 0x001bb800011c7983 */ /* 0x000ea20000300a00 */
[----:B----4-:R-:W-:-:S03]  /*46d90*/  IMAD.WIDE R46, R252, 0x4, R46 ;  /* 0x00000004fc2e7825 */ /* 0x010fc600078e022e */
[----:B------:R-:W-:Y:S04]  /*46da0*/  STL.64 [R1+0x4828], R52 ;  /* 0x0048283401007387 */ /* 0x000fe80000100a00 */
[----:B------:R-:W4:Y:S04]  /*46db0*/  LDL.LU.64 R26, [R1+0x2750] ;  /* 0x00275000011a7983 */ /* 0x000f280000300a00 */
[----:B------:R-:W-:Y:S01]  /*46dc0*/  STL.64 [R1+0x4820], R50 ;  /* 0x0048203201007387 */ /* 0x000fe20000100a00 */
[----:B------:R-:W-:-:S03]  /*46dd0*/  IMAD.WIDE R44, R252, 0x4, R44 ;  /* 0x00000004fc2c7825 */ /* 0x000fc600078e022c */
[----:B------:R-:W4:Y:S04]  /*46de0*/  LDL.LU.64 R24, [R1+0x1fa0] ;  /* 0x001fa00001187983 */ /* 0x000f280000300a00 */
[----:B------:R-:W4:Y:S04]  /*46df0*/  LDL.LU.64 R22, [R1+0x2198] ;  /* 0x0021980001167983 */ /* 0x000f280000300a00 */
[----:B------:R-:W-:Y:S01]  /*46e00*/  STL.64 [R1+0x4818], R48 ;  /* 0x0048183001007387 */ /* 0x000fe20000100a00 */
[----:B------:R-:W-:-:S03]  /*46e10*/  IMAD.WIDE R42, R252, 0x4, R42 ;  /* 0x00000004fc2a7825 */ /* 0x000fc600078e022a */
[----:B------:R-:W4:Y:S04]  /*46e20*/  LDL.LU.64 R20, [R1+0x1bb0] ;  /* 0x001bb00001147983 */ /* 0x000f280000300a00 */
[----:B------:R-:W4:Y:S04]  /*46e30*/  LDL.LU.64 R18, [R1+0x2190] ;  /* 0x0021900001127983 */ /* 0x000f280000300a00 */
[----:B------:R-:W-:Y:S01]  /*46e40*/  STL.64 [R1+0x4810], R46 ;  /* 0x0048102e01007387 */ /* 0x000fe20000100a00 */
[----:B---3--:R-:W-:-:S03]  /*46e50*/  IMAD.WIDE R40, R252, 0x4, R40 ;  /* 0x00000004fc287825 */ /* 0x008fc600078e0228 */
[----:B------:R-:W3:Y:S04]  /*46e60*/  LDL.LU.64 R16, [R1+0x1d58] ;  /* 0x001d580001107983 */ /* 0x000ee80000300a00 */
[----:B------:R-:W3:Y:S01]  /*46e70*/  LDL.LU.64 R14, [R1+0x2188] ;  /* 0x00218800010e7983 */ /* 0x000ee20000300a00 */
[----:B------:R-:W-:-:S03]  /*46e80*/  IMAD.WIDE R38, R252, 0x4, R38 ;  /* 0x00000004fc267825 */ /* 0x000fc600078e0226 */
[----:B------:R-:W-:Y:S04]  /*46e90*/  STL.64 [R1+0x4808], R44 ;  /* 0x0048082c01007387 */ /* 0x000fe80000100a00 */
[----:B------:R-:W3:Y:S01]  /*46ea0*/  LDL.LU.64 R12, [R1+0x1ba8] ;  /* 0x001ba800010c7983 */ /* 0x000ee20000300a00 */
[----:B------:R-:W-:-:S03]  /*46eb0*/  IMAD.WIDE R36, R252, 0x4, R36 ;  /* 0x00000004fc247825 */ /* 0x000fc600078e0224 */
[----:B------:R-:W3:Y:S04]  /*46ec0*/  LDL.LU.64 R10, [R1+0x2180] ;  /* 0x00218000010a7983 */ /* 0x000ee80000300a00 */
[----:B------:R-:W-:Y:S04]  /*46ed0*/  STL.64 [R1+0x4800], R42 ;  /* 0x0048002a01007387 */ /* 0x000fe80000100a00 */
[----:B------:R-:W3:Y:S04]  /*46ee0*/  LDL.LU.64 R8, [R1+0x1d60] ;  /* 0x001d600001087983 */ /* 0x000ee80000300a00 */
[----:B------:R-:W3:Y:S04]  /*46ef0*/  LDL.LU.64 R6, [R1+0x2170] ;  /* 0x0021700001067983 */ /* 0x000ee80000300a00 */
[----:B------:R-:W-:Y:S01]  /*46f00*/  STL.64 [R1+0x47f8], R40 ;  /* 0x0047f82801007387 */ /* 0x000fe20000100a00 */
[----:B--2---:R-:W-:-:S03]  /*46f10*/  IMAD.WIDE R32, R252, 0x4, R2 ;  /* 0x00000004fc207825 */ /* 0x004fc600078e0202 */
[----:B------:R-:W2:Y:S04]  /*46f20*/  LDL.LU.64 R2, [R1+0x1ba0] ;  /* 0x001ba00001027983 */ /* 0x000ea80000300a00 */
[----:B------:R-:W-:Y:S04]  /*46f30*/  STL.64 [R1+0x47f0], R38 ;  /* 0x0047f02601007387 */ /* 0x000fe80000100a00 */
[----:B-1----:R-:W2:Y:S04]  /*46f40*/  LDL.64 R248, [R1+0x39b8] ;  /* 0x0039b80001f87983 */ /* 0x002ea80000100a00 */
[----:B------:R-:W-:Y:S04]  /*46f50*/  STL.64 [R1+0x47e8], R36 ;  /* 0x0047e82401007387 */ /* 0x000fe80000100a00 */
[----:B------:R-:W2:Y:S04]  /*46f60*/  LDL.64 R250, [R1+0x39c0] ;  /* 0x0039c00001fa7983 */ /* 0x000ea80000100a00 */
[----:B------:R-:W2:Y:S01]  /*46f70*/  LDL.64 R4, [R1+0x3a10] ;  /* 0x003a100001047983 */ /* 0x000ea20000100a00 */
[----:B------:R-:W-:-:S04]  /*46f80*/  IMAD.WIDE R34, R252, 0x4, R34 ;  /* 0x00000004fc227825 */ /* 0x000fc800078e0222 */
[C---:B------:R-:W-:Y:S01]  /*46f90*/  IMAD.WIDE R30, R252.reuse, 0x4, R30 ;  /* 0x00000004fc1e7825 */ /* 0x040fe200078e021e */
[----:B------:R-:W-:Y:S03]  /*46fa0*/  STL.64 [R1+0x47e0], R34 ;  /* 0x0047e02201007387 */ /* 0x000fe60000100a00 */
[C---:B------:R-:W-:Y:S01]  /*46fb0*/  IMAD.WIDE R28, R252.reuse, 0x4, R28 ;  /* 0x00000004fc1c7825 */ /* 0x040fe200078e021c */
[----:B------:R-:W-:Y:S03]  /*46fc0*/  STL.64 [R1+0x47d8], R32 ;  /* 0x0047d82001007387 */ /* 0x000fe60000100a00 */
[C---:B----4-:R-:W-:Y:S01]  /*46fd0*/  IMAD.WIDE R26, R252.reuse, 0x4, R26 ;  /* 0x00000004fc1a7825 */ /* 0x050fe200078e021a */
[----:B------:R-:W-:Y:S03]  /*46fe0*/  STL.64 [R1+0x47d0], R30 ;  /* 0x0047d01e01007387 */ /* 0x000fe60000100a00 */
[C---:B------:R-:W-:Y:S01]  /*46ff0*/  IMAD.WIDE R24, R252.reuse, 0x4, R24 ;  /* 0x00000004fc187825 */ /* 0x040fe200078e0218 */
[----:B------:R-:W-:Y:S03]  /*47000*/  STL.64 [R1+0x47c8], R28 ;  /* 0x0047c81c01007387 */ /* 0x000fe60000100a00 */
[C---:B------:R-:W-:Y:S01]  /*47010*/  IMAD.WIDE R22, R252.reuse, 0x4, R22 ;  /* 0x00000004fc167825 */ /* 0x040fe200078e0216 */
[----:B------:R-:W-:Y:S03]  /*47020*/  STL.64 [R1+0x47c0], R26 ;  /* 0x0047c01a01007387 */ /* 0x000fe60000100a00 */
[C---:B------:R-:W-:Y:S01]  /*47030*/  IMAD.WIDE R20, R252.reuse, 0x4, R20 ;  /* 0x00000004fc147825 */ /* 0x040fe200078e0214 */
[----:B------:R-:W-:Y:S03]  /*47040*/  STL.64 [R1+0x47b8], R24 ;  /* 0x0047b81801007387 */ /* 0x000fe60000100a00 */
[C---:B------:R-:W-:Y:S01]  /*47050*/  IMAD.WIDE R18, R252.reuse, 0x4, R18 ;  /* 0x00000004fc127825 */ /* 0x040fe200078e0212 */
[----:B------:R-:W-:Y:S04]  /*47060*/  STL.64 [R1+0x47b0], R22 ;  /* 0x0047b01601007387 */ /* 0x000fe80000100a00 */
[----:B------:R-:W-:Y:S01]  /*47070*/  STL.64 [R1+0x47a8], R20 ;  /* 0x0047a81401007387 */ /* 0x000fe20000100a00 */
[----:B---3--:R-:W-:-:S03]  /*47080*/  IMAD.WIDE R16, R252, 0x4, R16 ;  /* 0x00000004fc107825 */ /* 0x008fc600078e0210 */
[----:B------:R-:W-:Y:S01]  /*47090*/  STL.64 [R1+0x47a0], R18 ;  /* 0x0047a01201007387 */ /* 0x000fe20000100a00 */
[----:B------:R-:W-:-:S03]  /*470a0*/  IMAD.WIDE R14, R252, 0x4, R14 ;  /* 0x00000004fc0e7825 */ /* 0x000fc600078e020e */
        /* <DEDUP_REMOVED lines=9> */
[----:B--2---:R-:W-:-:S03]  /*47140*/  IMAD.WIDE R2, R252, 0x4, R2 ;  /* 0x00000004fc027825 */ /* 0x004fc600078e0202 */
[----:B------:R-:W-:Y:S04]  /*47150*/  LDGSTS.E [R0+0x40000], desc[UR42][R248.64], P5 ;  /* 0x40000000f8007fae */ /* 0x000fe8000a9a102a */
[----:B------:R-:W-:Y:S04]  /*47160*/  LDGSTS.E [R0+0x40100], desc[UR42][R250.64], P6 ;  /* 0x40100000fa007fae */ /* 0x000fe8000b1a102a */
[----:B------:R-:W2:Y:S04]  /*47170*/  LDL.LU.64 R248, [R1+0x7060] ;  /* 0x0070600001f87983 */ /* 0x000ea80000300a00 */
[----:B------:R1:W-:Y:S04]  /*47180*/  STL.64 [R1+0x4770], R6 ;  /* 0x0047700601007387 */ /* 0x0003e80000100a00 */
[----:B------:R-:W3:Y:S04]  /*47190*/  LDL.LU.64 R250, [R1+0x7058] ;  /* 0x0070580001fa7983 */ /* 0x000ee80000300a00 */
[----:B------:R4:W-:Y:S04]  /*471a0*/  STL.64 [R1+0x4768], R2 ;  /* 0x0047680201007387 */ /* 0x0009e80000100a00 */
[----:B------:R-:W-:Y:S04]  /*471b0*/  LDGSTS.E [R0+0x41000], desc[UR42][R4.64], P5 ;  /* 0x4100000004007fae */ /* 0x000fe8000a9a102a */
[----:B------:R-:W2:Y:S04]  /*471c0*/  LDL.LU.64 R4, [R1+0x7050] ;  /* 0x0070500001047983 */ /* 0x000ea80000300a00 */
[----:B--2---:R-:W-:Y:S04]  /*471d0*/  LDGSTS.E [R0+0x41100], desc[UR42][R4.64], P6 ;  /* 0x4110000004007fae */ /* 0x004fe8000b1a102a */
[----:B---3--:R-:W-:Y:S04]  /*471e0*/  LDGSTS.E [R0+0x42000], desc[UR42][R250.64], P5 ;  /* 0x42000000fa007fae */ /* 0x008fe8000a9a102a */
        /* <DEDUP_REMOVED lines=14> */
[----:B------:R-:W2:Y:S04]  /*472d0*/  LDL.LU.64 R4, [R1+0x7048] ;  /* 0x0070480001047983 */ /* 0x000ea80000300a00 */
[----:B------:R-:W-:Y:S04]  /*472e0*/  LDGSTS.E [R0+0x49100], desc[UR42][R220.64], P6 ;  /* 0x49100000dc007fae */ /* 0x000fe8000b1a102a */
[----:B------:R-:W-:Y:S04]  /*472f0*/  LDGSTS.E [R0+0x4a000], desc[UR42][R218.64], P5 ;  /* 0x4a000000da007fae */ /* 0x000fe8000a9a102a */
[----:B------:R-:W4:Y:S04]  /*47300*/  LDL.LU.64 R236, [R1+0x2758] ;  /* 0x0027580001ec7983 */ /* 0x000f280000300a00 */
[----:B------:R-:W-:Y:S04]  /*47310*/  LDGSTS.E [R0+0x4a100], desc[UR42][R216.64], P6 ;  /* 0x4a100000d8007fae */ /* 0x000fe8000b1a102a */
[----:B------:R-:W-:Y:S04]  /*47320*/  LDGSTS.E [R0+0x4b000], desc[UR42][R214.64], P5 ;  /* 0x4b000000d6007fae */ /* 0x000fe8000a9a102a */
[----:B------:R-:W-:Y:S04]  /*47330*/  LDGSTS.E [R0+0x4b100], desc[UR42][R212.64], P6 ;  /* 0x4b100000d4007fae */ /* 0x000fe8000b1a102a */
[----:B------:R-:W1:Y:S04]  /*47340*/  LDL.LU.64 R216, [R1+0x1c20] ;  /* 0x001c200001d87983 */ /* 0x000e680000300a00 */
[----:B------:R-:W3:Y:S04]  /*47350*/  LDL.LU.64 R222, [R1+0x2760] ;  /* 0x0027600001de7983 */ /* 0x000ee80000300a00 */
[----:B------:R-:W2:Y:S04]  /*47360*/  LDL.LU.64 R224, [R1+0x1c18] ;  /* 0x001c180001e07983 */ /* 0x000ea80000300a00 */
        /* <DEDUP_REMOVED lines=106> */
[----:B------:R1:W-:Y:S04]  /*47a10*/  LDGSTS.E [R0+0x7f000], desc[UR42][R6.64], P5 ;  /* 0x7f00000006007fae */ /* 0x0003e8000a9a102a */
[----:B------:R4:W-:Y:S04]  /*47a20*/  LDGSTS.E [R0+0x7f100], desc[UR42][R2.64], P6 ;  /* 0x7f10000002007fae */ /* 0x0009e8000b1a102a */
[----:B------:R-:W2:Y:S04]  /*47a30*/  LDL.LU.64 R244, [R1+0x2778] ;  /* 0x0027780001f47983 */ /* 0x000ea80000300a00 */
[----:B------:R-:W2:Y:S01]  /*47a40*/  LDL.LU.64 R242, [R1+0x1c00] ;  /* 0x001c000001f27983 */ /* 0x000ea20000300a00 */
[----:B-1----:R-:W-:-:S03]  /*47a50*/  IMAD.WIDE R6, R252, 0x4, R216 ;  /* 0x00000004fc067825 */ /* 0x002fc600078e02d8 */
[----:B------:R-:W2:Y:S01]  /*47a60*/  LDL.LU.64 R240, [R1+0x2780] ;  /* 0x0027800001f07983 */ /* 0x000ea20000300a00 */
[C---:B----4-:R-:W-:Y:S01]  /*47a70*/  IMAD.WIDE R2, R252.reuse, 0x4, R236 ;  /* 0x00000004fc027825 */ /* 0x050fe200078e02ec */
[----:B------:R-:W1:Y:S02]  /*47a80*/  LDC R0, c[0x0][0x3a0] ;  /* 0x0000e800ff007b82 */ /* 0x000e640000000800 */
[----:B------:R-:W4:Y:S04]  /*47a90*/  LDL.LU.64 R238, [R1+0x1bf8] ;  /* 0x001bf80001ee7983 */ /* 0x000f280000300a00 */
[----:B------:R-:W4:Y:S04]  /*47aa0*/  LDL.LU.64 R236, [R1+0x2620] ;  /* 0x0026200001ec7983 */ /* 0x000f280000300a00 */
[----:B------:R3:W-:Y:S04]  /*47ab0*/  STL.64 [R1+0x36e0], R2 ;  /* 0x0036e00201007387 */ /* 0x0007e80000100a00 */
[----:B------:R-:W4:Y:S04]  /*47ac0*/  LDL.LU.64 R198, [R1+0x1b98] ;  /* 0x001b980001c67983 */ /* 0x000f280000300a00 */
[----:B------:R2:W-:Y:S01]  /*47ad0*/  STL.64 [R1+0x36e8], R6 ;  /* 0x0036e80601007387 */ /* 0x0005e20000100a00 */
[----:B---3--:R-:W-:-:S05]  /*47ae0*/  IMAD.WIDE R2, R252, 0x4, R222 ;  /* 0x00000004fc027825 */ /* 0x008fca00078e02de */
[----:B------:R3:W-:Y:S01]  /*47af0*/  STL.64 [R1+0x3750], R2 ;  /* 0x0037500201007387 */ /* 0x0007e20000100a00 */
[----:B--2---:R-:W-:-:S03]  /*47b00*/  IMAD.WIDE R6, R252, 0x4, R224 ;  /* 0x00000004fc067825 */ /* 0x004fc600078e02e0 */
[----:B------:R-:W2:Y:S04]  /*47b10*/  LDL.LU.64 R210, [R1+0x2788] ;  /* 0x0027880001d27983 */ /* 0x000ea80000300a00 */
[----:B------:R1:W-:Y:S01]  /*47b20*/  STL.64 [R1+0x3758], R6 ;  /* 0x0037580601007387 */ /* 0x0003e20000100a00 */
[----:B---3--:R-:W-:-:S03]  /*47b30*/  IMAD.WIDE R2, R252, 0x4, R220 ;  /* 0x00000004fc027825 */ /* 0x008fc600078e02dc */
[----:B------:R-:W3:Y:S04]  /*47b40*/  LDL.LU.64 R208, [R1+0x1b90] ;  /* 0x001b900001d07983 */ /* 0x000ee80000300a00 */
[----:B------:R-:W3:Y:S04]  /*47b50*/  LDL.LU.64 R206, [R1+0x2790] ;  /* 0x0027900001ce7983 */ /* 0x000ee80000300a00 */
[----:B------:R-:W-:Y:S04]  /*47b60*/  STL.64 [R1+0x37e0], R2 ;  /* 0x0037e00201007387 */ /* 0x000fe80000100a00 */
[----:B------:R-:W-:Y:S01]  /*47b70*/  STL.64 [R1+0x7028], R2 ;  /* 0x0070280201007387 */ /* 0x000fe20000100a00 */
[----:B------:R-:W-:-:S03]  /*47b80*/  IMAD.WIDE R250, R252, 0x4, R250 ;  /* 0x00000004fcfa7825 */ /* 0x000fc600078e02fa */
[----:B------:R-:W3:Y:S01]  /*47b90*/  LDL.LU.64 R226, [R1+0x1b88] ;  /* 0x001b880001e27983 */ /* 0x000ee20000300a00 */
[----:B------:R-:W-:-:S03]  /*47ba0*/  IMAD.WIDE R248, R252, 0x4, R248 ;  /* 0x00000004fcf87825 */ /* 0x000fc600078e02f8 */
[----:B------:R-:W3:Y:S04]  /*47bb0*/  LDL.LU.64 R224, [R1+0x2798] ;  /* 0x0027980001e07983 */ /* 0x000ee80000300a00 */
[----:B------:R-:W-:Y:S01]  /*47bc0*/  STL.64 [R1+0x37e8], R250 ;  /* 0x0037e8fa01007387 */ /* 0x000fe20000100a00 */
[----:B------:R-:W-:-:S03]  /*47bd0*/  IMAD.WIDE R246, R252, 0x4, R246 ;  /* 0x00000004fcf67825 */ /* 0x000fc600078e02f6 */
[----:B------:R-:W-:Y:S04]  /*47be0*/  STL.64 [R1+0x7030], R250 ;  /* 0x007030fa01007387 */ /* 0x000fe80000100a00 */
[----:B------:R-:W3:Y:S04]  /*47bf0*/  LDL.LU.64 R222, [R1+0x1b80] ;  /* 0x001b800001de7983 */ /* 0x000ee80000300a00 */
[----:B------:R-:W-:Y:S04]  /*47c00*/  STL.64 [R1+0x3910], R248 ;  /* 0x003910f801007387 */ /* 0x000fe80000100a00 */
[----:B------:R-:W-:Y:S04]  /*47c10*/  STL.64 [R1+0x7038], R248 ;  /* 0x007038f801007387 */ /* 0x000fe80000100a00 */
[----:B------:R-:W3:Y:S04]  /*47c20*/  LDL.LU.64 R220, [R1+0x27a0] ;  /* 0x0027a00001dc7983 */ /* 0x000ee80000300a00 */
[----:B------:R-:W3:Y:S04]  /*47c30*/  LDL.LU.64 R218, [R1+0x1b78] ;  /* 0x001b780001da7983 */ /* 0x000ee80000300a00 */
[----:B------:R-:W-:Y:S04]  /*47c40*/  STL.64 [R1+0x3918], R246 ;  /* 0x003918f601007387 */ /* 0x000fe80000100a00 */
[----:B------:R1:W-:Y:S04]  /*47c50*/  STL.64 [R1+0x7040], R246 ;  /* 0x007040f601007387 */ /* 0x0003e80000100a00 */
[----:B------:R-:W3:Y:S01]  /*47c60*/  LDL.LU.64 R216, [R1+0x27a8] ;  /* 0x0027a80001d87983 */ /* 0x000ee20000300a00 */
[----:B------:R-:W-:-:S04]  /*47c70*/  IMAD.WIDE R244, R252, 0x4, R244 ;  /* 0x00000004fcf47825 */ /* 0x000fc800078e02f4 */
[C---:B------:R-:W-:Y:S01]  /*47c80*/  IMAD.WIDE R242, R252.reuse, 0x4, R242 ;  /* 0x00000004fcf27825 */ /* 0x040fe200078e02f2 */
[----:B------:R-:W-:Y:S03]  /*47c90*/  STL.64 [R1+0x39a8], R244 ;  /* 0x0039a8f401007387 */ /* 0x000fe60000100a00 */
[C---:B------:R-:W-:Y:S01]  /*47ca0*/  IMAD.WIDE R240, R252.reuse, 0x4, R240 ;  /* 0x00000004fcf07825 */ /* 0x040fe200078e02f0 */
[----:B------:R-:W3:Y:S03]  /*47cb0*/  LDL.LU.64 R214, [R1+0x1b70] ;  /* 0x001b700001d67983 */ /* 0x000ee60000300a00 */
[C---:B----4-:R-:W-:Y:S01]  /*47cc0*/  IMAD.WIDE R238, R252.reuse, 0x4, R238 ;  /* 0x00000004fcee7825 */ /* 0x050fe200078e02ee */
[----:B------:R-:W-:Y:S03]  /*47cd0*/  STL.64 [R1+0x39b0], R242 ;  /* 0x0039b0f201007387 */ /* 0x000fe60000100a00 */
[C---:B------:R-:W-:Y:S01]  /*47ce0*/  IMAD.WIDE R236, R252.reuse, 0x4, R236 ;  /* 0x00000004fcec7825 */ /* 0x040fe200078e02ec */
[----:B------:R-:W4:Y:S04]  /*47cf0*/  LDL.LU.64 R212, [R1+0x27b0] ;  /* 0x0027b00001d47983 */ /* 0x000f280000300a00 */
[----:B------:R-:W-:Y:S01]  /*47d00*/  STL.64 [R1+0x39f0], R240 ;  /* 0x0039f0f001007387 */ /* 0x000fe20000100a00 */
[----:B------:R-:W-:-:S04]  /*47d10*/  IMAD.WIDE R234, R252, 0x4, R198 ;  /* 0x00000004fcea7825 */ /* 0x000fc800078e02c6 */
[C---:B--2---:R-:W-:Y:S02]  /*47d20*/  IMAD.WIDE R232, R252.reuse, 0x4, R210 ;  /* 0x00000004fce87825 */ /* 0x044fe400078e02d2 */
        /* <DEDUP_REMOVED lines=17> */
[----:B------:R-:W-:-:S03]  /*47e40*/  IMAD.WIDE R224, R252, 0x4, R224 ;  /* 0x00000004fce07825 */ /* 0x000fc600078e02e0 */
[----:B------:R-:W3:Y:S01]  /*47e50*/  LDL.LU.64 R196, [R1+0x25a0] ;  /* 0x0025a00001c47983 */ /* 0x000ee20000300a00 */
[----:B------:R-:W-:-:S03]  /*47e60*/  IMAD.WIDE R222, R252, 0x4, R222 ;  /* 0x00000004fcde7825 */ /* 0x000fc600078e02de */
[----:B------:R-:W-:Y:S01]  /*47e70*/  STL.64 [R1+0x3b28], R224 ;  /* 0x003b28e001007387 */ /* 0x000fe20000100a00 */
[----:B------:R-:W-:-:S03]  /*47e80*/  IMAD.WIDE R220, R252, 0x4, R220 ;  /* 0x00000004fcdc7825 */ /* 0x000fc600078e02dc */
[----:B------:R-:W3:Y:S01]  /*47e90*/  LDL.LU.64 R194, [R1+0x1d80] ;  /* 0x001d800001c27983 */ /* 0x000ee20000300a00 */
[----:B------:R-:W-:-:S03]  /*47ea0*/  IMAD.WIDE R218, R252, 0x4, R218 ;  /* 0x00000004fcda7825 */ /* 0x000fc600078e02da */
[----:B------:R-:W-:Y:S01]  /*47eb0*/  STL.64 [R1+0x3b30], R222 ;  /* 0x003b30de01007387 */ /* 0x000fe20000100a00 */
[----:B------:R-:W-:-:S03]  /*47ec0*/  IMAD.WIDE R216, R252, 0x4, R216 ;  /* 0x00000004fcd87825 */ /* 0x000fc600078e02d8 */
[----:B------:R-:W3:Y:S04]  /*47ed0*/  LDL.LU.64 R192, [R1+0x22a8] ;  /* 0x0022a80001c07983 */ /* 0x000ee80000300a00 */
[----:B------:R-:W-:Y:S04]  /*47ee0*/  STL.64 [R1+0x3b70], R220 ;  /* 0x003b70dc01007387 */ /* 0x000fe80000100a00 */
[----:B------:R-:W3:Y:S04]  /*47ef0*/  LDL.LU.64 R190, [R1+0x1b60] ;  /* 0x001b600001be7983 */ /* 0x000ee80000300a00 */
[----:B------:R-:W-:Y:S04]  /*47f00*/  STL.64 [R1+0x3b78], R218 ;  /* 0x003b78da01007387 */ /* 0x000fe80000100a00 */
[----:B------:R-:W3:Y:S04]  /*47f10*/  LDL.LU.64 R188, [R1+0x2298] ;  /* 0x0022980001bc7983 */ /* 0x000ee80000300a00 */
[----:B------:R1:W-:Y:S04]  /*47f20*/  STL.64 [R1+0x3bb8], R216 ;  /* 0x003bb8d801007387 */ /* 0x0003e80000100a00 */
[----:B------:R-:W3:Y:S01]  /*47f30*/  LDL.LU.64 R186, [R1+0x1b58] ;  /* 0x001b580001ba7983 */ /* 0x000ee20000300a00 */
[----:B------:R-:W-:-:S05]  /*47f40*/  IMAD.WIDE R214, R252, 0x4, R214 ;  /* 0x00000004fcd67825 */ /* 0x000fca00078e02d6 */
[----:B------:R-:W-:Y:S01]  /*47f50*/  STL.64 [R1+0x3bc0], R214 ;  /* 0x003bc0d601007387 */ /* 0x000fe20000100a00 */
[----:B----4-:R-:W-:-:S03]  /*47f60*/  IMAD.WIDE R212, R252, 0x4, R212 ;  /* 0x00000004fcd47825 */ /* 0x010fc600078e02d4 */
[----:B------:R-:W4:Y:S04]  /*47f70*/  LDL.LU.64 R184, [R1+0x27b8] ;  /* 0x0027b80001b87983 */ /* 0x000f280000300a00 */
[----:B------:R-:W-:Y:S04]  /*47f80*/  STL.64 [R1+0x3bf8], R212 ;  /* 0x003bf8d401007387 */ /* 0x000fe80000100a00 */
[----:B------:R-:W4:Y:S01]  /*47f90*/  LDL.LU.64 R182, [R1+0x1b50] ;  /* 0x001b500001b67983 */ /* 0x000f220000300a00 */
[----:B--2---:R-:W-:-:S05]  /*47fa0*/  IMAD.WIDE R210, R252, 0x4, R210 ;  /* 0x00000004fcd27825 */ /* 0x004fca00078e02d2 */
[----:B------:R-:W-:Y:S01]  /*47fb0*/  STL.64 [R1+0x3c00], R210 ;  /* 0x003c00d201007387 */ /* 0x000fe20000100a00 */
[----:B---3--:R-:W-:-:S03]  /*47fc0*/  IMAD.WIDE R208, R252, 0x4, R208 ;  /* 0x00000004fcd07825 */ /* 0x008fc600078e02d0 */
[----:B------:R-:W2:Y:S04]  /*47fd0*/  LDL.LU.64 R180, [R1+0x27c0] ;  /* 0x0027c00001b47983 */ /* 0x000ea80000300a00 */
        /* <DEDUP_REMOVED lines=20> */
[----:B------:R-:W-:-:S04]  /*48120*/  IMAD.WIDE R194, R252, 0x4, R194 ;  /* 0x00000004fcc27825 */ /* 0x000fc800078e02c2 */
[C---:B------:R-:W-:Y:S01]  /*48130*/  IMAD.WIDE R192, R252.reuse, 0x4, R192 ;  /* 0x00000004fcc07825 */ /* 0x040fe200078e02c0 */
[----:B------:R-:W-:Y:S04]  /*48140*/  STL.64 [R1+0x3cf0], R194 ;  /* 0x003cf0c201007387 */ /* 0x000fe80000100a00 */
[----:B------:R-:W3:Y:S01]  /*48150*/  LDL.LU.64 R164, [R1+0x2268] ;  /* 0x0022680001a47983 */ /* 0x000ee20000300a00 */
[----:B------:R-:W-:-:S03]  /*48160*/  IMAD.WIDE R190, R252, 0x4, R190 ;  /* 0x00000004fcbe7825 */ /* 0x000fc600078e02be */
[----:B------:R-:W-:Y:S04]  /*48170*/  STL.64 [R1+0x3d18], R192 ;  /* 0x003d18c001007387 */ /* 0x000fe80000100a00 */
        /* <DEDUP_REMOVED lines=8> */
[----:B------:R-:W3:Y:S01]  /*48200*/  LDL.LU.64 R156, [R1+0x21c8] ;  /* 0x0021c800019c7983 */ /* 0x000ee20000300a00 */
[----:B----4-:R-:W-:-:S05]  /*48210*/  IMAD.WIDE R184, R252, 0x4, R184 ;  /* 0x00000004fcb87825 */ /* 0x010fca00078e02b8 */
[----:B------:R-:W-:Y:S01]  /*48220*/  STL.64 [R1+0x3d78], R184 ;  /* 0x003d78b801007387 */ /* 0x000fe20000100a00 */
[----:B------:R-:W-:-:S03]  /*48230*/  IMAD.WIDE R182, R252, 0x4, R182 ;  /* 0x00000004fcb67825 */ /* 0x000fc600078e02b6 */
        /* <DEDUP_REMOVED lines=27> */
[----:B------:R-:W-:-:S05]  /*483f0*/  IMAD.WIDE R164, R252, 0x4, R164 ;  /* 0x00000004fca47825 */ /* 0x000fca00078e02a4 */
        /* <DEDUP_REMOVED lines=28> */
[----:B------:R-:W-:-:S04]  /*485c0*/  IMAD.WIDE R144, R252, 0x4, R144 ;  /* 0x00000004fc907825 */ /* 0x000fc800078e0290 */
[----:B------:R-:W-:-:S04]  /*485d0*/  IMAD.WIDE R142, R252, 0x4, R142 ;  /* 0x00000004fc8e7825 */ /* 0x000fc800078e028e */
[----:B------:R-:W-:-:S04]  /*485e0*/  IMAD.WIDE R140, R252, 0x4, R140 ;  /* 0x00000004fc8c7825 */ /* 0x000fc800078e028c */
[C---:B------:R-:W-:Y:S02]  /*485f0*/  IMAD.WIDE R138, R252.reuse, 0x4, R116 ;  /* 0x00000004fc8a7825 */ /* 0x040fe400078e0274 */
[----:B------:R-:W3:Y:S04]  /*48600*/  LDL.LU.64 R116, [R1+0x2140] ;  /* 0x0021400001747983 */ /* 0x000ee80000300a00 */
[----:B------:R-:W-:Y:S01]  /*48610*/  STL.64 [R1+0x4760], R144 ;  /* 0x0047609001007387 */ /* 0x000fe20000100a00 */
[----:B------:R-:W-:-:S03]  /*48620*/  IMAD.WIDE R136, R252, 0x4, R114 ;  /* 0x00000004fc887825 */ /* 0x000fc600078e0272 */
[----:B------:R-:W3:Y:S04]  /*48630*/  LDL.LU.64 R114, [R1+0x1af8] ;  /* 0x001af80001727983 */ /* 0x000ee80000300a00 */
        /* <DEDUP_REMOVED lines=56> */
[----:B------:R-:W3:Y:S01]  /*489c0*/  LDL.LU.64 R74, [R1+0x1ac8] ;  /* 0x001ac800014a7983 */ /* 0x000ee20000300a00 */
[----:B------:R-:W-:-:S03]  /*489d0*/  IMAD.WIDE R100, R252, 0x4, R100 ;  /* 0x00000004fc647825 */ /* 0x000fc600078e0264 */
[----:B------:R-:W-:Y:S04]  /*489e0*/  STL.64 [R1+0x46b8], R102 ;  /* 0x0046b86601007387 */ /* 0x000fe80000100a00 */
        /* <DEDUP_REMOVED lines=13> */
[----:B------:R-:W4:Y:S04]  /*48ac0*/  LDL.LU.64 R64, [R1+0x2100] ;  /* 0x0021000001407983 */ /* 0x000f280000300a00 */
        /* <DEDUP_REMOVED lines=29> */
[----:B------:R-:W-:-:S04]  /*48ca0*/  IMAD.WIDE R72, R252, 0x4, R72 ;  /* 0x00000004fc487825 */ /* 0x000fc800078e0248 */
[C---:B------:R-:W-:Y:S01]  /*48cb0*/  IMAD.WIDE R70, R252.reuse, 0x4, R70 ;  /* 0x00000004fc467825 */ /* 0x040fe200078e0246 */
[----:B------:R-:W-:Y:S04]  /*48cc0*/  STL.64 [R1+0x4640], R72 ;  /* 0x0046404801007387 */ /* 0x000fe80000100a00 */
[----:B------:R-:W-:Y:S01]  /*48cd0*/  STL.64 [R1+0x4638], R70 ;  /* 0x0046384601007387 */ /* 0x000fe20000100a00 */
[----:B------:R-:W-:-:S03]  /*48ce0*/  IMAD.WIDE R68, R252, 0x4, R68 ;  /* 0x00000004fc447825 */ /* 0x000fc600078e0244 */
[----:B------:R-:W3:Y:S04]  /*48cf0*/  LDL.LU.64 R40, [R1+0x2830] ;  /* 0x0028300001287983 */ /* 0x000ee80000300a00 */
[----:B------:R-:W-:Y:S04]  /*48d00*/  STL.64 [R1+0x3e78], R68 ;  /* 0x003e784401007387 */ /* 0x000fe80000100a00 */
[----:B------:R-:W3:Y:S01]  /*48d10*/  LDL.LU.64 R38, [R1+0x1fe8] ;  /* 0x001fe80001267983 */ /* 0x000ee20000300a00 */
[----:B----4-:R-:W-:-:S04]  /*48d20*/  IMAD.WIDE R66, R252, 0x4, R66 ;  /* 0x00000004fc427825 */ /* 0x010fc800078e0242 */
[C---:B------:R-:W-:Y:S01]  /*48d30*/  IMAD.WIDE R64, R252.reuse, 0x4, R64 ;  /* 0x00000004fc407825 */ /* 0x040fe200078e0240 */
[----:B------:R-:W-:Y:S03]  /*48d40*/  STL.64 [R1+0x3e70], R66 ;  /* 0x003e704201007387 */ /* 0x000fe60000100a00 */
[C---:B------:R-:W-:Y:S01]  /*48d50*/  IMAD.WIDE R62, R252.reuse, 0x4, R62 ;  /* 0x00000004fc3e7825 */ /* 0x040fe200078e023e */
[----:B------:R-:W-:Y:S04]  /*48d60*/  STL.64 [R1+0x4630], R64 ;  /* 0x0046304001007387 */ /* 0x000fe80000100a00 */
[----:B------:R-:W4:Y:S04]  /*48d70*/  LDL.LU.64 R36, [R1+0x20e0] ;  /* 0x0020e00001247983 */ /* 0x000f280000300a00 */
[----:B------:R-:W-:Y:S04]  /*48d80*/  STL.64 [R1+0x4628], R62 ;  /* 0x0046283e01007387 */ /* 0x000fe80000100a00 */
[----:B------:R-:W4:Y:S01]  /*48d90*/  LDL.LU.64 R34, [R1+0x1aa8] ;  /* 0x001aa80001227983 */ /* 0x000f220000300a00 */
[----:B--2---:R-:W-:-:S04]  /*48da0*/  IMAD.WIDE R60, R252, 0x4, R60 ;  /* 0x00000004fc3c7825 */ /* 0x004fc800078e023c */
[C---:B---3--:R-:W-:Y:S01]  /*48db0*/  IMAD.WIDE R58, R252.reuse, 0x4, R58 ;  /* 0x00000004fc3a7825 */ /* 0x048fe200078e023a */
[----:B------:R-:W-:Y:S04]  /*48dc0*/  STL.64 [R1+0x4620], R60 ;  /* 0x0046203c01007387 */ /* 0x000fe80000100a00 */
[----:B------:R-:W-:Y:S04]  /*48dd0*/  STL.64 [R1+0x4618], R58 ;  /* 0x0046183a01007387 */ /* 0x000fe80000100a00 */
[----:B------:R-:W2:Y:S01]  /*48de0*/  LDL.LU.64 R32, [R1+0x2838] ;  /* 0x0028380001207983 */ /* 0x000ea20000300a00 */
[----:B------:R-:W-:-:S05]  /*48df0*/  IMAD.WIDE R56, R252, 0x4, R56 ;  /* 0x00000004fc387825 */ /* 0x000fca00078e0238 */
[----:B------:R-:W-:Y:S01]  /*48e00*/  STL.64 [R1+0x4610], R56 ;  /* 0x0046103801007387 */ /* 0x000fe20000100a00 */
[----:B------:R-:W-:-:S03]  /*48e10*/  IMAD.WIDE R54, R252, 0x4, R54 ;  /* 0x00000004fc367825 */ /* 0x000fc600078e0236 */
[----:B------:R-:W3:Y:S01]  /*48e20*/  LDL.LU.64 R30, [R1+0x1ff0] ;  /* 0x001ff000011e7983 */ /* 0x000ee20000300a00 */
[----:B------:R-:W-:-:S03]  /*48e30*/  IMAD.WIDE R52, R252, 0x4, R52 ;  /* 0x00000004fc347825 */ /* 0x000fc600078e0234 */
[----:B------:R-:W-:Y:S01]  /*48e40*/  STL.64 [R1+0x4608], R54 ;  /* 0x0046083601007387 */ /* 0x000fe20000100a00 */
[----:B------:R-:W-:-:S03]  /*48e50*/  IMAD.WIDE R50, R252, 0x4, R50 ;  /* 0x00000004fc327825 */ /* 0x000fc600078e0232 */
[----:B------:R-:W-:Y:S04]  /*48e60*/  STL.64 [R1+0x4600], R52 ;  /* 0x0046003401007387 */ /* 0x000fe80000100a00 */
[----:B------:R-:W3:Y:S01]  /*48e70*/  LDL.LU.64 R28, [R1+0x20d8] ;  /* 0x0020d800011c7983 */ /* 0x000ee20000300a00 */
        /* <DEDUP_REMOVED lines=8> */
[----:B------:R-:W3:Y:S04]  /*48f00*/  LDL.LU.64 R20, [R1+0x20c8] ;  /* 0x0020c80001147983 */ /* 0x000ee80000300a00 */
[----:B------:R-:W3:Y:S01]  /*48f10*/  LDL.LU.64 R18, [R1+0x1a98] ;  /* 0x001a980001127983 */ /* 0x000ee20000300a00 */
[----:B------:R-:W-:-:S03]  /*48f20*/  IMAD.WIDE R42, R252, 0x4, R42 ;  /* 0x00000004fc2a7825 */ /* 0x000fc600078e022a */
[----:B------:R-:W-:Y:S04]  /*48f30*/  STL.64 [R1+0x45e8], R46 ;  /* 0x0045e82e01007387 */ /* 0x000fe80000100a00 */
[----:B------:R-:W3:Y:S04]  /*48f40*/  LDL.LU.64 R16, [R1+0x2840] ;  /* 0x0028400001107983 */ /* 0x000ee80000300a00 */
[----:B------:R-:W3:Y:S04]  /*48f50*/  LDL.LU.64 R14, [R1+0x1ff8] ;  /* 0x001ff800010e7983 */ /* 0x000ee80000300a00 */
[----:B------:R-:W-:Y:S01]  /*48f60*/  STL.64 [R1+0x45e0], R44 ;  /* 0x0045e02c01007387 */ /* 0x000fe20000100a00 */
[----:B------:R-:W-:-:S03]  /*48f70*/  IMAD.WIDE R40, R252, 0x4, R40 ;  /* 0x00000004fc287825 */ /* 0x000fc600078e0228 */
[----:B------:R-:W3:Y:S04]  /*48f80*/  LDL.LU.64 R12, [R1+0x20c0] ;  /* 0x0020c000010c7983 */ /* 0x000ee80000300a00 */
[----:B------:R-:W3:Y:S04]  /*48f90*/  LDL.LU.64 R10, [R1+0x1a90] ;  /* 0x001a9000010a7983 */ /* 0x000ee80000300a00 */
[----:B------:R-:W-:Y:S01]  /*48fa0*/  STL.64 [R1+0x45d8], R42 ;  /* 0x0045d82a01007387 */ /* 0x000fe20000100a00 */
[----:B------:R-:W-:-:S03]  /*48fb0*/  IMAD.WIDE R38, R252, 0x4, R38 ;  /* 0x00000004fc267825 */ /* 0x000fc600078e0226 */
[----:B------:R-:W3:Y:S04]  /*48fc0*/  LDL.LU.64 R8, [R1+0x20b8] ;  /* 0x0020b80001087983 */ /* 0x000ee80000300a00 */
[----:B-1----:R-:W3:Y:S04]  /*48fd0*/  LDL.LU.64 R6, [R1+0x1dc8] ;  /* 0x001dc80001067983 */ /* 0x002ee80000300a00 */
[----:B------:R-:W-:Y:S04]  /*48fe0*/  STL.64 [R1+0x45d0], R40 ;  /* 0x0045d02801007387 */ /* 0x000fe80000100a00 */
[----:B------:R-:W3:Y:S04]  /*48ff0*/  LDL.64 R246, [R1+0x36e0] ;  /* 0x0036e00001f67983 */ /* 0x000ee80000100a00 */
[----:B------:R-:W3:Y:S04]  /*49000*/  LDL.64 R248, [R1+0x36e8] ;  /* 0x0036e80001f87983 */ /* 0x000ee80000100a00 */
[----:B------:R-:W-:Y:S04]  /*49010*/  STL.64 [R1+0x45c8], R38 ;  /* 0x0045c82601007387 */ /* 0x000fe80000100a00 */
[----:B------:R-:W3:Y:S04]  /*49020*/  LDL.64 R250, [R1+0x3750] ;  /* 0x0037500001fa7983 */ /* 0x000ee80000100a00 */
[----:B------:R-:W3:Y:S01]  /*49030*/  LDL.64 R2, [R1+0x3758] ;  /* 0x0037580001027983 */ /* 0x000ee20000100a00 */
[----:B----4-:R-:W-:-:S04]  /*49040*/  IMAD.WIDE R36, R252, 0x4, R36 ;  /* 0x00000004fc247825 */ /* 0x010fc800078e0224 */
[C---:B------:R-:W-:Y:S01]  /*49050*/  IMAD.WIDE R34, R252.reuse, 0x4, R34 ;  /* 0x00000004fc227825 */ /* 0x040fe200078e0222 */
[----:B------:R-:W-:Y:S04]  /*49060*/  STL.64 [R1+0x45c0], R36 ;  /* 0x0045c02401007387 */ /* 0x000fe80000100a00 */
[----:B------:R-:W-:Y:S01]  /*49070*/  STL.64 [R1+0x45b8], R34 ;  /* 0x0045b82201007387 */ /* 0x000fe20000100a00 */
[----:B--2---:R-:W-:-:S05]  /*49080*/  IMAD.WIDE R32, R252, 0x4, R32 ;  /* 0x00000004fc207825 */ /* 0x004fca00078e0220 */
[----:B------:R-:W-:Y:S01]  /*49090*/  STL.64 [R1+0x45b0], R32 ;  /* 0x0045b02001007387 */ /* 0x000fe20000100a00 */
[----:B---3--:R-:W-:-:S05]  /*490a0*/  IMAD.WIDE R30, R252, 0x4, R30 ;  /* 0x00000004fc1e7825 */ /* 0x008fca00078e021e */
[----:B------:R-:W-:Y:S01]  /*490b0*/  STL.64 [R1+0x45a8], R30 ;  /* 0x0045a81e01007387 */ /* 0x000fe20000100a00 */
[----:B------:R-:W-:-:S04]  /*490c0*/  IMAD.WIDE R28, R252, 0x4, R28 ;  /* 0x00000004fc1c7825 */ /* 0x000fc800078e021c */
[C---:B------:R-:W-:Y:S01]  /*490d0*/  IMAD.WIDE R26, R252.reuse, 0x4, R26 ;  /* 0x00000004fc1a7825 */ /* 0x040fe200078e021a */
        /* <DEDUP_REMOVED lines=17> */
[----:B------:R-:W-:-:S04]  /*491f0*/  IMAD.WIDE R8, R252, 0x4, R8 ;  /* 0x00000004fc087825 */ /* 0x000fc800078e0208 */
[C---:B------:R-:W-:Y:S01]  /*49200*/  IMAD.WIDE R6, R252.reuse, 0x4, R6 ;  /* 0x00000004fc067825 */ /* 0x040fe200078e0206 */
[----:B------:R-:W-:Y:S04]  /*49210*/  LDGSTS.E [R5+0x40200], desc[UR42][R246.64], P5 ;  /* 0x40200000f6057fae */ /* 0x000fe8000a9a102a */
[----:B------:R-:W-:Y:S04]  /*49220*/  LDGSTS.E [R5+0x40300], desc[UR42][R248.64], P6 ;  /* 0x40300000f8057fae */ /* 0x000fe8000b1a102a */
[----:B------:R-:W2:Y:S04]  /*49230*/  LDL.LU.64 R246, [R1+0x7040] ;  /* 0x0070400001f67983 */ /* 0x000ea80000300a00 */
[----:B------:R-:W-:Y:S04]  /*49240*/  STL.64 [R1+0x4558], R10 ;  /* 0x0045580a01007387 */ /* 0x000fe80000100a00 */
[----:B------:R-:W3:Y:S04]  /*49250*/  LDL.LU.64 R248, [R1+0x7038] ;  /* 0x0070380001f87983 */ /* 0x000ee80000300a00 */
[----:B------:R-:W-:Y:S04]  /*49260*/  STL.64 [R1+0x4550], R8 ;  /* 0x0045500801007387 */ /* 0x000fe80000100a00 */
[----:B------:R-:W-:Y:S04]  /*49270*/  LDGSTS.E [R5+0x41200], desc[UR42][R250.64], P5 ;  /* 0x41200000fa057fae */ /* 0x000fe8000a9a102a */
[----:B------:R-:W-:Y:S04]  /*49280*/  LDGSTS.E [R5+0x41300], desc[UR42][R2.64], P6 ;  /* 0x4130000002057fae */ /* 0x000fe8000b1a102a */
[----:B------:R-:W4:Y:S04]  /*49290*/  LDL.LU.64 R250, [R1+0x7030] ;  /* 0x0070300001fa7983 */ /* 0x000f280000300a00 */
[----:B------:R1:W-:Y:S04]  /*492a0*/  STL.64 [R1+0x4548], R6 ;  /* 0x0045480601007387 */ /* 0x0003e80000100a00 */
[----:B------:R-:W2:Y:S04]  /*492b0*/  LDL.LU.64 R2, [R1+0x7028] ;  /* 0x0070280001027983 */ /* 0x000ea80000300a00 */
[----:B--2---:R-:W-:Y:S04]  /*492c0*/  LDGSTS.E [R5+0x42200], desc[UR42][R2.64], P5 ;  /* 0x4220000002057fae */ /* 0x004fe8000a9a102a */
[----:B----4-:R-:W-:Y:S04]  /*492d0*/  LDGSTS.E [R5+0x42300], desc[UR42][R250.64], P6 ;  /* 0x42300000fa057fae */ /* 0x010fe8000b1a102a */
        /* <DEDUP_REMOVED lines=19> */
[----:B------:R-:W-:Y:S04]  /*49410*/  LDGSTS.E [R5+0x4c200], desc[UR42][R212.64], P5 ;  /* 0x4c200000d4057fae */ /* 0x000fe8000a9a102a */
[----:B------:R-:W1:Y:S04]  /*49420*/  LDL.LU.64 R216, [R1+0x2660] ;  /* 0x0026600001d87983 */ /* 0x000e680000300a00 */
[----:B------:R-:W3:Y:S04]  /*49430*/  LDL.LU.64 R222, [R1+0x1dd0] ;  /* 0x001dd00001de7983 */ /* 0x000ee80000300a00 */
[----:B------:R-:W4:Y:S04]  /*49440*/  LDL.LU.64 R224, [R1+0x2658] ;  /* 0x0026580001e07983 */ /* 0x000f280000300a00 */
        /* <DEDUP_REMOVED lines=107> */
[----:B------:R-:W2:Y:S04]  /*49b00*/  LDL.LU.64 R240, [R1+0x1de8] ;  /* 0x001de80001f07983 */ /* 0x000ea80000300a00 */
[----:B------:R-:W-:Y:S04]  /*49b10*/  LDGSTS.E [R5+0x7f200], desc[UR42][R8.64], P5 ;  /* 0x7f20000008057fae */ /* 0x000fe8000a9a102a */
[----:B------:R-:W2:Y:S04]  /*49b20*/  LDL.LU.64 R238, [R1+0x2628] ;  /* 0x0026280001ee7983 */ /* 0x000ea80000300a00 */
[----:B------:R1:W-:Y:S04]  /*49b30*/  LDGSTS.E [R5+0x7f300], desc[UR42][R6.64], P6 ;  /* 0x7f30000006057fae */ /* 0x0003e8000b1a102a */
[----:B------:R-:W2:Y:S04]  /*49b40*/  LDL.LU.64 R236, [R1+0x1df0] ;  /* 0x001df00001ec7983 */ /* 0x000ea80000300a00 */
[----:B------:R3:W-:Y:S01]  /*49b50*/  STL [R1+0x6f90], R4 ;  /* 0x006f900401007387 */ /* 0x0007e20000100800 */
[----:B-1----:R-:W-:-:S03]  /*49b60*/  IMAD.WIDE R6, R252, 0x4, R216 ;  /* 0x00000004fc067825 */ /* 0x002fc600078e02d8 */
[----:B------:R-:W2:Y:S01]  /*49b70*/  LDL.LU.64 R198, [R1+0x2618] ;  /* 0x0026180001c67983 */ /* 0x000ea20000300a00 */
[----:B---3--:R-:W-:-:S03]  /*49b80*/  IMAD.WIDE R4, R252, 0x4, R222 ;  /* 0x00000004fc047825 */ /* 0x008fc600078e02de */
[----:B------:R4:W-:Y:S04]  /*49b90*/  STL.64 [R1+0x33b8], R6 ;  /* 0x0033b80601007387 */ /* 0x0009e80000100a00 */
[----:B------:R-:W3:Y:S04]  /*49ba0*/  LDL.LU.64 R210, [R1+0x1df8] ;  /* 0x001df80001d27983 */ /* 0x000ee80000300a00 */
[----:B------:R2:W-:Y:S01]  /*49bb0*/  STL.64 [R1+0x33c0], R4 ;  /* 0x0033c00401007387 */ /* 0x0005e20000100a00 */
[----:B----4-:R-:W-:-:S05]  /*49bc0*/  IMAD.WIDE R6, R252, 0x4, R224 ;  /* 0x00000004fc067825 */ /* 0x010fca00078e02e0 */
[----:B------:R1:W-:Y:S01]  /*49bd0*/  STL.64 [R1+0x3440], R6 ;  /* 0x0034400601007387 */ /* 0x0003e20000100a00 */
[----:B--2---:R-:W-:-:S03]  /*49be0*/  IMAD.WIDE R4, R252, 0x4, R220 ;  /* 0x00000004fc047825 */ /* 0x004fc600078e02dc */
[----:B------:R-:W2:Y:S04]  /*49bf0*/  LDL.LU.64 R208, [R1+0x2610] ;  /* 0x0026100001d07983 */ /* 0x000ea80000300a00 */
[----:B------:R4:W-:Y:S04]  /*49c00*/  STL.64 [R1+0x3448], R4 ;  /* 0x0034480401007387 */ /* 0x0009e80000100a00 */
[----:B------:R-:W4:Y:S01]  /*49c10*/  LDL.LU.64 R206, [R1+0x1e00] ;  /* 0x001e000001ce7983 */ /* 0x000f220000300a00 */
[----:B------:R-:W-:-:S03]  /*49c20*/  IMAD.WIDE R246, R252, 0x4, R246 ;  /* 0x00000004fcf67825 */ /* 0x000fc600078e02f6 */
[----:B------:R-:W4:Y:S01]  /*49c30*/  LDL.LU.64 R226, [R1+0x2608] ;  /* 0x0026080001e27983 */ /* 0x000f220000300a00 */
[----:B------:R-:W-:-:S03]  /*49c40*/  IMAD.WIDE R250, R252, 0x4, R250 ;  /* 0x00000004fcfa7825 */ /* 0x000fc600078e02fa */
[----:B------:R-:W-:Y:S01]  /*49c50*/  STL.64 [R1+0x34b8], R246 ;  /* 0x0034b8f601007387 */ /* 0x000fe20000100a00 */
[----:B------:R-:W-:-:S03]  /*49c60*/  IMAD.WIDE R248, R252, 0x4, R248 ;  /* 0x00000004fcf87825 */ /* 0x000fc600078e02f8 */
[----:B------:R-:W-:Y:S04]  /*49c70*/  STL.64 [R1+0x7000], R246 ;  /* 0x007000f601007387 */ /* 0x000fe80000100a00 */
[----:B------:R-:W4:Y:S04]  /*49c80*/  LDL.LU.64 R224, [R1+0x1a88] ;  /* 0x001a880001e07983 */ /* 0x000f280000300a00 */
[----:B------:R-:W4:Y:S04]  /*49c90*/  LDL.LU.64 R222, [R1+0x25f8] ;  /* 0x0025f80001de7983 */ /* 0x000f280000300a00 */
[----:B------:R-:W-:Y:S01]  /*49ca0*/  STL.64 [R1+0x34c0], R250 ;  /* 0x0034c0fa01007387 */ /* 0x000fe20000100a00 */
[----:B------:R-:W-:-:S03]  /*49cb0*/  IMAD.WIDE R244, R252, 0x4, R244 ;  /* 0x00000004fcf47825 */ /* 0x000fc600078e02f4 */
[----:B------:R-:W-:Y:S04]  /*49cc0*/  STL.64 [R1+0x7008], R250 ;  /* 0x007008fa01007387 */ /* 0x000fe80000100a00 */
[----:B------:R-:W4:Y:S04]  /*49cd0*/  LDL.LU.64 R220, [R1+0x1e08] ;  /* 0x001e080001dc7983 */ /* 0x000f280000300a00 */
[----:B------:R-:W-:Y:S04]  /*49ce0*/  STL.64 [R1+0x3650], R248 ;  /* 0x003650f801007387 */ /* 0x000fe80000100a00 */
[----:B------:R-:W-:Y:S04]  /*49cf0*/  STL.64 [R1+0x7010], R248 ;  /* 0x007010f801007387 */ /* 0x000fe80000100a00 */
[----:B------:R-:W4:Y:S04]  /*49d00*/  LDL.LU.64 R218, [R1+0x25e8] ;  /* 0x0025e80001da7983 */ /* 0x000f280000300a00 */
[----:B------:R-:W4:Y:S04]  /*49d10*/  LDL.LU.64 R216, [R1+0x1e10] ;  /* 0x001e100001d87983 */ /* 0x000f280000300a00 */
[----:B------:R-:W-:Y:S04]  /*49d20*/  STL.64 [R1+0x3658], R244 ;  /* 0x003658f401007387 */ /* 0x000fe80000100a00 */
[----:B------:R1:W-:Y:S04]  /*49d30*/  STL.64 [R1+0x7018], R244 ;  /* 0x007018f401007387 */ /* 0x0003e80000100a00 */
[----:B------:R-:W4:Y:S01]  /*49d40*/  LDL.LU.64 R214, [R1+0x25e0] ;  /* 0x0025e00001d67983 */ /* 0x000f220000300a00 */
[----:B------:R-:W-:-:S05]  /*49d50*/  IMAD.WIDE R242, R252, 0x4, R242 ;  /* 0x00000004fcf27825 */ /* 0x000fca00078e02f2 */
[----:B------:R-:W-:Y:S01]  /*49d60*/  STL.64 [R1+0x36c8], R242 ;  /* 0x0036c8f201007387 */ /* 0x000fe20000100a00 */
[----:B------:R-:W-:-:S03]  /*49d70*/  IMAD.WIDE R240, R252, 0x4, R240 ;  /* 0x00000004fcf07825 */ /* 0x000fc600078e02f0 */
[----:B------:R-:W4:Y:S04]  /*49d80*/  LDL.LU.64 R212, [R1+0x1e18] ;  /* 0x001e180001d47983 */ /* 0x000f280000300a00 */
[----:B------:R-:W-:Y:S01]  /*49d90*/  STL.64 [R1+0x36d0], R240 ;  /* 0x0036d0f001007387 */ /* 0x000fe20000100a00 */
[----:B------:R-:W-:-:S04]  /*49da0*/  IMAD.WIDE R238, R252, 0x4, R238 ;  /* 0x00000004fcee7825 */ /* 0x000fc800078e02ee */
[----:B------:R-:W-:-:S04]  /*49db0*/  IMAD.WIDE R236, R252, 0x4, R236 ;  /* 0x00000004fcec7825 */ /* 0x000fc800078e02ec */
[----:B------:R-:W-:-:S04]  /*49dc0*/  IMAD.WIDE R234, R252, 0x4, R198 ;  /* 0x00000004fcea7825 */ /* 0x000fc800078e02c6 */
[C---:B---3--:R-:W-:Y:S02]  /*49dd0*/  IMAD.WIDE R232, R252.reuse, 0x4, R210 ;  /* 0x00000004fce87825 */ /* 0x048fe400078e02d2 */
[----:B------:R-:W3:Y:S04]  /*49de0*/  LDL.LU.64 R210, [R1+0x25d8] ;  /* 0x0025d80001d27983 */ /* 0x000ee80000300a00 */
[----:B------:R-:W-:Y:S01]  /*49df0*/  STL.64 [R1+0x3738], R238 ;  /* 0x003738ee01007387 */ /* 0x000fe20000100a00 */
[----:B--2---:R-:W-:-:S03]  /*49e00*/  IMAD.WIDE R230, R252, 0x4, R208 ;  /* 0x00000004fce67825 */ /* 0x004fc600078e02d0 */
[----:B------:R-:W2:Y:S04]  /*49e10*/  LDL.LU.64 R208, [R1+0x1e20] ;  /* 0x001e200001d07983 */ /* 0x000ea80000300a00 */
[----:B------:R-:W-:Y:S01]  /*49e20*/  STL.64 [R1+0x3740], R236 ;  /* 0x003740ec01007387 */ /* 0x000fe20000100a00 */
[----:B----4-:R-:W-:-:S03]  /*49e30*/  IMAD.WIDE R228, R252, 0x4, R206 ;  /* 0x00000004fce47825 */ /* 0x010fc600078e02ce */
[----:B------:R-:W4:Y:S04]  /*49e40*/  LDL.LU.64 R206, [R1+0x25c8] ;  /* 0x0025c80001ce7983 */ /* 0x000f280000300a00 */
[----:B------:R-:W-:Y:S01]  /*49e50*/  STL.64 [R1+0x37d0], R234 ;  /* 0x0037d0ea01007387 */ /* 0x000fe20000100a00 */
[----:B------:R-:W-:-:S03]  /*49e60*/  IMAD.WIDE R226, R252, 0x4, R226 ;  /* 0x00000004fce27825 */ /* 0x000fc600078e02e2 */
[----:B------:R-:W4:Y:S04]  /*49e70*/  LDL.LU.64 R204, [R1+0x1a80] ;  /* 0x001a800001cc7983 */ /* 0x000f280000300a00 */
[----:B------:R-:W-:Y:S04]  /*49e80*/  STL.64 [R1+0x37d8], R232 ;  /* 0x0037d8e801007387 */ /* 0x000fe80000100a00 */
[----:B------:R-:W4:Y:S04]  /*49e90*/  LDL.LU.64 R202, [R1+0x25b8] ;  /* 0x0025b80001ca7983 */ /* 0x000f280000300a00 */
[----:B------:R-:W-:Y:S04]  /*49ea0*/  STL.64 [R1+0x38e0], R230 ;  /* 0x0038e0e601007387 */ /* 0x000fe80000100a00 */
[----:B------:R-:W4:Y:S04]  /*49eb0*/  LDL.LU.64 R200, [R1+0x1e28] ;  /* 0x001e280001c87983 */ /* 0x000f280000300a00 */
[----:B------:R-:W-:Y:S04]  /*49ec0*/  STL.64 [R1+0x38f0], R228 ;  /* 0x0038f0e401007387 */ /* 0x000fe80000100a00 */
[----:B------:R-:W4:Y:S04]  /*49ed0*/  LDL.LU.64 R198, [R1+0x25a8] ;  /* 0x0025a80001c67983 */ /* 0x000f280000300a00 */
[----:B------:R-:W-:Y:S01]  /*49ee0*/  STL.64 [R1+0x3998], R226 ;  /* 0x003998e201007387 */ /* 0x000fe20000100a00 */
[----:B------:R-:W-:-:S03]  /*49ef0*/  IMAD.WIDE R224, R252, 0x4, R224 ;  /* 0x00000004fce07825 */ /* 0x000fc600078e02e0 */
[----:B------:R-:W4:Y:S01]  /*49f00*/  LDL.LU.64 R196, [R1+0x1e30] ;  /* 0x001e300001c47983 */ /* 0x000f220000300a00 */
[----:B------:R-:W-:-:S03]  /*49f10*/  IMAD.WIDE R222, R252, 0x4, R222 ;  /* 0x00000004fcde7825 */ /* 0x000fc600078e02de */
[----:B------:R-:W-:Y:S01]  /*49f20*/  STL.64 [R1+0x39a0], R224 ;  /* 0x0039a0e001007387 */ /* 0x000fe20000100a00 */
[----:B------:R-:W-:-:S03]  /*49f30*/  IMAD.WIDE R220, R252, 0x4, R220 ;  /* 0x00000004fcdc7825 */ /* 0x000fc600078e02dc */
[----:B------:R-:W4:Y:S01]  /*49f40*/  LDL.LU.64 R194, [R1+0x22b8] ;  /* 0x0022b80001c27983 */ /* 0x000f220000300a00 */
[----:B------:R-:W-:-:S03]  /*49f50*/  IMAD.WIDE R218, R252, 0x4, R218 ;  /* 0x00000004fcda7825 */ /* 0x000fc600078e02da */
[----:B------:R-:W-:Y:S01]  /*49f60*/  STL.64 [R1+0x39e0], R222 ;  /* 0x0039e0de01007387 */ /* 0x000fe20000100a00 */
[----:B------:R-:W-:-:S03]  /*49f70*/  IMAD.WIDE R216, R252, 0x4, R216 ;  /* 0x00000004fcd87825 */ /* 0x000fc600078e02d8 */
        /* <DEDUP_REMOVED lines=9> */
[----:B------:R-:W4:Y:S01]  /*4a010*/  LDL.LU.64 R184, [R1+0x1e48] ;  /* 0x001e480001b87983 */ /* 0x000f220000300a00 */
[----:B------:R-:W-:-:S05]  /*4a020*/  IMAD.WIDE R212, R252, 0x4, R212 ;  /* 0x00000004fcd47825 */ /* 0x000fca00078e02d4 */
[----:B------:R-:W-:Y:S04]  /*4a030*/  STL.64 [R1+0x3a90], R212 ;  /* 0x003a90d401007387 */ /* 0x000fe80000100a00 */
[----:B------:R-:W4:Y:S01]  /*4a040*/  LDL.LU.64 R182, [R1+0x2288] ;  /* 0x0022880001b67983 */ /* 0x000f220000300a00 */
[----:B---3--:R-:W-:-:S05]  /*4a050*/  IMAD.WIDE R210, R252, 0x4, R210 ;  /* 0x00000004fcd27825 */ /* 0x008fca00078e02d2 */
[----:B------:R-:W-:Y:S04]  /*4a060*/  STL.64 [R1+0x3ad0], R210 ;  /* 0x003ad0d201007387 */ /* 0x000fe80000100a00 */
[----:B------:R-:W3:Y:S01]  /*4a070*/  LDL.LU.64 R180, [R1+0x1a78] ;  /* 0x001a780001b47983 */ /* 0x000ee20000300a00 */
[----:B--2---:R-:W-:-:S05]  /*4a080*/  IMAD.WIDE R208, R252, 0x4, R208 ;  /* 0x00000004fcd07825 */ /* 0x004fca00078e02d0 */
[----:B------:R-:W-:Y:S01]  /*4a090*/  STL.64 [R1+0x3ad8], R208 ;  /* 0x003ad8d001007387 */ /* 0x000fe20000100a00 */
[----:B----4-:R-:W-:-:S03]  /*4a0a0*/  IMAD.WIDE R206, R252, 0x4, R206 ;  /* 0x00000004fcce7825 */ /* 0x010fc600078e02ce */
[----:B------:R-:W2:Y:S04]  /*4a0b0*/  LDL.LU.64 R178, [R1+0x2848] ;  /* 0x0028480001b27983 */ /* 0x000ea80000300a00 */
[----:B------:R4:W-:Y:S01]  /*4a0c0*/  STL.64 [R1+0x3b18], R206 ;  /* 0x003b18ce01007387 */ /* 0x0009e20000100a00 */
[----:B------:R-:W-:-:S03]  /*4a0d0*/  IMAD.WIDE R204, R252, 0x4, R204 ;  /* 0x00000004fccc7825 */ /* 0x000fc600078e02cc */
[----:B------:R-:W4:Y:S04]  /*4a0e0*/  LDL.LU.64 R176, [R1+0x1a70] ;  /* 0x001a700001b07983 */ /* 0x000f280000300a00 */
[----:B------:R-:W-:Y:S01]  /*4a0f0*/  STL.64 [R1+0x3b20], R204 ;  /* 0x003b20cc01007387 */ /* 0x000fe20000100a00 */
        /* <DEDUP_REMOVED lines=8> */
[----:B------:R1:W-:Y:S01]  /*4a180*/  STL.64 [R1+0x3ba8], R198 ;  /* 0x003ba8c601007387 */ /* 0x0003e20000100a00 */
[----:B------:R-:W-:-:S03]  /*4a190*/  IMAD.WIDE R196, R252, 0x4, R196 ;  /* 0x00000004fcc47825 */ /* 0x000fc600078e02c4 */
[----:B------:R-:W4:Y:S04]  /*4a1a0*/  LDL.LU.64 R168, [R1+0x1a60] ;  /* 0x001a600001a87983 */ /* 0x000f280000300a00 */
[----:B------:R-:W-:Y:S04]  /*4a1b0*/  STL.64 [R1+0x3bb0], R196 ;  /* 0x003bb0c401007387 */ /* 0x000fe80000100a00 */
[----:B------:R-:W4:Y:S01]  /*4a1c0*/  LDL.LU.64 R166, [R1+0x2860] ;  /* 0x0028600001a67983 */ /* 0x000f220000300a00 */
[----:B------:R-:W-:-:S04]  /*4a1d0*/  IMAD.WIDE R194, R252, 0x4, R194 ;  /* 0x00000004fcc27825 */ /* 0x000fc800078e02c2 */
[C---:B------:R-:W-:Y:S01]  /*4a1e0*/  IMAD.WIDE R192, R252.reuse, 0x4, R192 ;  /* 0x00000004fcc07825 */ /* 0x040fe200078e02c0 */
        /* <DEDUP_REMOVED lines=41> */
[----:B------:R-:W-:Y:S04]  /*4a480*/  STL.64 [R1+0x3d68], R166 ;  /* 0x003d68a601007387 */ /* 0x000fe80000100a00 */
[----:B------:R-:W4:Y:S01]  /*4a490*/  LDL.LU.64 R114, [R1+0x1a20] ;  /* 0x001a200001727983 */ /* 0x000f220000300a00 */
[----:B------:R-:W-:-:S05]  /*4a4a0*/  IMAD.WIDE R164, R252, 0x4, R164 ;  /* 0x00000004fca47825 */ /* 0x000fca00078e02a4 */
        /* <DEDUP_REMOVED lines=28> */
[----:B------:R-:W-:-:S04]  /*4a670*/  IMAD.WIDE R144, R252, 0x4, R144 ;  /* 0x00000004fc907825 */ /* 0x000fc800078e0290 */
[----:B------:R-:W-:-:S04]  /*4a680*/  IMAD.WIDE R142, R252, 0x4, R142 ;  /* 0x00000004fc8e7825 */ /* 0x000fc800078e028e */
[----:B------:R-:W-:-:S04]  /*4a690*/  IMAD.WIDE R140, R252, 0x4, R140 ;  /* 0x00000004fc8c7825 */ /* 0x000fc800078e028c */
[C---:B------:R-:W-:Y:S02]  /*4a6a0*/  IMAD.WIDE R138, R252.reuse, 0x4, R116 ;  /* 0x00000004fc8a7825 */ /* 0x040fe400078e0274 */
[----:B------:R-:W4:Y:S04]  /*4a6b0*/  LDL.LU.64 R116, [R1+0x1920] ;  /* 0x0019200001747983 */ /* 0x000f280000300a00 */
[----:B------:R-:W-:Y:S01]  /*4a6c0*/  STL.64 [R1+0x4160], R144 ;  /* 0x0041609001007387 */ /* 0x000fe20000100a00 */
[----:B------:R-:W-:-:S03]  /*4a6d0*/  IMAD.WIDE R136, R252, 0x4, R114 ;  /* 0x00000004fc887825 */ /* 0x000fc600078e0272 */
[----:B------:R-:W4:Y:S04]  /*4a6e0*/  LDL.LU.64 R114, [R1+0x28b0] ;  /* 0x0028b00001727983 */ /* 0x000f280000300a00 */
[----:B------:R-:W-:Y:S04]  /*4a6f0*/  STL.64 [R1+0x41f8], R142 ;  /* 0x0041f88e01007387 */ /* 0x000fe80000100a00 */
[----:B------:R-:W4:Y:S04]  /*4a700*/  LDL.LU.64 R112, [R1+0x1918] ;  /* 0x0019180001707983 */ /* 0x000f280000300a00 */
[----:B------:R-:W-:Y:S04]  /*4a710*/  STL.64 [R1+0x41f0], R140 ;  /* 0x0041f08c01007387 */ /* 0x000fe80000100a00 */
[----:B------:R-:W4:Y:S01]  /*4a720*/  LDL.LU.64 R110, [R1+0x28b8] ;  /* 0x0028b800016e7983 */ /* 0x000f220000300a00 */
[----:B------:R-:W-:-:S03]  /*4a730*/  IMAD.WIDE R134, R252, 0x4, R134 ;  /* 0x00000004fc867825 */ /* 0x000fc600078e0286 */
[----:B------:R-:W-:Y:S01]  /*4a740*/  STL.64 [R1+0x43b8], R138 ;  /* 0x0043b88a01007387 */ /* 0x000fe20000100a00 */
[----:B------:R-:W-:-:S03]  /*4a750*/  IMAD.WIDE R132, R252, 0x4, R132 ;  /* 0x00000004fc847825 */ /* 0x000fc600078e0284 */
        /* <DEDUP_REMOVED lines=26> */
[----:B------:R-:W-:Y:S04]  /*4a900*/  STL.64 [R1+0x6b00], R118 ;  /* 0x006b007601007387 */ /* 0x000fe80000100a00 */
[----:B------:R-:W2:Y:S01]  /*4a910*/  LDL.LU.64 R88, [R1+0x18a8] ;  /* 0x0018a80001587983 */ /* 0x000ea20000300a00 */
[----:B----4-:R-:W-:-:S05]  /*4a920*/  IMAD.WIDE R116, R252, 0x4, R116 ;  /* 0x00000004fc747825 */ /* 0x010fca00078e0274 */
        /* <DEDUP_REMOVED lines=23> */
[----:B------:R-:W4:Y:S01]  /*4aaa0*/  LDL.LU.64 R72, [R1+0x2008] ;  /* 0x0020080001487983 */ /* 0x000f220000300a00 */
[----:B------:R-:W-:-:S03]  /*4aab0*/  IMAD.WIDE R98, R252, 0x4, R98 ;  /* 0x00000004fc627825 */ /* 0x000fc600078e0262 */
[----:B------:R-:W-:Y:S04]  /*4aac0*/  STL.64 [R1+0x6ab8], R100 ;  /* 0x006ab86401007387 */ /* 0x000fe80000100a00 */
        /* <DEDUP_REMOVED lines=13> */
[----:B------:R-:W3:Y:S04]  /*4aba0*/  LDL.LU.64 R62, [R1+0x2098] ;  /* 0x00209800013e7983 */ /* 0x000ee80000300a00 */
        /* <DEDUP_REMOVED lines=29> */
[----:B------:R-:W-:-:S04]  /*4ad80*/  IMAD.WIDE R70, R252, 0x4, R70 ;  /* 0x00000004fc467825 */ /* 0x000fc800078e0246 */
[C---:B------:R-:W-:Y:S01]  /*4ad90*/  IMAD.WIDE R68, R252.reuse, 0x4, R68 ;  /* 0x00000004fc447825 */ /* 0x040fe200078e0244 */
[----:B------:R-:W-:Y:S04]  /*4ada0*/  STL.64 [R1+0x4518], R70 ;  /* 0x0045184601007387 */ /* 0x000fe80000100a00 */
[----:B------:R-:W-:Y:S01]  /*4adb0*/  STL.64 [R1+0x4510], R68 ;  /* 0x0045104401007387 */ /* 0x000fe20000100a00 */
[----:B------:R-:W-:-:S03]  /*4adc0*/  IMAD.WIDE R66, R252, 0x4, R66 ;  /* 0x00000004fc427825 */ /* 0x000fc600078e0242 */
[----:B------:R-:W4:Y:S04]  /*4add0*/  LDL.LU.64 R38, [R1+0x2078] ;  /* 0x0020780001267983 */ /* 0x000f280000300a00 */
[----:B------:R-:W-:Y:S04]  /*4ade0*/  STL.64 [R1+0x4508], R66 ;  /* 0x0045084201007387 */ /* 0x000fe80000100a00 */
[----:B------:R-:W4:Y:S01]  /*4adf0*/  LDL.LU.64 R36, [R1+0xe00] ;  /* 0x000e000001247983 */ /* 0x000f220000300a00 */
[----:B------:R-:W-:-:S05]  /*4ae00*/  IMAD.WIDE R64, R252, 0x4, R64 ;  /* 0x00000004fc407825 */ /* 0x000fca00078e0240 */
[----:B------:R-:W-:Y:S01]  /*4ae10*/  STL.64 [R1+0x4500], R64 ;  /* 0x0045004001007387 */ /* 0x000fe20000100a00 */
[----:B---3--:R-:W-:-:S04]  /*4ae20*/  IMAD.WIDE R62, R252, 0x4, R62 ;  /* 0x00000004fc3e7825 */ /* 0x008fc800078e023e */
[C---:B------:R-:W-:Y:S01]  /*4ae30*/  IMAD.WIDE R60, R252.reuse, 0x4, R60 ;  /* 0x00000004fc3c7825 */ /* 0x040fe200078e023c */
[----:B------:R-:W-:Y:S04]  /*4ae40*/  STL.64 [R1+0x44f8], R62 ;  /* 0x0044f83e01007387 */ /* 0x000fe80000100a00 */
[----:B------:R-:W3:Y:S04]  /*4ae50*/  LDL.LU.64 R34, [R1+0x2910] ;  /* 0x0029100001227983 */ /* 0x000ee80000300a00 */
[----:B------:R-:W-:Y:S01]  /*4ae60*/  STL.64 [R1+0x44f0], R60 ;  /* 0x0044f03c01007387 */ /* 0x000fe20000100a00 */
[----:B--2---:R-:W-:-:S03]  /*4ae70*/  IMAD.WIDE R58, R252, 0x4, R58 ;  /* 0x00000004fc3a7825 */ /* 0x004fc600078e023a */
[----:B------:R-:W2:Y:S04]  /*4ae80*/  LDL.LU.64 R32, [R1+0x2028] ;  /* 0x0020280001207983 */ /* 0x000ea80000300a00 */
[----:B------:R-:W-:Y:S01]  /*4ae90*/  STL.64 [R1+0x44e8], R58 ;  /* 0x0044e83a01007387 */ /* 0x000fe20000100a00 */
[----:B----4-:R-:W-:-:S05]  /*4aea0*/  IMAD.WIDE R56, R252, 0x4, R56 ;  /* 0x00000004fc387825 */ /* 0x010fca00078e0238 */
[----:B------:R-:W-:Y:S01]  /*4aeb0*/  STL.64 [R1+0x44e0], R56 ;  /* 0x0044e03801007387 */ /* 0x000fe20000100a00 */
[----:B------:R-:W-:-:S03]  /*4aec0*/  IMAD.WIDE R54, R252, 0x4, R54 ;  /* 0x00000004fc367825 */ /* 0x000fc600078e0236 */
[----:B------:R-:W4:Y:S04]  /*4aed0*/  LDL.LU.64 R30, [R1+0x2070] ;  /* 0x00207000011e7983 */ /* 0x000f280000300a00 */
[----:B------:R-:W-:Y:S01]  /*4aee0*/  STL.64 [R1+0x44d8], R54 ;  /* 0x0044d83601007387 */ /* 0x000fe20000100a00 */
[----:B------:R-:W-:-:S03]  /*4aef0*/  IMAD.WIDE R52, R252, 0x4, R52 ;  /* 0x00000004fc347825 */ /* 0x000fc600078e0234 */
[----:B------:R-:W4:Y:S01]  /*4af00*/  LDL.LU.64 R28, [R1+0xdf0] ;  /* 0x000df000011c7983 */ /* 0x000f220000300a00 */
[----:B------:R-:W-:-:S03]  /*4af10*/  IMAD.WIDE R50, R252, 0x4, R50 ;  /* 0x00000004fc327825 */ /* 0x000fc600078e0232 */
[----:B------:R-:W-:Y:S01]  /*4af20*/  STL.64 [R1+0x44d0], R52 ;  /* 0x0044d03401007387 */ /* 0x000fe20000100a00 */
[----:B------:R-:W-:-:S03]  /*4af30*/  IMAD.WIDE R48, R252, 0x4, R48 ;  /* 0x00000004fc307825 */ /* 0x000fc600078e0230 */
[----:B------:R-:W-:Y:S04]  /*4af40*/  STL.64 [R1+0x44c8], R50 ;  /* 0x0044c83201007387 */ /* 0x000fe80000100a00 */
[----:B------:R-:W4:Y:S01]  /*4af50*/  LDL.LU.64 R26, [R1+0x2918] ;  /* 0x00291800011a7983 */ /* 0x000f220000300a00 */
        /* <DEDUP_REMOVED lines=8> */
[----:B------:R-:W4:Y:S04]  /*4afe0*/  LDL.LU.64 R18, [R1+0x2920] ;  /* 0x0029200001127983 */ /* 0x000f280000300a00 */
[----:B------:R-:W4:Y:S01]  /*4aff0*/  LDL.LU.64 R16, [R1+0x2038] ;  /* 0x0020380001107983 */ /* 0x000f220000300a00 */
[----:B------:R-:W-:-:S03]  /*4b000*/  IMAD.WIDE R40, R252, 0x4, R40 ;  /* 0x00000004fc287825 */ /* 0x000fc600078e0228 */
[----:B------:R-:W-:Y:S04]  /*4b010*/  STL.64 [R1+0x44b0], R44 ;  /* 0x0044b02c01007387 */ /* 0x000fe80000100a00 */
[----:B------:R-:W4:Y:S04]  /*4b020*/  LDL.LU.64 R14, [R1+0x2060] ;  /* 0x00206000010e7983 */ /* 0x000f280000300a00 */
[----:B------:R-:W4:Y:S04]  /*4b030*/  LDL.LU.64 R12, [R1+0xdd0] ;  /* 0x000dd000010c7983 */ /* 0x000f280000300a00 */
[----:B------:R-:W-:Y:S01]  /*4b040*/  STL.64 [R1+0x44a8], R42 ;  /* 0x0044a82a01007387 */ /* 0x000fe20000100a00 */
[----:B------:R-:W-:-:S03]  /*4b050*/  IMAD.WIDE R38, R252, 0x4, R38 ;  /* 0x00000004fc267825 */ /* 0x000fc600078e0226 */
[----:B------:R-:W4:Y:S04]  /*4b060*/  LDL.LU.64 R10, [R1+0x2928] ;  /* 0x00292800010a7983 */ /* 0x000f280000300a00 */
[----:B------:R-:W4:Y:S04]  /*4b070*/  LDL.LU.64 R8, [R1+0x2040] ;  /* 0x0020400001087983 */ /* 0x000f280000300a00 */
[----:B------:R-:W-:Y:S01]  /*4b080*/  STL.64 [R1+0x44a0], R40 ;  /* 0x0044a02801007387 */ /* 0x000fe20000100a00 */
[----:B------:R-:W-:-:S03]  /*4b090*/  IMAD.WIDE R36, R252, 0x4, R36 ;  /* 0x00000004fc247825 */ /* 0x000fc600078e0224 */
[----:B-1----:R-:W4:Y:S04]  /*4b0a0*/  LDL.LU.64 R6, [R1+0x2058] ;  /* 0x0020580001067983 */ /* 0x002f280000300a00 */
[----:B------:R-:W4:Y:S04]  /*4b0b0*/  LDL.LU.64 R4, [R1+0xdc8] ;  /* 0x000dc80001047983 */ /* 0x000f280000300a00 */
[----:B------:R-:W-:Y:S04]  /*4b0c0*/  STL.64 [R1+0x4498], R38 ;  /* 0x0044982601007387 */ /* 0x000fe80000100a00 */
[----:B------:R-:W4:Y:S04]  /*4b0d0*/  LDL.64 R244, [R1+0x33b8] ;  /* 0x0033b80001f47983 */ /* 0x000f280000100a00 */
[----:B------:R-:W4:Y:S04]  /*4b0e0*/  LDL.64 R248, [R1+0x33c0] ;  /* 0x0033c00001f87983 */ /* 0x000f280000100a00 */
[----:B------:R-:W-:Y:S04]  /*4b0f0*/  STL.64 [R1+0x4490], R36 ;  /* 0x0044902401007387 */ /* 0x000fe80000100a00 */
[----:B------:R-:W4:Y:S04]  /*4b100*/  LDL.64 R250, [R1+0x3440] ;  /* 0x0034400001fa7983 */ /* 0x000f280000100a00 */
[----:B------:R-:W4:Y:S01]  /*4b110*/  LDL.64 R246, [R1+0x3448] ;  /* 0x0034480001f67983 */ /* 0x000f220000100a00 */
[----:B---3--:R-:W-:-:S05]  /*4b120*/  IMAD.WIDE R34, R252, 0x4, R34 ;  /* 0x00000004fc227825 */ /* 0x008fca00078e0222 */
[----:B------:R-:W-:Y:S01]  /*4b130*/  STL.64 [R1+0x4488], R34 ;  /* 0x0044882201007387 */ /* 0x000fe20000100a00 */
[----:B--2---:R-:W-:-:S05]  /*4b140*/  IMAD.WIDE R32, R252, 0x4, R32 ;  /* 0x00000004fc207825 */ /* 0x004fca00078e0220 */
[----:B------:R-:W-:Y:S01]  /*4b150*/  STL.64 [R1+0x4480], R32 ;  /* 0x0044802001007387 */ /* 0x000fe20000100a00 */
[----:B----4-:R-:W-:-:S04]  /*4b160*/  IMAD.WIDE R30, R252, 0x4, R30 ;  /* 0x00000004fc1e7825 */ /* 0x010fc800078e021e */
[C---:B------:R-:W-:Y:S01]  /*4b170*/  IMAD.WIDE R28, R252.reuse, 0x4, R28 ;  /* 0x00000004fc1c7825 */ /* 0x040fe200078e021c */
[----:B------:R-:W-:Y:S04]  /*4b180*/  STL.64 [R1+0x4478], R30 ;  /* 0x0044781e01007387 */ /* 0x000fe80000100a00 */
        /* <DEDUP_REMOVED lines=31> */
[----:B------:R-:W-:Y:S04]  /*4b380*/  STL.64 [R1+0x4410], R4 ;  /* 0x0044100401007387 */ /* 0x000fe80000100a00 */
        /* <DEDUP_REMOVED lines=27> */
[----:B------:R-:W3:Y:S04]  /*4b540*/  LDL.LU.64 R206, [R1+0xc68] ;  /* 0x000c680001ce7983 */ /* 0x000ee80000300a00 */
[----:B------:R-:W4:Y:S04]  /*4b550*/  LDL.LU.64 R226, [R1+0xc50] ;  /* 0x000c500001e27983 */ /* 0x000f280000300a00 */
[----:B------:R-:W2:Y:S04]  /*4b560*/  LDL.LU.64 R214, [R1+0x2ab0] ;  /* 0x002ab00001d67983 */ /* 0x000ea80000300a00 */
        /* <DEDUP_REMOVED lines=103> */
[----:B------:R-:W4:Y:S04]  /*4bbe0*/  LDL.LU.64 R240, [R1+0x1ed8] ;  /* 0x001ed80001f07983 */ /* 0x000f280000300a00 */
[----:B------:R-:W-:Y:S04]  /*4bbf0*/  LDGSTS.E [R2+0x7e400], desc[UR42][R10.64], P5 ;  /* 0x7e4000000a027fae */ /* 0x000fe8000a9a102a */
[----:B------:R-:W-:Y:S04]  /*4bc00*/  LDGSTS.E [R2+0x7e500], desc[UR42][R8.64], P6 ;  /* 0x7e50000008027fae */ /* 0x000fe8000b1a102a */
[----:B------:R-:W4:Y:S04]  /*4bc10*/  LDL.LU.64 R238, [R1+0x2a98] ;  /* 0x002a980001ee7983 */ /* 0x000f280000300a00 */
[----:B------:R-:W-:Y:S04]  /*4bc20*/  LDGSTS.E [R2+0x7f400], desc[UR42][R6.64], P5 ;  /* 0x7f40000006027fae */ /* 0x000fe8000a9a102a */
[----:B------:R-:W4:Y:S04]  /*4bc30*/  LDL.LU.64 R236, [R1+0x1ee0] ;  /* 0x001ee00001ec7983 */ /* 0x000f280000300a00 */
[----:B------:R2:W-:Y:S04]  /*4bc40*/  LDGSTS.E [R2+0x7f500], desc[UR42][R4.64], P6 ;  /* 0x7f50000004027fae */ /* 0x0005e8000b1a102a */
[----:B------:R2:W-:Y:S04]  /*4bc50*/  STL [R1+0x6fe0], R3 ;  /* 0x006fe00301007387 */ /* 0x0005e80000100800 */
[----:B------:R-:W4:Y:S04]  /*4bc60*/  LDL.LU.64 R198, [R1+0x2a90] ;  /* 0x002a900001c67983 */ /* 0x000f280000300a00 */
[----:B------:R-:W4:Y:S01]  /*4bc70*/  LDL.LU.64 R210, [R1+0x1ee8] ;  /* 0x001ee80001d27983 */ /* 0x000f220000300a00 */
[----:B--2---:R-:W-:-:S04]  /*4bc80*/  IMAD.WIDE R2, R252, 0x4, R214 ;  /* 0x00000004fc027825 */ /* 0x004fc800078e02d6 */
[C---:B------:R-:W-:Y:S01]  /*4bc90*/  IMAD.WIDE R4, R252.reuse, 0x4, R216 ;  /* 0x00000004fc047825 */ /* 0x040fe200078e02d8 */
[----:B------:R1:W-:Y:S04]  /*4bca0*/  STL.64 [R1+0xdc8], R2 ;  /* 0x000dc80201007387 */ /* 0x0003e80000100a00 */
[----:B------:R-:W2:Y:S01]  /*4bcb0*/  LDL.LU.64 R208, [R1+0x2a88] ;  /* 0x002a880001d07983 */ /* 0x000ea20000300a00 */
[----:B---3--:R-:W-:-:S03]  /*4bcc0*/  IMAD.WIDE R8, R252, 0x4, R206 ;  /* 0x00000004fc087825 */ /* 0x008fc600078e02ce */
[----:B------:R3:W-:Y:S01]  /*4bcd0*/  STL.64 [R1+0xde0], R4 ;  /* 0x000de00401007387 */ /* 0x0007e20000100a00 */
[----:B-1----:R-:W-:-:S03]  /*4bce0*/  IMAD.WIDE R2, R252, 0x4, R222 ;  /* 0x00000004fc027825 */ /* 0x002fc600078e02de */
[----:B------:R-:W-:Y:S04]  /*4bcf0*/  LDGSTS.E [R246+0x40600], desc[UR42][R8.64], P5 ;  /* 0x4060000008f67fae */ /* 0x000fe8000a9a102a */
[----:B------:R1:W-:Y:S01]  /*4bd00*/  STL.64 [R1+0x30f8], R2 ;  /* 0x0030f80201007387 */ /* 0x0003e20000100a00 */
[----:B---3--:R-:W-:-:S03]  /*4bd10*/  IMAD.WIDE R4, R252, 0x4, R224 ;  /* 0x00000004fc047825 */ /* 0x008fc600078e02e0 */
[----:B------:R-:W3:Y:S01]  /*4bd20*/  LDL.LU.64 R206, [R1+0x19b8] ;  /* 0x0019b80001ce7983 */ /* 0x000ee20000300a00 */
[----:B----4-:R-:W-:-:S03]  /*4bd30*/  IMAD.WIDE R6, R252, 0x4, R226 ;  /* 0x00000004fc067825 */ /* 0x010fc600078e02e2 */
[----:B------:R4:W-:Y:S01]  /*4bd40*/  STL.64 [R1+0x3108], R4 ;  /* 0x0031080401007387 */ /* 0x0009e20000100a00 */
[----:B-1----:R-:W-:-:S03]  /*4bd50*/  IMAD.WIDE R2, R252, 0x4, R220 ;  /* 0x00000004fc027825 */ /* 0x002fc600078e02dc */
[----:B------:R-:W4:Y:S01]  /*4bd60*/  LDL.LU.64 R226, [R1+0x2ac8] ;  /* 0x002ac80001e27983 */ /* 0x000f220000300a00 */
[----:B------:R-:W-:-:S03]  /*4bd70*/  IMAD.WIDE R250, R252, 0x4, R250 ;  /* 0x00000004fcfa7825 */ /* 0x000fc600078e02fa */
[----:B------:R-:W4:Y:S04]  /*4bd80*/  LDL.LU.64 R224, [R1+0x19a8] ;  /* 0x0019a80001e07983 */ /* 0x000f280000300a00 */
[----:B------:R-:W-:Y:S01]  /*4bd90*/  STL.64 [R1+0x31a8], R2 ;  /* 0x0031a80201007387 */ /* 0x000fe20000100a00 */
[----:B------:R-:W-:-:S03]  /*4bda0*/  IMAD.WIDE R248, R252, 0x4, R248 ;  /* 0x00000004fcf87825 */ /* 0x000fc600078e02f8 */
[----:B------:R-:W-:Y:S01]  /*4bdb0*/  STL.64 [R1+0x6fe8], R2 ;  /* 0x006fe80201007387 */ /* 0x000fe20000100a00 */
[----:B------:R-:W-:-:S03]  /*4bdc0*/  IMAD.WIDE R244, R252, 0x4, R244 ;  /* 0x00000004fcf47825 */ /* 0x000fc600078e02f4 */
[----:B------:R-:W4:Y:S01]  /*4bdd0*/  LDL.LU.64 R222, [R1+0x2ad0] ;  /* 0x002ad00001de7983 */ /* 0x000f220000300a00 */
[----:B------:R-:W-:-:S03]  /*4bde0*/  IMAD.WIDE R242, R252, 0x4, R242 ;  /* 0x00000004fcf27825 */ /* 0x000fc600078e02f2 */
[----:B------:R-:W4:Y:S04]  /*4bdf0*/  LDL.LU.64 R220, [R1+0x1998] ;  /* 0x0019980001dc7983 */ /* 0x000f280000300a00 */
[----:B------:R-:W-:Y:S04]  /*4be00*/  STL.64 [R1+0x31b0], R250 ;  /* 0x0031b0fa01007387 */ /* 0x000fe80000100a00 */
[----:B------:R1:W-:Y:S04]  /*4be10*/  STL.64 [R1+0x6ff0], R250 ;  /* 0x006ff0fa01007387 */ /* 0x0003e80000100a00 */
[----:B------:R-:W4:Y:S04]  /*4be20*/  LDL.LU.64 R218, [R1+0x2ad8] ;  /* 0x002ad80001da7983 */ /* 0x000f280000300a00 */
[----:B------:R-:W-:Y:S04]  /*4be30*/  STL.64 [R1+0x3398], R248 ;  /* 0x003398f801007387 */ /* 0x000fe80000100a00 */
[----:B------:R-:W4:Y:S04]  /*4be40*/  LDL.LU.64 R216, [R1+0x1988] ;  /* 0x0019880001d87983 */ /* 0x000f280000300a00 */
[----:B------:R-:W-:Y:S04]  /*4be50*/  STL.64 [R1+0x33a0], R244 ;  /* 0x0033a0f401007387 */ /* 0x000fe80000100a00 */
[----:B------:R-:W4:Y:S04]  /*4be60*/  LDL.LU.64 R214, [R1+0x2ae0] ;  /* 0x002ae00001d67983 */ /* 0x000f280000300a00 */
[----:B------:R-:W-:Y:S04]  /*4be70*/  STL.64 [R1+0x3428], R242 ;  /* 0x003428f201007387 */ /* 0x000fe80000100a00 */
[----:B------:R-:W4:Y:S04]  /*4be80*/  LDL.LU.64 R212, [R1+0x1978] ;  /* 0x0019780001d47983 */ /* 0x000f280000300a00 */
[----:B------:R-:W-:Y:S01]  /*4be90*/  LDGSTS.E [R246+0x40700], desc[UR42][R6.64], P6 ;  /* 0x4070000006f67fae */ /* 0x000fe2000b1a102a */
[----:B------:R-:W-:-:S05]  /*4bea0*/  IMAD.WIDE R240, R252, 0x4, R240 ;  /* 0x00000004fcf07825 */ /* 0x000fca00078e02f0 */
[----:B------:R-:W-:Y:S01]  /*4beb0*/  STL.64 [R1+0x3430], R240 ;  /* 0x003430f001007387 */ /* 0x000fe20000100a00 */
[----:B------:R-:W-:-:S04]  /*4bec0*/  IMAD.WIDE R238, R252, 0x4, R238 ;  /* 0x00000004fcee7825 */ /* 0x000fc800078e02ee */
[----:B------:R-:W-:-:S04]  /*4bed0*/  IMAD.WIDE R236, R252, 0x4, R236 ;  /* 0x00000004fcec7825 */ /* 0x000fc800078e02ec */
[----:B------:R-:W-:-:S04]  /*4bee0*/  IMAD.WIDE R234, R252, 0x4, R198 ;  /* 0x00000004fcea7825 */ /* 0x000fc800078e02c6 */
[C---:B------:R-:W-:Y:S02]  /*4bef0*/  IMAD.WIDE R232, R252.reuse, 0x4, R210 ;  /* 0x00000004fce87825 */ /* 0x040fe400078e02d2 */
[----:B------:R-:W4:Y:S04]  /*4bf00*/  LDL.LU.64 R210, [R1+0x2a80] ;  /* 0x002a800001d27983 */ /* 0x000f280000300a00 */
[----:B------:R-:W-:Y:S01]  /*4bf10*/  STL.64 [R1+0x34a0], R238 ;  /* 0x0034a0ee01007387 */ /* 0x000fe20000100a00 */
[----:B--2---:R-:W-:-:S03]  /*4bf20*/  IMAD.WIDE R230, R252, 0x4, R208 ;  /* 0x00000004fce67825 */ /* 0x004fc600078e02d0 */
[----:B------:R-:W2:Y:S04]  /*4bf30*/  LDL.LU.64 R208, [R1+0x1ef0] ;  /* 0x001ef00001d07983 */ /* 0x000ea80000300a00 */
[----:B------:R-:W-:Y:S01]  /*4bf40*/  STL.64 [R1+0x34a8], R236 ;  /* 0x0034a8ec01007387 */ /* 0x000fe20000100a00 */
[----:B---3--:R-:W-:-:S03]  /*4bf50*/  IMAD.WIDE R228, R252, 0x4, R206 ;  /* 0x00000004fce47825 */ /* 0x008fc600078e02ce */
[----:B------:R-:W3:Y:S04]  /*4bf60*/  LDL.LU.64 R206, [R1+0x2a78] ;  /* 0x002a780001ce7983 */ /* 0x000ee80000300a00 */
[----:B------:R-:W-:Y:S04]  /*4bf70*/  STL.64 [R1+0x3640], R234 ;  /* 0x003640ea01007387 */ /* 0x000fe80000100a00 */
[----:B------:R-:W3:Y:S01]  /*4bf80*/  LDL.LU.64 R204, [R1+0x1ef8] ;  /* 0x001ef80001cc7983 */ /* 0x000ee20000300a00 */
[----:B----4-:R-:W-:-:S03]  /*4bf90*/  IMAD.WIDE R226, R252, 0x4, R226 ;  /* 0x00000004fce27825 */ /* 0x010fc600078e02e2 */
[----:B------:R-:W-:Y:S04]  /*4bfa0*/  STL.64 [R1+0x3648], R232 ;  /* 0x003648e801007387 */ /* 0x000fe80000100a00 */
        /* <DEDUP_REMOVED lines=31> */
[----:B--2---:R-:W-:-:S05]  /*4c1a0*/  IMAD.WIDE R208, R252, 0x4, R208 ;  /* 0x00000004fcd07825 */ /* 0x004fca00078e02d0 */
[----:B------:R-:W-:Y:S04]  /*4c1b0*/  STL.64 [R1+0x39d8], R208 ;  /* 0x0039d8d001007387 */ /* 0x000fe80000100a00 */
[----:B------:R-:W2:Y:S01]  /*4c1c0*/  LDL.LU.64 R178, [R1+0x2b00] ;  /* 0x002b000001b27983 */ /* 0x000ea20000300a00 */
[----:B---3--:R-:W-:-:S05]  /*4c1d0*/  IMAD.WIDE R206, R252, 0x4, R206 ;  /* 0x00000004fcce7825 */ /* 0x008fca00078e02ce */
[----:B------:R-:W-:Y:S01]  /*4c1e0*/  STL.64 [R1+0x3a30], R206 ;  /* 0x003a30ce01007387 */ /* 0x000fe20000100a00 */
[----:B------:R-:W-:-:S03]  /*4c1f0*/  IMAD.WIDE R204, R252, 0x4, R204 ;  /* 0x00000004fccc7825 */ /* 0x000fc600078e02cc */
[----:B------:R-:W3:Y:S04]  /*4c200*/  LDL.LU.64 R176, [R1+0x18d8] ;  /* 0x0018d80001b07983 */ /* 0x000ee80000300a00 */
[----:B------:R-:W-:Y:S01]  /*4c210*/  STL.64 [R1+0x3a38], R204 ;  /* 0x003a38cc01007387 */ /* 0x000fe20000100a00 */
[----:B----4-:R-:W-:-:S03]  /*4c220*/  IMAD.WIDE R202, R252, 0x4, R202 ;  /* 0x00000004fcca7825 */ /* 0x010fc600078e02ca */
        /* <DEDUP_REMOVED lines=41> */
[----:B----4-:R-:W-:-:S03]  /*4c4c0*/  IMAD.WIDE R174, R252, 0x4, R174 ;  /* 0x00000004fcae7825 */ /* 0x010fc600078e02ae */
[----:B------:R-:W3:Y:S04]  /*4c4d0*/  LDL.LU.64 R146, [R1+0x2b18] ;  /* 0x002b180001927983 */ /* 0x000ee80000300a00 */
        /* <DEDUP_REMOVED lines=43> */
[----:B----4-:R-:W-:-:S04]  /*4c790*/  IMAD.WIDE R144, R252, 0x4, R144 ;  /* 0x00000004fc907825 */ /* 0x010fc800078e0290 */
[----:B------:R-:W-:-:S04]  /*4c7a0*/  IMAD.WIDE R142, R252, 0x4, R142 ;  /* 0x00000004fc8e7825 */ /* 0x000fc800078e028e */
[----:B------:R-:W-:-:S04]  /*4c7b0*/  IMAD.WIDE R140, R252, 0x4, R140 ;  /* 0x00000004fc8c7825 */ /* 0x000fc800078e028c */
[C---:B------:R-:W-:Y:S02]  /*4c7c0*/  IMAD.WIDE R138, R252.reuse, 0x4, R116 ;  /* 0x00000004fc8a7825 */ /* 0x040fe400078e0274 */
        /* <DEDUP_REMOVED lines=83> */
[----:B------:R-:W2:Y:S04]  /*4cd00*/  LDL.LU.64 R58, [R1+0x29d0] ;  /* 0x0029d000013a7983 */ /* 0x000ea80000300a00 */
[----:B------:R-:W2:Y:S01]  /*4cd10*/  LDL.LU.64 R56, [R1+0x1e90] ;  /* 0x001e900001387983 */ /* 0x000ea20000300a00 */
[----:B---3--:R-:W-:-:S05]  /*4cd20*/  IMAD.WIDE R86, R252, 0x4, R86 ;  /* 0x00000004fc567825 */ /* 0x008fca00078e0256 */
[----:B------:R-:W-:Y:S01]  /*4cd30*/  STL.64 [R1+0x4348], R86 ;  /* 0x0043485601007387 */ /* 0x000fe20000100a00 */
[----:B----4-:R-:W-:-:S03]  /*4cd40*/  IMAD.WIDE R84, R252, 0x4, R84 ;  /* 0x00000004fc547825 */ /* 0x010fc600078e0254 */
[----:B------:R-:W3:Y:S04]  /*4cd50*/  LDL.LU.64 R54, [R1+0x29c8] ;  /* 0x0029c80001367983 */ /* 0x000ee80000300a00 */
[----:B------:R-:W-:Y:S01]  /*4cd60*/  STL.64 [R1+0x4340], R84 ;  /* 0x0043405401007387 */ /* 0x000fe20000100a00 */
[----:B------:R-:W-:-:S03]  /*4cd70*/  IMAD.WIDE R82, R252, 0x4, R82 ;  /* 0x00000004fc527825 */ /* 0x000fc600078e0252 */
[----:B------:R-:W4:Y:S01]  /*4cd80*/  LDL.LU.64 R52, [R1+0x1e98] ;  /* 0x001e980001347983 */ /* 0x000f220000300a00 */
[----:B------:R-:W-:-:S03]  /*4cd90*/  IMAD.WIDE R80, R252, 0x4, R80 ;  /* 0x00000004fc507825 */ /* 0x000fc600078e0250 */
[----:B------:R-:W-:Y:S04]  /*4cda0*/  STL.64 [R1+0x4338], R82 ;  /* 0x0043385201007387 */ /* 0x000fe80000100a00 */
        /* <DEDUP_REMOVED lines=30> */
[----:B--2---:R-:W-:-:S03]  /*4cf90*/  IMAD.WIDE R58, R252, 0x4, R58 ;  /* 0x00000004fc3a7825 */ /* 0x004fc600078e023a */
[----:B------:R-:W2:Y:S01]  /*4cfa0*/  LDL.LU.64 R32, [R1+0x1ec0] ;  /* 0x001ec00001207983 */ /* 0x000ea20000300a00 */
[----:B------:R-:W-:-:S03]  /*4cfb0*/  IMAD.WIDE R56, R252, 0x4, R56 ;  /* 0x00000004fc387825 */ /* 0x000fc600078e0238 */
[----:B------:R-:W-:Y:S04]  /*4cfc0*/  STL.64 [R1+0x42d8], R58 ;  /* 0x0042d83a01007387 */ /* 0x000fe80000100a00 */
[----:B------:R-:W2:Y:S04]  /*4cfd0*/  LDL.LU.64 R30, [R1+0x2998] ;  /* 0x00299800011e7983 */ /* 0x000ea80000300a00 */
[----:B------:R-:W2:Y:S04]  /*4cfe0*/  LDL.LU.64 R28, [R1+0xce8] ;  /* 0x000ce800011c7983 */ /* 0x000ea80000300a00 */
[----:B------:R-:W-:Y:S01]  /*4cff0*/  STL.64 [R1+0x42d0], R56 ;  /* 0x0042d03801007387 */ /* 0x000fe20000100a00 */
[----:B---3--:R-:W-:-:S05]  /*4d000*/  IMAD.WIDE R54, R252, 0x4, R54 ;  /* 0x00000004fc367825 */ /* 0x008fca00078e0236 */
[----:B------:R-:W-:Y:S01]  /*4d010*/  STL.64 [R1+0x42c8], R54 ;  /* 0x0042c83601007387 */ /* 0x000fe20000100a00 */
[----:B----4-:R-:W-:-:S03]  /*4d020*/  IMAD.WIDE R52, R252, 0x4, R52 ;  /* 0x00000004fc347825 */ /* 0x010fc600078e0234 */
[----:B------:R-:W3:Y:S04]  /*4d030*/  LDL.LU.64 R26, [R1+0x2968] ;  /* 0x00296800011a7983 */ /* 0x000ee80000300a00 */
[----:B------:R-:W4:Y:S04]  /*4d040*/  LDL.LU.64 R24, [R1+0xcd0] ;  /* 0x000cd00001187983 */ /* 0x000f280000300a00 */
[----:B------:R-:W-:Y:S04]  /*4d050*/  STL.64 [R1+0x42c0], R52 ;  /* 0x0042c03401007387 */ /* 0x000fe80000100a00 */
[----:B------:R-:W4:Y:S01]  /*4d060*/  LDL.LU.64 R22, [R1+0x2970] ;  /* 0x0029700001167983 */ /* 0x000f220000300a00 */
[----:B------:R-:W-:-:S03]  /*4d070*/  IMAD.WIDE R50, R252, 0x4, R50 ;  /* 0x00000004fc327825 */ /* 0x000fc600078e0232 */
[----:B------:R-:W4:Y:S04]  /*4d080*/  LDL.LU.64 R20, [R1+0x2048] ;  /* 0x0020480001147983 */ /* 0x000f280000300a00 */
[----:B------:R-:W-:Y:S04]  /*4d090*/  STL.64 [R1+0x42b8], R50 ;  /* 0x0042b83201007387 */ /* 0x000fe80000100a00 */
[----:B------:R-:W4:Y:S04]  /*4d0a0*/  LDL.LU.64 R18, [R1+0x2990] ;  /* 0x0029900001127983 */ /* 0x000f280000300a00 */
[----:B------:R-:W4:Y:S01]  /*4d0b0*/  LDL.LU.64 R16, [R1+0xcc0] ;  /* 0x000cc00001107983 */ /* 0x000f220000300a00 */
[----:B------:R-:W-:-:S05]  /*4d0c0*/  IMAD.WIDE R48, R252, 0x4, R48 ;  /* 0x00000004fc307825 */ /* 0x000fca00078e0230 */
        /* <DEDUP_REMOVED lines=9> */
[----:B------:R-:W-:Y:S01]  /*4d160*/  STL.64 [R1+0x42a0], R44 ;  /* 0x0042a02c01007387 */ /* 0x000fe20000100a00 */
[----:B------:R-:W-:-:S03]  /*4d170*/  IMAD.WIDE R40, R252, 0x4, R40 ;  /* 0x00000004fc287825 */ /* 0x000fc600078e0228 */
[----:B------:R-:W-:Y:S04]  /*4d180*/  STL.64 [R1+0x4298], R42 ;  /* 0x0042982a01007387 */ /* 0x000fe80000100a00 */
[----:B------:R-:W-:Y:S01]  /*4d190*/  STL.64 [R1+0x4290], R40 ;  /* 0x0042902801007387 */ /* 0x000fe20000100a00 */
[----:B------:R-:W-:-:S04]  /*4d1a0*/  IMAD.WIDE R38, R252, 0x4, R38 ;  /* 0x00000004fc267825 */ /* 0x000fc800078e0226 */
[C---:B------:R-:W-:Y:S01]  /*4d1b0*/  IMAD.WIDE R36, R252.reuse, 0x4, R36 ;  /* 0x00000004fc247825 */ /* 0x040fe200078e0224 */
[----:B------:R-:W-:Y:S04]  /*4d1c0*/  STL.64 [R1+0x4288], R38 ;  /* 0x0042882601007387 */ /* 0x000fe80000100a00 */
[----:B------:R-:W-:Y:S04]  /*4d1d0*/  STL.64 [R1+0x4280], R36 ;  /* 0x0042802401007387 */ /* 0x000fe80000100a00 */
[----:B-1----:R-:W4:Y:S04]  /*4d1e0*/  LDL.64 R250, [R1+0xdc8] ;  /* 0x000dc80001fa7983 */ /* 0x002f280000100a00 */
[----:B------:R-:W4:Y:S01]  /*4d1f0*/  LDL.64 R2, [R1+0xde0] ;  /* 0x000de00001027983 */ /* 0x000f220000100a00 */
[----:B------:R-:W-:-:S04]  /*4d200*/  IMAD.WIDE R34, R252, 0x4, R34 ;  /* 0x00000004fc227825 */ /* 0x000fc800078e0222 */
[C---:B--2---:R-:W-:Y:S01]  /*4d210*/  IMAD.WIDE R32, R252.reuse, 0x4, R32 ;  /* 0x00000004fc207825 */ /* 0x044fe200078e0220 */
[----:B------:R-:W-:Y:S03]  /*4d220*/  STL.64 [R1+0x4278], R34 ;  /* 0x0042782201007387 */ /* 0x000fe60000100a00 */
[C---:B------:R-:W-:Y:S01]  /*4d230*/  IMAD.WIDE R30, R252.reuse, 0x4, R30 ;  /* 0x00000004fc1e7825 */ /* 0x040fe200078e021e */
[----:B------:R-:W-:Y:S03]  /*4d240*/  STL.64 [R1+0x4270], R32 ;  /* 0x0042702001007387 */ /* 0x000fe60000100a00 */
[C---:B------:R-:W-:Y:S01]  /*4d250*/  IMAD.WIDE R28, R252.reuse, 0x4, R28 ;  /* 0x00000004fc1c7825 */ /* 0x040fe200078e021c */
        /* <DEDUP_REMOVED lines=14> */
[----:B------:R-:W-:-:S04]  /*4d340*/  IMAD.WIDE R14, R252, 0x4, R14 ;  /* 0x00000004fc0e7825 */ /* 0x000fc800078e020e */
[C---:B------:R-:W-:Y:S01]  /*4d350*/  IMAD.WIDE R12, R252.reuse, 0x4, R12 ;  /* 0x00000004fc0c7825 */ /* 0x040fe200078e020c */
[----:B------:R-:W-:Y:S04]  /*4d360*/  STL.64 [R1+0x4228], R14 ;  /* 0x0042280e01007387 */ /* 0x000fe80000100a00 */
[----:B------:R-:W-:Y:S01]  /*4d370*/  STL.64 [R1+0x4220], R12 ;  /* 0x0042200c01007387 */ /* 0x000fe20000100a00 */
[----:B------:R-:W-:-:S03]  /*4d380*/  IMAD.WIDE R10, R252, 0x4, R10 ;  /* 0x00000004fc0a7825 */ /* 0x000fc600078e020a */
[----:B------:R1:W-:Y:S01]  /*4d390*/  STL.64 [R1+0x6f38], R8 ;  /* 0x006f380801007387 */ /* 0x0003e20000100a00 */
[----:B------:R-:W-:-:S03]  /*4d3a0*/  IMAD.WIDE R4, R252, 0x4, R4 ;  /* 0x00000004fc047825 */ /* 0x000fc600078e0204 */
[----:B-1----:R-:W2:Y:S04]  /*4d3b0*/  LDL.64 R8, [R1+0x3108] ;  /* 0x0031080001087983 */ /* 0x002ea80000100a00 */
[----:B------:R-:W-:Y:S04]  /*4d3c0*/  STL.64 [R1+0x4218], R10 ;  /* 0x0042180a01007387 */ /* 0x000fe80000100a00 */
[----:B------:R-:W-:Y:S04]  /*4d3d0*/  STL.64 [R1+0x4210], R4 ;  /* 0x0042100401007387 */ /* 0x000fe80000100a00 */
[----:B------:R1:W-:Y:S04]  /*4d3e0*/  STL.64 [R1+0x6f40], R6 ;  /* 0x006f400601007387 */ /* 0x0003e80000100a00 */
[----:B-1----:R-:W3:Y:S04]  /*4d3f0*/  LDL.64 R6, [R1+0x30f8] ;  /* 0x0030f80001067983 */ /* 0x002ee80000100a00 */
[----:B------:R-:W-:Y:S04]  /*4d400*/  LDGSTS.E [R246+0x41600], desc[UR42][R250.64], P5 ;  /* 0x41600000faf67fae */ /* 0x000fe8000a9a102a */
[----:B------:R-:W-:Y:S04]  /*4d410*/  LDGSTS.E [R246+0x41700], desc[UR42][R2.64], P6 ;  /* 0x4170000002f67fae */ /* 0x000fe8000b1a102a */
[----:B------:R-:W4:Y:S04]  /*4d420*/  LDL.LU.64 R250, [R1+0x6ff0] ;  /* 0x006ff00001fa7983 */ /* 0x000f280000300a00 */
[----:B------:R-:W4:Y:S04]  /*4d430*/  LDL.LU.64 R2, [R1+0x6fe8] ;  /* 0x006fe80001027983 */ /* 0x000f280000300a00 */
[----:B---3--:R1:W-:Y:S04]  /*4d440*/  LDGSTS.E [R246+0x42600], desc[UR42][R6.64], P5 ;  /* 0x4260000006f67fae */ /* 0x0083e8000a9a102a */
[----:B--2---:R-:W-:Y:S04]  /*4d450*/  LDGSTS.E [R246+0x42700], desc[UR42][R8.64], P6 ;  /* 0x4270000008f67fae */ /* 0x004fe8000b1a102a */
[----:B----4-:R-:W-:Y:S04]  /*4d460*/  LDGSTS.E [R246+0x43600], desc[UR42][R2.64], P5 ;  /* 0x4360000002f67fae */ /* 0x010fe8000a9a102a */
        /* <DEDUP_REMOVED lines=17> */
[----:B------:R-:W2:Y:S04]  /*4d580*/  LDL.LU R3, [R1+0x6fe0] ;  /* 0x006fe00001037983 */ /* 0x000ea80000300800 */
        /* <DEDUP_REMOVED lines=106> */
[----:B------:R-:W-:Y:S01]  /*4dc30*/  LDGSTS.E [R246+0x7d600], desc[UR42][R18.64], P5 ;  /* 0x7d60000012f67fae */ /* 0x000fe2000a9a102a */
[----:B-1----:R-:W-:-:S03]  /*4dc40*/  IMAD.WIDE R6, R252, 0x4, R214 ;  /* 0x00000004fc067825 */ /* 0x002fc600078e02d6 */
        /* <DEDUP_REMOVED lines=9> */
[----:B------:R-:W-:Y:S01]  /*4dce0*/  STL [R1+0x6fb8], R247 ;  /* 0x006fb8f701007387 */ /* 0x000fe20000100800 */
[----:B---3--:R-:W-:-:S03]  /*4dcf0*/  IMAD.WIDE R4, R252, 0x4, R216 ;  /* 0x00000004fc047825 */ /* 0x008fc600078e02d8 */
[----:B------:R-:W3:Y:S04]  /*4dd00*/  LDL.LU.64 R198, [R1+0x2b60] ;  /* 0x002b600001c67983 */ /* 0x000ee80000300a00 */
        /* <DEDUP_REMOVED lines=35> */
[----:B---3--:R-:W-:-:S04]  /*4df40*/  IMAD.WIDE R234, R252, 0x4, R198 ;  /* 0x00000004fcea7825 */ /* 0x008fc800078e02c6 */
[C---:B------:R-:W-:Y:S02]  /*4df50*/  IMAD.WIDE R232, R252.reuse, 0x4, R210 ;  /* 0x00000004fce87825 */ /* 0x040fe400078e02d2 */
        /* <DEDUP_REMOVED lines=34> */
[----:B------:R1:W-:Y:S04]  /*4e180*/  STL.64 [R1+0x3628], R214 ;  /* 0x003628d601007387 */ /* 0x0003e80000100a00 */
        /* <DEDUP_REMOVED lines=448> */
[----:B-1----:R-:W-:-:S03]  /*4fd90*/  IMAD.WIDE R4, R252, 0x4, R214 ;  /* 0x00000004fc047825 */ /* 0x002fc600078e02d6 */
[----:B------:R-:W2:Y:S01]  /*4fda0*/  LDL.LU.64 R238, [R1+0x3118] ;  /* 0x0031180001ee7983 */ /* 0x000ea20000300a00 */
[----:B---3--:R-:W-:-:S03]  /*4fdb0*/  IMAD.WIDE R2, R252, 0x4, R216 ;  /* 0x00000004fc027825 */ /* 0x008fc600078e02d8 */
[----:B------:R-:W3:Y:S04]  /*4fdc0*/  LDL.LU.64 R236, [R1+0x1048] ;  /* 0x0010480001ec7983 */ /* 0x000ee80000300a00 */
        /* <DEDUP_REMOVED lines=10> */
[----:B-1----:R-:W-:-:S03]  /*4fe70*/  IMAD.WIDE R4, R252, 0x4, R220 ;  /* 0x00000004fc047825 */ /* 0x002fc600078e02dc */
        /* <DEDUP_REMOVED lines=18> */
[----:B------:R-:W-:-:S04]  /*4ffa0*/  IMAD.WIDE R242, R252, 0x4, R242 ;  /* 0x00000004fcf27825 */ /* 0x000fc800078e02f2 */
[C---:B------:R-:W-:Y:S01]  /*4ffb0*/  IMAD.WIDE R240, R252.reuse, 0x4, R240 ;  /* 0x00000004fcf07825 */ /* 0x040fe200078e02f0 */
[----:B------:R-:W-:Y:S03]  /*4ffc0*/  STL.64 [R1+0x9c0], R242 ;  /* 0x0009c0f201007387 */ /* 0x000fe60000100a00 */
[C---:B------:R-:W-:Y:S01]  /*4ffd0*/  IMAD.WIDE R238, R252.reuse, 0x4, R238 ;  /* 0x00000004fcee7825 */ /* 0x040fe200078e02ee */
[----:B------:R-:W4:Y:S03]  /*4ffe0*/  LDL.LU.64 R212, [R1+0x1018] ;  /* 0x0010180001d47983 */ /* 0x000f260000300a00 */
[C---:B---3--:R-:W-:Y:S01]  /*4fff0*/  IMAD.WIDE R236, R252.reuse, 0x4, R236 ;  /* 0x00000004fcec7825 */ /* 0x048fe200078e02ec */
[----:B------:R-:W-:Y:S03]  /*50000*/  STL.64 [R1+0x9e0], R240 ;  /* 0x0009e0f001007387 */ /* 0x000fe60000100a00 */
[----:B------:R-:W-:-:S04]  /*50010*/  IMAD.WIDE R234, R252, 0x4, R198 ;  /* 0x00000004fcea7825 */ /* 0x000fc800078e02c6 */
        /* <DEDUP_REMOVED lines=303> */
[----:B------:R-:W-:Y:S04]  /*51310*/  STL.64 [R1+0x6888], R38 ;  /* 0x0068882601007387 */ /* 0x000fe80000100a00 */
[----:B-1----:R-:W4:Y:S04]  /*51320*/  LDL.64 R244, [R1+0x908] ;  /* 0x0009080001f47983 */ /* 0x002f280000100a00 */
        /* <DEDUP_REMOVED lines=38> */
[----:B------:R1:W-:Y:S04]  /*51590*/  STL.64 [R1+0x6808], R6 ;  /* 0x0068080601007387 */ /* 0x0003e80000100a00 */
        /* <DEDUP_REMOVED lines=140> */
[----:B------:R3:W-:Y:S04]  /*51e60*/  LDGSTS.E [R247+0x7fb00], desc[UR42][R2.64], P6 ;  /* 0x7fb0000002f77fae */ /* 0x0007e8000b1a102a */
[----:B------:R-:W2:Y:S04]  /*51e70*/  LDL.LU.64 R238, [R1+0x33d0] ;  /* 0x0033d00001ee7983 */ /* 0x000ea80000300a00 */
[----:B------:R-:W2:Y:S01]  /*51e80*/  LDL.LU.64 R236, [R1+0x1130] ;  /* 0x0011300001ec7983 */ /* 0x000ea20000300a00 */
        /* <DEDUP_REMOVED lines=32> */
[----:B------:R-:W-:Y:S04]  /*52090*/  STL.64 [R1+0x420], R242 ;  /* 0x000420f201007387 */ /* 0x000fe80000100a00 */
[----:B------:R-:W4:Y:S01]  /*520a0*/  LDL.LU.64 R212, [R1+0x1658] ;  /* 0x0016580001d47983 */ /* 0x000f220000300a00 */
[----:B------:R-:W-:-:S03]  /*520b0*/  IMAD.WIDE R238, R252, 0x4, R238 ;  /* 0x00000004fcee7825 */ /* 0x000fc600078e02ee */
[----:B------:R-:W-:Y:S01]  /*520c0*/  STL.64 [R1+0x418], R240 ;  /* 0x000418f001007387 */ /* 0x000fe20000100a00 */
        /* <DEDUP_REMOVED lines=19> */
[----:B------:R1:W-:Y:S01]  /*52200*/  STL.64 [R1+0xc68], R226 ;  /* 0x000c68e201007387 */ /* 0x0003e20000100a00 */
        /* <DEDUP_REMOVED lines=347> */
[----:B------:R-:W3:Y:S04]  /*537c0*/  LDL.LU.64 R226, [R1+0x3630] ;  /* 0x0036300001e27983 */ /* 0x000ee80000300a00 */
[----:B------:R-:W1:Y:S04]  /*537d0*/  LDL.LU.64 R240, [R1+0x16a0] ;  /* 0x0016a00001f07983 */ /* 0x000e680000300a00 */
[----:B------:R-:W-:Y:S04]  /*537e0*/  LDGSTS.E [R4+0x49d00], desc[UR42][R220.64], P6 ;  /* 0x49d00000dc047fae */ /* 0x000fe8000b1a102a */
[----:B------:R-:W-:Y:S04]  /*537f0*/  LDGSTS.E [R4+0x4ac00], desc[UR42][R218.64], P5 ;  /* 0x4ac00000da047fae */ /* 0x000fe8000a9a102a */
[----:B------:R-:W-:Y:S04]  /*53800*/  LDGSTS.E [R4+0x4ad00], desc[UR42][R216.64], P6 ;  /* 0x4ad00000d8047fae */ /* 0x000fe8000b1a102a */
[----:B------:R-:W-:Y:S04]  /*53810*/  LDGSTS.E [R4+0x4bc00], desc[UR42][R214.64], P5 ;  /* 0x4bc00000d6047fae */ /* 0x000fe8000a9a102a */
[----:B------:R-:W-:Y:S04]  /*53820*/  LDGSTS.E [R4+0x4bd00], desc[UR42][R212.64], P6 ;  /* 0x4bd00000d4047fae */ /* 0x000fe8000b1a102a */
[----:B------:R-:W-:Y:S04]  /*53830*/  LDGSTS.E [R4+0x4cc00], desc[UR42][R210.64], P5 ;  /* 0x4cc00000d2047fae */ /* 0x000fe8000a9a102a */
[----:B------:R-:W4:Y:S04]  /*53840*/  LDL.LU.64 R214, [R1+0x3668] ;  /* 0x0036680001d67983 */ /* 0x000f280000300a00 */
        /* <DEDUP_REMOVED lines=92> */
[----:B------:R-:W4:Y:S04]  /*53e10*/  LDL.LU.64 R224, [R1+0x16b8] ;  /* 0x0016b80001e07983 */ /* 0x000f280000300a00 */
        /* <DEDUP_REMOVED lines=8> */
[----:B------:R-:W-:Y:S04]  /*53ea0*/  LDGSTS.E [R4+0x7cc00], desc[UR42][R18.64], P5 ;  /* 0x7cc0000012047fae */ /* 0x000fe8000a9a102a */
[----:B------:R-:W4:Y:S04]  /*53eb0*/  LDL.LU.64 R250, [R1+0x16c0] ;  /* 0x0016c00001fa7983 */ /* 0x000f280000300a00 */
[----:B------:R-:W-:Y:S04]  /*53ec0*/  LDGSTS.E [R4+0x7cd00], desc[UR42][R16.64], P6 ;  /* 0x7cd0000010047fae */ /* 0x000fe8000b1a102a */
[----:B------:R-:W-:Y:S04]  /*53ed0*/  LDGSTS.E [R4+0x7dc00], desc[UR42][R14.64], P5 ;  /* 0x7dc000000e047fae */ /* 0x000fe8000a9a102a */
[----:B------:R-:W-:Y:S04]  /*53ee0*/  LDGSTS.E [R4+0x7dd00], desc[UR42][R12.64], P6 ;  /* 0x7dd000000c047fae */ /* 0x000fe8000b1a102a */
[----:B------:R-:W-:Y:S04]  /*53ef0*/  LDGSTS.E [R4+0x7ec00], desc[UR42][R10.64], P5 ;  /* 0x7ec000000a047fae */ /* 0x000fe8000a9a102a */
[----:B------:R-:W-:Y:S04]  /*53f00*/  LDGSTS.E [R4+0x7ed00], desc[UR42][R8.64], P6 ;  /* 0x7ed0000008047fae */ /* 0x000fe8000b1a102a */
[----:B------:R-:W-:Y:S04]  /*53f10*/  LDGSTS.E [R4+0x7fc00], desc[UR42][R6.64], P5 ;  /* 0x7fc0000006047fae */ /* 0x000fe8000a9a102a */
[----:B------:R3:W-:Y:S04]  /*53f20*/  LDGSTS.E [R4+0x7fd00], desc[UR42][R2.64], P6 ;  /* 0x7fd0000002047fae */ /* 0x0007e8000b1a102a */
[----:B------:R-:W4:Y:S04]  /*53f30*/  LDL.LU.64 R244, [R1+0x3688] ;  /* 0x0036880001f47983 */ /* 0x000f280000300a00 */
[----:B------:R-:W4:Y:S01]  /*53f40*/  LDL.LU.64 R242, [R1+0x16c8] ;  /* 0x0016c80001f27983 */ /* 0x000f220000300a00 */
[----:B---3--:R-:W-:-:S04]  /*53f50*/  IMAD.WIDE R4, R252, 0x4, R226 ;  /* 0x00000004fc047825 */ /* 0x008fc800078e02e2 */
[C---:B-1----:R-:W-:Y:S02]  /*53f60*/  IMAD.WIDE R2, R252.reuse, 0x4, R240 ;  /* 0x00000004fc027825 */ /* 0x042fe400078e02f0 */
[----:B------:R-:W3:Y:S04]  /*53f70*/  LDL.LU.64 R240, [R1+0x3690] ;  /* 0x0036900001f07983 */ /* 0x000ee80000300a00 */
[----:B------:R4:W-:Y:S04]  /*53f80*/  STL.64 [R1+0x400], R4 ;  /* 0x0004000401007387 */ /* 0x0009e80000100a00 */
[----:B------:R1:W-:Y:S01]  /*53f90*/  STL.64 [R1+0x3f8], R2 ;  /* 0x0003f80201007387 */ /* 0x0003e20000100a00 */
[----:B--2---:R-:W-:-:S04]  /*53fa0*/  IMAD.WIDE R8, R252, 0x4, R236 ;  /* 0x00000004fc087825 */ /* 0x004fc800078e02ec */
[----:B----4-:R-:W-:-:S04]  /*53fb0*/  IMAD.WIDE R4, R252, 0x4, R214 ;  /* 0x00000004fc047825 */ /* 0x010fc800078e02d6 */
[C---:B-1----:R-:W-:Y:S02]  /*53fc0*/  IMAD.WIDE R2, R252.reuse, 0x4, R238 ;  /* 0x00000004fc027825 */ /* 0x042fe400078e02ee */
[----:B------:R-:W2:Y:S04]  /*53fd0*/  LDL.LU.64 R238, [R1+0x16d0] ;  /* 0x0016d00001ee7983 */ /* 0x000ea80000300a00 */
[----:B------:R1:W-:Y:S04]  /*53fe0*/  STL.64 [R1+0x3f0], R4 ;  /* 0x0003f00401007387 */ /* 0x0003e80000100a00 */
[----:B------:R4:W-:Y:S04]  /*53ff0*/  STL.64 [R1+0x3e8], R2 ;  /* 0x0003e80201007387 */ /* 0x0009e80000100a00 */
[----:B------:R-:W1:Y:S01]  /*54000*/  LDL.LU.64 R236, [R1+0x3698] ;  /* 0x0036980001ec7983 */ /* 0x000e620000300a00 */
[----:B------:R-:W-:-:S03]  /*54010*/  IMAD.WIDE R6, R252, 0x4, R216 ;  /* 0x00000004fc067825 */ /* 0x000fc600078e02d8 */
[----:B------:R-:W4:Y:S01]  /*54020*/  LDL.LU.64 R214, [R1+0x1758] ;  /* 0x0017580001d67983 */ /* 0x000f220000300a00 */
[----:B------:R-:W-:-:S04]  /*54030*/  IMAD.WIDE R10, R252, 0x4, R222 ;  /* 0x00000004fc0a7825 */ /* 0x000fc800078e02de */
[C---:B------:R-:W-:Y:S02]  /*54040*/  IMAD.WIDE R12, R252.reuse, 0x4, R224 ;  /* 0x00000004fc0c7825 */ /* 0x040fe400078e02e0 */
[----:B------:R-:W4:Y:S04]  /*54050*/  LDL.LU.64 R224, [R1+0x36c0] ;  /* 0x0036c00001e07983 */ /* 0x000f280000300a00 */
[----:B------:R-:W-:Y:S04]  /*54060*/  STL.64 [R1+0x3e0], R6 ;  /* 0x0003e00601007387 */ /* 0x000fe80000100a00 */
[----:B------:R-:W-:Y:S04]  /*54070*/  STL.64 [R1+0x6f48], R6 ;  /* 0x006f480601007387 */ /* 0x000fe80000100a00 */
[----:B------:R-:W4:Y:S04]  /*54080*/  LDL.LU.64 R226, [R1+0x1890] ;  /* 0x0018900001e27983 */ /* 0x000f280000300a00 */
[----:B------:R-:W4:Y:S01]  /*54090*/  LDL.LU.64 R222, [R1+0x36d8] ;  /* 0x0036d80001de7983 */ /* 0x000f220000300a00 */
[----:B------:R-:W-:-:S03]  /*540a0*/  IMAD.WIDE R14, R252, 0x4, R220 ;  /* 0x00000004fc0e7825 */ /* 0x000fc600078e02dc */
[----:B------:R-:W4:Y:S04]  /*540b0*/  LDL.LU.64 R220, [R1+0x1888] ;  /* 0x0018880001dc7983 */ /* 0x000f280000300a00 */
[----:B------:R-:W-:Y:S04]  /*540c0*/  STL.64 [R1+0x3d8], R8 ;  /* 0x0003d80801007387 */ /* 0x000fe80000100a00 */
[----:B------:R-:W-:Y:S01]  /*540d0*/  STL.64 [R1+0x6f50], R8 ;  /* 0x006f500801007387 */ /* 0x000fe20000100a00 */
[----:B------:R-:W-:-:S03]  /*540e0*/  IMAD.WIDE R16, R252, 0x4, R250 ;  /* 0x00000004fc107825 */ /* 0x000fc600078e02fa */
[----:B------:R-:W4:Y:S04]  /*540f0*/  LDL.LU.64 R250, [R1+0x36f0] ;  /* 0x0036f00001fa7983 */ /* 0x000f280000300a00 */
[----:B------:R-:W-:Y:S04]  /*54100*/  STL.64 [R1+0x3d0], R10 ;  /* 0x0003d00a01007387 */ /* 0x000fe80000100a00 */
[----:B------:R-:W-:Y:S04]  /*54110*/  STL.64 [R1+0x6f58], R10 ;  /* 0x006f580a01007387 */ /* 0x000fe80000100a00 */
[----:B------:R-:W4:Y:S01]  /*54120*/  LDL.LU.64 R216, [R1+0x1880] ;  /* 0x0018800001d87983 */ /* 0x000f220000300a00 */
[----:B------:R-:W-:-:S03]  /*54130*/  IMAD.WIDE R18, R252, 0x4, R244 ;  /* 0x00000004fc127825 */ /* 0x000fc600078e02f4 */
[----:B------:R-:W4:Y:S01]  /*54140*/  LDL.LU.64 R244, [R1+0x36f8] ;  /* 0x0036f80001f47983 */ /* 0x000f220000300a00 */
[----:B------:R-:W-:-:S03]  /*54150*/  IMAD.WIDE R20, R252, 0x4, R242 ;  /* 0x00000004fc147825 */ /* 0x000fc600078e02f2 */
[----:B------:R-:W-:Y:S04]  /*54160*/  STL.64 [R1+0x3c8], R12 ;  /* 0x0003c80c01007387 */ /* 0x000fe80000100a00 */
[----:B------:R1:W-:Y:S04]  /*54170*/  STL.64 [R1+0x6f60], R12 ;  /* 0x006f600c01007387 */ /* 0x0003e80000100a00 */
[----:B------:R-:W4:Y:S01]  /*54180*/  LDL.LU.64 R242, [R1+0x1878] ;  /* 0x0018780001f27983 */ /* 0x000f220000300a00 */
[----:B---3--:R-:W-:-:S03]  /*54190*/  IMAD.WIDE R22, R252, 0x4, R240 ;  /* 0x00000004fc167825 */ /* 0x008fc600078e02f0 */
[----:B------:R3:W-:Y:S04]  /*541a0*/  STL.64 [R1+0x3c0], R14 ;  /* 0x0003c00e01007387 */ /* 0x0007e80000100a00 */
[----:B------:R-:W3:Y:S04]  /*541b0*/  LDL.LU.64 R240, [R1+0x3700] ;  /* 0x0037000001f07983 */ /* 0x000ee80000300a00 */
[----:B------:R1:W-:Y:S01]  /*541c0*/  STL.64 [R1+0x3b8], R16 ;  /* 0x0003b81001007387 */ /* 0x0003e20000100a00 */
[----:B--2---:R-:W-:-:S03]  /*541d0*/  IMAD.WIDE R24, R252, 0x4, R238 ;  /* 0x00000004fc187825 */ /* 0x004fc600078e02ee */
[----:B------:R-:W2:Y:S04]  /*541e0*/  LDL.LU.64 R238, [R1+0x1870] ;  /* 0x0018700001ee7983 */ /* 0x000ea80000300a00 */
[----:B------:R2:W-:Y:S01]  /*541f0*/  STL.64 [R1+0x3b0], R18 ;  /* 0x0003b01201007387 */ /* 0x0005e20000100a00 */
[----:B-1----:R-:W-:-:S03]  /*54200*/  IMAD.WIDE R4, R252, 0x4, R236 ;  /* 0x00000004fc047825 */ /* 0x002fc600078e02ec */
[----:B------:R-:W2:Y:S01]  /*54210*/  LDL.LU.64 R236, [R1+0x3708] ;  /* 0x0037080001ec7983 */ /* 0x000ea20000300a00 */
[----:B----4-:R-:W-:-:S03]  /*54220*/  IMAD.WIDE R2, R252, 0x4, R214 ;  /* 0x00000004fc027825 */ /* 0x010fc600078e02d6 */
[----:B------:R1:W-:Y:S04]  /*54230*/  STL.64 [R1+0x3a8], R20 ;  /* 0x0003a81401007387 */ /* 0x0003e80000100a00 */
[----:B------:R-:W4:Y:S04]  /*54240*/  LDL.LU.64 R214, [R1+0x1868] ;  /* 0x0018680001d67983 */ /* 0x000f280000300a00 */
[----:B------:R1:W-:Y:S01]  /*54250*/  STL.64 [R1+0x3a0], R22 ;  /* 0x0003a01601007387 */ /* 0x0003e20000100a00 */
[----:B------:R-:W-:-:S03]  /*54260*/  IMAD.WIDE R26, R252, 0x4, R224 ;  /* 0x00000004fc1a7825 */ /* 0x000fc600078e02e0 */
[----:B------:R-:W4:Y:S04]  /*54270*/  LDL.LU.64 R224, [R1+0x3720] ;  /* 0x0037200001e07983 */ /* 0x000f280000300a00 */
[----:B------:R1:W-:Y:S01]  /*54280*/  STL.64 [R1+0x290], R24 ;  /* 0x0002901801007387 */ /* 0x0003e20000100a00 */
[----:B------:R-:W-:-:S04]  /*54290*/  IMAD.WIDE R28, R252, 0x4, R226 ;  /* 0x00000004fc1c7825 */ /* 0x000fc800078e02e2 */
[C---:B------:R-:W-:Y:S02]  /*542a0*/  IMAD.WIDE R30, R252.reuse, 0x4, R222 ;  /* 0x00000004fc1e7825 */ /* 0x040fe400078e02de */
[----:B------:R-:W4:Y:S02]  /*542b0*/  LDL.LU.64 R222, [R1+0x1860] ;  /* 0x0018600001de7983 */ /* 0x000f240000300a00 */
[C---:B------:R-:W-:Y:S02]  /*542c0*/  IMAD.WIDE R32, R252.reuse, 0x4, R220 ;  /* 0x00000004fc207825 */ /* 0x040fe400078e02dc */
[----:B------:R-:W4:Y:S04]  /*542d0*/  LDL.LU.64 R220, [R1+0x3748] ;  /* 0x0037480001dc7983 */ /* 0x000f280000300a00 */
[----:B------:R1:W-:Y:S01]  /*542e0*/  STL.64 [R1+0xa20], R26 ;  /* 0x000a201a01007387 */ /* 0x0003e20000100a00 */
[----:B------:R-:W-:-:S03]  /*542f0*/  IMAD.WIDE R34, R252, 0x4, R250 ;  /* 0x00000004fc227825 */ /* 0x000fc600078e02fa */
        /* <DEDUP_REMOVED lines=11> */
[----:B---3--:R-:W-:-:S03]  /*543b0*/  IMAD.WIDE R42, R252, 0x4, R240 ;  /* 0x00000004fc2a7825 */ /* 0x008fc600078e02f0 */
[----:B------:R-:W3:Y:S04]  /*543c0*/  LDL.LU.64 R240, [R1+0x1848] ;  /* 0x0018480001f07983 */ /* 0x000ee80000300a00 */
[----:B------:R1:W-:Y:S01]  /*543d0*/  STL.64 [R1+0xca8], R36 ;  /* 0x000ca82401007387 */ /* 0x0003e20000100a00 */
[----:B--2---:R-:W-:-:S03]  /*543e0*/  IMAD.WIDE R44, R252, 0x4, R238 ;  /* 0x00000004fc2c7825 */ /* 0x004fc600078e02ee */
[----:B------:R-:W2:Y:S04]  /*543f0*/  LDL.LU.64 R238, [R1+0x3770] ;  /* 0x0037700001ee7983 */ /* 0x000ea80000300a00 */
[----:B------:R1:W-:Y:S01]  /*54400*/  STL.64 [R1+0xce8], R38 ;  /* 0x000ce82601007387 */ /* 0x0003e20000100a00 */
[----:B------:R-:W-:-:S03]  /*54410*/  IMAD.WIDE R46, R252, 0x4, R236 ;  /* 0x00000004fc2e7825 */ /* 0x000fc600078e02ec */
[----:B------:R-:W2:Y:S04]  /*54420*/  LDL.LU.64 R236, [R1+0x1840] ;  /* 0x0018400001ec7983 */ /* 0x000ea80000300a00 */
[----:B------:R1:W-:Y:S01]  /*54430*/  STL.64 [R1+0xd08], R40 ;  /* 0x000d082801007387 */ /* 0x0003e20000100a00 */
[----:B----4-:R-:W-:-:S03]  /*54440*/  IMAD.WIDE R48, R252, 0x4, R214 ;  /* 0x00000004fc307825 */ /* 0x010fc600078e02d6 */
        /* <DEDUP_REMOVED lines=130> */
[----:B------:R1:W-:Y:S04]  /*54c70*/  STL.64 [R1+0x31f8], R128 ;  /* 0x0031f88001007387 */ /* 0x0003e80000100a00 */
[----:B------:R-:W2:Y:S01]  /*54c80*/  LDL.LU.64 R226, [R1+0x38c8] ;  /* 0x0038c80001e27983 */ /* 0x000ea20000300a00 */
[----:B----4-:R-:W-:-:S03]  /*54c90*/  IMAD.WIDE R228, R252, 0x4, R214 ;  /* 0x00000004fce47825 */ /* 0x010fc600078e02d6 */
        /* <DEDUP_REMOVED lines=9> */
[----:B------:R1:W-:Y:S04]  /*54d30*/  STL.64 [R1+0x3218], R228 ;  /* 0x003218e401007387 */ /* 0x0003e80000100a00 */
[----:B------:R-:W4:Y:S04]  /*54d40*/  LDL.LU.64 R218, [R1+0x38a8] ;  /* 0x0038a80001da7983 */ /* 0x000f280000300a00 */
[----:B------:R1:W-:Y:S01]  /*54d50*/  STL.64 [R1+0x3240], R230 ;  /* 0x003240e601007387 */ /* 0x0003e20000100a00 */
[----:B------:R-:W-:-:S04]  /*54d60*/  IMAD.WIDE R250, R252, 0x4, R250 ;  /* 0x00000004fcfa7825 */ /* 0x000fc800078e02fa */
[C---:B------:R-:W-:Y:S02]  /*54d70*/  IMAD.WIDE R246, R252.reuse, 0x4, R216 ;  /* 0x00000004fcf67825 */ /* 0x040fe400078e02d8 */
[----:B------:R-:W4:Y:S04]  /*54d80*/  LDL.LU.64 R216, [R1+0x1778] ;  /* 0x0017780001d87983 */ /* 0x000f280000300a00 */
[----:B------:R1:W-:Y:S04]  /*54d90*/  STL.64 [R1+0x3238], R232 ;  /* 0x003238e801007387 */ /* 0x0003e80000100a00 */
[----:B------:R-:W4:Y:S04]  /*54da0*/  LDL.LU.64 R214, [R1+0x38a0] ;  /* 0x0038a00001d67983 */ /* 0x000f280000300a00 */
[----:B------:R1:W-:Y:S04]  /*54db0*/  STL.64 [R1+0x32a0], R234 ;  /* 0x0032a0ea01007387 */ /* 0x0003e80000100a00 */
[----:B------:R-:W4:Y:S01]  /*54dc0*/  LDL.LU.64 R212, [R1+0x1770] ;  /* 0x0017700001d47983 */ /* 0x000f220000300a00 */
[----:B------:R-:W-:-:S03]  /*54dd0*/  IMAD.WIDE R244, R252, 0x4, R244 ;  /* 0x00000004fcf47825 */ /* 0x000fc600078e02f4 */
[----:B------:R-:W-:Y:S04]  /*54de0*/  STL.64 [R1+0x3298], R250 ;  /* 0x003298fa01007387 */ /* 0x000fe80000100a00 */
[----:B------:R-:W4:Y:S04]  /*54df0*/  LDL.LU.64 R210, [R1+0x3898] ;  /* 0x0038980001d27983 */ /* 0x000f280000300a00 */
[----:B------:R-:W-:Y:S01]  /*54e00*/  STL.64 [R1+0x32b0], R246 ;  /* 0x0032b0f601007387 */ /* 0x000fe20000100a00 */
[----:B------:R-:W-:-:S03]  /*54e10*/  IMAD.WIDE R242, R252, 0x4, R242 ;  /* 0x00000004fcf27825 */ /* 0x000fc600078e02f2 */
[----:B------:R-:W4:Y:S04]  /*54e20*/  LDL.LU.64 R208, [R1+0x1768] ;  /* 0x0017680001d07983 */ /* 0x000f280000300a00 */
[----:B------:R-:W-:Y:S01]  /*54e30*/  STL.64 [R1+0x32a8], R244 ;  /* 0x0032a8f401007387 */ /* 0x000fe20000100a00 */
[----:B---3--:R-:W-:-:S03]  /*54e40*/  IMAD.WIDE R240, R252, 0x4, R240 ;  /* 0x00000004fcf07825 */ /* 0x008fc600078e02f0 */
[----:B------:R-:W3:Y:S04]  /*54e50*/  LDL.LU.64 R206, [R1+0x3890] ;  /* 0x0038900001ce7983 */ /* 0x000ee80000300a00 */
[----:B------:R-:W-:Y:S04]  /*54e60*/  STL.64 [R1+0x32c0], R242 ;  /* 0x0032c0f201007387 */ /* 0x000fe80000100a00 */
[----:B------:R-:W3:Y:S01]  /*54e70*/  LDL.LU.64 R204, [R1+0x1760] ;  /* 0x0017600001cc7983 */ /* 0x000ee20000300a00 */
[----:B--2---:R-:W-:-:S03]  /*54e80*/  IMAD.WIDE R238, R252, 0x4, R238 ;  /* 0x00000004fcee7825 */ /* 0x004fc600078e02ee */
[----:B------:R-:W-:Y:S04]  /*54e90*/  STL.64 [R1+0x32b8], R240 ;  /* 0x0032b8f001007387 */ /* 0x000fe80000100a00 */
[----:B------:R-:W-:Y:S04]  /*54ea0*/  STL.64 [R1+0x3318], R238 ;  /* 0x003318ee01007387 */ /* 0x000fe80000100a00 */
[----:B------:R-:W2:Y:S01]  /*54eb0*/  LDL.LU.64 R202, [R1+0xc58] ;  /* 0x000c580001ca7983 */ /* 0x000ea20000300a00 */
[----:B------:R-:W-:-:S05]  /*54ec0*/  IMAD.WIDE R236, R252, 0x4, R236 ;  /* 0x00000004fcec7825 */ /* 0x000fca00078e02ec */
[----:B------:R-:W-:Y:S01]  /*54ed0*/  STL.64 [R1+0x32c8], R236 ;  /* 0x0032c8ec01007387 */ /* 0x000fe20000100a00 */
[----:B------:R-:W-:-:S03]  /*54ee0*/  IMAD.WIDE R226, R252, 0x4, R226 ;  /* 0x00000004fce27825 */ /* 0x000fc600078e02e2 */
[----:B------:R-:W2:Y:S04]  /*54ef0*/  LDL.LU.64 R200, [R1+0xc40] ;  /* 0x000c400001c87983 */ /* 0x000ea80000300a00 */
[----:B------:R-:W-:Y:S04]  /*54f00*/  STL.64 [R1+0x3328], R226 ;  /* 0x003328e201007387 */ /* 0x000fe80000100a00 */
[----:B------:R-:W2:Y:S01]  /*54f10*/  LDL.LU.64 R198, [R1+0x3888] ;  /* 0x0038880001c67983 */ /* 0x000ea20000300a00 */
[----:B----4-:R-:W-:-:S05]  /*54f20*/  IMAD.WIDE R224, R252, 0x4, R224 ;  /* 0x00000004fce07825 */ /* 0x010fca00078e02e0 */
[----:B------:R-:W-:Y:S04]  /*54f30*/  STL.64 [R1+0x3320], R224 ;  /* 0x003320e001007387 */ /* 0x000fe80000100a00 */
[----:B------:R-:W4:Y:S01]  /*54f40*/  LDL.LU.64 R196, [R1+0x1750] ;  /* 0x0017500001c47983 */ /* 0x000f220000300a00 */
[----:B------:R-:W-:-:S05]  /*54f50*/  IMAD.WIDE R222, R252, 0x4, R222 ;  /* 0x00000004fcde7825 */ /* 0x000fca00078e02de */
[----:B------:R-:W-:Y:S01]  /*54f60*/  STL.64 [R1+0x3330], R222 ;  /* 0x003330de01007387 */ /* 0x000fe20000100a00 */
[----:B------:R-:W-:-:S03]  /*54f70*/  IMAD.WIDE R220, R252, 0x4, R220 ;  /* 0x00000004fcdc7825 */ /* 0x000fc600078e02dc */
[----:B------:R-:W4:Y:S04]  /*54f80*/  LDL.LU.64 R194, [R1+0x3878] ;  /* 0x0038780001c27983 */ /* 0x000f280000300a00 */
[----:B------:R-:W4:Y:S01]  /*54f90*/  LDL.LU.64 R192, [R1+0x1748] ;  /* 0x0017480001c07983 */ /* 0x000f220000300a00 */
[----:B------:R-:W-:-:S03]  /*54fa0*/  IMAD.WIDE R218, R252, 0x4, R218 ;  /* 0x00000004fcda7825 */ /* 0x000fc600078e02da */
[----:B------:R1:W-:Y:S04]  /*54fb0*/  STL.64 [R1+0x33d0], R220 ;  /* 0x0033d0dc01007387 */ /* 0x0003e80000100a00 */
        /* <DEDUP_REMOVED lines=13> */
[----:B------:R-:W4:Y:S01]  /*55090*/  LDL.LU.64 R180, [R1+0x1730] ;  /* 0x0017300001b47983 */ /* 0x000f220000300a00 */
[----:B------:R-:W-:-:S03]  /*550a0*/  IMAD.WIDE R208, R252, 0x4, R208 ;  /* 0x00000004fcd07825 */ /* 0x000fc600078e02d0 */
[----:B------:R-:W-:Y:S04]  /*550b0*/  STL.64 [R1+0x3450], R210 ;  /* 0x003450d201007387 */ /* 0x000fe80000100a00 */
[----:B------:R-:W4:Y:S01]  /*550c0*/  LDL.LU.64 R178, [R1+0x3850] ;  /* 0x0038500001b27983 */ /* 0x000f220000300a00 */
[----:B---3--:R-:W-:-:S03]  /*550d0*/  IMAD.WIDE R206, R252, 0x4, R206 ;  /* 0x00000004fcce7825 */ /* 0x008fc600078e02ce */
[----:B------:R-:W-:Y:S04]  /*550e0*/  STL.64 [R1+0x3438], R208 ;  /* 0x003438d001007387 */ /* 0x000fe80000100a00 */
[----:B------:R-:W3:Y:S01]  /*550f0*/  LDL.LU.64 R176, [R1+0x1728] ;  /* 0x0017280001b07983 */ /* 0x000ee20000300a00 */
[----:B------:R-:W-:-:S03]  /*55100*/  IMAD.WIDE R204, R252, 0x4, R204 ;  /* 0x00000004fccc7825 */ /* 0x000fc600078e02cc */
[----:B------:R-:W-:Y:S04]  /*55110*/  STL.64 [R1+0x3460], R206 ;  /* 0x003460ce01007387 */ /* 0x000fe80000100a00 */
[----:B------:R-:W3:Y:S04]  /*55120*/  LDL.LU.64 R174, [R1+0x3848] ;  /* 0x0038480001ae7983 */ /* 0x000ee80000300a00 */
[----:B------:R-:W-:Y:S04]  /*55130*/  STL.64 [R1+0x3458], R204 ;  /* 0x003458cc01007387 */ /* 0x000fe80000100a00 */
[----:B------:R-:W3:Y:S01]  /*55140*/  LDL.LU.64 R172, [R1+0x1720] ;  /* 0x0017200001ac7983 */ /* 0x000ee20000300a00 */
[----:B--2---:R-:W-:-:S05]  /*55150*/  IMAD.WIDE R202, R252, 0x4, R202 ;  /* 0x00000004fcca7825 */ /* 0x004fca00078e02ca */
[----:B------:R-:W-:Y:S01]  /*55160*/  STL.64 [R1+0x3050], R202 ;  /* 0x003050ca01007387 */ /* 0x000fe20000100a00 */
[----:B------:R-:W-:-:S05]  /*55170*/  IMAD.WIDE R200, R252, 0x4, R200 ;  /* 0x00000004fcc87825 */ /* 0x000fca00078e02c8 */
[----:B------:R-:W-:Y:S01]  /*55180*/  STL.64 [R1+0xc40], R200 ;  /* 0x000c40c801007387 */ /* 0x000fe20000100a00 */
[----:B------:R-:W-:-:S03]  /*55190*/  IMAD.WIDE R198, R252, 0x4, R198 ;  /* 0x00000004fcc67825 */ /* 0x000fc600078e02c6 */
[----:B------:R-:W2:Y:S04]  /*551a0*/  LDL.LU.64 R170, [R1+0x3840] ;  /* 0x0038400001aa7983 */ /* 0x000ea80000300a00 */
[----:B------:R-:W-:Y:S04]  /*551b0*/  STL.64 [R1+0x3470], R198 ;  /* 0x003470c601007387 */ /* 0x000fe80000100a00 */
[----:B------:R-:W2:Y:S01]  /*551c0*/  LDL.LU.64 R168, [R1+0x1718] ;  /* 0x0017180001a87983 */ /* 0x000ea20000300a00 */
[----:B----4-:R-:W-:-:S05]  /*551d0*/  IMAD.WIDE R196, R252, 0x4, R196 ;  /* 0x00000004fcc47825 */ /* 0x010fca00078e02c4 */
[----:B------:R-:W-:Y:S01]  /*551e0*/  STL.64 [R1+0x3468], R196 ;  /* 0x003468c401007387 */ /* 0x000fe20000100a00 */
        /* <DEDUP_REMOVED lines=23> */
[----:B---3--:R-:W-:-:S03]  /*55360*/  IMAD.WIDE R176, R252, 0x4, R176 ;  /* 0x00000004fcb07825 */ /* 0x008fc600078e02b0 */
        /* <DEDUP_REMOVED lines=10> */
[----:B------:R-:W-:Y:S04]  /*55410*/  STL.64 [R1+0x3510], R174 ;  /* 0x003510ae01007387 */ /* 0x000fe80000100a00 */
[----:B------:R-:W3:Y:S01]  /*55420*/  LDL.LU.64 R142, [R1+0x3808] ;  /* 0x00380800018e7983 */ /* 0x000ee20000300a00 */
[----:B--2---:R-:W-:-:S03]  /*55430*/  IMAD.WIDE R170, R252, 0x4, R170 ;  /* 0x00000004fcaa7825 */ /* 0x004fc600078e02aa */
[----:B------:R-:W2:Y:S04]  /*55440*/  LDL.LU.64 R140, [R1+0x16e0] ;  /* 0x0016e000018c7983 */ /* 0x000ea80000300a00 */
[----:B------:R-:W-:Y:S01]  /*55450*/  STL.64 [R1+0x3508], R172 ;  /* 0x003508ac01007387 */ /* 0x000fe20000100a00 */
[----:B------:R-:W-:-:S03]  /*55460*/  IMAD.WIDE R168, R252, 0x4, R168 ;  /* 0x00000004fca87825 */ /* 0x000fc600078e02a8 */
[----:B------:R-:W2:Y:S04]  /*55470*/  LDL.LU.64 R138, [R1+0x3800] ;  /* 0x00380000018a7983 */ /* 0x000ea80000300a00 */
[----:B------:R-:W2:Y:S04]  /*55480*/  LDL.LU.64 R136, [R1+0x16d8] ;  /* 0x0016d80001887983 */ /* 0x000ea80000300a00 */
[----:B------:R-:W-:Y:S04]  /*55490*/  STL.64 [R1+0x3520], R170 ;  /* 0x003520aa01007387 */ /* 0x000fe80000100a00 */
[----:B------:R-:W2:Y:S04]  /*554a0*/  LDL.64 R12, [R1+0x400] ;  /* 0x00040000010c7983 */ /* 0x000ea80000100a00 */
[----:B------:R-:W2:Y:S04]  /*554b0*/  LDL.64 R10, [R1+0x3f8] ;  /* 0x0003f800010a7983 */ /* 0x000ea80000100a00 */
[----:B------:R-:W-:Y:S04]  /*554c0*/  STL.64 [R1+0x3518], R168 ;  /* 0x003518a801007387 */ /* 0x000fe80000100a00 */
[----:B------:R-:W2:Y:S04]  /*554d0*/  LDL.64 R8, [R1+0x3f0] ;  /* 0x0003f00001087983 */ /* 0x000ea80000100a00 */
[----:B------:R-:W2:Y:S01]  /*554e0*/  LDL.64 R6, [R1+0x3e8] ;  /* 0x0003e80001067983 */ /* 0x000ea20000100a00 */
[----:B----4-:R-:W-:-:S04]  /*554f0*/  IMAD.WIDE R166, R252, 0x4, R166 ;  /* 0x00000004fca67825 */ /* 0x010fc800078e02a6 */
[C---:B------:R-:W-:Y:S01]  /*55500*/  IMAD.WIDE R164, R252.reuse, 0x4, R164 ;  /* 0x00000004fca47825 */ /* 0x040fe200078e02a4 */
[----:B------:R-:W-:Y:S04]  /*55510*/  STL.64 [R1+0x35e0], R166 ;  /* 0x0035e0a601007387 */ /* 0x000fe80000100a00 */
[----:B------:R-:W-:Y:S01]  /*55520*/  STL.64 [R1+0x35d8], R164 ;  /* 0x0035d8a401007387 */ /* 0x000fe20000100a00 */
[----:B------:R-:W-:-:S05]  /*55530*/  IMAD.WIDE R162, R252, 0x4, R162 ;  /* 0x00000004fca27825 */ /* 0x000fca00078e02a2 */
[----:B------:R-:W-:Y:S01]  /*55540*/  STL.64 [R1+0x35d0], R162 ;  /* 0x0035d0a201007387 */ /* 0x000fe20000100a00 */
[----:B------:R-:W-:-:S05]  /*55550*/  IMAD.WIDE R160, R252, 0x4, R160 ;  /* 0x00000004fca07825 */ /* 0x000fca00078e02a0 */
[----:B------:R-:W-:Y:S01]  /*55560*/  STL.64 [R1+0x35c8], R160 ;  /* 0x0035c8a001007387 */ /* 0x000fe20000100a00 */
[----:B------:R-:W-:-:S04]  /*55570*/  IMAD.WIDE R158, R252, 0x4, R158 ;  /* 0x00000004fc9e7825 */ /* 0x000fc800078e029e */
[C---:B------:R-:W-:Y:S01]  /*55580*/  IMAD.WIDE R156, R252.reuse, 0x4, R156 ;  /* 0x00000004fc9c7825 */ /* 0x040fe200078e029c */
[----:B------:R-:W-:Y:S03]  /*55590*/  STL.64 [R1+0x35c0], R158 ;  /* 0x0035c09e01007387 */ /* 0x000fe60000100a00 */
[C---:B---3--:R-:W-:Y:S01]  /*555a0*/  IMAD.WIDE R154, R252.reuse, 0x4, R154 ;  /* 0x00000004fc9a7825 */ /* 0x048fe200078e029a */
        /* <DEDUP_REMOVED lines=13> */
[C---:B--2---:R-:W-:Y:S01]  /*55680*/  IMAD.WIDE R140, R252.reuse, 0x4, R140 ;  /* 0x00000004fc8c7825 */ /* 0x044fe200078e028c */
[----:B------:R-:W-:Y:S03]  /*55690*/  STL.64 [R1+0x3540], R142 ;  /* 0x0035408e01007387 */ /* 0x000fe60000100a00 */
[----:B------:R-:W-:-:S04]  /*556a0*/  IMAD.WIDE R138, R252, 0x4, R138 ;  /* 0x00000004fc8a7825 */ /* 0x000fc800078e028a */
[----:B------:R-:W-:Y:S01]  /*556b0*/  IMAD.WIDE R136, R252, 0x4, R136 ;  /* 0x00000004fc887825 */ /* 0x000fe200078e0288 */
        /* <DEDUP_REMOVED lines=14> */
[----:B------:R-:W5:Y:S04]  /*557a0*/  LDL.LU.64 R6, [R1+0x6f40] ;  /* 0x006f400001067983 */ /* 0x000f680000300a00 */
[----:B------:R-:W-:Y:S04]  /*557b0*/  LDGSTS.E [R248+0x43f00], desc[UR42][R12.64], P6 ;  /* 0x43f000000cf87fae */ /* 0x000fe8000b1a102a */
        /* <DEDUP_REMOVED lines=12> */
[----:B-1----:R-:W5:Y:S04]  /*55880*/  LDL.LU.64 R20, [R1+0x6f08] ;  /* 0x006f080001147983 */ /* 0x002f680000300a00 */
[----:B------:R-:W-:Y:S04]  /*55890*/  LDGSTS.E [R248+0x47e00], desc[UR42][R4.64], P5 ;  /* 0x47e0000004f87fae */ /* 0x000fe8000a9a102a */
[----:B------:R-:W5:Y:S04]  /*558a0*/  LDL.LU.64 R22, [R1+0x6f00] ;  /* 0x006f000001167983 */ /* 0x000f680000300a00 */
[----:B------:R-:W-:Y:S04]  /*558b0*/  LDGSTS.E [R248+0x47f00], desc[UR42][R2.64], P6 ;  /* 0x47f0000002f87fae */ /* 0x000fe8000b1a102a */
[----:B------:R-:W5:Y:S04]  /*558c0*/  LDL.LU.64 R24, [R1+0x6ef8] ;  /* 0x006ef80001187983 */ /* 0x000f680000300a00 */
[----:B------:R-:W-:Y:S04]  /*558d0*/  LDGSTS.E [R248+0x48e00], desc[UR42][R26.64], P5 ;  /* 0x48e000001af87fae */ /* 0x000fe8000a9a102a */
[----:B------:R-:W-:Y:S04]  /*558e0*/  LDGSTS.E [R248+0x48f00], desc[UR42][R28.64], P6 ;  /* 0x48f000001cf87fae */ /* 0x000fe8000b1a102a */
[----:B------:R-:W-:Y:S04]  /*558f0*/  LDGSTS.E [R248+0x49e00], desc[UR42][R30.64], P5 ;  /* 0x49e000001ef87fae */ /* 0x000fe8000a9a102a */
[----:B------:R-:W5:Y:S04]  /*55900*/  LDL.LU.64 R26, [R1+0x6ef0] ;  /* 0x006ef000011a7983 */ /* 0x000f680000300a00 */
[----:B------:R-:W5:Y:S04]  /*55910*/  LDL.LU.64 R28, [R1+0x6ee8] ;  /* 0x006ee800011c7983 */ /* 0x000f680000300a00 */
        /* <DEDUP_REMOVED lines=114> */
[----:B------:R1:W-:Y:S04]  /*56040*/  STL [R1+0xf88], RZ ;  /* 0x000f88ff01007387 */ /* 0x0003e80000100800 */
        /* <DEDUP_REMOVED lines=1670> */
[----:B------:R-:W-:Y:S04]  /*5c8b0*/  LDGSTS.E [R248+0x66e00], desc[UR42][R246.64], P5 ;  /* 0x66e00000f6f87fae */ /* 0x000fe8000a9a102a */
        /* <DEDUP_REMOVED lines=17> */
[----:B------:R2:W-:Y:S04]  /*5c9d0*/  LDGSTS.E [R248+0x6af00], desc[UR42][R220.64], P6 ;  /* 0x6af00000dcf87fae */ /* 0x0005e8000b1a102a */
        /* <DEDUP_REMOVED lines=84> */
[----:B------:R1:W-:Y:S01]  /*5cf20*/  STL [R1+0x1640], RZ ;  /* 0x001640ff01007387 */ /* 0x0003e20000100800 */
[----:B------:R-:W-:-:S05]  /*5cf30*/  VIADD R0, R0, 0x7f ;  /* 0x0000007f00007836 */ /* 0x000fca0000000000 */
[----:B------:R-:W-:Y:S01]  /*5cf40*/  ISETP.GE.AND P0, PT, R0, 0x80, PT ;  /* 0x000000800000780c */ /* 0x000fe20003f06270 */
[----:B------:R1:W-:Y:S01]  /*5cf50*/  STL [R1+0x1644], RZ ;  /* 0x001644ff01007387 */ /* 0x0003e20000100800 */
[----:B--2---:R-:W-:Y:S02]  /*5cf60*/  CS2R R220, SRZ ;  /* 0x0000000000dc7805 */ /* 0x004fe4000001ff00 */
[----:B------:R-:W-:Y:S02]  /*5cf70*/  CS2R R222, SRZ ;  /* 0x0000000000de7805 */ /* 0x000fe4000001ff00 */
[----:B------:R-:W-:Y:S01]  /*5cf80*/  CS2R R236, SRZ ;  /* 0x0000000000ec7805 */ /* 0x000fe2000001ff00 */
[----:B------:R1:W-:Y:S01]  /*5cf90*/  STL [R1+0x1648], RZ ;  /* 0x001648ff01007387 */ /* 0x0003e20000100800 */
[----:B------:R-:W-:Y:S02]  /*5cfa0*/  CS2R R238, SRZ ;  /* 0x0000000000ee7805 */ /* 0x000fe4000001ff00 */
[----:B---3--:R-:W-:-:S02]  /*5cfb0*/  CS2R R212, SRZ ;  /* 0x0000000000d47805 */ /* 0x008fc4000001ff00 */
[----:B------:R-:W-:Y:S01]  /*5cfc0*/  CS2R R214, SRZ ;  /* 0x0000000000d67805 */ /* 0x000fe2000001ff00 */
[----:B------:R1:W-:Y:S01]  /*5cfd0*/  STL [R1+0x164c], RZ ;  /* 0x00164cff01007387 */ /* 0x0003e20000100800 */
[----:B----4-:R-:W-:Y:S02]  /*5cfe0*/  CS2R R136, SRZ ;  /* 0x0000000000887805 */ /* 0x010fe4000001ff00 */
[----:B------:R-:W-:Y:S02]  /*5cff0*/  CS2R R138, SRZ ;  /* 0x00000000008a7805 */ /* 0x000fe4000001ff00 */
[----:B------:R-:W-:Y:S01]  /*5d000*/  CS2R R140, SRZ ;  /* 0x00000000008c7805 */ /* 0x000fe2000001ff00 */
[----:B------:R1:W-:Y:S01]  /*5d010*/  STL [R1+0x1620], RZ ;  /* 0x001620ff01007387 */ /* 0x0003e20000100800 */
[----:B------:R-:W-:Y:S02]  /*5d020*/  CS2R R142, SRZ ;  /* 0x00000000008e7805 */ /* 0x000fe4000001ff00 */
[----:B------:R-:W-:-:S02]  /*5d030*/  CS2R R144, SRZ ;  /* 0x0000000000907805 */ /* 0x000fc4000001ff00 */
[----:B------:R-:W-:Y:S01]  /*5d040*/  CS2R R146, SRZ ;  /* 0x0000000000927805 */ /* 0x000fe2000001ff00 */
[----:B------:R1:W-:Y:S01]  /*5d050*/  STL [R1+0x1624], RZ ;  /* 0x001624ff01007387 */ /* 0x0003e20000100800 */
[----:B------:R-:W-:Y:S02]  /*5d060*/  CS2R R148, SRZ ;  /* 0x0000000000947805 */ /* 0x000fe4000001ff00 */
        /* <DEDUP_REMOVED lines=167> */
[----:B------:R1:W-:Y:S04]  /*5dae0*/  STL [R1], RZ ;  /* 0x000000ff01007387 */ /* 0x0003e80000100800 */
        /* <DEDUP_REMOVED lines=83> */
[----:B------:R-:W0:Y:S01]  /*5e020*/  LDGDEPBAR ;  /* 0x00000000000079af */ /* 0x000e220000000000 */
[----:B------:R-:W-:Y:S05]  /*5e030*/  @!P0 BRA `(.L_x_0) ;  /* 0x0000115000508947 */ /* 0x000fea0003800000 */
[----:B------:R-:W2:Y:S04]  /*5e040*/  LDL.LU.64 R210, [R1+0x3798] ;  /* 0x0037980001d27983 */ /* 0x000ea80000300a00 */
[----:B------:R-:W3:Y:S04]  /*5e050*/  LDL.LU.64 R244, [R1+0x37a0] ;  /* 0x0037a00001f47983 */ /* 0x000ee80000300a00 */
[----:B------:R-:W4:Y:S04]  /*5e060*/  LDL.LU.64 R246, [R1+0x37a8] ;  /* 0x0037a80001f67983 */ /* 0x000f280000300a00 */
[----:B------:R-:W3:Y:S04]  /*5e070*/  LDL.LU.64 R224, [R1+0x37c0] ;  /* 0x0037c00001e07983 */ /* 0x000ee80000300a00 */
[----:B------:R-:W3:Y:S04]  /*5e080*/  LDL.LU.64 R226, [R1+0x2548] ;  /* 0x0025480001e27983 */ /* 0x000ee80000300a00 */
[----:B------:R-:W4:Y:S04]  /*5e090*/  LDL.LU.64 R240, [R1+0x2540] ;  /* 0x0025400001f07983 */ /* 0x000f280000300a00 */
[----:B------:R-:W4:Y:S04]  /*5e0a0*/  LDL.LU.64 R216, [R1+0x2538] ;  /* 0x0025380001d87983 */ /* 0x000f280000300a00 */
[----:B------:R-:W4:Y:S04]  /*5e0b0*/  LDL.LU.64 R218, [R1+0x2530] ;  /* 0x0025300001da7983 */ /* 0x000f280000300a00 */
[----:B------:R-:W4:Y:S04]  /*5e0c0*/  LDL.LU.64 R242, [R1+0x1498] ;  /* 0x0014980001f27983 */ /* 0x000f280000300a00 */
[----:B------:R-:W4:Y:S04]  /*5e0d0*/  LDL.LU.64 R248, [R1+0x1490] ;  /* 0x0014900001f87983 */ /* 0x000f280000300a00 */
[----:B------:R-:W4:Y:S04]  /*5e0e0*/  LDL.LU.64 R250, [R1+0x1488] ;  /* 0x0014880001fa7983 */ /* 0x000f280000300a00 */
[----:B--2---:R2:W-:Y:S01]  /*5e0f0*/  STL [R1+0x66ac], R210 ;  /* 0x0066acd201007387 */ /* 0x0045e20000100800 */
[----:B------:R-:W-:-:S03]  /*5e100*/  IMAD.MOV.U32 R136, RZ, RZ, R211 ;  /* 0x000000ffff887224 */ /* 0x000fc600078e00d3 */
[----:B--2---:R-:W2:Y:S04]  /*5e110*/  LDL.LU.64 R210, [R1+0x1480] ;  /* 0x0014800001d27983 */ /* 0x004ea80000300a00 */
[----:B------:R1:W-:Y:S04]  /*5e120*/  STL [R1+0x66a8], R136 ;  /* 0x0066a88801007387 */ /* 0x0003e80000100800 */
[----:B---3--:R3:W-:Y:S01]  /*5e130*/  STL [R1+0x66b4], R244 ;  /* 0x0066b4f401007387 */ /* 0x0087e20000100800 */
[----:B-1----:R-:W-:-:S03]  /*5e140*/  IMAD.MOV.U32 R136, RZ, RZ, R245 ;  /* 0x000000ffff887224 */ /* 0x002fc600078e00f5 */
[----:B---3--:R-:W3:Y:S04]  /*5e150*/  LDL.LU.64 R244, [R1+0x988] ;  /* 0x0009880001f47983 */ /* 0x008ee80000300a00 */
[----:B------:R1:W-:Y:S04]  /*5e160*/  STL [R1+0x66b0], R136 ;  /* 0x0066b08801007387 */ /* 0x0003e80000100800 */
[----:B----4-:R4:W-:Y:S01]  /*5e170*/  STL [R1+0x66bc], R246 ;  /* 0x0066bcf601007387 */ /* 0x0109e20000100800 */
[----:B-1----:R-:W-:-:S03]  /*5e180*/  MOV R136, R247 ;  /* 0x000000f700887202 */ /* 0x002fc60000000f00 */
[----:B----4-:R-:W4:Y:S04]  /*5e190*/  LDL.LU.64 R246, [R1+0x980] ;  /* 0x0009800001f67983 */ /* 0x010f280000300a00 */
[----:B------:R1:W-:Y:S04]  /*5e1a0*/  STL [R1+0x66b8], R136 ;  /* 0x0066b88801007387 */ /* 0x0003e80000100800 */
[----:B------:R1:W-:Y:S02]  /*5e1b0*/  STL [R1+0x66c4], R224 ;  /* 0x0066c4e001007387 */ /* 0x0003e40000100800 */
[----:B-1----:R-:W-:-:S02]  /*5e1c0*/  IMAD.MOV.U32 R136, RZ, RZ, R225 ;  /* 0x000000ffff887224 */ /* 0x002fc400078e00e1 */
[----:B------:R-:W4:Y:S04]  /*5e1d0*/  LDL.LU.64 R224, [R1+0x968] ;  /* 0x0009680001e07983 */ /* 0x000f280000300a00 */
        /* <DEDUP_REMOVED lines=26> */
[----:B-1----:R-:W-:-:S02]  /*5e380*/  MOV R136, R251 ;  /* 0x000000fb00887202 */ /* 0x002fc40000000f00 */
[----:B------:R-:W4:Y:S04]  /*5e390*/  LDL.LU.64 R250, [R1+0x2520] ;  /* 0x0025200001fa7983 */ /* 0x000f280000300a00 */
[----:B------:R1:W-:Y:S04]  /*5e3a0*/  STL [R1+0x6670], R136 ;  /* 0x0066708801007387 */ /* 0x0003e80000100800 */
[----:B--2---:R2:W-:Y:S01]  /*5e3b0*/  STL [R1+0x6674], R210 ;  /* 0x006674d201007387 */ /* 0x0045e20000100800 */
[----:B-1----:R-:W-:-:S03]  /*5e3c0*/  IMAD.MOV.U32 R136, RZ, RZ, R211 ;  /* 0x000000ffff887224 */ /* 0x002fc600078e00d3 */
[----:B--2---:R-:W2:Y:S04]  /*5e3d0*/  LDL.LU.64 R210, [R1+0x2518] ;  /* 0x0025180001d27983 */ /* 0x004ea80000300a00 */
[----:B------:R1:W-:Y:S04]  /*5e3e0*/  STL [R1+0x6668], R136 ;  /* 0x0066688801007387 */ /* 0x0003e80000100800 */
[----:B---3--:R3:W-:Y:S01]  /*5e3f0*/  STL [R1+0x666c], R244 ;  /* 0x00666cf401007387 */ /* 0x0087e20000100800 */
[----:B-1----:R-:W-:-:S03]  /*5e400*/  IMAD.MOV.U32 R136, RZ, RZ, R245 ;  /* 0x000000ffff887224 */ /* 0x002fc600078e00f5 */
[----:B---3--:R-:W3:Y:S04]  /*5e410*/  LDL.LU.64 R244, [R1+0x2510] ;  /* 0x0025100001f47983 */ /* 0x008ee80000300a00 */
[----:B------:R1:W-:Y:S04]  /*5e420*/  STL [R1+0x6660], R136 ;  /* 0x0066608801007387 */ /* 0x0003e80000100800 */
[----:B----4-:R4:W-:Y:S01]  /*5e430*/  STL [R1+0x6664], R246 ;  /* 0x006664f601007387 */ /* 0x0109e20000100800 */
[----:B-1----:R-:W-:-:S03]  /*5e440*/  IMAD.MOV.U32 R136, RZ, RZ, R247 ;  /* 0x000000ffff887224 */ /* 0x002fc600078e00f7 */
        /* <DEDUP_REMOVED lines=83> */
[----:B-1----:R-:W-:-:S03]  /*5e980*/  MOV R136, R245 ;  /* 0x000000f500887202 */ /* 0x002fc60000000f00 */
        /* <DEDUP_REMOVED lines=127> */
[----:B-1----:R-:W-:-:S03]  /*5f180*/  MOV R136, R211 ;  /* 0x000000d300887202 */ /* 0x002fc60000000f00 */
        /* <DEDUP_REMOVED lines=482> */
[----:B--2---:R-:W-:Y:S01]  /*60fb0*/  STL [R1+0x60f4], R210 ;  /* 0x0060f4d201007387 */ /* 0x004fe20000100800 */
[----:B-1----:R-:W-:-:S03]  /*60fc0*/  IMAD.MOV.U32 R136, RZ, RZ, R211 ;  /* 0x000000ffff887224 */ /* 0x002fc600078e00d3 */
[----:B------:R-:W2:Y:S04]  /*60fd0*/  LDL.LU.64 R208, [R1+0x23b8] ;  /* 0x0023b80001d07983 */ /* 0x000ea80000300a00 */
        /* <DEDUP_REMOVED lines=41> */
[----:B--2---:R-:W-:Y:S04]  /*61270*/  STL [R1+0x609c], R208 ;  /* 0x00609cd001007387 */ /* 0x004fe80000100800 */
[----:B------:R-:W2:Y:S01]  /*61280*/  LDL.LU.64 R210, [R1+0x2cd0] ;  /* 0x002cd00001d27983 */ /* 0x000ea20000300a00 */
[----:B-1----:R-:W-:-:S03]  /*61290*/  IMAD.MOV.U32 R136, RZ, RZ, R209 ;  /* 0x000000ffff887224 */ /* 0x002fc600078e00d1 */
[----:B---3--:R-:W-:Y:S04]  /*612a0*/  STL [R1+0x6094], R244 ;  /* 0x006094f401007387 */ /* 0x008fe80000100800 */
[----:B------:R1:W-:Y:S02]  /*612b0*/  STL [R1+0x6090], R136 ;  /* 0x0060908801007387 */ /* 0x0003e40000100800 */
[----:B-1----:R-:W-:Y:S02]  /*612c0*/  IMAD.MOV.U32 R136, RZ, RZ, R245 ;  /* 0x000000ffff887224 */ /* 0x002fe400078e00f5 */
[----:B------:R-:W3:Y:S04]  /*612d0*/  LDL.LU.64 R244, [R1+0x2cc8] ;  /* 0x002cc80001f47983 */ /* 0x000ee80000300a00 */
        /* <DEDUP_REMOVED lines=33> */
[----:B------:R2:W-:Y:S01]  /*614f0*/  STL [R1+0x604c], R250 ;  /* 0x00604cfa01007387 */ /* 0x0005e20000100800 */
[----:B-1----:R-:W-:-:S03]  /*61500*/  IMAD.MOV.U32 R136, RZ, RZ, R251 ;  /* 0x000000ffff887224 */ /* 0x002fc600078e00fb */
[----:B--2---:R-:W-:Y:S04]  /*61510*/  STL [R1+0x6044], R210 ;  /* 0x006044d201007387 */ /* 0x004fe80000100800 */
[----:B------:R1:W-:Y:S04]  /*61520*/  STL [R1+0x6040], R136 ;  /* 0x0060408801007387 */ /* 0x0003e80000100800 */
[----:B------:R-:W2:Y:S04]  /*61530*/  LDL.LU.64 R250, [R1+0x12e0] ;  /* 0x0012e00001fa7983 */ /* 0x000ea80000300a00 */
[----:B------:R-:W2:Y:S01]  /*61540*/  LDL.LU.64 R208, [R1+0x498] ;  /* 0x0004980001d07983 */ /* 0x000ea20000300a00 */
[----:B-1----:R-:W-:-:S05]  /*61550*/  IMAD.MOV.U32 R136, RZ, RZ, R211 ;  /* 0x000000ffff887224 */ /* 0x002fca00078e00d3 */
[----:B------:R1:W-:Y:S04]  /*61560*/  STL [R1+0x6038], R136 ;  /* 0x0060388801007387 */ /* 0x0003e80000100800 */
[----:B---3--:R3:W-:Y:S01]  /*61570*/  STL [R1+0x603c], R244 ;  /* 0x00603cf401007387 */ /* 0x0087e20000100800 */
[----:B-1----:R-:W-:-:S03]  /*61580*/  MOV R136, R245 ;  /* 0x000000f500887202 */ /* 0x002fc60000000f00 */
[----:B---3--:R-:W3:Y:S04]  /*61590*/  LDL.LU.64 R244, [R1+0x490] ;  /* 0x0004900001f47983 */ /* 0x008ee80000300a00 */
[----:B------:R1:W-:Y:S04]  /*615a0*/  STL [R1+0x6030], R136 ;  /* 0x0060308801007387 */ /* 0x0003e80000100800 */
[----:B----4-:R-:W-:Y:S04]  /*615b0*/  STL [R1+0x6034], R246 ;  /* 0x006034f601007387 */ /* 0x010fe80000100800 */
[----:B------:R-:W4:Y:S01]  /*615c0*/  LDL.LU.64 R210, [R1+0x488] ;  /* 0x0004880001d27983 */ /* 0x000f220000300a00 */
[----:B-1----:R-:W-:-:S05]  /*615d0*/  IMAD.MOV.U32 R136, RZ, RZ, R247 ;  /* 0x000000ffff887224 */ /* 0x002fca00078e00f7 */
[----:B------:R1:W-:Y:S04]  /*615e0*/  STL [R1+0x6028], R136 ;  /* 0x0060288801007387 */ /* 0x0003e80000100800 */
[----:B------:R1:W-:Y:S02]  /*615f0*/  STL [R1+0x602c], R224 ;  /* 0x00602ce001007387 */ /* 0x0003e40000100800 */
[----:B-1----:R-:W-:Y:S02]  /*61600*/  IMAD.MOV.U32 R136, RZ, RZ, R225 ;  /* 0x000000ffff887224 */ /* 0x002fe400078e00e1 */
[----:B------:R-:W4:Y:S04]  /*61610*/  LDL.LU.64 R246, [R1+0x480] ;  /* 0x0004800001f67983 */ /* 0x000f280000300a00 */
[----:B------:R-:W-:Y:S04]  /*61620*/  STL [R1+0x6024], R226 ;  /* 0x006024e201007387 */ /* 0x000fe80000100800 */
[----:B------:R1:W-:Y:S04]  /*61630*/  STL [R1+0x6020], R136 ;  /* 0x0060208801007387 */ /* 0x0003e80000100800 */
[----:B------:R-:W4:Y:S01]  /*61640*/  LDL.LU.64 R224, [R1+0x2cb8] ;  /* 0x002cb80001e07983 */ /* 0x000f220000300a00 */
[----:B-1----:R-:W-:-:S03]  /*61650*/  IMAD.MOV.U32 R136, RZ, RZ, R227 ;  /* 0x000000ffff887224 */ /* 0x002fc600078e00e3 */
[----:B------:R-:W-:Y:S04]  /*61660*/  STL [R1+0x601c], R240 ;  /* 0x00601cf001007387 */ /* 0x000fe80000100800 */
[----:B------:R1:W-:Y:S04]  /*61670*/  STL [R1+0x6018], R136 ;  /* 0x0060188801007387 */ /* 0x0003e80000100800 */
[----:B------:R-:W4:Y:S01]  /*61680*/  LDL.LU.64 R226, [R1+0x2cb0] ;  /* 0x002cb00001e27983 */ /* 0x000f220000300a00 */
[----:B-1----:R-:W-:-:S03]  /*61690*/  IMAD.MOV.U32 R136, RZ, RZ, R241 ;  /* 0x000000ffff887224 */ /* 0x002fc600078e00f1 */
[----:B------:R-:W-:Y:S04]  /*616a0*/  STL [R1+0x6014], R216 ;  /* 0x006014d801007387 */ /* 0x000fe80000100800 */
[----:B------:R1:W-:Y:S02]  /*616b0*/  STL [R1+0x6010], R136 ;  /* 0x0060108801007387 */ /* 0x0003e40000100800 */
[----:B-1----:R-:W-:Y:S02]  /*616c0*/  IMAD.MOV.U32 R136, RZ, RZ, R217 ;  /* 0x000000ffff887224 */ /* 0x002fe400078e00d9 */
[----:B------:R-:W4:Y:S04]  /*616d0*/  LDL.LU.64 R216, [R1+0x2ca8] ;  /* 0x002ca80001d87983 */ /* 0x000f280000300a00 */
[----:B------:R1:W-:Y:S04]  /*616e0*/  STL [R1+0x6008], R136 ;  /* 0x0060088801007387 */ /* 0x0003e80000100800 */
[----:B------:R1:W-:Y:S02]  /*616f0*/  STL [R1+0x600c], R218 ;  /* 0x00600cda01007387 */ /* 0x0003e40000100800 */
[----:B-1----:R-:W-:-:S02]  /*61700*/  IMAD.MOV.U32 R136, RZ, RZ, R219 ;  /* 0x000000ffff887224 */ /* 0x002fc400078e00db */
[----:B------:R-:W4:Y:S04]  /*61710*/  LDL.LU.64 R218, [R1+0x2ca0] ;  /* 0x002ca00001da7983 */ /* 0x000f280000300a00 */
[----:B------:R1:W-:Y:S04]  /*61720*/  STL [R1+0x6000], R136 ;  /* 0x0060008801007387 */ /* 0x0003e80000100800 */
[----:B------:R1:W-:Y:S04]  /*61730*/  STL [R1+0x6004], R242 ;  /* 0x006004f201007387 */ /* 0x0003e80000100800 */
[----:B------:R-:W4:Y:S01]  /*61740*/  LDL.LU.64 R240, [R1+0x2388] ;  /* 0x0023880001f07983 */ /* 0x000f220000300a00 */
[----:B-1----:R-:W-:-:S05]  /*61750*/  IMAD.MOV.U32 R136, RZ, RZ, R243 ;  /* 0x000000ffff887224 */ /* 0x002fca00078e00f3 */
[----:B------:R1:W-:Y:S04]  /*61760*/  STL [R1+0x5ff8], R136 ;  /* 0x005ff88801007387 */ /* 0x0003e80000100800 */
[----:B------:R1:W-:Y:S04]  /*61770*/  STL [R1+0x5ffc], R248 ;  /* 0x005ffcf801007387 */ /* 0x0003e80000100800 */
[----:B------:R-:W4:Y:S01]  /*61780*/  LDL.LU.64 R242, [R1+0x2380] ;  /* 0x0023800001f27983 */ /* 0x000f220000300a00 */
[----:B-1----:R-:W-:-:S03]  /*61790*/  MOV R136, R249 ;  /* 0x000000f900887202 */ /* 0x002fc60000000f00 */
[----:B------:R-:W4:Y:S04]  /*617a0*/  LDL.LU.64 R248, [R1+0x2378] ;  /* 0x0023780001f87983 */ /* 0x000f280000300a00 */
[----:B------:R2:W-:Y:S02]  /*617b0*/  STL [R1+0x5ff0], R136 ;  /* 0x005ff08801007387 */ /* 0x0005e40000100800 */
[----:B--2---:R-:W-:Y:S02]  /*617c0*/  IMAD.MOV.U32 R136, RZ, RZ, R251 ;  /* 0x000000ffff887224 */ /* 0x004fe400078e00fb */
[----:B------:R1:W-:Y:S04]  /*617d0*/  STL [R1+0x5ff4], R250 ;  /* 0x005ff4fa01007387 */ /* 0x0003e80000100800 */
[----:B------:R-:W-:Y:S04]  /*617e0*/  STL [R1+0x5fec], R208 ;  /* 0x005fecd001007387 */ /* 0x000fe80000100800 */
[----:B------:R2:W-:Y:S04]  /*617f0*/  STL [R1+0x5fe8], R136 ;  /* 0x005fe88801007387 */ /* 0x0005e80000100800 */
[----:B-1----:R-:W4:Y:S01]  /*61800*/  LDL.LU.64 R250, [R1+0x2370] ;  /* 0x0023700001fa7983 */ /* 0x002f220000300a00 */
[----:B--2---:R-:W-:-:S03]  /*61810*/  IMAD.MOV.U32 R136, RZ, RZ, R209 ;  /* 0x000000ffff887224 */ /* 0x004fc600078e00d1 */
[----:B---3--:R-:W-:Y:S04]  /*61820*/  STL [R1+0x5fe4], R244 ;  /* 0x005fe4f401007387 */ /* 0x008fe80000100800 */
[----:B------:R1:W-:Y:S02]  /*61830*/  STL [R1+0x5fe0], R136 ;  /* 0x005fe08801007387 */ /* 0x0003e40000100800 */
[----:B-1----:R-:W-:Y:S02]  /*61840*/  IMAD.MOV.U32 R136, RZ, RZ, R245 ;  /* 0x000000ffff887224 */ /* 0x002fe400078e00f5 */
[----:B------:R-:W2:Y:S04]  /*61850*/  LDL.LU.64 R244, [R1+0x12d8] ;  /* 0x0012d80001f47983 */ /* 0x000ea80000300a00 */
[----:B------:R1:W-:Y:S04]  /*61860*/  STL [R1+0x5fd8], R136 ;  /* 0x005fd88801007387 */ /* 0x0003e80000100800 */
[----:B----4-:R-:W-:Y:S01]  /*61870*/  STL [R1+0x5fdc], R210 ;  /* 0x005fdcd201007387 */ /* 0x010fe20000100800 */
[----:B-1----:R-:W-:-:S03]  /*61880*/  IMAD.MOV.U32 R136, RZ, RZ, R211 ;  /* 0x000000ffff887224 */ /* 0x002fc600078e00d3 */
[----:B------:R-:W-:Y:S04]  /*61890*/  STL [R1+0x5fd4], R246 ;  /* 0x005fd4f601007387 */ /* 0x000fe80000100800 */
[----:B------:R1:W-:Y:S04]  /*618a0*/  STL [R1+0x5fd0], R136 ;  /* 0x005fd08801007387 */ /* 0x0003e80000100800 */
[----:B------:R-:W3:Y:S01]  /*618b0*/  LDL.LU.64 R206, [R1+0x12d0] ;  /* 0x0012d00001ce7983 */ /* 0x000ee20000300a00 */
[----:B-1----:R-:W-:-:S03]  /*618c0*/  IMAD.MOV.U32 R136, RZ, RZ, R247 ;  /* 0x000000ffff887224 */ /* 0x002fc600078e00f7 */
        /* <DEDUP_REMOVED lines=18> */
[----:B------:R-:W-:Y:S01]  /*619f0*/  STL [R1+0x5fac], R240 ;  /* 0x005facf001007387 */ /* 0x000fe20000100800 */
[----:B-1----:R-:W-:-:S03]  /*61a00*/  IMAD.MOV.U32 R136, RZ, RZ, R241 ;  /* 0x000000ffff887224 */ /* 0x002fc600078e00f1 */
[----:B------:R-:W-:Y:S04]  /*61a10*/  STL [R1+0x5fa4], R242 ;  /* 0x005fa4f201007387 */ /* 0x000fe80000100800 */
[----:B------:R1:W-:Y:S04]  /*61a20*/  STL [R1+0x5fa0], R136 ;  /* 0x005fa08801007387 */ /* 0x0003e80000100800 */
[----:B------:R-:W-:Y:S01]  /*61a30*/  STL [R1+0x5f9c], R248 ;  /* 0x005f9cf801007387 */ /* 0x000fe20000100800 */
[----:B-1----:R-:W-:-:S05]  /*61a40*/  IMAD.MOV.U32 R136, RZ, RZ, R243 ;  /* 0x000000ffff887224 */ /* 0x002fca00078e00f3 */
[----:B------:R1:W-:Y:S04]  /*61a50*/  STL [R1+0x5f98], R136 ;  /* 0x005f988801007387 */ /* 0x0003e80000100800 */
[----:B------:R-:W4:Y:S04]  /*61a60*/  LDL.LU.64 R208, [R1+0x2c98] ;  /* 0x002c980001d07983 */ /* 0x000f280000300a00 */
[----:B------:R-:W4:Y:S01]  /*61a70*/  LDL.LU.64 R210, [R1+0x2c90] ;  /* 0x002c900001d27983 */ /* 0x000f220000300a00 */
[----:B-1----:R-:W-:-:S05]  /*61a80*/  IMAD.MOV.U32 R136, RZ, RZ, R249 ;  /* 0x000000ffff887224 */ /* 0x002fca00078e00f9 */
[----:B------:R1:W-:Y:S04]  /*61a90*/  STL [R1+0x5f90], R136 ;  /* 0x005f908801007387 */ /* 0x0003e80000100800 */
[----:B------:R-:W-:Y:S04]  /*61aa0*/  STL [R1+0x5f94], R250 ;  /* 0x005f94fa01007387 */ /* 0x000fe80000100800 */
[----:B------:R-:W4:Y:S01]  /*61ab0*/  LDL.LU.64 R240, [R1+0x2c88] ;  /* 0x002c880001f07983 */ /* 0x000f220000300a00 */
[----:B-1----:R-:W-:-:S03]  /*61ac0*/  IMAD.MOV.U32 R136, RZ, RZ, R251 ;  /* 0x000000ffff887224 */ /* 0x002fc600078e00fb */
[----:B------:R-:W4:Y:S04]  /*61ad0*/  LDL.LU.64 R242, [R1+0x2c80] ;  /* 0x002c800001f27983 */ /* 0x000f280000300a00 */
[----:B------:R1:W-:Y:S04]  /*61ae0*/  STL [R1+0x5f88], R136 ;  /* 0x005f888801007387 */ /* 0x0003e80000100800 */
[----:B--2---:R2:W-:Y:S04]  /*61af0*/  STL [R1+0x5f8c], R244 ;  /* 0x005f8cf401007387 */ /* 0x0045e80000100800 */
[----:B------:R-:W4:Y:S01]  /*61b00*/  LDL.LU.64 R248, [R1+0x2368] ;  /* 0x0023680001f87983 */ /* 0x000f220000300a00 */
[----:B-1----:R-:W-:-:S03]  /*61b10*/  IMAD.MOV.U32 R136, RZ, RZ, R245 ;  /* 0x000000ffff887224 */ /* 0x002fc600078e00f5 */
[----:B------:R-:W4:Y:S04]  /*61b20*/  LDL.LU.64 R250, [R1+0x2360] ;  /* 0x0023600001fa7983 */ /* 0x000f280000300a00 */
[----:B------:R1:W-:Y:S04]  /*61b30*/  STL [R1+0x5f80], R136 ;  /* 0x005f808801007387 */ /* 0x0003e80000100800 */
[----:B---3--:R-:W-:Y:S04]  /*61b40*/  STL [R1+0x5f84], R206 ;  /* 0x005f84ce01007387 */ /* 0x008fe80000100800 */
[----:B--2---:R-:W2:Y:S01]  /*61b50*/  LDL.LU.64 R244, [R1+0x2358] ;  /* 0x0023580001f47983 */ /* 0x004ea20000300a00 */
[----:B-1----:R-:W-:-:S03]  /*61b60*/  IMAD.MOV.U32 R136, RZ, RZ, R207 ;  /* 0x000000ffff887224 */ /* 0x002fc600078e00cf */
[----:B----4-:R-:W-:Y:S04]  /*61b70*/  STL [R1+0x5f7c], R246 ;  /* 0x005f7cf601007387 */ /* 0x010fe80000100800 */
[----:B------:R1:W-:Y:S02]  /*61b80*/  STL [R1+0x5f78], R136 ;  /* 0x005f788801007387 */ /* 0x0003e40000100800 */
[----:B-1----:R-:W-:Y:S02]  /*61b90*/  MOV R136, R247 ;  /* 0x000000f700887202 */ /* 0x002fe40000000f00 */
[----:B------:R-:W3:Y:S04]  /*61ba0*/  LDL.LU.64 R246, [R1+0x2350] ;  /* 0x0023500001f67983 */ /* 0x000ee80000300a00 */
[----:B------:R1:W-:Y:S04]  /*61bb0*/  STL [R1+0x5f70], R136 ;  /* 0x005f708801007387 */ /* 0x0003e80000100800 */
[----:B------:R4:W-:Y:S01]  /*61bc0*/  STL [R1+0x5f74], R224 ;  /* 0x005f74e001007387 */ /* 0x0009e20000100800 */
[----:B-1----:R-:W-:-:S03]  /*61bd0*/  IMAD.MOV.U32 R136, RZ, RZ, R225 ;  /* 0x000000ffff887224 */ /* 0x002fc600078e00e1 */
[----:B------:R-:W-:Y:S04]  /*61be0*/  STL [R1+0x5f6c], R226 ;  /* 0x005f6ce201007387 */ /* 0x000fe80000100800 */
[----:B------:R1:W-:Y:S04]  /*61bf0*/  STL [R1+0x5f68], R136 ;  /* 0x005f688801007387 */ /* 0x0003e80000100800 */
[----:B----4-:R-:W4:Y:S01]  /*61c00*/  LDL.LU.64 R224, [R1+0x12b8] ;  /* 0x0012b80001e07983 */ /* 0x010f220000300a00 */
[----:B-1----:R-:W-:-:S03]  /*61c10*/  IMAD.MOV.U32 R136, RZ, RZ, R227 ;  /* 0x000000ffff887224 */ /* 0x002fc600078e00e3 */
[----:B------:R-:W-:Y:S04]  /*61c20*/  STL [R1+0x5f64], R216 ;  /* 0x005f64d801007387 */ /* 0x000fe80000100800 */
[----:B------:R1:W-:Y:S04]  /*61c30*/  STL [R1+0x5f60], R136 ;  /* 0x005f608801007387 */ /* 0x0003e80000100800 */
[----:B------:R-:W4:Y:S01]  /*61c40*/  LDL.LU.64 R226, [R1+0x12b0] ;  /* 0x0012b00001e27983 */ /* 0x000f220000300a00 */
[----:B-1----:R-:W-:-:S05]  /*61c50*/  IMAD.MOV.U32 R136, RZ, RZ, R217 ;  /* 0x000000ffff887224 */ /* 0x002fca00078e00d9 */
[----:B------:R1:W-:Y:S04]  /*61c60*/  STL [R1+0x5f58], R136 ;  /* 0x005f588801007387 */ /* 0x0003e80000100800 */
[----:B------:R1:W-:Y:S04]  /*61c70*/  STL [R1+0x5f5c], R218 ;  /* 0x005f5cda01007387 */ /* 0x0003e80000100800 */
[----:B------:R-:W4:Y:S01]  /*61c80*/  LDL.LU.64 R216, [R1+0x12a8] ;  /* 0x0012a80001d87983 */ /* 0x000f220000300a00 */
[----:B-1----:R-:W-:-:S05]  /*61c90*/  IMAD.MOV.U32 R136, RZ, RZ, R219 ;  /* 0x000000ffff887224 */ /* 0x002fca00078e00db */
[----:B------:R1:W-:Y:S04]  /*61ca0*/  STL [R1+0x5f50], R136 ;  /* 0x005f508801007387 */ /* 0x0003e80000100800 */
[----:B-----5:R-:W-:Y:S04]  /*61cb0*/  STL [R1+0x5f54], R234 ;  /* 0x005f54ea01007387 */ /* 0x020fe80000100800 */
[----:B------:R-:W-:Y:S04]  /*61cc0*/  STL [R1+0x5f48], R235 ;  /* 0x005f48eb01007387 */ /* 0x000fe80000100800 */
[----:B------:R-:W4:Y:S01]  /*61cd0*/  LDL.LU.64 R218, [R1+0x12a0] ;  /* 0x0012a00001da7983 */ /* 0x000f220000300a00 */
[----:B-1----:R-:W-:-:S03]  /*61ce0*/  IMAD.MOV.U32 R136, RZ, RZ, R209 ;  /* 0x000000ffff887224 */ /* 0x002fc600078e00d1 */
[----:B------:R-:W-:Y:S04]  /*61cf0*/  STL [R1+0x5f4c], R208 ;  /* 0x005f4cd001007387 */ /* 0x000fe80000100800 */
[----:B------:R-:W-:Y:S04]  /*61d00*/  STL [R1+0x5f44], R210 ;  /* 0x005f44d201007387 */ /* 0x000fe80000100800 */
[----:B------:R1:W-:Y:S02]  /*61d10*/  STL [R1+0x5f40], R136 ;  /* 0x005f408801007387 */ /* 0x0003e40000100800 */
[----:B-1----:R-:W-:-:S02]  /*61d20*/  IMAD.MOV.U32 R136, RZ, RZ, R211 ;  /* 0x000000ffff887224 */ /* 0x002fc400078e00d3 */
[----:B------:R-:W-:Y:S04]  /*61d30*/  STL [R1+0x5f3c], R240 ;  /* 0x005f3cf001007387 */ /* 0x000fe80000100800 */
[----:B------:R1:W-:Y:S04]  /*61d40*/  STL [R1+0x5f38], R136 ;  /* 0x005f388801007387 */ /* 0x0003e80000100800 */
[----:B------:R-:W-:Y:S01]  /*61d50*/  STL [R1+0x5f34], R242 ;  /* 0x005f34f201007387 */ /* 0x000fe20000100800 */
[----:B-1----:R-:W-:-:S05]  /*61d60*/  IMAD.MOV.U32 R136, RZ, RZ, R241 ;  /* 0x000000ffff887224 */ /* 0x002fca00078e00f1 */
[----:B------:R1:W-:Y:S02]  /*61d70*/  STL [R1+0x5f30], R136 ;  /* 0x005f308801007387 */ /* 0x0003e40000100800 */
[----:B-1----:R-:W-:Y:S02]  /*61d80*/  MOV R136, R243 ;  /* 0x000000f300887202 */ /* 0x002fe40000000f00 */
[----:B------:R-:W-:Y:S04]  /*61d90*/  STL [R1+0x5f2c], R248 ;  /* 0x005f2cf801007387 */ /* 0x000fe80000100800 */
[----:B------:R1:W-:Y:S04]  /*61da0*/  STL [R1+0x5f28], R136 ;  /* 0x005f288801007387 */ /* 0x0003e80000100800 */
[----:B------:R-:W-:Y:S01]  /*61db0*/  STL [R1+0x5f24], R250 ;  /* 0x005f24fa01007387 */ /* 0x000fe20000100800 */
[----:B-1----:R-:W-:-:S05]  /*61dc0*/  IMAD.MOV.U32 R136, RZ, RZ, R249 ;  /* 0x000000ffff887224 */ /* 0x002fca00078e00f9 */
[----:B------:R1:W-:Y:S04]  /*61dd0*/  STL [R1+0x5f20], R136 ;  /* 0x005f208801007387 */ /* 0x0003e80000100800 */
[----:B--2---:R-:W-:Y:S01]  /*61de0*/  STL [R1+0x5f1c], R244 ;  /* 0x005f1cf401007387 */ /* 0x004fe20000100800 */
[----:B-1----:R-:W-:-:S05]  /*61df0*/  IMAD.MOV.U32 R136, RZ, RZ, R251 ;  /* 0x000000ffff887224 */ /* 0x002fca00078e00fb */
[----:B------:R1:W-:Y:S04]  /*61e00*/  STL [R1+0x5f18], R136 ;  /* 0x005f188801007387 */ /* 0x0003e80000100800 */
[----:B------:R-:W2:Y:S04]  /*61e10*/  LDL.LU.64 R208, [R1+0x2c78] ;  /* 0x002c780001d07983 */ /* 0x000ea80000300a00 */
[----:B------:R-:W2:Y:S01]  /*61e20*/  LDL.LU.64 R210, [R1+0x2c70] ;  /* 0x002c700001d27983 */ /* 0x000ea20000300a00 */
[----:B-1----:R-:W-:-:S05]  /*61e30*/  IMAD.MOV.U32 R136, RZ, RZ, R245 ;  /* 0x000000ffff887224 */ /* 0x002fca00078e00f5 */
[----:B------:R1:W-:Y:S04]  /*61e40*/  STL [R1+0x5f10], R136 ;  /* 0x005f108801007387 */ /* 0x0003e80000100800 */
[----:B---3--:R-:W-:Y:S04]  /*61e50*/  STL [R1+0x5f14], R246 ;  /* 0x005f14f601007387 */ /* 0x008fe80000100800 */
[----:B------:R-:W3:Y:S01]  /*61e60*/  LDL.LU.64 R240, [R1+0x2c68] ;  /* 0x002c680001f07983 */ /* 0x000ee20000300a00 */
[----:B-1----:R-:W-:-:S03]  /*61e70*/  IMAD.MOV.U32 R136, RZ, RZ, R247 ;  /* 0x000000ffff887224 */ /* 0x002fc600078e00f7 */
[----:B------:R-:W3:Y:S04]  /*61e80*/  LDL.LU.64 R242, [R1+0x2c60] ;  /* 0x002c600001f27983 */ /* 0x000ee80000300a00 */
[----:B------:R1:W-:Y:S04]  /*61e90*/  STL [R1+0x5f08], R136 ;  /* 0x005f088801007387 */ /* 0x0003e80000100800 */
[----:B----4-:R-:W-:Y:S04]  /*61ea0*/  STL [R1+0x5f0c], R224 ;  /* 0x005f0ce001007387 */ /* 0x010fe80000100800 */
[----:B------:R-:W4:Y:S01]  /*61eb0*/  LDL.LU.64 R248, [R1+0x2348] ;  /* 0x0023480001f87983 */ /* 0x000f220000300a00 */
[----:B-1----:R-:W-:-:S03]  /*61ec0*/  IMAD.MOV.U32 R136, RZ, RZ, R225 ;  /* 0x000000ffff887224 */ /* 0x002fc600078e00e1 */
[----:B------:R-:W4:Y:S04]  /*61ed0*/  LDL.LU.64 R250, [R1+0x2340] ;  /* 0x0023400001fa7983 */ /* 0x000f280000300a00 */
[----:B------:R1:W-:Y:S04]  /*61ee0*/  STL [R1+0x5f00], R136 ;  /* 0x005f008801007387 */ /* 0x0003e80000100800 */
[----:B------:R-:W-:Y:S04]  /*61ef0*/  STL [R1+0x5f04], R226 ;  /* 0x005f04e201007387 */ /* 0x000fe80000100800 */
[----:B------:R-:W4:Y:S01]  /*61f00*/  LDL.LU.64 R244, [R1+0x2338] ;  /* 0x0023380001f47983 */ /* 0x000f220000300a00 */
[----:B-1----:R-:W-:-:S03]  /*61f10*/  IMAD.MOV.U32 R136, RZ, RZ, R227 ;  /* 0x000000ffff887224 */ /* 0x002fc600078e00e3 */
[----:B------:R-:W-:Y:S04]  /*61f20*/  STL [R1+0x5efc], R216 ;  /* 0x005efcd801007387 */ /* 0x000fe80000100800 */
[----:B------:R1:W-:Y:S04]  /*61f30*/  STL [R1+0x5ef8], R136 ;  /* 0x005ef88801007387 */ /* 0x0003e80000100800 */
[----:B------:R-:W4:Y:S01]  /*61f40*/  LDL.LU.64 R246, [R1+0x2330] ;  /* 0x0023300001f67983 */ /* 0x000f220000300a00 */
[----:B-1----:R-:W-:-:S05]  /*61f50*/  IMAD.MOV.U32 R136, RZ, RZ, R217 ;  /* 0x000000ffff887224 */ /* 0x002fca00078e00d9 */
[----:B------:R1:W-:Y:S04]  /*61f60*/  STL [R1+0x5ef0], R136 ;  /* 0x005ef08801007387 */ /* 0x0003e80000100800 */
[----:B------:R1:W-:Y:S02]  /*61f70*/  STL [R1+0x5ef4], R218 ;  /* 0x005ef4da01007387 */ /* 0x0003e40000100800 */
[----:B-1----:R-:W-:Y:S02]  /*61f80*/  MOV R136, R219 ;  /* 0x000000db00887202 */ /* 0x002fe40000000f00 */
[----:B------:R-:W-:Y:S04]  /*61f90*/  STL [R1+0x5eec], R232 ;  /* 0x005eece801007387 */ /* 0x000fe80000100800 */
[----:B------:R-:W-:Y:S04]  /*61fa0*/  STL [R1+0x5ee8], R136 ;  /* 0x005ee88801007387 */ /* 0x000fe80000100800 */
[----:B------:R-:W4:Y:S04]  /*61fb0*/  LDL.LU.64 R224, [R1+0x1298] ;  /* 0x0012980001e07983 */ /* 0x000f280000300a00 */
[----:B------:R-:W-:Y:S04]  /*61fc0*/  STL [R1+0x5ee0], R233 ;  /* 0x005ee0e901007387 */ /* 0x000fe80000100800 */
[----:B------:R-:W-:Y:S04]  /*61fd0*/  STL [R1+0x5ee4], R230 ;  /* 0x005ee4e601007387 */ /* 0x000fe80000100800 */
[----:B------:R-:W-:Y:S04]  /*61fe0*/  STL [R1+0x5ed8], R231 ;  /* 0x005ed8e701007387 */ /* 0x000fe80000100800 */
[----:B------:R-:W4:Y:S04]  /*61ff0*/  LDL.LU.64 R226, [R1+0x1290] ;  /* 0x0012900001e27983 */ /* 0x000f280000300a00 */
[----:B------:R-:W-:Y:S04]  /*62000*/  STL [R1+0x5edc], R228 ;  /* 0x005edce401007387 */ /* 0x000fe80000100800 */
[----:B------:R-:W-:Y:S04]  /*62010*/  STL [R1+0x5ed0], R229 ;  /* 0x005ed0e501007387 */ /* 0x000fe80000100800 */
[----:B------:R-:W4:Y:S04]  /*62020*/  LDL.LU.64 R216, [R1+0x1288] ;  /* 0x0012880001d87983 */ /* 0x000f280000300a00 */
[----:B------:R2:W-:Y:S04]  /*62030*/  STL [R1+0x5ed4], R134 ;  /* 0x005ed48601007387 */ /* 0x0005e80000100800 */
[----:B------:R-:W-:Y:S04]  /*62040*/  STL [R1+0x5ec8], R135 ;  /* 0x005ec88701007387 */ /* 0x000fe80000100800 */
[----:B------:R-:W4:Y:S01]  /*62050*/  LDL.LU.64 R218, [R1+0x1280] ;  /* 0x0012800001da7983 */ /* 0x000f220000300a00 */
[----:B--2---:R-:W-:-:S03]  /*62060*/  IMAD.MOV.U32 R134, RZ, RZ, R209 ;  /* 0x000000ffff867224 */ /* 0x004fc600078e00d1 */
[----:B------:R-:W-:Y:S04]  /*62070*/  STL [R1+0x5ecc], R208 ;  /* 0x005eccd001007387 */ /* 0x000fe80000100800 */
[----:B------:R-:W-:Y:S04]  /*62080*/  STL [R1+0x5ec4], R210 ;  /* 0x005ec4d201007387 */ /* 0x000fe80000100800 */
[----:B------:R1:W-:Y:S02]  /*62090*/  STL [R1+0x5ec0], R134 ;  /* 0x005ec08601007387 */ /* 0x0003e40000100800 */
[----:B-1----:R-:W-:-:S02]  /*620a0*/  IMAD.MOV.U32 R134, RZ, RZ, R211 ;  /* 0x000000ffff867224 */ /* 0x002fc400078e00d3 */
[----:B---3--:R-:W-:Y:S04]  /*620b0*/  STL [R1+0x5ebc], R240 ;  /* 0x005ebcf001007387 */ /* 0x008fe80000100800 */
[----:B------:R1:W-:Y:S04]  /*620c0*/  STL [R1+0x5eb8], R134 ;  /* 0x005eb88601007387 */ /* 0x0003e80000100800 */
[----:B------:R-:W-:Y:S01]  /*620d0*/  STL [R1+0x5eb4], R242 ;  /* 0x005eb4f201007387 */ /* 0x000fe20000100800 */
[----:B-1----:R-:W-:-:S05]  /*620e0*/  IMAD.MOV.U32 R134, RZ, RZ, R241 ;  /* 0x000000ffff867224 */ /* 0x002fca00078e00f1 */
[----:B------:R1:W-:Y:S04]  /*620f0*/  STL [R1+0x5eb0], R134 ;  /* 0x005eb08601007387 */ /* 0x0003e80000100800 */
[----:B----4-:R-:W-:Y:S01]  /*62100*/  STL [R1+0x5eac], R248 ;  /* 0x005eacf801007387 */ /* 0x010fe20000100800 */
[----:B-1----:R-:W-:-:S05]  /*62110*/  IMAD.MOV.U32 R134, RZ, RZ, R243 ;  /* 0x000000ffff867224 */ /* 0x002fca00078e00f3 */
[----:B------:R1:W-:Y:S04]  /*62120*/  STL [R1+0x5ea8], R134 ;  /* 0x005ea88601007387 */ /* 0x0003e80000100800 */
[----:B------:R-:W-:Y:S01]  /*62130*/  STL [R1+0x5ea4], R250 ;  /* 0x005ea4fa01007387 */ /* 0x000fe20000100800 */
[----:B-1----:R-:W-:-:S05]  /*62140*/  IMAD.MOV.U32 R134, RZ, RZ, R249 ;  /* 0x000000ffff867224 */ /* 0x002fca00078e00f9 */
[----:B------:R1:W-:Y:S04]  /*62150*/  STL [R1+0x5ea0], R134 ;  /* 0x005ea08601007387 */ /* 0x0003e80000100800 */
[----:B------:R-:W-:Y:S01]  /*62160*/  STL [R1+0x5e9c], R244 ;  /* 0x005e9cf401007387 */ /* 0x000fe20000100800 */
[----:B-1----:R-:W-:-:S05]  /*62170*/  IMAD.MOV.U32 R134, RZ, RZ, R251 ;  /* 0x000000ffff867224 */ /* 0x002fca00078e00fb */
[----:B------:R1:W-:Y:S04]  /*62180*/  STL [R1+0x5e98], R134 ;  /* 0x005e988601007387 */ /* 0x0003e80000100800 */
[----:B------:R-:W2:Y:S04]  /*62190*/  LDL.LU.64 R208, [R1+0x2c58] ;  /* 0x002c580001d07983 */ /* 0x000ea80000300a00 */
[----:B------:R-:W3:Y:S01]  /*621a0*/  LDL.LU.64 R210, [R1+0x2c50] ;  /* 0x002c500001d27983 */ /* 0x000ee20000300a00 */
[----:B-1----:R-:W-:-:S05]  /*621b0*/  IMAD.MOV.U32 R134, RZ, RZ, R245 ;  /* 0x000000ffff867224 */ /* 0x002fca00078e00f5 */
[----:B------:R1:W-:Y:S04]  /*621c0*/  STL [R1+0x5e90], R134 ;  /* 0x005e908601007387 */ /* 0x0003e80000100800 */
[----:B------:R-:W-:Y:S04]  /*621d0*/  STL [R1+0x5e94], R246 ;  /* 0x005e94f601007387 */ /* 0x000fe80000100800 */
[----:B------:R-:W4:Y:S01]  /*621e0*/  LDL.LU.64 R240, [R1+0x2c48] ;  /* 0x002c480001f07983 */ /* 0x000f220000300a00 */
[----:B-1----:R-:W-:-:S03]  /*621f0*/  MOV R134, R247 ;  /* 0x000000f700867202 */ /* 0x002fc60000000f00 */
[----:B------:R-:W4:Y:S04]  /*62200*/  LDL.LU.64 R242, [R1+0x2c40] ;  /* 0x002c400001f27983 */ /* 0x000f280000300a00 */
[----:B------:R1:W-:Y:S04]  /*62210*/  STL [R1+0x5e88], R134 ;  /* 0x005e888601007387 */ /* 0x0003e80000100800 */
[----:B------:R-:W-:Y:S04]  /*62220*/  STL [R1+0x5e8c], R224 ;  /* 0x005e8ce001007387 */ /* 0x000fe80000100800 */
        /* <DEDUP_REMOVED lines=13> */
[----:B-1----:R-:W-:Y:S02]  /*62300*/  IMAD.MOV.U32 R134, RZ, RZ, R219 ;  /* 0x000000ffff867224 */ /* 0x002fe400078e00db */
        /* <DEDUP_REMOVED lines=15> */
[----:B---3--:R-:W-:Y:S04]  /*62400*/  STL [R1+0x5e44], R210 ;  /* 0x005e44d201007387 */ /* 0x008fe80000100800 */
[----:B------:R1:W-:Y:S02]  /*62410*/  STL [R1+0x5e40], R126 ;  /* 0x005e407e01007387 */ /* 0x0003e40000100800 */
[----:B-1----:R-:W-:-:S02]  /*62420*/  IMAD.MOV.U32 R126, RZ, RZ, R211 ;  /* 0x000000ffff7e7224 */ /* 0x002fc400078e00d3 */
[----:B----4-:R-:W-:Y:S04]  /*62430*/  STL [R1+0x5e3c], R240 ;  /* 0x005e3cf001007387 */ /* 0x010fe80000100800 */
[----:B------:R1:W-:Y:S04]  /*62440*/  STL [R1+0x5e38], R126 ;  /* 0x005e387e01007387 */ /* 0x0003e80000100800 */
[----:B------:R-:W-:Y:S01]  /*62450*/  STL [R1+0x5e34], R242 ;  /* 0x005e34f201007387 */ /* 0x000fe20000100800 */
[----:B-1----:R-:W-:-:S05]  /*62460*/  IMAD.MOV.U32 R126, RZ, RZ, R241 ;  /* 0x000000ffff7e7224 */ /* 0x002fca00078e00f1 */
[----:B------:R1:W-:Y:S04]  /*62470*/  STL [R1+0x5e30], R126 ;  /* 0x005e307e01007387 */ /* 0x0003e80000100800 */
[----:B------:R-:W-:Y:S01]  /*62480*/  STL [R1+0x5e2c], R248 ;  /* 0x005e2cf801007387 */ /* 0x000fe20000100800 */
[----:B-1----:R-:W-:-:S05]  /*62490*/  MOV R126, R243 ;  /* 0x000000f3007e7202 */ /* 0x002fca0000000f00 */
        /* <DEDUP_REMOVED lines=520> */
[----:B------:R1:W-:Y:S04]  /*64520*/  STL [R1+0x598c], R218 ;  /* 0x00598cda01007387 */ /* 0x0003e80000100800 */
[----:B------:R-:W4:Y:S01]  /*64530*/  LDL.LU.64 R248, [R1+0x2e68] ;  /* 0x002e680001f87983 */ /* 0x000f220000300a00 */
[----:B-1----:R-:W-:-:S03]  /*64540*/  IMAD.MOV.U32 R54, RZ, RZ, R219 ;  /* 0x000000ffff367224 */ /* 0x002fc600078e00db */
[----:B------:R-:W4:Y:S04]  /*64550*/  LDL.LU.64 R218, [R1+0x2e70] ;  /* 0x002e700001da7983 */ /* 0x000f280000300a00 */
[----:B------:R1:W-:Y:S04]  /*64560*/  STL [R1+0x5980], R54 ;  /* 0x0059803601007387 */ /* 0x0003e80000100800 */
[----:B------:R-:W-:Y:S04]  /*64570*/  STL [R1+0x5984], R224 ;  /* 0x005984e001007387 */ /* 0x000fe80000100800 */
[----:B------:R-:W4:Y:S01]  /*64580*/  LDL.LU.64 R250, [R1+0x2e78] ;  /* 0x002e780001fa7983 */ /* 0x000f220000300a00 */
[----:B-1----:R-:W-:-:S05]  /*64590*/  IMAD.MOV.U32 R54, RZ, RZ, R225 ;  /* 0x000000ffff367224 */ /* 0x002fca00078e00e1 */
[----:B------:R1:W-:Y:S04]  /*645a0*/  STL [R1+0x5978], R54 ;  /* 0x0059783601007387 */ /* 0x0003e80000100800 */
[----:B------:R-:W-:Y:S04]  /*645b0*/  STL [R1+0x597c], R226 ;  /* 0x00597ce201007387 */ /* 0x000fe80000100800 */
[----:B------:R-:W4:Y:S01]  /*645c0*/  LDL.LU.64 R244, [R1+0x2e80] ;  /* 0x002e800001f47983 */ /* 0x000f220000300a00 */
[----:B-1----:R-:W-:-:S05]  /*645d0*/  IMAD.MOV.U32 R54, RZ, RZ, R227 ;  /* 0x000000ffff367224 */ /* 0x002fca00078e00e3 */
[----:B------:R1:W-:Y:S04]  /*645e0*/  STL [R1+0x5970], R54 ;  /* 0x0059703601007387 */ /* 0x0003e80000100800 */
[----:B------:R1:W-:Y:S04]  /*645f0*/  STL [R1+0x5974], R216 ;  /* 0x005974d801007387 */ /* 0x0003e80000100800 */
[----:B------:R-:W4:Y:S01]  /*64600*/  LDL.LU.64 R246, [R1+0xba8] ;  /* 0x000ba80001f67983 */ /* 0x000f220000300a00 */
[----:B-1----:R-:W-:-:S05]  /*64610*/  IMAD.MOV.U32 R54, RZ, RZ, R217 ;  /* 0x000000ffff367224 */ /* 0x002fca00078e00d9 */
[----:B------:R-:W-:Y:S04]  /*64620*/  STL [R1+0x5968], R54 ;  /* 0x0059683601007387 */ /* 0x000fe80000100800 */
[----:B------:R-:W-:Y:S04]  /*64630*/  STL [R1+0x596c], R52 ;  /* 0x00596c3401007387 */ /* 0x000fe80000100800 */
[----:B------:R-:W-:Y:S04]  /*64640*/  STL [R1+0x5960], R53 ;  /* 0x0059603501007387 */ /* 0x000fe80000100800 */
[----:B------:R-:W4:Y:S04]  /*64650*/  LDL.LU.64 R224, [R1+0xba0] ;  /* 0x000ba00001e07983 */ /* 0x000f280000300a00 */
[----:B------:R-:W-:Y:S04]  /*64660*/  STL [R1+0x5964], R50 ;  /* 0x0059643201007387 */ /* 0x000fe80000100800 */
[----:B------:R-:W-:Y:S04]  /*64670*/  STL [R1+0x5958], R51 ;  /* 0x0059583301007387 */ /* 0x000fe80000100800 */
[----:B------:R-:W4:Y:S04]  /*64680*/  LDL.LU.64 R226, [R1+0xb58] ;  /* 0x000b580001e27983 */ /* 0x000f280000300a00 */
[----:B------:R-:W-:Y:S04]  /*64690*/  STL [R1+0x595c], R48 ;  /* 0x00595c3001007387 */ /* 0x000fe80000100800 */
[----:B------:R-:W4:Y:S04]  /*646a0*/  LDL.LU.64 R216, [R1+0xb50] ;  /* 0x000b500001d87983 */ /* 0x000f280000300a00 */
[----:B------:R-:W-:Y:S04]  /*646b0*/  STL [R1+0x5950], R49 ;  /* 0x0059503101007387 */ /* 0x000fe80000100800 */
[----:B------:R2:W-:Y:S04]  /*646c0*/  STL [R1+0x5954], R46 ;  /* 0x0059542e01007387 */ /* 0x0005e80000100800 */
[----:B------:R-:W-:Y:S01]  /*646d0*/  STL [R1+0x5908], R47 ;  /* 0x0059082f01007387 */ /* 0x000fe20000100800 */
        /* <DEDUP_REMOVED lines=15> */
[----:B------:R1:W-:Y:S02]  /*647d0*/  STL [R1+0x592c], R46 ;  /* 0x00592c2e01007387 */ /* 0x0003e40000100800 */
[----:B-1----:R-:W-:Y:S02]  /*647e0*/  IMAD.MOV.U32 R46, RZ, RZ, R219 ;  /* 0x000000ffff2e7224 */ /* 0x002fe400078e00db */
[----:B------:R-:W2:Y:S04]  /*647f0*/  LDL.LU.64 R218, [R1+0x3170] ;  /* 0x0031700001da7983 */ /* 0x000ea80000300a00 */
[----:B------:R1:W-:Y:S04]  /*64800*/  STL [R1+0x5934], R46 ;  /* 0x0059342e01007387 */ /* 0x0003e80000100800 */
[----:B------:R-:W-:Y:S04]  /*64810*/  STL [R1+0x5940], R250 ;  /* 0x005940fa01007387 */ /* 0x000fe80000100800 */
[----:B------:R-:W3:Y:S01]  /*64820*/  LDL.LU.64 R242, [R1+0x3178] ;  /* 0x0031780001f27983 */ /* 0x000ee20000300a00 */
[----:B-1----:R-:W-:-:S05]  /*64830*/  IMAD.MOV.U32 R46, RZ, RZ, R251 ;  /* 0x000000ffff2e7224 */ /* 0x002fca00078e00fb */
[----:B------:R1:W-:Y:S04]  /*64840*/  STL [R1+0x593c], R46 ;  /* 0x00593c2e01007387 */ /* 0x0003e80000100800 */
[----:B------:R-:W-:Y:S04]  /*64850*/  STL [R1+0x5948], R244 ;  /* 0x005948f401007387 */ /* 0x000fe80000100800 */
[----:B------:R-:W4:Y:S01]  /*64860*/  LDL.LU.64 R248, [R1+0x3180] ;  /* 0x0031800001f87983 */ /* 0x000f220000300a00 */
        /* <DEDUP_REMOVED lines=8> */
[----:B-1----:R-:W-:-:S05]  /*648f0*/  IMAD.MOV.U32 R46, RZ, RZ, R225 ;  /* 0x000000ffff2e7224 */ /* 0x002fca00078e00e1 */
[----:B------:R1:W-:Y:S04]  /*64900*/  STL [R1+0x58f8], R46 ;  /* 0x0058f82e01007387 */ /* 0x0003e80000100800 */
[----:B------:R-:W-:Y:S01]  /*64910*/  STL [R1+0x58fc], R226 ;  /* 0x0058fce201007387 */ /* 0x000fe20000100800 */
[----:B-1----:R-:W-:-:S03]  /*64920*/  IMAD.MOV.U32 R46, RZ, RZ, R227 ;  /* 0x000000ffff2e7224 */ /* 0x002fc600078e00e3 */
[----:B------:R-:W-:Y:S04]  /*64930*/  STL [R1+0x58f4], R216 ;  /* 0x0058f4d801007387 */ /* 0x000fe80000100800 */
[----:B------:R1:W-:Y:S04]  /*64940*/  STL [R1+0x58f0], R46 ;  /* 0x0058f02e01007387 */ /* 0x0003e80000100800 */
[----:B------:R-:W4:Y:S01]  /*64950*/  LDL.LU.64 R206, [R1+0x2eb0] ;  /* 0x002eb00001ce7983 */ /* 0x000f220000300a00 */
[----:B-1----:R-:W-:-:S03]  /*64960*/  MOV R46, R217 ;  /* 0x000000d9002e7202 */ /* 0x002fc60000000f00 */
        /* <DEDUP_REMOVED lines=9> */
[----:B------:R-:W-:Y:S04]  /*64a00*/  STL [R1+0x58d0], R41 ;  /* 0x0058d02901007387 */ /* 0x000fe80000100800 */
[----:B------:R-:W4:Y:S04]  /*64a10*/  LDL.LU.64 R226, [R1+0xb30] ;  /* 0x000b300001e27983 */ /* 0x000f280000300a00 */
[----:B------:R1:W-:Y:S04]  /*64a20*/  STL [R1+0x58d4], R38 ;  /* 0x0058d42601007387 */ /* 0x0003e80000100800 */
[----:B------:R-:W-:Y:S04]  /*64a30*/  STL [R1+0x5888], R39 ;  /* 0x0058882701007387 */ /* 0x000fe80000100800 */
[----:B------:R-:W4:Y:S04]  /*64a40*/  LDL.LU.64 R216, [R1+0xb18] ;  /* 0x000b180001d87983 */ /* 0x000f280000300a00 */
[----:B--2---:R2:W-:Y:S01]  /*64a50*/  STL [R1+0x5890], R218 ;  /* 0x005890da01007387 */ /* 0x0045e20000100800 */
[----:B-1----:R-:W-:-:S03]  /*64a60*/  IMAD.MOV.U32 R38, RZ, RZ, R219 ;  /* 0x000000ffff267224 */ /* 0x002fc600078e00db */
[----:B--2---:R-:W2:Y:S04]  /*64a70*/  LDL.LU.64 R218, [R1+0xb10] ;  /* 0x000b100001da7983 */ /* 0x004ea80000300a00 */
[----:B------:R1:W-:Y:S04]  /*64a80*/  STL [R1+0x588c], R38 ;  /* 0x00588c2601007387 */ /* 0x0003e80000100800 */
[----:B---3--:R-:W-:Y:S01]  /*64a90*/  STL [R1+0x5898], R242 ;  /* 0x005898f201007387 */ /* 0x008fe20000100800 */
[----:B-1----:R-:W-:-:S03]  /*64aa0*/  IMAD.MOV.U32 R38, RZ, RZ, R243 ;  /* 0x000000ffff267224 */ /* 0x002fc600078e00f3 */
[----:B----4-:R-:W-:Y:S04]  /*64ab0*/  STL [R1+0x58a0], R248 ;  /* 0x0058a0f801007387 */ /* 0x010fe80000100800 */
[----:B------:R1:W-:Y:S04]  /*64ac0*/  STL [R1+0x5894], R38 ;  /* 0x0058942601007387 */ /* 0x0003e80000100800 */
        /* <DEDUP_REMOVED lines=22> */
[----:B-1----:R-:W-:-:S02]  /*64c30*/  MOV R38, R225 ;  /* 0x000000e100267202 */ /* 0x002fc40000000f00 */
        /* <DEDUP_REMOVED lines=16> */
[----:B------:R-:W-:Y:S04]  /*64d40*/  STL [R1+0x5868], R38 ;  /* 0x0058682601007387 */ /* 0x000fe80000100800 */
[----:B------:R1:W-:Y:S04]  /*64d50*/  STL [R1+0x586c], R36 ;  /* 0x00586c2401007387 */ /* 0x0003e80000100800 */
[----:B------:R-:W-:Y:S04]  /*64d60*/  STL [R1+0x5828], R37 ;  /* 0x0058282501007387 */ /* 0x000fe80000100800 */
[----:B---3--:R-:W-:Y:S01]  /*64d70*/  STL [R1+0x5830], R210 ;  /* 0x005830d201007387 */ /* 0x008fe20000100800 */
[----:B-1----:R-:W-:-:S03]  /*64d80*/  IMAD.MOV.U32 R36, RZ, RZ, R211 ;  /* 0x000000ffff247224 */ /* 0x002fc600078e00d3 */
        /* <DEDUP_REMOVED lines=14> */
[----:B------:R-:W3:Y:S04]  /*64e70*/  LDL.LU.64 R208, [R1+0x3360] ;  /* 0x0033600001d07983 */ /* 0x000ee80000300a00 */
        /* <DEDUP_REMOVED lines=20> */
[----:B------:R2:W-:Y:S02]  /*64fc0*/  STL [R1+0x5810], R36 ;  /* 0x0058102401007387 */ /* 0x0005e40000100800 */
[----:B--2---:R-:W-:Y:S02]  /*64fd0*/  IMAD.MOV.U32 R36, RZ, RZ, R219 ;  /* 0x000000ffff247224 */ /* 0x004fe400078e00db */
[----:B------:R1:W-:Y:S04]  /*64fe0*/  STL [R1+0x5814], R218 ;  /* 0x005814da01007387 */ /* 0x0003e80000100800 */
[----:B------:R-:W-:Y:S04]  /*64ff0*/  STL [R1+0x580c], R32 ;  /* 0x00580c2001007387 */ /* 0x000fe80000100800 */
[----:B------:R-:W-:Y:S04]  /*65000*/  STL [R1+0x5808], R36 ;  /* 0x0058082401007387 */ /* 0x000fe80000100800 */
[----:B------:R-:W2:Y:S04]  /*65010*/  LDL.LU.64 R224, [R1+0xa98] ;  /* 0x000a980001e07983 */ /* 0x000ea80000300a00 */
[----:B------:R-:W-:Y:S04]  /*65020*/  STL [R1+0x5800], R33 ;  /* 0x0058002101007387 */ /* 0x000fe80000100800 */
[----:B------:R-:W-:Y:S04]  /*65030*/  STL [R1+0x5804], R30 ;  /* 0x0058041e01007387 */ /* 0x000fe80000100800 */
[----:B------:R-:W-:Y:S04]  /*65040*/  STL [R1+0x57f8], R31 ;  /* 0x0057f81f01007387 */ /* 0x000fe80000100800 */
[----:B------:R-:W2:Y:S04]  /*65050*/  LDL.LU.64 R226, [R1+0xa90] ;  /* 0x000a900001e27983 */ /* 0x000ea80000300a00 */
[----:B------:R-:W-:Y:S04]  /*65060*/  STL [R1+0x57fc], R28 ;  /* 0x0057fc1c01007387 */ /* 0x000fe80000100800 */
[----:B------:R-:W-:Y:S04]  /*65070*/  STL [R1+0x57f0], R29 ;  /* 0x0057f01d01007387 */ /* 0x000fe80000100800 */
[----:B------:R-:W2:Y:S04]  /*65080*/  LDL.LU.64 R216, [R1+0xa70] ;  /* 0x000a700001d87983 */ /* 0x000ea80000300a00 */
[----:B------:R3:W-:Y:S04]  /*65090*/  STL [R1+0x57f4], R26 ;  /* 0x0057f41a01007387 */ /* 0x0007e80000100800 */
[----:B------:R-:W-:Y:S04]  /*650a0*/  STL [R1+0x57a8], R27 ;  /* 0x0057a81b01007387 */ /* 0x000fe80000100800 */
[----:B-1----:R-:W2:Y:S01]  /*650b0*/  LDL.LU.64 R218, [R1+0xa60] ;  /* 0x000a600001da7983 */ /* 0x002ea20000300a00 */
[----:B---3--:R-:W-:-:S03]  /*650c0*/  MOV R26, R209 ;  /* 0x000000d1001a7202 */ /* 0x008fc60000000f00 */
[----:B------:R-:W-:Y:S04]  /*650d0*/  STL [R1+0x57b0], R208 ;  /* 0x0057b0d001007387 */ /* 0x000fe80000100800 */
[----:B----4-:R-:W-:Y:S04]  /*650e0*/  STL [R1+0x57b8], R210 ;  /* 0x0057b8d201007387 */ /* 0x010fe80000100800 */
[----:B------:R1:W-:Y:S02]  /*650f0*/  STL [R1+0x57ac], R26 ;  /* 0x0057ac1a01007387 */ /* 0x0003e40000100800 */
[----:B-1----:R-:W-:-:S02]  /*65100*/  IMAD.MOV.U32 R26, RZ, RZ, R211 ;  /* 0x000000ffff1a7224 */ /* 0x002fc400078e00d3 */
[----:B------:R-:W-:Y:S04]  /*65110*/  STL [R1+0x57c0], R240 ;  /* 0x0057c0f001007387 */ /* 0x000fe80000100800 */
        /* <DEDUP_REMOVED lines=22> */
[----:B--2---:R-:W-:Y:S04]  /*65280*/  STL [R1+0x57ec], R224 ;  /* 0x0057ece001007387 */ /* 0x004fe80000100800 */
[----:B------:R-:W2:Y:S01]  /*65290*/  LDL.LU.64 R248, [R1+0x30d0] ;  /* 0x0030d00001f87983 */ /* 0x000ea20000300a00 */
[----:B-1----:R-:W-:-:S03]  /*652a0*/  MOV R26, R225 ;  /* 0x000000e1001a7202 */ /* 0x002fc60000000f00 */
[----:B------:R-:W2:Y:S04]  /*652b0*/  LDL.LU.64 R250, [R1+0x30d8] ;  /* 0x0030d80001fa7983 */ /* 0x000ea80000300a00 */
[----:B------:R1:W-:Y:S04]  /*652c0*/  STL [R1+0x57a0], R26 ;  /* 0x0057a01a01007387 */ /* 0x0003e80000100800 */
[----:B------:R-:W-:Y:S04]  /*652d0*/  STL [R1+0x57a4], R226 ;  /* 0x0057a4e201007387 */ /* 0x000fe80000100800 */
[----:B------:R-:W2:Y:S01]  /*652e0*/  LDL.LU.64 R244, [R1+0x30e0] ;  /* 0x0030e00001f47983 */ /* 0x000ea20000300a00 */
[----:B-1----:R-:W-:-:S05]  /*652f0*/  IMAD.MOV.U32 R26, RZ, RZ, R227 ;  /* 0x000000ffff1a7224 */ /* 0x002fca00078e00e3 */
[----:B------:R1:W-:Y:S04]  /*65300*/  STL [R1+0x5798], R26 ;  /* 0x0057981a01007387 */ /* 0x0003e80000100800 */
[----:B------:R-:W-:Y:S04]  /*65310*/  STL [R1+0x579c], R216 ;  /* 0x00579cd801007387 */ /* 0x000fe80000100800 */
[----:B------:R-:W2:Y:S01]  /*65320*/  LDL.LU.64 R246, [R1+0x30e8] ;  /* 0x0030e80001f67983 */ /* 0x000ea20000300a00 */
[----:B-1----:R-:W-:-:S05]  /*65330*/  IMAD.MOV.U32 R26, RZ, RZ, R217 ;  /* 0x000000ffff1a7224 */ /* 0x002fca00078e00d9 */
[----:B------:R1:W-:Y:S04]  /*65340*/  STL [R1+0x5790], R26 ;  /* 0x0057901a01007387 */ /* 0x0003e80000100800 */
[----:B------:R1:W-:Y:S04]  /*65350*/  STL [R1+0x5794], R218 ;  /* 0x005794da01007387 */ /* 0x0003e80000100800 */
[----:B------:R-:W2:Y:S01]  /*65360*/  LDL.LU.64 R224, [R1+0xa00] ;  /* 0x000a000001e07983 */ /* 0x000ea20000300a00 */
[----:B-1----:R-:W-:-:S05]  /*65370*/  IMAD.MOV.U32 R26, RZ, RZ, R219 ;  /* 0x000000ffff1a7224 */ /* 0x002fca00078e00db */
[----:B------:R-:W-:Y:S04]  /*65380*/  STL [R1+0x5788], R26 ;  /* 0x0057881a01007387 */ /* 0x000fe80000100800 */
[----:B------:R-:W-:Y:S04]  /*65390*/  STL [R1+0x578c], R24 ;  /* 0x00578c1801007387 */ /* 0x000fe80000100800 */
[----:B------:R-:W-:Y:S04]  /*653a0*/  STL [R1+0x5780], R25 ;  /* 0x0057801901007387 */ /* 0x000fe80000100800 */
[----:B------:R-:W2:Y:S04]  /*653b0*/  LDL.LU.64 R226, [R1+0x9e8] ;  /* 0x0009e80001e27983 */ /* 0x000ea80000300a00 */
[----:B------:R-:W-:Y:S04]  /*653c0*/  STL [R1+0x5784], R22 ;  /* 0x0057841601007387 */ /* 0x000fe80000100800 */
[----:B------:R-:W-:Y:S04]  /*653d0*/  STL [R1+0x5778], R23 ;  /* 0x0057781701007387 */ /* 0x000fe80000100800 */
[----:B------:R-:W2:Y:S04]  /*653e0*/  LDL.LU.64 R216, [R1+0x9a0] ;  /* 0x0009a00001d87983 */ /* 0x000ea80000300a00 */
[----:B------:R-:W-:Y:S04]  /*653f0*/  STL [R1+0x577c], R20 ;  /* 0x00577c1401007387 */ /* 0x000fe80000100800 */
[----:B------:R-:W-:Y:S04]  /*65400*/  STL [R1+0x5770], R21 ;  /* 0x0057701501007387 */ /* 0x000fe80000100800 */
[----:B------:R-:W2:Y:S04]  /*65410*/  LDL.LU.64 R218, [R1+0x2e60] ;  /* 0x002e600001da7983 */ /* 0x000ea80000300a00 */
[----:B------:R3:W-:Y:S04]  /*65420*/  STL [R1+0x5774], R18 ;  /* 0x0057741201007387 */ /* 0x0007e80000100800 */
[----:B------:R-:W-:Y:S01]  /*65430*/  STL [R1+0x5728], R19 ;  /* 0x0057281301007387 */ /* 0x000fe20000100800 */
[----:B---3--:R-:W-:-:S03]  /*65440*/  IMAD.MOV.U32 R18, RZ, RZ, R209 ;  /* 0x000000ffff127224 */ /* 0x008fc600078e00d1 */
        /* <DEDUP_REMOVED lines=8> */
[----:B------:R1:W-:Y:S02]  /*654d0*/  STL [R1+0x573c], R18 ;  /* 0x00573c1201007387 */ /* 0x0003e40000100800 */
[----:B-1----:R-:W-:Y:S02]  /*654e0*/  IMAD.MOV.U32 R18, RZ, RZ, R243 ;  /* 0x000000ffff127224 */ /* 0x002fe400078e00f3 */
[----:B--2---:R-:W-:Y:S04]  /*654f0*/  STL [R1+0x5750], R248 ;  /* 0x005750f801007387 */ /* 0x004fe80000100800 */
[----:B------:R1:W-:Y:S04]  /*65500*/  STL [R1+0x5744], R18 ;  /* 0x0057441201007387 */ /* 0x0003e80000100800 */
[----:B------:R-:W-:Y:S01]  /*65510*/  STL [R1+0x5758], R250 ;  /* 0x005758fa01007387 */ /* 0x000fe20000100800 */
[----:B-1----:R-:W-:-:S05]  /*65520*/  MOV R18, R249 ;  /* 0x000000f900127202 */ /* 0x002fca0000000f00 */
[----:B------:R1:W-:Y:S02]  /*65530*/  STL [R1+0x574c], R18 ;  /* 0x00574c1201007387 */ /* 0x0003e40000100800 */
[----:B-1----:R-:W-:Y:S02]  /*65540*/  IMAD.MOV.U32 R18, RZ, RZ, R251 ;  /* 0x000000ffff127224 */ /* 0x002fe400078e00fb */
[----:B------:R-:W2:Y:S04]  /*65550*/  LDL.LU.64 R250, [R1+0x39b8] ;  /* 0x0039b80001fa7983 */ /* 0x000ea80000300a00 */
[----:B------:R1:W-:Y:S04]  /*65560*/  STL [R1+0x5754], R18 ;  /* 0x0057541201007387 */ /* 0x0003e80000100800 */
[----:B------:R3:W-:Y:S01]  /*65570*/  STL [R1+0x5760], R244 ;  /* 0x005760f401007387 */ /* 0x0007e20000100800 */
[----:B-1----:R-:W-:-:S03]  /*65580*/  IMAD.MOV.U32 R18, RZ, RZ, R245 ;  /* 0x000000ffff127224 */ /* 0x002fc600078e00f5 */
[----:B---3--:R-:W3:Y:S04]  /*65590*/  LDL.LU.64 R244, [R1+0x39c0] ;  /* 0x0039c00001f47983 */ /* 0x008ee80000300a00 */
[----:B------:R1:W-:Y:S04]  /*655a0*/  STL [R1+0x575c], R18 ;  /* 0x00575c1201007387 */ /* 0x0003e80000100800 */
[----:B------:R4:W-:Y:S01]  /*655b0*/  STL [R1+0x5768], R246 ;  /* 0x005768f601007387 */ /* 0x0009e20000100800 */
[----:B-1----:R-:W-:-:S03]  /*655c0*/  IMAD.MOV.U32 R18, RZ, RZ, R247 ;  /* 0x000000ffff127224 */ /* 0x002fc600078e00f7 */
[----:B----4-:R-:W4:Y:S04]  /*655d0*/  LDL.LU.64 R246, [R1+0x36e0] ;  /* 0x0036e00001f67983 */ /* 0x010f280000300a00 */
        /* <DEDUP_REMOVED lines=9> */
[----:B------:R-:W-:Y:S04]  /*65670*/  STL [R1+0x571c], R216 ;  /* 0x00571cd801007387 */ /* 0x000fe80000100800 */
[----:B------:R-:W4:Y:S01]  /*65680*/  LDL.LU.64 R226, [R1+0x33c0] ;  /* 0x0033c00001e27983 */ /* 0x000f220000300a00 */
[----:B-1----:R-:W-:-:S05]  /*65690*/  IMAD.MOV.U32 R18, RZ, RZ, R217 ;  /* 0x000000ffff127224 */ /* 0x002fca00078e00d9 */
[----:B------:R1:W-:Y:S04]  /*656a0*/  STL [R1+0x5708], R18 ;  /* 0x0057081201007387 */ /* 0x0003e80000100800 */
[----:B------:R1:W-:Y:S02]  /*656b0*/  STL [R1+0x5710], R218 ;  /* 0x005710da01007387 */ /* 0x0003e40000100800 */
[----:B-1----:R-:W-:Y:S02]  /*656c0*/  IMAD.MOV.U32 R18, RZ, RZ, R219 ;  /* 0x000000ffff127224 */ /* 0x002fe400078e00db */
[----:B------:R-:W-:Y:S04]  /*656d0*/  STL [R1+0x5714], R16 ;  /* 0x0057141001007387 */ /* 0x000fe80000100800 */
[----:B------:R-:W-:Y:S04]  /*656e0*/  STL [R1+0x570c], R18 ;  /* 0x00570c1201007387 */ /* 0x000fe80000100800 */
[----:B------:R-:W-:Y:S04]  /*656f0*/  STL [R1+0x5700], R17 ;  /* 0x0057001101007387 */ /* 0x000fe80000100800 */
[----:B------:R-:W-:Y:S04]  /*65700*/  STL [R1+0x5704], R14 ;  /* 0x0057040e01007387 */ /* 0x000fe80000100800 */
        /* <DEDUP_REMOVED lines=37> */
[----:B------:R1:W-:Y:S04]  /*65960*/  STL [R1+0x56ac], R6 ;  /* 0x0056ac0601007387 */ /* 0x0003e80000100800 */
[----:B------:R-:W-:Y:S04]  /*65970*/  STL [R1+0x56a0], R7 ;  /* 0x0056a00701007387 */ /* 0x000fe80000100800 */
[----:B------:R-:W4:Y:S04]  /*65980*/  LDL.LU.64 R226, [R1+0x3750] ;  /* 0x0037500001e27983 */ /* 0x000f280000300a00 */
        /* <DEDUP_REMOVED lines=300> */
[----:B------:R-:W-:Y:S04]  /*66c50*/  STL [R1+0x5420], R242 ;  /* 0x005420f201007387 */ /* 0x000fe80000100800 */
[----:B------:R-:W4:Y:S01]  /*66c60*/  LDL.LU.64 R208, [R1+0x3b0] ;  /* 0x0003b00001d07983 */ /* 0x000f220000300a00 */
[----:B-1----:R-:W-:-:S05]  /*66c70*/  IMAD.MOV.U32 R6, RZ, RZ, R243 ;  /* 0x000000ffff067224 */ /* 0x002fca00078e00f3 */
[----:B------:R1:W-:Y:S04]  /*66c80*/  STL [R1+0x541c], R6 ;  /* 0x00541c0601007387 */ /* 0x0003e80000100800 */
        /* <DEDUP_REMOVED lines=10> */
[----:B-1----:R-:W-:-:S03]  /*66d30*/  IMAD.MOV.U32 R6, RZ, RZ, R219 ;  /* 0x000000ffff067224 */ /* 0x002fc600078e00db */
[----:B------:R-:W-:Y:S04]  /*66d40*/  STL [R1+0x5440], R248 ;  /* 0x005440f801007387 */ /* 0x000fe80000100800 */
[----:B------:R1:W-:Y:S04]  /*66d50*/  STL [R1+0x5434], R6 ;  /* 0x0054340601007387 */ /* 0x0003e80000100800 */
[----:B------:R-:W4:Y:S01]  /*66d60*/  LDL.LU.64 R218, [R1+0x2fe8] ;  /* 0x002fe80001da7983 */ /* 0x000f220000300a00 */
[----:B-1----:R-:W-:-:S03]  /*66d70*/  IMAD.MOV.U32 R6, RZ, RZ, R249 ;  /* 0x000000ffff067224 */ /* 0x002fc600078e00f9 */
[----:B--2---:R-:W-:Y:S04]  /*66d80*/  STL [R1+0x5448], R250 ;  /* 0x005448fa01007387 */ /* 0x004fe80000100800 */
[----:B------:R1:W-:Y:S04]  /*66d90*/  STL [R1+0x543c], R6 ;  /* 0x00543c0601007387 */ /* 0x0003e80000100800 */
[----:B------:R-:W2:Y:S01]  /*66da0*/  LDL.LU.64 R248, [R1+0x3a50] ;  /* 0x003a500001f87983 */ /* 0x000ea20000300a00 */
[----:B-1----:R-:W-:-:S03]  /*66db0*/  IMAD.MOV.U32 R6, RZ, RZ, R251 ;  /* 0x000000ffff067224 */ /* 0x002fc600078e00fb */
[----:B---3--:R-:W-:Y:S04]  /*66dc0*/  STL [R1+0x5450], R244 ;  /* 0x005450f401007387 */ /* 0x008fe80000100800 */
[----:B------:R1:W-:Y:S04]  /*66dd0*/  STL [R1+0x5444], R6 ;  /* 0x0054440601007387 */ /* 0x0003e80000100800 */
[----:B------:R-:W3:Y:S01]  /*66de0*/  LDL.LU.64 R250, [R1+0x3a58] ;  /* 0x003a580001fa7983 */ /* 0x000ee20000300a00 */
[----:B-1----:R-:W-:-:S03]  /*66df0*/  IMAD.MOV.U32 R6, RZ, RZ, R245 ;  /* 0x000000ffff067224 */ /* 0x002fc600078e00f5 */
[----:B----4-:R-:W-:Y:S04]  /*66e00*/  STL [R1+0x5458], R246 ;  /* 0x005458f601007387 */ /* 0x010fe80000100800 */
[----:B------:R1:W-:Y:S04]  /*66e10*/  STL [R1+0x544c], R6 ;  /* 0x00544c0601007387 */ /* 0x0003e80000100800 */
[----:B------:R-:W4:Y:S01]  /*66e20*/  LDL.LU.64 R244, [R1+0x37d0] ;  /* 0x0037d00001f47983 */ /* 0x000f220000300a00 */
[----:B-1----:R-:W-:-:S03]  /*66e30*/  MOV R6, R247 ;  /* 0x000000f700067202 */ /* 0x002fc60000000f00 */
        /* <DEDUP_REMOVED lines=23> */
[----:B------:R-:W-:Y:S04]  /*66fb0*/  STL [R1+0x5378], R242 ;  /* 0x005378f201007387 */ /* 0x000fe80000100800 */
[----:B------:R1:W-:Y:S04]  /*66fc0*/  STL [R1+0x536c], R6 ;  /* 0x00536c0601007387 */ /* 0x0003e80000100800 */
[----:B------:R-:W4:Y:S01]  /*66fd0*/  LDL.LU.64 R216, [R1+0xc60] ;  /* 0x000c600001d87983 */ /* 0x000f220000300a00 */
[----:B-1----:R-:W-:-:S03]  /*66fe0*/  IMAD.MOV.U32 R6, RZ, RZ, R243 ;  /* 0x000000ffff067224 */ /* 0x002fc600078e00f3 */
[----:B------:R-:W-:Y:S04]  /*66ff0*/  STL [R1+0x5380], R218 ;  /* 0x005380da01007387 */ /* 0x000fe80000100800 */
[----:B------:R1:W-:Y:S04]  /*67000*/  STL [R1+0x5374], R6 ;  /* 0x0053740601007387 */ /* 0x0003e80000100800 */
[----:B------:R-:W4:Y:S01]  /*67010*/  LDL.LU.64 R242, [R1+0xc88] ;  /* 0x000c880001f27983 */ /* 0x000f220000300a00 */
[----:B-1----:R-:W-:-:S03]  /*67020*/  MOV R6, R219 ;  /* 0x000000db00067202 */ /* 0x002fc60000000f00 */
        /* <DEDUP_REMOVED lines=26> */
[----:B------:R-:W4:Y:S04]  /*671d0*/  LDL.LU.64 R208, [R1+0x3a98] ;  /* 0x003a980001d07983 */ /* 0x000f280000300a00 */
[----:B------:R-:W4:Y:S01]  /*671e0*/  LDL.LU.64 R210, [R1+0x3aa0] ;  /* 0x003aa00001d27983 */ /* 0x000f220000300a00 */
[----:B-1----:R-:W-:-:S05]  /*671f0*/  IMAD.MOV.U32 R6, RZ, RZ, R241 ;  /* 0x000000ffff067224 */ /* 0x002fca00078e00f1 */
[----:B------:R1:W-:Y:S04]  /*67200*/  STL [R1+0x53b4], R6 ;  /* 0x0053b40601007387 */ /* 0x0003e80000100800 */
[----:B------:R1:W-:Y:S04]  /*67210*/  STL [R1+0x53c0], R226 ;  /* 0x0053c0e201007387 */ /* 0x0003e80000100800 */
[----:B------:R-:W4:Y:S01]  /*67220*/  LDL.LU.64 R240, [R1+0x38e0] ;  /* 0x0038e00001f07983 */ /* 0x000f220000300a00 */
[----:B-1----:R-:W-:-:S03]  /*67230*/  MOV R6, R227 ;  /* 0x000000e300067202 */ /* 0x002fc60000000f00 */
        /* <DEDUP_REMOVED lines=34> */
[----:B------:R-:W-:Y:S01]  /*67460*/  STL [R1+0x5300], R208 ;  /* 0x005300d001007387 */ /* 0x000fe20000100800 */
[----:B-1----:R-:W-:-:S03]  /*67470*/  IMAD.MOV.U32 R6, RZ, RZ, R209 ;  /* 0x000000ffff067224 */ /* 0x002fc600078e00d1 */
[----:B------:R-:W-:Y:S04]  /*67480*/  STL [R1+0x5308], R210 ;  /* 0x005308d201007387 */ /* 0x000fe80000100800 */
[----:B------:R1:W-:Y:S02]  /*67490*/  STL [R1+0x52fc], R6 ;  /* 0x0052fc0601007387 */ /* 0x0003e40000100800 */
[----:B-1----:R-:W-:Y:S02]  /*674a0*/  IMAD.MOV.U32 R6, RZ, RZ, R211 ;  /* 0x000000ffff067224 */ /* 0x002fe400078e00d3 */
[----:B------:R-:W-:Y:S04]  /*674b0*/  STL [R1+0x5310], R240 ;  /* 0x005310f001007387 */ /* 0x000fe80000100800 */
[----:B------:R1:W-:Y:S04]  /*674c0*/  STL [R1+0x5304], R6 ;  /* 0x0053040601007387 */ /* 0x0003e80000100800 */
[----:B------:R-:W-:Y:S01]  /*674d0*/  STL [R1+0x5318], R226 ;  /* 0x005318e201007387 */ /* 0x000fe20000100800 */
[----:B-1----:R-:W-:-:S05]  /*674e0*/  IMAD.MOV.U32 R6, RZ, RZ, R241 ;  /* 0x000000ffff067224 */ /* 0x002fca00078e00f1 */
        /* <DEDUP_REMOVED lines=822> */
[----:B------:R-:W-:Y:S04]  /*6a850*/  STL [R1+0x50d4], R240 ;  /* 0x0050d4f001007387 */ /* 0x000fe80000100800 */
[----:B------:R-:W4:Y:S01]  /*6a860*/  LDL.LU.64 R208, [R1+0x2f70] ;  /* 0x002f700001d07983 */ /* 0x000f220000300a00 */
[----:B-1----:R-:W-:-:S05]  /*6a870*/  MOV R2, R241 ;  /* 0x000000f100027202 */ /* 0x002fca0000000f00 */
        /* <DEDUP_REMOVED lines=20> */
[----:B------:R2:W-:Y:S02]  /*6a9c0*/  STL [R1+0x50f8], R2 ;  /* 0x0050f80201007387 */ /* 0x0005e40000100800 */
[----:B--2---:R-:W-:Y:S02]  /*6a9d0*/  IMAD.MOV.U32 R2, RZ, RZ, R219 ;  /* 0x000000ffff027224 */ /* 0x004fe400078e00db */
[----:B------:R1:W-:Y:S04]  /*6a9e0*/  STL [R1+0x5104], R218 ;  /* 0x005104da01007387 */ /* 0x0003e80000100800 */
[----:B-1----:R-:W2:Y:S04]  /*6a9f0*/  LDL.LU.64 R218, [R1+0x3dc0] ;  /* 0x003dc00001da7983 */ /* 0x002ea80000300a00 */
[----:B------:R1:W-:Y:S04]  /*6aa00*/  STL [R1+0x5100], R2 ;  /* 0x0051000201007387 */ /* 0x0003e80000100800 */
[----:B---3--:R3:W-:Y:S04]  /*6aa10*/  STL [R1+0x510c], R248 ;  /* 0x00510cf801007387 */ /* 0x0087e80000100800 */
[----:B------:R-:W2:Y:S01]  /*6aa20*/  LDL.LU.64 R242, [R1+0x3d08] ;  /* 0x003d080001f27983 */ /* 0x000ea20000300a00 */
[----:B-1----:R-:W-:-:S03]  /*6aa30*/  IMAD.MOV.U32 R2, RZ, RZ, R249 ;  /* 0x000000ffff027224 */ /* 0x002fc600078e00f9 */
[----:B----4-:R-:W-:Y:S04]  /*6aa40*/  STL [R1+0x5114], R250 ;  /* 0x005114fa01007387 */ /* 0x010fe80000100800 */
[----:B------:R1:W-:Y:S04]  /*6aa50*/  STL [R1+0x5108], R2 ;  /* 0x0051080201007387 */ /* 0x0003e80000100800 */
[----:B---3--:R-:W3:Y:S01]  /*6aa60*/  LDL.LU.64 R248, [R1+0x3d10] ;  /* 0x003d100001f87983 */ /* 0x008ee20000300a00 */
        /* <DEDUP_REMOVED lines=41> */
[----:B------:R1:W-:Y:S04]  /*6ad00*/  STL [R1+0x5160], R2 ;  /* 0x0051600201007387 */ /* 0x0003e80000100800 */
[----:B------:R-:W2:Y:S01]  /*6ad10*/  LDL.LU.64 R242, [R1+0x1030] ;  /* 0x0010300001f27983 */ /* 0x000ea20000300a00 */
[----:B-1----:R-:W-:-:S03]  /*6ad20*/  IMAD.MOV.U32 R2, RZ, RZ, R249 ;  /* 0x000000ffff027224 */ /* 0x002fc600078e00f9 */
[----:B----4-:R-:W-:Y:S04]  /*6ad30*/  STL [R1+0x5174], R250 ;  /* 0x005174fa01007387 */ /* 0x010fe80000100800 */
        /* <DEDUP_REMOVED lines=18> */
[----:B-1----:R-:W-:-:S02]  /*6ae60*/  MOV R2, R225 ;  /* 0x000000e100027202 */ /* 0x002fc40000000f00 */
        /* <DEDUP_REMOVED lines=61> */
[----:B-1----:R-:W-:Y:S02]  /*6b240*/  MOV R2, R219 ;  /* 0x000000db00027202 */ /* 0x002fe40000000f00 */
[----:B------:R-:W4:Y:S04]  /*6b250*/  LDL.LU.64 R218, [R1+0x3df8] ;  /* 0x003df80001da7983 */ /* 0x000f280000300a00 */
[----:B------:R1:W-:Y:S04]  /*6b260*/  STL [R1+0x5210], R2 ;  /* 0x0052100201007387 */ /* 0x0003e80000100800 */
[----:B--2---:R-:W-:Y:S04]  /*6b270*/  STL [R1+0x521c], R242 ;  /* 0x00521cf201007387 */ /* 0x004fe80000100800 */
[----:B------:R-:W2:Y:S01]  /*6b280*/  LDL.LU.64 R200, [R1+0x3e00] ;  /* 0x003e000001c87983 */ /* 0x000ea20000300a00 */
[----:B-1----:R-:W-:-:S05]  /*6b290*/  IMAD.MOV.U32 R2, RZ, RZ, R243 ;  /* 0x000000ffff027224 */ /* 0x002fca00078e00f3 */
[----:B------:R1:W-:Y:S04]  /*6b2a0*/  STL [R1+0x5218], R2 ;  /* 0x0052180201007387 */ /* 0x0003e80000100800 */
[----:B---3--:R-:W-:Y:S01]  /*6b2b0*/  STL [R1+0x5224], R248 ;  /* 0x005224f801007387 */ /* 0x008fe20000100800 */
        /* <DEDUP_REMOVED lines=30> */
[----:B-1----:R-:W-:-:S03]  /*6b4a0*/  MOV R2, R217 ;  /* 0x000000d900027202 */ /* 0x002fc60000000f00 */
[----:B------:R-:W4:Y:S04]  /*6b4b0*/  LDL.LU.64 R226, [R1+0x3e60] ;  /* 0x003e600001e27983 */ /* 0x000f280000300a00 */
[----:B------:R1:W-:Y:S04]  /*6b4c0*/  STL [R1+0x5250], R2 ;  /* 0x0052500201007387 */ /* 0x0003e80000100800 */
[----:B------:R2:W-:Y:S01]  /*6b4d0*/  STL [R1+0x525c], R218 ;  /* 0x00525cda01007387 */ /* 0x0005e20000100800 */
[----:B-1----:R-:W-:-:S03]  /*6b4e0*/  IMAD.MOV.U32 R2, RZ, RZ, R219 ;  /* 0x000000ffff027224 */ /* 0x002fc600078e00db */
[----:B------:R-:W4:Y:S04]  /*6b4f0*/  LDL.LU.64 R216, [R1+0x3e68] ;  /* 0x003e680001d87983 */ /* 0x000f280000300a00 */
[----:B--2---:R-:W-:Y:S04]  /*6b500*/  STL [R1+0x5264], R200 ;  /* 0x005264c801007387 */ /* 0x004fe80000100800 */
[----:B------:R1:W-:Y:S04]  /*6b510*/  STL [R1+0x5258], R2 ;  /* 0x0052580201007387 */ /* 0x0003e80000100800 */
[----:B------:R-:W2:Y:S01]  /*6b520*/  LDL.LU.64 R218, [R1+0x3e18] ;  /* 0x003e180001da7983 */ /* 0x000ea20000300a00 */
[----:B-1----:R-:W-:-:S03]  /*6b530*/  IMAD.MOV.U32 R2, RZ, RZ, R201 ;  /* 0x000000ffff027224 */ /* 0x002fc600078e00c9 */
[----:B---3--:R-:W-:Y:S04]  /*6b540*/  STL [R1+0x526c], R202 ;  /* 0x00526cca01007387 */ /* 0x008fe80000100800 */
[----:B------:R1:W-:Y:S02]  /*6b550*/  STL [R1+0x5260], R2 ;  /* 0x0052600201007387 */ /* 0x0003e40000100800 */
[----:B-1----:R-:W-:Y:S02]  /*6b560*/  IMAD.MOV.U32 R2, RZ, RZ, R203 ;  /* 0x000000ffff027224 */ /* 0x002fe400078e00cb */
        /* <DEDUP_REMOVED lines=10> */
[----:B------:R1:W-:Y:S02]  /*6b610*/  STL [R1+0x5280], R2 ;  /* 0x0052800201007387 */ /* 0x0003e40000100800 */
[----:B-1----:R-:W-:Y:S02]  /*6b620*/  IMAD.MOV.U32 R2, RZ, RZ, R211 ;  /* 0x000000ffff027224 */ /* 0x002fe400078e00d3 */
[----:B------:R-:W-:Y:S04]  /*6b630*/  STL [R1+0x5294], R240 ;  /* 0x005294f001007387 */ /* 0x000fe80000100800 */
        /* <DEDUP_REMOVED lines=24> */
[----:B------:R1:W-:Y:S02]  /*6b7c0*/  STL [R1+0x52c8], R2 ;  /* 0x0052c80201007387 */ /* 0x0003e40000100800 */
[----:B-1----:R-:W-:-:S02]  /*6b7d0*/  MOV R2, R217 ;  /* 0x000000d900027202 */ /* 0x002fc40000000f00 */
[----:B--2---:R-:W-:Y:S04]  /*6b7e0*/  STL [R1+0x52dc], R218 ;  /* 0x0052dcda01007387 */ /* 0x004fe80000100800 */
[----:B------:R1:W-:Y:S04]  /*6b7f0*/  STL [R1+0x52d0], R2 ;  /* 0x0052d00201007387 */ /* 0x0003e80000100800 */
[----:B------:R-:W2:Y:S01]  /*6b800*/  LDL.LU.64 R4, [R1+0x4170] ;  /* 0x0041700001047983 */ /* 0x000ea20000300a00 */
[----:B-1----:R-:W-:-:S05]  /*6b810*/  IMAD.MOV.U32 R2, RZ, RZ, R219 ;  /* 0x000000ffff027224 */ /* 0x002fca00078e00db */
[----:B------:R-:W-:Y:S04]  /*6b820*/  STL [R1+0x52d8], R2 ;  /* 0x0052d80201007387 */ /* 0x000fe80000100800 */
[----:B------:R-:W3:Y:S04]  /*6b830*/  LDL.LU.64 R6, [R1+0x4020] ;  /* 0x0040200001067983 */ /* 0x000ee80000300a00 */
[----:B--2---:R1:W-:Y:S04]  /*6b840*/  STL.64 [R1+0x3870], R4 ;  /* 0x0038700401007387 */ /* 0x0043e80000100a00 */
[----:B-1----:R-:W2:Y:S04]  /*6b850*/  LDL.LU.64 R4, [R1+0x4018] ;  /* 0x0040180001047983 */ /* 0x002ea80000300a00 */
[----:B---3--:R1:W-:Y:S04]  /*6b860*/  STL.64 [R1+0x3828], R6 ;  /* 0x0038280601007387 */ /* 0x0083e80000100a00 */
[----:B-1----:R-:W3:Y:S04]  /*6b870*/  LDL.LU.64 R6, [R1+0x3f20] ;  /* 0x003f200001067983 */ /* 0x002ee80000300a00 */
        /* <DEDUP_REMOVED lines=1266> */
[----:B---3--:R-:W-:Y:S04]  /*707a0*/  STL.64 [R1+0x3d68], R6 ;  /* 0x003d680601007387 */ /* 0x008fe80000100a00 */
[----:B--2---:R1:W-:Y:S04]  /*707b0*/  STL.64 [R1+0x3d60], R4 ;  /* 0x003d600401007387 */ /* 0x0043e80000100a00 */
[----:B------:R2:W-:Y:S04]  /*707c0*/  STL [R1+0x36c4], RZ ;  /* 0x0036c4ff01007387 */ /* 0x0005e80000100800 */
[----:B------:R2:W-:Y:S01]  /*707d0*/  STL [R1+0xf80], RZ ;  /* 0x000f80ff01007387 */ /* 0x0005e20000100800 */
[----:B-1----:R-:W-:-:S05]  /*707e0*/  IMAD.MOV.U32 R4, RZ, RZ, 0x1 ;  /* 0x00000001ff047424 */ /* 0x002fca00078e00ff */
[----:B------:R2:W-:Y:S04]  /*707f0*/  STL [R1+0x4ab0], R4 ;  /* 0x004ab00401007387 */ /* 0x0005e80000100800 */
        /* <DEDUP_REMOVED lines=1704> */
[----:B------:R2:W-:Y:S01]  /*77280*/  STL [R1+0x1124], RZ ;  /* 0x001124ff01007387 */ /* 0x0005e20000100800 */
[----:B------:R-:W-:-:S03]  /*77290*/  SHF.R.S32.HI R3, RZ, 0x1f, R0 ;  /* 0x0000001fff037819 */ /* 0x000fc60000011400 */
[----:B------:R2:W-:Y:S04]  /*772a0*/  STL [R1+0x1128], RZ ;  /* 0x001128ff01007387 */ /* 0x0005e80000100800 */
[----:B------:R2:W-:Y:S04]  /*772b0*/  STL [R1+0x112c], RZ ;  /* 0x00112cff01007387 */ /* 0x0005e80000100800 */
[----:B------:R2:W-:Y:S04]  /*772c0*/  STL [R1+0x1580], RZ ;  /* 0x001580ff01007387 */ /* 0x0005e80000100800 */
[----:B------:R2:W-:Y:S01]  /*772d0*/  STL [R1+0x1584], RZ ;  /* 0x001584ff01007387 */ /* 0x0005e20000100800 */
[----:B------:R-:W-:-:S03]  /*772e0*/  LEA.HI R3, R3, R0, RZ, 0x7 ;  /* 0x0000000003037211 */ /* 0x000fc600078f38ff */
[----:B------:R2:W-:Y:S01]  /*772f0*/  STL [R1+0x1588], RZ ;  /* 0x001588ff01007387 */ /* 0x0005e20000100800 */
[----:B------:R-:W1:Y:S03]  /*77300*/  LDC R0, c[0x0][0x3a8] ;  /* 0x0000ea00ff007b82 */ /* 0x000e660000000800 */
        /* <DEDUP_REMOVED lines=14> */
[----:B------:R-:W-:Y:S01]  /*773f0*/  SHF.R.S32.HI R2, RZ, 0x1f, R252 ;  /* 0x0000001fff027819 */ /* 0x000fe200000114fc */
[----:B-1----:R-:W-:-:S03]  /*77400*/  IMAD.SHL.U32 R219, R0, 0x80, RZ ;  /* 0x0000008000db7824 */ /* 0x002fc600078e00ff */
[C---:B------:R-:W-:Y:S02]  /*77410*/  SHF.L.U64.HI R2, R252.reuse, 0x2, R2 ;  /* 0x00000002fc027819 */ /* 0x040fe40000010202 */
[----:B------:R-:W-:Y:S01]  /*77420*/  SHF.R.S32.HI R0, RZ, 0x1f, R219 ;  /* 0x0000001fff007819 */ /* 0x000fe200000114db */
[----:B------:R-:W-:-:S03]  /*77430*/  IMAD.SHL.U32 R252, R252, 0x4, RZ ;  /* 0x00000004fcfc7824 */ /* 0x000fc600078e00ff */
[----:B------:R-:W-:Y:S01]  /*77440*/  SHF.L.U64.HI R0, R219, 0x2, R0 ;  /* 0x00000002db007819 */ /* 0x000fe20000010200 */
[----:B------:R2:W-:Y:S01]  /*77450*/  STL [R1+0x1644], RZ ;  /* 0x001644ff01007387 */ /* 0x0005e20000100800 */
[----:B------:R-:W-:Y:S02]  /*77460*/  SHF.R.S32.HI R3, RZ, 0x7, R3 ;  /* 0x00000007ff037819 */ /* 0x000fe40000011403 */
        /* <DEDUP_REMOVED lines=71> */
[----:B------:R-:W-:Y:S01]  /*778e0*/  CS2R R218, SRZ ;  /* 0x0000000000da7805 */ /* 0x000fe2000001ff00 */
[----:B------:R-:W-:Y:S02]  /*778f0*/  UMOV UR5, 0xffffffff ;  /* 0xffffffff00057882 */ /* 0x000fe40000000000 */
        /* <DEDUP_REMOVED lines=195> */
[----:B------:R2:W-:Y:S02]  /*78530*/  STL [R1+0x8c], RZ ;  /* 0x00008cff01007387 */ /* 0x0005e40000100800 */
.L_x_1:
[----:B-----5:R-:W-:Y:S01]  /*78540*/  STL.64 [R1+0x8310], R154 ;  /* 0x0083109a01007387 */ /* 0x020fe20000100a00 */
[----:B------:R-:W-:-:S04]  /*78550*/  DEPBAR.LE SB0, 0x2 ;  /* 0x000080800000791a */ /* 0x000fc80000000000 */
[----:B------:R-:W-:Y:S01]  /*78560*/  STL.64 [R1+0x8308], R152 ;  /* 0x0083089801007387 */ /* 0x000fe20000100a00 */
[----:B------:R-:W-:-:S03]  /*78570*/  UIADD3 UR5, UPT, UPT, UR5, 0x1, URZ ;  /* 0x0000000105057890 */ /* 0x000fc6000fffe0ff */
[----:B------:R-:W-:Y:S01]  /*78580*/  STL.64 [R1+0x8300], R158 ;  /* 0x0083009e01007387 */ /* 0x000fe20000100a00 */
[----:B------:R-:W-:-:S03]  /*78590*/  UISETP.GT.AND UP0, UPT, UR5, 0x1, UPT ;  /* 0x000000010500788c */ /* 0x000fc6000bf04270 */
[----:B------:R1:W-:Y:S01]  /*785a0*/  STL.64 [R1+0x82f8], R156 ;  /* 0x0082f89c01007387 */ /* 0x0003e20000100a00 */
[----:B------:R-:W-:-:S03]  /*785b0*/  USEL UR5, UR5, URZ, !UP0 ;  /* 0x000000ff05057287 */ /* 0x000fc6000c000000 */
[----:B------:R-:W-:Y:S04]  /*785c0*/  STL.64 [R1+0x82f0], R162 ;  /* 0x0082f0a201007387 */ /* 0x000fe80000100a00 */
[----:B------:R-:W-:Y:S04]  /*785d0*/  STL.64 [R1+0x82e8], R160 ;  /* 0x0082e8a001007387 */ /* 0x000fe80000100a00 */
[----:B------:R-:W-:Y:S04]  /*785e0*/  STL.64 [R1+0x82e0], R166 ;  /* 0x0082e0a601007387 */ /* 0x000fe80000100a00 */
[----:B------:R3:W-:Y:S04]  /*785f0*/  STL.64 [R1+0x82d8], R164 ;  /* 0x0082d8a401007387 */ /* 0x0007e80000100a00 */
        /* <DEDUP_REMOVED lines=30> */
[----:B------:R-:W-:Y:S04]  /*787e0*/  STL [R1+0x81e4], R216 ;  /* 0x0081e4d801007387 */ /* 0x000fe80000100800 */
[----:B------:R-:W-:Y:S04]  /*787f0*/  STL [R1+0x81e0], R217 ;  /* 0x0081e0d901007387 */ /* 0x000fe80000100800 */
[----:B------:R-:W-:Y:S04]  /*78800*/  STL [R1+0x81dc], R218 ;  /* 0x0081dcda01007387 */ /* 0x000fe80000100800 */
[----:B------:R-:W-:Y:S04]  /*78810*/  STL [R1+0x81d8], R219 ;  /* 0x0081d8db01007387 */ /* 0x000fe80000100800 */
[----:B------:R-:W-:Y:S04]  /*78820*/  STL [R1+0x6d34], R2 ;  /* 0x006d340201007387 */ /* 0x000fe80000100800 */
[----:B------:R4:W-:Y:S04]  /*78830*/  STL [R1+0x6d30], R0 ;  /* 0x006d300001007387 */ /* 0x0009e80000100800 */
[----:B-12---:R-:W2:Y:S04]  /*78840*/  LDL.LU.64 R156, [R1+0xf80] ;  /* 0x000f8000019c7983 */ /* 0x006ea80000300a00 */
[----:B------:R-:W2:Y:S04]  /*78850*/  LDL.LU.64 R158, [R1+0xf88] ;  /* 0x000f8800019e7983 */ /* 0x000ea80000300a00 */
[----:B---3--:R-:W3:Y:S04]  /*78860*/  LDL.LU.64 R164, [R1+0xf70] ;  /* 0x000f700001a47983 */ /* 0x008ee80000300a00 */
[----:B------:R-:W3:Y:S04]  /*78870*/  LDL.LU.64 R166, [R1+0xf78] ;  /* 0x000f780001a67983 */ /* 0x000ee80000300a00 */
[----:B------:R-:W2:Y:S04]  /*78880*/  LDL.LU.64 R152, [R1+0xf50] ;  /* 0x000f500001987983 */ /* 0x000ea80000300a00 */
[----:B------:R-:W2:Y:S04]  /*78890*/  LDL.LU.64 R154, [R1+0xf58] ;  /* 0x000f5800019a7983 */ /* 0x000ea80000300a00 */
[----:B------:R-:W2:Y:S04]  /*788a0*/  LDL.LU.64 R160, [R1+0xf30] ;  /* 0x000f300001a07983 */ /* 0x000ea80000300a00 */
[----:B------:R-:W2:Y:S01]  /*788b0*/  LDL.LU.64 R162, [R1+0xf38] ;  /* 0x000f380001a27983 */ /* 0x000ea20000300a00 */
[----:B------:R-:W1:Y:S01]  /*788c0*/  S2R R5, SR_TID.X ;  /* 0x0000000000057919 */ /* 0x000e620000002100 */
[----:B------:R-:W-:Y:S01]  /*788d0*/  ULEA UR7, UR5, UR4, 0x12 ;  /* 0x0000000405077291 */ /* 0x000fe2000f8e90ff */
[C---:B-1----:R-:W-:Y:S01]  /*788e0*/  LOP3.LUT R4, R5.reuse, 0x7, RZ, 0xc0, !PT ;  /* 0x0000000705047812 */ /* 0x042fe200078ec0ff */
[C---:B------:R-:W-:Y:S01]  /*788f0*/  IMAD.SHL.U32 R3, R5.reuse, 0x2, RZ ;  /* 0x0000000205037824 */ /* 0x040fe200078e00ff */
[----:B------:R-:W-:-:S02]  /*78900*/  LOP3.LUT R7, R5, 0x3, RZ, 0xc0, !PT ;  /* 0x0000000305077812 */ /* 0x000fc400078ec0ff */
[C---:B------:R-:W-:Y:S01]  /*78910*/  LOP3.LUT R6, R5.reuse, 0x1c, RZ, 0xc0, !PT ;  /* 0x0000001c05067812 */ /* 0x040fe200078ec0ff */
[----:B------:R-:W-:Y:S02]  /*78920*/  IMAD R4, R4, 0x210, RZ ;  /* 0x0000021004047824 */ /* 0x000fe400078e02ff */
[----:B------:R-:W-:-:S03]  /*78930*/  IMAD.SHL.U32 R5, R5, 0x80, RZ ;  /* 0x0000008005057824 */ /* 0x000fc600078e00ff */
[----:B------:R-:W-:-:S04]  /*78940*/  LOP3.LUT R4, R4, 0x30, R3, 0x78, !PT ;  /* 0x0000003004047812 */ /* 0x000fc800078e7803 */
[----:B------:R-:W-:Y:S01]  /*78950*/  LOP3.LUT R4, R4, 0x1000, R5, 0xf8, !PT ;  /* 0x0000100004047812 */ /* 0x000fe200078ef805 */
[----:B------:R-:W-:Y:S06]  /*78960*/  BAR.SYNC.DEFER_BLOCKING 0x0 ;  /* 0x0000000000007b1d */ /* 0x000fec0000010000 */
[----:B------:R-:W1:Y:S04]  /*78970*/  LDSM.16.M88.4 R16, [R4+UR7+0x4000] ;  /* 0x004000070410783b */ /* 0x000e680008000200 */
        /* <DEDUP_REMOVED lines=11> */
[----:B------:R-:W1:Y:S01]  /*78a30*/  LDSM.16.M88.4 R64, [R4+UR7+0x1c000] ;  /* 0x01c000070440783b */ /* 0x000e620008000200 */
[----:B------:R-:W-:-:S03]  /*78a40*/  IMAD R3, R7, 0x420, R6 ;  /* 0x0000042007037824 */ /* 0x000fc600078e0206 */
[----:B------:R-:W2:Y:S04]  /*78a50*/  LDSM.16.M88.4 R68, [R4+UR7+0x1e000] ;  /* 0x01e000070444783b */ /* 0x000ea80008000200 */
[----:B------:R-:W2:Y:S01]  /*78a60*/  LDSM.16.M88.4 R72, [R4+UR7+0x20000] ;  /* 0x020000070448783b */ /* 0x000ea20008000200 */
[----:B----4-:R-:W-:-:S03]  /*78a70*/  LOP3.LUT R0, R3, 0x60, RZ, 0x3c, !PT ;  /* 0x0000006003007812 */ /* 0x010fc600078e3cff */
[----:B------:R-:W4:Y:S01]  /*78a80*/  LDSM.16.M88.4 R76, [R4+UR7+0x22000] ;  /* 0x02200007044c783b */ /* 0x000f220008000200 */
[----:B------:R-:W-:-:S03]  /*78a90*/  LOP3.LUT R224, R3, 0x40, RZ, 0x3c, !PT ;  /* 0x0000004003e07812 */ /* 0x000fc600078e3cff */
[----:B------:R-:W2:Y:S04]  /*78aa0*/  LDSM.16.M88.4 R80, [R4+UR7+0x24000] ;  /* 0x024000070450783b */ /* 0x000ea80008000200 */
[----:B------:R-:W2:Y:S04]  /*78ab0*/  LDSM.16.M88.4 R84, [R4+UR7+0x26000] ;  /* 0x026000070454783b */ /* 0x000ea80008000200 */
[----:B------:R-:W2:Y:S04]  /*78ac0*/  LDSM.16.M88.4 R88, [R4+UR7+0x28000] ;  /* 0x028000070458783b */ /* 0x000ea80008000200 */
[----:B------:R-:W-:Y:S04]  /*78ad0*/  STL [R1+0x36c0], R0 ;  /* 0x0036c00001007387 */ /* 0x000fe80000100800 */
[----:B------:R-:W2:Y:S04]  /*78ae0*/  LDSM.16.M88.4 R92, [R4+UR7+0x2a000] ;  /* 0x02a00007045c783b */ /* 0x000ea80008000200 */
[----:B------:R-:W-:Y:S04]  /*78af0*/  STL [R1+0x366c], R224 ;  /* 0x00366ce001007387 */ /* 0x000fe80000100800 */
[----:B-1----:R-:W-:Y:S04]  /*78b00*/  STL [R1+0x8070], R18 ;  /* 0x0080701201007387 */ /* 0x002fe80000100800 */
[----:B------:R-:W1:Y:S04]  /*78b10*/  LDSM.16.M88.4 R96, [R4+UR7+0x2c000] ;  /* 0x02c000070460783b */ /* 0x000e680008000200 */
[----:B------:R-:W-:Y:S04]  /*78b20*/  STL [R1+0x806c], R19 ;  /* 0x00806c1301007387 */ /* 0x000fe80000100800 */
[----:B------:R-:W-:Y:S04]  /*78b30*/  STL [R1+0x8068], R22 ;  /* 0x0080681601007387 */ /* 0x000fe80000100800 */
        /* <DEDUP_REMOVED lines=9> */
[----:B------:R-:W1:Y:S01]  /*78bd0*/  LDSM.16.M88.4 R112, [R4+UR7+0x34000] ;  /* 0x034000070470783b */ /* 0x000e620008000200 */
[----:B------:R-:W-:-:S03]  /*78be0*/  ULEA UR6, UR5, UR4, 0x11 ;  /* 0x0000000405067291 */ /* 0x000fc6000f8e88ff */
[----:B------:R-:W-:Y:S04]  /*78bf0*/  STL [R1+0x8078], R35 ;  /* 0x0080782301007387 */ /* 0x000fe80000100800 */
[----:B------:R-:W-:Y:S04]  /*78c00*/  STL [R1+0x8084], R38 ;  /* 0x0080842601007387 */ /* 0x000fe80000100800 */
[----:B------:R-:W1:Y:S04]  /*78c10*/  LDSM.16.M88.4 R116, [R4+UR7+0x36000] ;  /* 0x036000070474783b */ /* 0x000e680008000200 */
[----:B------:R-:W-:Y:S04]  /*78c20*/  STL [R1+0x8080], R39 ;  /* 0x0080802701007387 */ /* 0x000fe80000100800 */
[----:B------:R-:W-:Y:S04]  /*78c30*/  STL [R1+0x808c], R42 ;  /* 0x00808c2a01007387 */ /* 0x000fe80000100800 */
[----:B------:R-:W1:Y:S01]  /*78c40*/  LDSM.16.M88.4 R120, [R4+UR7+0x38000] ;  /* 0x038000070478783b */ /* 0x000e620008000200 */
[----:B------:R-:W-:-:S03]  /*78c50*/  LOP3.LUT R200, R3, 0x20, RZ, 0x3c, !PT ;  /* 0x0000002003c87812 */ /* 0x000fc600078e3cff */
        /* <DEDUP_REMOVED lines=11> */
[----:B------:R-:W-:Y:S04]  /*78d10*/  LDS R232, [R3+UR6+0x80000] ;  /* 0x0800000603e87984 */ /* 0x000fe80008000800 */
[----:B------:R-:W-:Y:S04]  /*78d20*/  LDS R234, [R3+UR6+0x81000] ;  /* 0x0810000603ea7984 */ /* 0x000fe80008000800 */
[----:B------:R-:W-:Y:S04]  /*78d30*/  LDS R233, [R200+UR6+0x80000] ;  /* 0x08000006c8e97984 */ /* 0x000fe80008000800 */
[----:B------:R-:W-:Y:S04]  /*78d40*/  LDS R235, [R200+UR6+0x81000] ;  /* 0x08100006c8eb7984 */ /* 0x000fe80008000800 */
[----:B------:R-:W1:Y:S04]  /*78d50*/  LDSM.16.M88.4 R8, [R4+UR7] ;  /* 0x000000070408783b */ /* 0x000e680008000200 */
[----:B------:R-:W-:Y:S04]  /*78d60*/  STL [R1+0x80a8], R59 ;  /* 0x0080a83b01007387 */ /* 0x000fe80000100800 */
[----:B------:R-:W-:Y:S04]  /*78d70*/  STL [R1+0x80b4], R62 ;  /* 0x0080b43e01007387 */ /* 0x000fe80000100800 */
[----:B------:R-:W-:Y:S04]  /*78d80*/  STL [R1+0x80b0], R63 ;  /* 0x0080b03f01007387 */ /* 0x000fe80000100800 */
[----:B------:R-:W-:Y:S04]  /*78d90*/  STL [R1+0x80bc], R66 ;  /* 0x0080bc4201007387 */ /* 0x000fe80000100800 */
[----:B------:R-:W-:Y:S04]  /*78da0*/  STL [R1+0x80b8], R67 ;  /* 0x0080b84301007387 */ /* 0x000fe80000100800 */
[----:B--2---:R-:W-:Y:S04]  /*78db0*/  STL [R1+0x80c4], R70 ;  /* 0x0080c44601007387 */ /* 0x004fe80000100800 */
[----:B------:R-:W-:Y:S04]  /*78dc0*/  STL [R1+0x80c0], R71 ;  /* 0x0080c04701007387 */ /* 0x000fe80000100800 */
[----:B------:R-:W-:Y:S04]  /*78dd0*/  STL [R1+0x80cc], R74 ;  /* 0x0080cc4a01007387 */ /* 0x000fe80000100800 */
[----:B------:R-:W-:Y:S04]  /*78de0*/  STL [R1+0x80c8], R75 ;  /* 0x0080c84b01007387 */ /* 0x000fe80000100800 */
[----:B----4-:R-:W-:Y:S04]  /*78df0*/  STL [R1+0x80d4], R78 ;  /* 0x0080d44e01007387 */ /* 0x010fe80000100800 */
[----:B------:R-:W-:Y:S04]  /*78e00*/  STL [R1+0x80d0], R79 ;  /* 0x0080d04f01007387 */ /* 0x000fe80000100800 */
        /* <DEDUP_REMOVED lines=8> */
[----:B-1----:R-:W-:Y:S04]  /*78e90*/  STL [R1+0x80fc], R98 ;  /* 0x0080fc6201007387 */ /* 0x002fe80000100800 */
[----:B------:R-:W-:Y:S04]  /*78ea0*/  STL [R1+0x80f8], R99 ;  /* 0x0080f86301007387 */ /* 0x000fe80000100800 */
[----:B------:R-:W3:Y:S04]  /*78eb0*/  LDSM.16.M88.4 R12, [R4+UR7+0x2000] ;  /* 0x00200007040c783b */ /* 0x000ee80008000200 */
        /* <DEDUP_REMOVED lines=18> */
[----:B------:R1:W-:Y:S04]  /*78fe0*/  STL [R1+0x7e50], R4 ;  /* 0x007e500401007387 */ /* 0x0003e80000100800 */
[----:B------:R-:W-:Y:S04]  /*78ff0*/  LDS R228, [R224+UR6+0x80000] ;  /* 0x08000006e0e47984 */ /* 0x000fe80008000800 */
[----:B------:R-:W-:Y:S01]  /*79000*/  LDS R230, [R224+UR6+0x81000] ;  /* 0x08100006e0e67984 */ /* 0x000fe20008000800 */
[C---:B-1----:R-:W-:Y:S03]  /*79010*/  HMMA.1688.F32.TF32 R4, R232.reuse, R8, R156 ;  /* 0x00000008e804723c */ /* 0x042fe6000008109c */
[----:B------:R-:W2:Y:S04]  /*79020*/  LDL.LU.64 R156, [R1+0xf10] ;  /* 0x000f1000019c7983 */ /* 0x000ea80000300a00 */
[----:B------:R-:W2:Y:S04]  /*79030*/  LDL.LU.64 R158, [R1+0xf18] ;  /* 0x000f1800019e7983 */ /* 0x000ea80000300a00 */
[----:B------:R-:W-:Y:S04]  /*79040*/  LDS R229, [R0+UR6+0x80000] ;  /* 0x0800000600e57984 */ /* 0x000fe80008000800 */
[----:B------:R-:W1:Y:S04]  /*79050*/  LDS R231, [R0+UR6+0x81000] ;  /* 0x0810000600e77984 */ /* 0x000e680008000800 */
[----:B------:R-:W-:Y:S04]  /*79060*/  STL.64 [R1+0x1040], R4 ;  /* 0x0010400401007387 */ /* 0x000fe80000100a00 */
[----:B------:R3:W-:Y:S02]  /*79070*/  STL.64 [R1+0x1048], R6 ;  /* 0x0010480601007387 */ /* 0x0007e40000100a00 */
[----:B---3--:R-:W-:-:S15]  /*79080*/  HMMA.1688.F32.TF32 R4, R232, R12, R164 ;  /* 0x0000000ce804723c */ /* 0x008fde00000810a4 */
[----:B------:R-:W-:-:S04]  /*79090*/  NOP ;  /* 0x0000000000007918 */ /* 0x000fc80000000000 */
[----:B------:R-:W-:Y:S01]  /*790a0*/  IMAD.MOV.U32 R216, RZ, RZ, R4 ;  /* 0x000000ffffd87224 */ /* 0x000fe200078e0004 */
[----:B------:R-:W-:Y:S01]  /*790b0*/  MOV R217, R5 ;  /* 0x0000000500d97202 */ /* 0x000fe20000000f00 */
[----:B------:R-:W-:Y:S02]  /*790c0*/  IMAD.MOV.U32 R218, RZ, RZ, R6 ;  /* 0x000000ffffda7224 */ /* 0x000fe400078e0006 */
[----:B------:R-:W-:Y:S02]  /*790d0*/  IMAD.MOV.U32 R219, RZ, RZ, R7 ;  /* 0x000000ffffdb7224 */ /* 0x000fe400078e0007 */
[----:B------:R-:W-:Y:S01]  /*790e0*/  HMMA.1688.F32.TF32 R4, R232, R16, R152 ;  /* 0x00000010e804723c */ /* 0x000fe20000081098 */
[----:B------:R-:W3:Y:S04]  /*790f0*/  LDL.LU.64 R152, [R1+0xef0] ;  /* 0x000ef00001987983 */ /* 0x000ee80000300a00 */
[----:B------:R-:W3:-:S14]  /*79100*/  LDL.LU.64 R154, [R1+0xef8] ;  /* 0x000ef800019a7983 */ /* 0x000edc0000300a00 */
[----:B------:R-:W-:Y:S02]  /*79110*/  IMAD.MOV.U32 R86, RZ, RZ, R4 ;  /* 0x000000ffff567224 */ /* 0x000fe400078e0004 */
[----:B------:R-:W-:Y:S02]  /*79120*/  IMAD.MOV.U32 R87, RZ, RZ, R5 ;  /* 0x000000ffff577224 */ /* 0x000fe400078e0005 */
[----:B------:R-:W-:Y:S02]  /*79130*/  IMAD.MOV.U32 R82, RZ, RZ, R6 ;  /* 0x000000ffff527224 */ /* 0x000fe400078e0006 */
[----:B------:R-:W-:Y:S02]  /*79140*/  IMAD.MOV.U32 R83, RZ, RZ, R7 ;  /* 0x000000ffff537224 */ /* 0x000fe400078e0007 */
[----:B------:R-:W-:Y:S03]  /*79150*/  HMMA.1688.F32.TF32 R4, R232, R20, R160 ;  /* 0x00000014e804723c */ /* 0x000fe600000810a0 */
[----:B------:R-:W-:Y:S04]  /*79160*/  STL [R1+0x8124], R83 ;  /* 0x0081245301007387 */ /* 0x000fe80000100800 */
[----:B------:R-:W-:Y:S04]  /*79170*/  STL [R1+0x8120], R82 ;  /* 0x0081205201007387 */ /* 0x000fe80000100800 */
[----:B------:R-:W-:Y:S04]  /*79180*/  STL [R1+0x811c], R87 ;  /* 0x00811c5701007387 */ /* 0x000fe80000100800 */
[----:B------:R4:W-:Y:S04]  /*79190*/  STL [R1+0x8118], R86 ;  /* 0x0081185601007387 */ /* 0x0009e80000100800 */
[----:B------:R-:W-:Y:S01]  /*791a0*/  IMAD.MOV.U32 R78, RZ, RZ, R4 ;  /* 0x000000ffff4e7224 */ /* 0x000fe200078e0004 */
[----:B------:R-:W-:Y:S01]  /*791b0*/  MOV R79, R5 ;  /* 0x00000005004f7202 */ /* 0x000fe20000000f00 */
[----:B------:R-:W-:Y:S01]  /*791c0*/  IMAD.MOV.U32 R74, RZ, RZ, R6 ;  /* 0x000000ffff4a7224 */ /* 0x000fe200078e0006 */
[----:B------:R-:W4:Y:S01]  /*791d0*/  LDL.LU.64 R4, [R1+0xed0] ;  /* 0x000ed00001047983 */ /* 0x000f220000300a00 */
[----:B------:R-:W-:-:S03]  /*791e0*/  IMAD.MOV.U32 R75, RZ, RZ, R7 ;  /* 0x000000ffff4b7224 */ /* 0x000fc600078e0007 */
[----:B------:R-:W4:Y:S04]  /*791f0*/  LDL.LU.64 R6, [R1+0xed8] ;  /* 0x000ed80001067983 */ /* 0x000f280000300a00 */
[----:B------:R-:W-:Y:S04]  /*79200*/  STL [R1+0x8134], R75 ;  /* 0x0081344b01007387 */ /* 0x000fe80000100800 */
[----:B------:R-:W-:Y:S04]  /*79210*/  STL [R1+0x8130], R74 ;  /* 0x0081304a01007387 */ /* 0x000fe80000100800 */
[----:B------:R-:W-:Y:S04]  /*79220*/  STL [R1+0x812c], R79 ;  /* 0x00812c4f01007387 */ /* 0x000fe80000100800 */
[----:B------:R1:W-:Y:S01]  /*79230*/  STL [R1+0x8128], R78 ;  /* 0x0081284e01007387 */ /* 0x0003e20000100800 */
[----:B--2---:R-:W-:-:S15]  /*79240*/  HMMA.1688.F32.TF32 R156, R232, R24, R156 ;  /* 0x00000018e89c723c */ /* 0x004fde000008109c */
[----:B------:R-:W-:-:S04]  /*79250*/  NOP ;  /* 0x0000000000007918 */ /* 0x000fc80000000000 */
[----:B------:R-:W-:Y:S02]  /*79260*/  IMAD.MOV.U32 R62, RZ, RZ, R156 ;  /* 0x000000ffff3e7224 */ /* 0x000fe400078e009c */
[----:B------:R-:W-:Y:S02]  /*79270*/  IMAD.MOV.U32 R63, RZ, RZ, R157 ;  /* 0x000000ffff3f7224 */ /* 0x000fe400078e009d */
[----:B------:R-:W-:Y:S01]  /*79280*/  IMAD.MOV.U32 R59, RZ, RZ, R159 ;  /* 0x000000ffff3b7224 */ /* 0x000fe200078e009f */
[----:B------:R-:W2:Y:S01]  /*79290*/  LDL.LU.64 R156, [R1+0xeb0] ;  /* 0x000eb000019c7983 */ /* 0x000ea20000300a00 */
[----:B------:R-:W-:-:S03]  /*792a0*/  IMAD.MOV.U32 R58, RZ, RZ, R158 ;  /* 0x000000ffff3a7224 */ /* 0x000fc600078e009e */
[----:B------:R-:W2:Y:S04]  /*792b0*/  LDL.LU.64 R158, [R1+0xeb8] ;  /* 0x000eb800019e7983 */ /* 0x000ea80000300a00 */
[----:B------:R-:W-:Y:S04]  /*792c0*/  STL [R1+0x8144], R59 ;  /* 0x0081443b01007387 */ /* 0x000fe80000100800 */
[----:B------:R-:W-:Y:S04]  /*792d0*/  STL [R1+0x8140], R58 ;  /* 0x0081403a01007387 */ /* 0x000fe80000100800 */
[----:B------:R-:W-:Y:S01]  /*792e0*/  STL [R1+0x813c], R63 ;  /* 0x00813c3f01007387 */ /* 0x000fe20000100800 */
[----:B---3--:R-:W-:Y:S03]  /*792f0*/  HMMA.1688.F32.TF32 R152, R232, R28, R152 ;  /* 0x0000001ce898723c */ /* 0x008fe60000081098 */
[----:B------:R3:W-:-:S15]  /*79300*/  STL [R1+0x8138], R62 ;  /* 0x0081383e01007387 */ /* 0x0007de0000100800 */
[----:B------:R-:W-:Y:S01]  /*79310*/  NOP ;  /* 0x0000000000007918 */ /* 0x000fe20000000000 */
[----:B------:R-:W-:Y:S01]  /*79320*/  IMAD.MOV.U32 R70, RZ, RZ, R152 ;  /* 0x000000ffff467224 */ /* 0x000fe200078e0098 */
[----:B------:R-:W-:Y:S01]  /*79330*/  MOV R71, R153 ;  /* 0x0000009900477202 */ /* 0x000fe20000000f00 */
[----:B------:R-:W-:Y:S01]  /*79340*/  IMAD.MOV.U32 R67, RZ, RZ, R155 ;  /* 0x000000ffff437224 */ /* 0x000fe200078e009b */
[----:B------:R-:W3:Y:S01]  /*79350*/  LDL.LU.64 R152, [R1+0xe90] ;  /* 0x000e900001987983 */ /* 0x000ee20000300a00 */
[----:B------:R-:W-:-:S03]  /*79360*/  IMAD.MOV.U32 R66, RZ, RZ, R154 ;  /* 0x000000ffff427224 */ /* 0x000fc600078e009a */
[----:B------:R-:W3:Y:S04]  /*79370*/  LDL.LU.64 R154, [R1+0xe98] ;  /* 0x000e9800019a7983 */ /* 0x000ee80000300a00 */
[----:B------:R1:W-:Y:S01]  /*79380*/  STL [R1+0x8154], R67 ;  /* 0x0081544301007387 */ /* 0x0003e20000100800 */
[----:B----4-:R-:W-:Y:S03]  /*79390*/  HMMA.1688.F32.TF32 R4, R232, R32, R4 ;  /* 0x00000020e804723c */ /* 0x010fe60000081004 */
[----:B------:R4:W-:Y:S04]  /*793a0*/  STL [R1+0x8150], R66 ;  /* 0x0081504201007387 */ /* 0x0009e80000100800 */
[----:B------:R1:W-:Y:S04]  /*793b0*/  STL [R1+0x814c], R71 ;  /* 0x00814c4701007387 */ /* 0x0003e80000100800 */
[----:B------:R1:W-:Y:S08]  /*793c0*/  STL [R1+0x8148], R70 ;  /* 0x0081484601007387 */ /* 0x0003f00000100800 */
[----:B------:R-:W-:-:S02]  /*793d0*/  IMAD.MOV.U32 R94, RZ, RZ, R4 ;  /* 0x000000ffff5e7224 */ /* 0x000fc400078e0004 */
[----:B------:R-:W-:Y:S02]  /*793e0*/  IMAD.MOV.U32 R95, RZ, RZ, R5 ;  /* 0x000000ffff5f7224 */ /* 0x000fe400078e0005 */
[----:B------:R-:W-:Y:S01]  /*793f0*/  IMAD.MOV.U32 R90, RZ, RZ, R6 ;  /* 0x000000ffff5a7224 */ /* 0x000fe200078e0006 */
[----:B------:R-:W4:Y:S01]  /*79400*/  LDL.LU.64 R4, [R1+0xe70] ;  /* 0x000e700001047983 */ /* 0x000f220000300a00 */
[----:B------:R-:W-:-:S03]  /*79410*/  IMAD.MOV.U32 R91, RZ, RZ, R7 ;  /* 0x000000ffff5b7224 */ /* 0x000fc600078e0007 */
[----:B------:R-:W4:Y:S04]  /*79420*/  LDL.LU.64 R6, [R1+0xe78] ;  /* 0x000e780001067983 */ /* 0x000f280000300a00 */
[----:B------:R1:W-:Y:S04]  /*79430*/  STL [R1+0x8164], R91 ;  /* 0x0081645b01007387 */ /* 0x0003e80000100800 */
[----:B------:R1:W-:Y:S04]  /*79440*/  STL [R1+0x8160], R90 ;  /* 0x0081605a01007387 */ /* 0x0003e80000100800 */
[----:B------:R1:W-:Y:S04]  /*79450*/  STL [R1+0x815c], R95 ;  /* 0x00815c5f01007387 */ /* 0x0003e80000100800 */
[----:B------:R1:W-:Y:S01]  /*79460*/  STL [R1+0x8158], R94 ;  /* 0x0081585e01007387 */ /* 0x0003e20000100800 */
[----:B--2---:R-:W-:-:S15]  /*79470*/  HMMA.1688.F32.TF32 R156, R232, R36, R156 ;  /* 0x00000024e89c723c */ /* 0x004fde000008109c */
[----:B------:R-:W-:-:S04]  /*79480*/  NOP ;  /* 0x0000000000007918 */ /* 0x000fc80000000000 */
[----:B------:R-:W-:Y:S01]  /*79490*/  IMAD.MOV.U32 R99, RZ, RZ, R159 ;  /* 0x000000ffff637224 */ /* 0x000fe200078e009f */
[----:B------:R-:W-:Y:S01]  /*794a0*/  MOV R103, R157 ;  /* 0x0000009d00677202 */ /* 0x000fe20000000f00 */
[----:B------:R-:W-:Y:S02]  /*794b0*/  IMAD.MOV.U32 R98, RZ, RZ, R158 ;  /* 0x000000ffff627224 */ /* 0x000fe400078e009e */
[----:B------:R-:W-:Y:S02]  /*794c0*/  IMAD.MOV.U32 R102, RZ, RZ, R156 ;  /* 0x000000ffff667224 */ /* 0x000fe400078e009c */
[----:B------:R-:W2:Y:S04]  /*794d0*/  LDL.LU.64 R156, [R1+0xe50] ;  /* 0x000e5000019c7983 */ /* 0x000ea80000300a00 */
[----:B------:R-:W2:Y:S04]  /*794e0*/  LDL.LU.64 R158, [R1+0xe58] ;  /* 0x000e5800019e7983 */ /* 0x000ea80000300a00 */
[----:B------:R-:W-:Y:S04]  /*794f0*/  STL [R1+0x8174], R99 ;  /* 0x0081746301007387 */ /* 0x000fe80000100800 */
[----:B------:R-:W-:Y:S01]  /*79500*/  STL [R1+0x8170], R98 ;  /* 0x0081706201007387 */ /* 0x000fe20000100800 */
[----:B---3--:R-:W-:Y:S03]  /*79510*/  HMMA.1688.F32.TF32 R152, R232, R40, R152 ;  /* 0x00000028e898723c */ /* 0x008fe60000081098 */
[----:B------:R-:W-:Y:S04]  /*79520*/  STL [R1+0x816c], R103 ;  /* 0x00816c6701007387 */ /* 0x000fe80000100800 */
[----:B------:R-:W-:-:S12]  /*79530*/  STL [R1+0x8168], R102 ;  /* 0x0081686601007387 */ /* 0x000fd80000100800 */
[----:B------:R-:W-:Y:S02]  /*79540*/  IMAD.MOV.U32 R54, RZ, RZ, R152 ;  /* 0x000000ffff367224 */ /* 0x000fe400078e0098 */
[----:B------:R-:W-:Y:S02]  /*79550*/  IMAD.MOV.U32 R55, RZ, RZ, R153 ;  /* 0x000000ffff377224 */ /* 0x000fe400078e0099 */
[----:B------:R-:W-:Y:S01]  /*79560*/  IMAD.MOV.U32 R51, RZ, RZ, R155 ;  /* 0x000000ffff337224 */ /* 0x000fe200078e009b */
[----:B------:R-:W3:Y:S01]  /*79570*/  LDL.LU.64 R152, [R1+0x2a10] ;  /* 0x002a100001987983 */ /* 0x000ee20000300a00 */
[----:B------:R-:W-:-:S03]  /*79580*/  IMAD.MOV.U32 R50, RZ, RZ, R154 ;  /* 0x000000ffff327224 */ /* 0x000fc600078e009a */
[----:B------:R-:W3:Y:S04]  /*79590*/  LDL.LU.64 R154, [R1+0x2a18] ;  /* 0x002a1800019a7983 */ /* 0x000ee80000300a00 */
[----:B------:R-:W-:Y:S01]  /*795a0*/  STL [R1+0x8184], R51 ;  /* 0x0081843301007387 */ /* 0x000fe20000100800 */
[----:B----4-:R-:W-:Y:S03]  /*795b0*/  HMMA.1688.F32.TF32 R4, R232, R44, R4 ;  /* 0x0000002ce804723c */ /* 0x010fe60000081004 */
[----:B------:R-:W-:Y:S04]  /*795c0*/  STL [R1+0x8180], R50 ;  /* 0x0081803201007387 */ /* 0x000fe80000100800 */
[----:B------:R-:W-:Y:S04]  /*795d0*/  STL [R1+0x817c], R55 ;  /* 0x00817c3701007387 */ /* 0x000fe80000100800 */
[----:B------:R-:W-:Y:S08]  /*795e0*/  STL [R1+0x8178], R54 ;  /* 0x0081783601007387 */ /* 0x000ff00000100800 */
[----:B------:R-:W-:Y:S01]  /*795f0*/  IMAD.MOV.U32 R110, RZ, RZ, R4 ;  /* 0x000000ffff6e7224 */ /* 0x000fe200078e0004 */
[----:B------:R-:W-:Y:S01]  /*79600*/  MOV R111, R5 ;  /* 0x00000005006f7202 */ /* 0x000fe20000000f00 */
[----:B------:R-:W-:Y:S01]  /*79610*/  IMAD.MOV.U32 R106, RZ, RZ, R6 ;  /* 0x000000ffff6a7224 */ /* 0x000fe200078e0006 */
[----:B------:R-:W4:Y:S01]  /*79620*/  LDL.LU.64 R4, [R1+0x2aa0] ;  /* 0x002aa00001047983 */ /* 0x000f220000300a00 */
[----:B------:R-:W-:-:S03]  /*79630*/  IMAD.MOV.U32 R107, RZ, RZ, R7 ;  /* 0x000000ffff6b7224 */ /* 0x000fc600078e0007 */
[----:B------:R-:W4:Y:S04]  /*79640*/  LDL.LU.64 R6, [R1+0x2aa8] ;  /* 0x002aa80001067983 */ /* 0x000f280000300a00 */
[----:B------:R1:W-:Y:S04]  /*79650*/  STL [R1+0x8194], R107 ;  /* 0x0081946b01007387 */ /* 0x0003e80000100800 */
[----:B------:R1:W-:Y:S04]  /*79660*/  STL [R1+0x8190], R106 ;  /* 0x0081906a01007387 */ /* 0x0003e80000100800 */
[----:B------:R1:W-:Y:S04]  /*79670*/  STL [R1+0x818c], R111 ;  /* 0x00818c6f01007387 */ /* 0x0003e80000100800 */
[----:B------:R1:W-:Y:S04]  /*79680*/  STL [R1+0x8188], R110 ;  /* 0x0081886e01007387 */ /* 0x0003e80000100800 */
[----:B------:R-:W4:Y:S04]  /*79690*/  LDL.LU.64 R160, [R1+0x2ac0] ;  /* 0x002ac00001a07983 */ /* 0x000f280000300a00 */
[----:B------:R-:W4:Y:S01]  /*796a0*/  LDL.LU.64 R162, [R1+0x2ac8] ;  /* 0x002ac80001a27983 */ /* 0x000f220000300a00 */
[----:B--2---:R-:W-:-:S15]  /*796b0*/  HMMA.1688.F32.TF32 R156, R232, R48, R156 ;  /* 0x00000030e89c723c */ /* 0x004fde000008109c */
[----:B------:R-:W-:-:S04]  /*796c0*/  NOP ;  /* 0x0000000000007918 */ /* 0x000fc80000000000 */
[----:B------:R-:W-:Y:S02]  /*796d0*/  IMAD.MOV.U32 R86, RZ, RZ, R159 ;  /* 0x000000ffff567224 */ /* 0x000fe400078e009f */
[----:B------:R-:W-:Y:S02]  /*796e0*/  IMAD.MOV.U32 R87, RZ, RZ, R158 ;  /* 0x000000ffff577224 */ /* 0x000fe400078e009e */
[----:B------:R-:W-:Y:S02]  /*796f0*/  IMAD.MOV.U32 R82, RZ, RZ, R157 ;  /* 0x000000ffff527224 */ /* 0x000fe400078e009d */
[----:B------:R-:W-:Y:S01]  /*79700*/  IMAD.MOV.U32 R83, RZ, RZ, R156 ;  /* 0x000000ffff537224 */ /* 0x000fe200078e009c */
[----:B------:R-:W-:Y:S04]  /*79710*/  STL [R1+0x81a4], R86 ;  /* 0x0081a45601007387 */ /* 0x000fe80000100800 */
[----:B------:R2:W-:Y:S04]  /*79720*/  STL [R1+0x81a0], R87 ;  /* 0x0081a05701007387 */ /* 0x0005e80000100800 */
[----:B------:R1:W-:Y:S01]  /*79730*/  STL [R1+0x819c], R82 ;  /* 0x00819c5201007387 */ /* 0x0003e20000100800 */
[----:B---3--:R-:W-:Y:S03]  /*79740*/  HMMA.1688.F32.TF32 R152, R232, R52, R152 ;  /* 0x00000034e898723c */ /* 0x008fe60000081098 */
[----:B------:R3:W-:-:S15]  /*79750*/  STL [R1+0x8198], R83 ;  /* 0x0081985301007387 */ /* 0x0007de0000100800 */
[----:B------:R-:W-:Y:S01]  /*79760*/  NOP ;  /* 0x0000000000007918 */ /* 0x000fe20000000000 */
[----:B-1----:R-:W-:Y:S01]  /*79770*/  IMAD.MOV.U32 R78, RZ, RZ, R155 ;  /* 0x000000ffff4e7224 */ /* 0x002fe200078e009b */
[----:B------:R-:W-:Y:S01]  /*79780*/  MOV R74, R153 ;  /* 0x00000099004a7202 */ /* 0x000fe20000000f00 */
[----:B------:R-:W-:Y:S02]  /*79790*/  IMAD.MOV.U32 R79, RZ, RZ, R154 ;  /* 0x000000ffff4f7224 */ /* 0x000fe400078e009a */
[----:B------:R-:W-:Y:S02]  /*797a0*/  IMAD.MOV.U32 R75, RZ, RZ, R152 ;  /* 0x000000ffff4b7224 */ /* 0x000fe400078e0098 */
[----:B------:R-:W2:Y:S04]  /*797b0*/  LDL.LU.64 R152, [R1+0x2ad0] ;  /* 0x002ad00001987983 */ /* 0x000ea80000300a00 */
[----:B------:R-:W2:Y:S01]  /*797c0*/  LDL.LU.64 R154, [R1+0x2ad8] ;  /* 0x002ad800019a7983 */ /* 0x000ea20000300a00 */
[----:B----4-:R-:W-:Y:S03]  /*797d0*/  HMMA.1688.F32.TF32 R4, R232, R56, R4 ;  /* 0x00000038e804723c */ /* 0x010fe60000081004 */
[----:B------:R1:W-:Y:S04]  /*797e0*/  STL [R1+0x81b4], R78 ;  /* 0x0081b44e01007387 */ /* 0x0003e80000100800 */
[----:B------:R4:W-:Y:S04]  /*797f0*/  STL [R1+0x81b0], R79 ;  /* 0x0081b04f01007387 */ /* 0x0009e80000100800 */
[----:B------:R1:W-:Y:S04]  /*79800*/  STL [R1+0x81ac], R74 ;  /* 0x0081ac4a01007387 */ /* 0x0003e80000100800 */
[----:B------:R1:W-:Y:S04]  /*79810*/  STL [R1+0x81a8], R75 ;  /* 0x0081a84b01007387 */ /* 0x0003e80000100800 */
[----:B------:R-:W-:-:S02]  /*79820*/  IMAD.MOV.U32 R46, RZ, RZ, R4 ;  /* 0x000000ffff2e7224 */ /* 0x000fc400078e0004 */
[----:B------:R-:W-:Y:S02]  /*79830*/  IMAD.MOV.U32 R47, RZ, RZ, R5 ;  /* 0x000000ffff2f7224 */ /* 0x000fe400078e0005 */
[----:B------:R-:W-:Y:S01]  /*79840*/  IMAD.MOV.U32 R42, RZ, RZ, R6 ;  /* 0x000000ffff2a7224 */ /* 0x000fe200078e0006 */
[----:B------:R-:W3:Y:S01]  /*79850*/  LDL.LU.64 R4, [R1+0x2ae0] ;  /* 0x002ae00001047983 */ /* 0x000ee20000300a00 */
[----:B------:R-:W-:-:S03]  /*79860*/  IMAD.MOV.U32 R43, RZ, RZ, R7 ;  /* 0x000000ffff2b7224 */ /* 0x000fc600078e0007 */
[----:B------:R-:W3:Y:S01]  /*79870*/  LDL.LU.64 R6, [R1+0x2ae8] ;  /* 0x002ae80001067983 */ /* 0x000ee20000300a00 */
[----:B------:R-:W-:Y:S03]  /*79880*/  HMMA.1688.F32.TF32 R160, R232, R60, R160 ;  /* 0x0000003ce8a0723c */ /* 0x000fe600000810a0 */
[----:B------:R-:W4:Y:S04]  /*79890*/  LDL.LU.64 R156, [R1+0x2af0] ;  /* 0x002af000019c7983 */ /* 0x000f280000300a00 */
[----:B------:R-:W4:Y:S04]  /*798a0*/  LDL.LU.64 R158, [R1+0x2af8] ;  /* 0x002af800019e7983 */ /* 0x000f280000300a00 */
[----:B------:R1:W-:Y:S04]  /*798b0*/  STL [R1+0x81c4], R43 ;  /* 0x0081c42b01007387 */ /* 0x0003e80000100800 */
[----:B------:R1:W-:Y:S04]  /*798c0*/  STL [R1+0x81c0], R42 ;  /* 0x0081c02a01007387 */ /* 0x0003e80000100800 */
[----:B------:R1:W-:Y:S01]  /*798d0*/  STL [R1+0x81bc], R47 ;  /* 0x0081bc2f01007387 */ /* 0x0003e20000100800 */
[----:B------:R-:W-:Y:S01]  /*798e0*/  IMAD.MOV.U32 R62, RZ, RZ, R163 ;  /* 0x000000ffff3e7224 */ /* 0x000fe200078e00a3 */
[----:B------:R-:W-:Y:S01]  /*798f0*/  MOV R58, R161 ;  /* 0x000000a1003a7202 */ /* 0x000fe20000000f00 */
[----:B------:R-:W-:Y:S01]  /*79900*/  IMAD.MOV.U32 R63, RZ, RZ, R162 ;  /* 0x000000ffff3f7224 */ /* 0x000fe200078e00a2 */
[----:B------:R1:W-:Y:S01]  /*79910*/  STL [R1+0x81b8], R46 ;  /* 0x0081b82e01007387 */ /* 0x0003e20000100800 */
[----:B------:R-:W-:-:S03]  /*79920*/  IMAD.MOV.U32 R59, RZ, RZ, R160 ;  /* 0x000000ffff3b7224 */ /* 0x000fc600078e00a0 */
[----:B------:R-:W4:Y:S04]  /*79930*/  LDL.LU.64 R168, [R1+0x2be0] ;  /* 0x002be00001a87983 */ /* 0x000f280000300a00 */
[----:B------:R-:W4:Y:S04]  /*79940*/  LDL.LU.64 R170, [R1+0x2be8] ;  /* 0x002be80001aa7983 */ /* 0x000f280000300a00 */
[----:B------:R-:W4:Y:S04]  /*79950*/  LDL.LU.64 R164, [R1+0x2bd0] ;  /* 0x002bd00001a47983 */ /* 0x000f280000300a00 */
[----:B------:R-:W4:Y:S04]  /*79960*/  LDL.LU.64 R166, [R1+0x2bd8] ;  /* 0x002bd80001a67983 */ /* 0x000f280000300a00 */
[----:B------:R1:W-:Y:S04]  /*79970*/  STL [R1+0x81d4], R62 ;  /* 0x0081d43e01007387 */ /* 0x0003e80000100800 */
[----:B------:R1:W-:Y:S04]  /*79980*/  STL [R1+0x81d0], R63 ;  /* 0x0081d03f01007387 */ /* 0x0003e80000100800 */
[----:B------:R1:W-:Y:S04]  /*79990*/  STL [R1+0x81cc], R58 ;  /* 0x0081cc3a01007387 */ /* 0x0003e80000100800 */
        /* <DEDUP_REMOVED lines=8> */
[----:B------:R-:W2:Y:S01]  /*79a20*/  LDL.LU.64 R154, [R1+0x2bc8] ;  /* 0x002bc800019a7983 */ /* 0x000ea20000300a00 */
[----:B---3--:R-:W-:-:S15]  /*79a30*/  HMMA.1688.F32.TF32 R4, R232, R68, R4 ;  /* 0x00000044e804723c */ /* 0x008fde0000081004 */
[----:B------:R-:W-:-:S04]  /*79a40*/  NOP ;  /* 0x0000000000007918 */ /* 0x000fc80000000000 */
[----:B------:R-:W-:Y:S01]  /*79a50*/  IMAD.MOV.U32 R91, RZ, RZ, R4 ;  /* 0x000000ffff5b7224 */ /* 0x000fe200078e0004 */
[----:B------:R-:W-:Y:S01]  /*79a60*/  MOV R90, R5 ;  /* 0x00000005005a7202 */ /* 0x000fe20000000f00 */
[----:B------:R-:W-:Y:S01]  /*79a70*/  IMAD.MOV.U32 R95, RZ, RZ, R6 ;  /* 0x000000ffff5f7224 */ /* 0x000fe200078e0006 */
[----:B------:R-:W3:Y:S01]  /*79a80*/  LDL.LU.64 R4, [R1+0x2bb0] ;  /* 0x002bb00001047983 */ /* 0x000ee20000300a00 */
[----:B------:R-:W-:-:S03]  /*79a90*/  IMAD.MOV.U32 R94, RZ, RZ, R7 ;  /* 0x000000ffff5e7224 */ /* 0x000fc600078e0007 */
[----:B------:R-:W3:Y:S01]  /*79aa0*/  LDL.LU.64 R6, [R1+0x2bb8] ;  /* 0x002bb80001067983 */ /* 0x000ee20000300a00 */
[----:B----4-:R-:W-:Y:S03]  /*79ab0*/  HMMA.1688.F32.TF32 R156, R232, R72, R156 ;  /* 0x00000048e89c723c */ /* 0x010fe6000008109c */
[----:B------:R-:W4:Y:S04]  /*79ac0*/  LDL.LU.64 R160, [R1+0x2ba0] ;  /* 0x002ba00001a07983 */ /* 0x000f280000300a00 */
[----:B------:R-:W4:-:S12]  /*79ad0*/  LDL.LU.64 R162, [R1+0x2ba8] ;  /* 0x002ba80001a27983 */ /* 0x000f180000300a00 */
[----:B------:R-:W-:Y:S02]  /*79ae0*/  IMAD.MOV.U32 R38, RZ, RZ, R156 ;  /* 0x000000ffff267224 */ /* 0x000fe400078e009c */
[----:B------:R-:W-:Y:S02]  /*79af0*/  IMAD.MOV.U32 R39, RZ, RZ, R157 ;  /* 0x000000ffff277224 */ /* 0x000fe400078e009d */
[----:B------:R-:W-:Y:S01]  /*79b00*/  IMAD.MOV.U32 R34, RZ, RZ, R158 ;  /* 0x000000ffff227224 */ /* 0x000fe200078e009e */
[----:B------:R-:W4:Y:S01]  /*79b10*/  LDL.LU.64 R156, [R1+0x2b90] ;  /* 0x002b9000019c7983 */ /* 0x000f220000300a00 */
[----:B------:R-:W-:-:S03]  /*79b20*/  IMAD.MOV.U32 R35, RZ, RZ, R159 ;  /* 0x000000ffff237224 */ /* 0x000fc600078e009f */
[----:B------:R-:W4:Y:S01]  /*79b30*/  LDL.LU.64 R158, [R1+0x2b98] ;  /* 0x002b9800019e7983 */ /* 0x000f220000300a00 */
[----:B--2---:R-:W-:-:S15]  /*79b40*/  HMMA.1688.F32.TF32 R152, R232, R84, R152 ;  /* 0x00000054e898723c */ /* 0x004fde0000081098 */
[----:B------:R-:W-:-:S04]  /*79b50*/  NOP ;  /* 0x0000000000007918 */ /* 0x000fc80000000000 */
[----:B------:R-:W-:Y:S01]  /*79b60*/  IMAD.MOV.U32 R107, RZ, RZ, R152 ;  /* 0x000000ffff6b7224 */ /* 0x000fe200078e0098 */
[----:B------:R-:W-:Y:S01]  /*79b70*/  MOV R106, R153 ;  /* 0x00000099006a7202 */ /* 0x000fe20000000f00 */
[----:B------:R-:W-:Y:S01]  /*79b80*/  IMAD.MOV.U32 R111, RZ, RZ, R154 ;  /* 0x000000ffff6f7224 */ /* 0x000fe200078e009a */
[----:B------:R-:W2:Y:S01]  /*79b90*/  LDL.LU.64 R152, [R1+0x2b80] ;  /* 0x002b800001987983 */ /* 0x000ea20000300a00 */
[----:B------:R-:W-:-:S03]  /*79ba0*/  IMAD.MOV.U32 R110, RZ, RZ, R155 ;  /* 0x000000ffff6e7224 */ /* 0x000fc600078e009b */
[----:B------:R-:W2:Y:S01]  /*79bb0*/  LDL.LU.64 R154, [R1+0x2b88] ;  /* 0x002b8800019a7983 */ /* 0x000ea20000300a00 */
[----:B---3--:R-:W-:-:S15]  /*79bc0*/  HMMA.1688.F32.TF32 R4, R232, R88, R4 ;  /* 0x00000058e804723c */ /* 0x008fde0000081004 */
[----:B------:R-:W-:-:S04]  /*79bd0*/  NOP ;  /* 0x0000000000007918 */ /* 0x000fc80000000000 */
[----:B------:R-:W-:Y:S02]  /*79be0*/  IMAD.MOV.U32 R30, RZ, RZ, R4 ;  /* 0x000000ffff1e7224 */ /* 0x000fe400078e0004 */
[----:B------:R-:W-:Y:S02]  /*79bf0*/  IMAD.MOV.U32 R18, RZ, RZ, R5 ;  /* 0x000000ffff127224 */ /* 0x000fe400078e0005 */
[----:B------:R-:W-:Y:S01]  /*79c00*/  IMAD.MOV.U32 R19, RZ, RZ, R6 ;  /* 0x000000ffff137224 */ /* 0x000fe200078e0006 */
[----:B------:R-:W3:Y:S01]  /*79c10*/  LDL.LU.64 R4, [R1+0x2b70] ;  /* 0x002b700001047983 */ /* 0x000ee20000300a00 */
[----:B------:R-:W-:-:S03]  /*79c20*/  IMAD.MOV.U32 R22, RZ, RZ, R7 ;  /* 0x000000ffff167224 */ /* 0x000fc600078e0007 */
[----:B------:R-:W3:Y:S01]  /*79c30*/  LDL.LU.64 R6, [R1+0x2b78] ;  /* 0x002b780001067983 */ /* 0x000ee20000300a00 */
[C---:B------:R-:W-:Y:S03]  /*79c40*/  HMMA.1688.F32.TF32 R168, R232.reuse, R76, R168 ;  /* 0x0000004ce8a8723c */ /* 0x040fe600000810a8 */
[----:B------:R-:W3:Y:S04]  /*79c50*/  LDL.LU.64 R184, [R1+0x2b60] ;  /* 0x002b600001b87983 */ /* 0x000ee80000300a00 */
[----:B------:R-:W3:Y:S01]  /*79c60*/  LDL.LU.64 R186, [R1+0x2b68] ;  /* 0x002b680001ba7983 */ /* 0x000ee20000300a00 */
[C---:B------:R-:W-:Y:S03]  /*79c70*/  HMMA.1688.F32.TF32 R164, R232.reuse, R80, R164 ;  /* 0x00000050e8a4723c */ /* 0x040fe600000810a4 */
[----:B------:R-:W3:Y:S04]  /*79c80*/  LDL.LU.64 R180, [R1+0x2b50] ;  /* 0x002b500001b47983 */ /* 0x000ee80000300a00 */
[----:B------:R-:W3:Y:S01]  /*79c90*/  LDL.LU.64 R182, [R1+0x2b58] ;  /* 0x002b580001b67983 */ /* 0x000ee20000300a00 */
[C---:B----4-:R-:W-:Y:S03]  /*79ca0*/  HMMA.1688.F32.TF32 R160, R232.reuse, R92, R160 ;  /* 0x0000005ce8a0723c */ /* 0x050fe600000810a0 */
[----:B------:R-:W4:Y:S05]  /*79cb0*/  LDL.LU.64 R176, [R1+0x2b40] ;  /* 0x002b400001b07983 */ /* 0x000f2a0000300a00 */
[----:B------:R-:W-:Y:S01]  /*79cc0*/  HMMA.1688.F32.TF32 R156, R232, R96, R156 ;  /* 0x00000060e89c723c */ /* 0x000fe2000008109c */
[----:B------:R-:W4:Y:S01]  /*79cd0*/  LDL.LU.64 R178, [R1+0x2b48] ;  /* 0x002b480001b27983 */ /* 0x000f220000300a00 */
[----:B------:R-:W-:Y:S01]  /*79ce0*/  IMAD.MOV.U32 R99, RZ, RZ, R168 ;  /* 0x000000ffff637224 */ /* 0x000fe200078e00a8 */
[----:B------:R-:W-:-:S02]  /*79cf0*/  MOV R98, R169 ;  /* 0x000000a900627202 */ /* 0x000fc40000000f00 */
[----:B------:R-:W4:Y:S01]  /*79d00*/  LDL.LU.64 R172, [R1+0x2b30] ;  /* 0x002b300001ac7983 */ /* 0x000f220000300a00 */
[----:B------:R-:W-:Y:S02]  /*79d10*/  IMAD.MOV.U32 R103, RZ, RZ, R170 ;  /* 0x000000ffff677224 */ /* 0x000fe400078e00aa */
[----:B------:R-:W-:Y:S01]  /*79d20*/  IMAD.MOV.U32 R102, RZ, RZ, R171 ;  /* 0x000000ffff667224 */ /* 0x000fe200078e00ab */
[----:B------:R-:W4:Y:S01]  /*79d30*/  LDL.LU.64 R174, [R1+0x2b38] ;  /* 0x002b380001ae7983 */ /* 0x000f220000300a00 */
[----:B------:R-:W-:Y:S02]  /*79d40*/  IMAD.MOV.U32 R51, RZ, RZ, R164 ;  /* 0x000000ffff337224 */ /* 0x000fe400078e00a4 */
[----:B------:R-:W-:Y:S01]  /*79d50*/  IMAD.MOV.U32 R50, RZ, RZ, R165 ;  /* 0x000000ffff327224 */ /* 0x000fe200078e00a5 */
[----:B------:R-:W4:Y:S01]  /*79d60*/  LDL.LU.64 R168, [R1+0x2b20] ;  /* 0x002b200001a87983 */ /* 0x000f220000300a00 */
[----:B------:R-:W-:Y:S01]  /*79d70*/  IMAD.MOV.U32 R55, RZ, RZ, R166 ;  /* 0x000000ffff377224 */ /* 0x000fe200078e00a6 */
[----:B------:R-:W-:Y:S01]  /*79d80*/  MOV R87, R161 ;  /* 0x000000a100577202 */ /* 0x000fe20000000f00 */
[----:B------:R-:W-:Y:S01]  /*79d90*/  IMAD.MOV.U32 R54, RZ, RZ, R167 ;  /* 0x000000ffff367224 */ /* 0x000fe200078e00a7 */
[----:B------:R-:W4:Y:S01]  /*79da0*/  LDL.LU.64 R170, [R1+0x2b28] ;  /* 0x002b280001aa7983 */ /* 0x000f220000300a00 */
[----:B------:R-:W-:-:S03]  /*79db0*/  IMAD.MOV.U32 R86, RZ, RZ, R160 ;  /* 0x000000ffff567224 */ /* 0x000fc600078e00a0 */
[----:B------:R-:W4:Y:S01]  /*79dc0*/  LDL.LU.64 R164, [R1+0x2b10] ;  /* 0x002b100001a47983 */ /* 0x000f220000300a00 */
[----:B------:R-:W-:Y:S02]  /*79dd0*/  IMAD.MOV.U32 R82, RZ, RZ, R162 ;  /* 0x000000ffff527224 */ /* 0x000fe400078e00a2 */
[----:B------:R-:W-:Y:S01]  /*79de0*/  IMAD.MOV.U32 R83, RZ, RZ, R163 ;  /* 0x000000ffff537224 */ /* 0x000fe200078e00a3 */
[----:B------:R-:W4:Y:S01]  /*79df0*/  LDL.LU.64 R166, [R1+0x2b18] ;  /* 0x002b180001a67983 */ /* 0x000f220000300a00 */
[----:B-1----:R-:W-:-:S03]  /*79e00*/  IMAD.MOV.U32 R78, RZ, RZ, R156 ;  /* 0x000000ffff4e7224 */ /* 0x002fc600078e009c */
[----:B------:R-:W4:Y:S01]  /*79e10*/  LDL.LU.64 R160, [R1+0x2b00] ;  /* 0x002b000001a07983 */ /* 0x000f220000300a00 */
[----:B------:R-:W-:-:S03]  /*79e20*/  IMAD.MOV.U32 R79, RZ, RZ, R157 ;  /* 0x000000ffff4f7224 */ /* 0x000fc600078e009d */
[----:B------:R-:W4:Y:S01]  /*79e30*/  LDL.LU.64 R162, [R1+0x2b08] ;  /* 0x002b080001a27983 */ /* 0x000f220000300a00 */
[----:B------:R-:W-:Y:S02]  /*79e40*/  IMAD.MOV.U32 R74, RZ, RZ, R158 ;  /* 0x000000ffff4a7224 */ /* 0x000fe400078e009e */
[----:B------:R-:W-:Y:S01]  /*79e50*/  IMAD.MOV.U32 R75, RZ, RZ, R159 ;  /* 0x000000ffff4b7224 */ /* 0x000fe200078e009f */
[----:B------:R-:W4:Y:S04]  /*79e60*/  LDL.LU.64 R156, [R1+0x29b0] ;  /* 0x0029b000019c7983 */ /* 0x000f280000300a00 */
        /* <DEDUP_REMOVED lines=17> */
[C---:B------:R-:W-:Y:S08]  /*79f80*/  HMMA.1688.F32.TF32 R180, R232.reuse, R112, R180 ;  /* 0x00000070e8b4723c */ /* 0x040ff000000810b4 */
[C---:B----4-:R-:W-:Y:S08]  /*79f90*/  HMMA.1688.F32.TF32 R176, R232.reuse, R116, R176 ;  /* 0x00000074e8b0723c */ /* 0x050ff000000810b0 */
[C---:B------:R-:W-:Y:S08]  /*79fa0*/  HMMA.1688.F32.TF32 R172, R232.reuse, R120, R172 ;  /* 0x00000078e8ac723c */ /* 0x040ff000000810ac */
[C---:B------:R-:W-:Y:S08]  /*79fb0*/  HMMA.1688.F32.TF32 R168, R232.reuse, R124, R168 ;  /* 0x0000007ce8a8723c */ /* 0x040ff000000810a8 */
[C---:B------:R-:W-:Y:S08]  /*79fc0*/  HMMA.1688.F32.TF32 R164, R232.reuse, R128, R164 ;  /* 0x00000080e8a4723c */ /* 0x040ff000000810a4 */
[----:B------:R-:W-:Y:S01]  /*79fd0*/  HMMA.1688.F32.TF32 R160, R232, R132, R160 ;  /* 0x00000084e8a0723c */ /* 0x000fe200000810a0 */
[----:B------:R1:W-:Y:S07]  /*79fe0*/  STL.64 [R1+0xea0], R180 ;  /* 0x000ea0b401007387 */ /* 0x0003ee0000100a00 */
[----:B------:R-:W-:Y:S01]  /*79ff0*/  HMMA.1688.F32.TF32 R156, R228, R8, R156 ;  /* 0x00000008e49c723c */ /* 0x000fe2000008109c */
[----:B------:R4:W-:Y:S04]  /*7a000*/  STL.64 [R1+0xea8], R182 ;  /* 0x000ea8b601007387 */ /* 0x0009e80000100a00 */
[----:B------:R1:W-:Y:S03]  /*7a010*/  STL.64 [R1+0xe90], R176 ;  /* 0x000e90b001007387 */ /* 0x0003e60000100a00 */
[----:B------:R-:W-:Y:S01]  /*7a020*/  HMMA.1688.F32.TF32 R184, R232, R108, R184 ;  /* 0x0000006ce8b8723c */ /* 0x000fe200000810b8 */
[----:B------:R1:W-:Y:S04]  /*7a030*/  STL.64 [R1+0xe98], R178 ;  /* 0x000e98b201007387 */ /* 0x0003e80000100a00 */
        /* <DEDUP_REMOVED lines=8> */
[----:B------:R-:W4:Y:S04]  /*7a0c0*/  LDL.LU.64 R196, [R1+0x2950] ;  /* 0x0029500001c47983 */ /* 0x000f280000300a00 */
[----:B------:R1:W-:Y:S04]  /*7a0d0*/  STL.64 [R1+0x2cd0], R156 ;  /* 0x002cd09c01007387 */ /* 0x0003e80000100a00 */
[----:B------:R1:W-:Y:S04]  /*7a0e0*/  STL.64 [R1+0x2cd8], R158 ;  /* 0x002cd89e01007387 */ /* 0x0003e80000100a00 */
[----:B------:R-:W4:Y:S01]  /*7a0f0*/  LDL.LU.64 R198, [R1+0x2958] ;  /* 0x0029580001c67983 */ /* 0x000f220000300a00 */
[----:B------:R-:W-:Y:S01]  /*7a100*/  IMAD.MOV.U32 R62, RZ, RZ, R184 ;  /* 0x000000ffff3e7224 */ /* 0x000fe200078e00b8 */
[----:B------:R-:W-:Y:S01]  /*7a110*/  MOV R63, R185 ;  /* 0x000000b9003f7202 */ /* 0x000fe20000000f00 */
[----:B------:R-:W-:Y:S01]  /*7a120*/  IMAD.MOV.U32 R58, RZ, RZ, R186 ;  /* 0x000000ffff3a7224 */ /* 0x000fe200078e00ba */
[----:B------:R-:W-:Y:S01]  /*7a130*/  LDS R232, [R3+UR6+0x80080] ;  /* 0x0800800603e87984 */ /* 0x000fe20008000800 */
[----:B------:R-:W-:-:S03]  /*7a140*/  IMAD.MOV.U32 R59, RZ, RZ, R187 ;  /* 0x000000ffff3b7224 */ /* 0x000fc600078e00bb */
[----:B------:R-:W-:Y:S04]  /*7a150*/  LDS R234, [R3+UR6+0x81080] ;  /* 0x0810800603ea7984 */ /* 0x000fe80008000800 */
[----:B------:R-:W-:Y:S04]  /*7a160*/  LDS R233, [R200+UR6+0x80080] ;  /* 0x08008006c8e97984 */ /* 0x000fe80008000800 */
[----:B------:R-:W1:Y:S01]  /*7a170*/  LDS R235, [R200+UR6+0x81080] ;  /* 0x08108006c8eb7984 */ /* 0x000e620008000800 */
[----:B--2---:R-:W-:-:S15]  /*7a180*/  HMMA.1688.F32.TF32 R152, R228, R12, R152 ;  /* 0x0000000ce498723c */ /* 0x004fde0000081098 */
[----:B------:R-:W-:-:S04]  /*7a190*/  NOP ;  /* 0x0000000000007918 */ /* 0x000fc80000000000 */
[----:B------:R2:W-:Y:S04]  /*7a1a0*/  STL.64 [R1+0x2cc0], R152 ;  /* 0x002cc09801007387 */ /* 0x0005e80000100a00 */
[----:B------:R1:W-:Y:S04]  /*7a1b0*/  STL.64 [R1+0x2cc8], R154 ;  /* 0x002cc89a01007387 */ /* 0x0003e80000100a00 */
[----:B------:R-:W4:Y:S04]  /*7a1c0*/  LDL.LU.64 R192, [R1+0x2920] ;  /* 0x0029200001c07983 */ /* 0x000f280000300a00 */
[----:B------:R-:W4:Y:S01]  /*7a1d0*/  LDL.LU.64 R194, [R1+0x2928] ;  /* 0x0029280001c27983 */ /* 0x000f220000300a00 */
[----:B---3--:R-:W-:-:S15]  /*7a1e0*/  HMMA.1688.F32.TF32 R4, R228, R16, R4 ;  /* 0x00000010e404723c */ /* 0x008fde0000081004 */
[----:B------:R-:W-:-:S04]  /*7a1f0*/  NOP ;  /* 0x0000000000007918 */ /* 0x000fc80000000000 */
[----:B------:R3:W-:Y:S04]  /*7a200*/  STL.64 [R1+0x2cb0], R4 ;  /* 0x002cb00401007387 */ /* 0x0007e80000100a00 */
[----:B------:R1:W-:Y:S04]  /*7a210*/  STL.64 [R1+0x2cb8], R6 ;  /* 0x002cb80601007387 */ /* 0x0003e80000100a00 */
[----:B------:R-:W4:Y:S04]  /*7a220*/  LDL.LU.64 R188, [R1+0x2910] ;  /* 0x0029100001bc7983 */ /* 0x000f280000300a00 */
[----:B------:R-:W4:Y:S04]  /*7a230*/  LDL.LU.64 R190, [R1+0x2918] ;  /* 0x0029180001be7983 */ /* 0x000f280000300a00 */
[----:B------:R-:W4:Y:S04]  /*7a240*/  LDL.LU.64 R184, [R1+0x2810] ;  /* 0x0028100001b87983 */ /* 0x000f280000300a00 */
[----:B------:R-:W4:Y:S04]  /*7a250*/  LDL.LU.64 R186, [R1+0x2818] ;  /* 0x0028180001ba7983 */ /* 0x000f280000300a00 */
[----:B-1----:R-:W4:Y:S04]  /*7a260*/  LDL.LU.64 R180, [R1+0x27f0] ;  /* 0x0027f00001b47983 */ /* 0x002f280000300a00 */
[----:B----4-:R-:W4:Y:S04]  /*7a270*/  LDL.LU.64 R182, [R1+0x27f8] ;  /* 0x0027f80001b67983 */ /* 0x010f280000300a00 */
[----:B------:R-:W4:Y:S04]  /*7a280*/  LDL.LU.64 R176, [R1+0x27c0] ;  /* 0x0027c00001b07983 */ /* 0x000f280000300a00 */
        /* <DEDUP_REMOVED lines=11> */
[----:B--2---:R-:W2:Y:S04]  /*7a340*/  LDL.LU.64 R152, [R1+0x2a30] ;  /* 0x002a300001987983 */ /* 0x004ea80000300a00 */
[----:B------:R-:W2:Y:S04]  /*7a350*/  LDL.LU.64 R154, [R1+0x2a38] ;  /* 0x002a3800019a7983 */ /* 0x000ea80000300a00 */
[----:B---3--:R-:W3:Y:S04]  /*7a360*/  LDL.LU.64 R4, [R1+0x2a70] ;  /* 0x002a700001047983 */ /* 0x008ee80000300a00 */
[----:B------:R-:W3:Y:S01]  /*7a370*/  LDL.LU.64 R6, [R1+0x2a78] ;  /* 0x002a780001067983 */ /* 0x000ee20000300a00 */
[----:B------:R-:W-:-:S15]  /*7a380*/  HMMA.1688.F32.TF32 R196, R228, R20, R196 ;  /* 0x00000014e4c4723c */ /* 0x000fde00000810c4 */
[----:B------:R-:W-:-:S04]  /*7a390*/  NOP ;  /* 0x0000000000007918 */ /* 0x000fc80000000000 */
[----:B------:R-:W-:Y:S04]  /*7a3a0*/  STL.64 [R1+0x2ca0], R196 ;  /* 0x002ca0c401007387 */ /* 0x000fe80000100a00 */
[----:B------:R-:W-:Y:S01]  /*7a3b0*/  STL.64 [R1+0x2ca8], R198 ;  /* 0x002ca8c601007387 */ /* 0x000fe20000100a00 */
[----:B------:R-:W-:-:S15]  /*7a3c0*/  HMMA.1688.F32.TF32 R192, R228, R24, R192 ;  /* 0x00000018e4c0723c */ /* 0x000fde00000810c0 */
[----:B------:R-:W-:-:S04]  /*7a3d0*/  NOP ;  /* 0x0000000000007918 */ /* 0x000fc80000000000 */
[----:B------:R-:W-:Y:S04]  /*7a3e0*/  STL.64 [R1+0x2c90], R192 ;  /* 0x002c90c001007387 */ /* 0x000fe80000100a00 */
[----:B------:R-:W-:Y:S01]  /*7a3f0*/  STL.64 [R1+0x2c98], R194 ;  /* 0x002c98c201007387 */ /* 0x000fe20000100a00 */
[C---:B------:R-:W-:Y:S08]  /*7a400*/  HMMA.1688.F32.TF32 R188, R228.reuse, R28, R188 ;  /* 0x0000001ce4bc723c */ /* 0x040ff000000810bc */
[C---:B------:R-:W-:Y:S08]  /*7a410*/  HMMA.1688.F32.TF32 R184, R228.reuse, R32, R184 ;  /* 0x00000020e4b8723c */ /* 0x040ff000000810b8 */
[C---:B----4-:R-:W-:Y:S08]  /*7a420*/  HMMA.1688.F32.TF32 R180, R228.reuse, R36, R180 ;  /* 0x00000024e4b4723c */ /* 0x050ff000000810b4 */
[C---:B------:R-:W-:Y:S01]  /*7a430*/  HMMA.1688.F32.TF32 R176, R228.reuse, R40, R176 ;  /* 0x00000028e4b0723c */ /* 0x040fe200000810b0 */
[----:B------:R-:W-:Y:S04]  /*7a440*/  STL.64 [R1+0x2c80], R188 ;  /* 0x002c80bc01007387 */ /* 0x000fe80000100a00 */
[----:B------:R-:W-:Y:S04]  /*7a450*/  STL.64 [R1+0x2c88], R190 ;  /* 0x002c88be01007387 */ /* 0x000fe80000100a00 */
[----:B------:R-:W-:Y:S04]  /*7a460*/  STL.64 [R1+0x2c70], R184 ;  /* 0x002c70b801007387 */ /* 0x000fe80000100a00 */
[----:B------:R-:W-:Y:S04]  /*7a470*/  STL.64 [R1+0x2c78], R186 ;  /* 0x002c78ba01007387 */ /* 0x000fe80000100a00 */
[----:B------:R-:W-:Y:S04]  /*7a480*/  STL.64 [R1+0x2c60], R180 ;  /* 0x002c60b401007387 */ /* 0x000fe80000100a00 */
[----:B------:R-:W-:Y:S04]  /*7a490*/  STL.64 [R1+0x2c68], R182 ;  /* 0x002c68b601007387 */ /* 0x000fe80000100a00 */
[----:B------:R-:W-:Y:S04]  /*7a4a0*/  STL.64 [R1+0x2c50], R176 ;  /* 0x002c50b001007387 */ /* 0x000fe80000100a00 */
[----:B------:R1:W-:Y:S02]  /*7a4b0*/  STL.64 [R1+0x2c58], R178 ;  /* 0x002c58b201007387 */ /* 0x0003e40000100a00 */
[C---:B-1----:R-:W-:Y:S08]  /*7a4c0*/  HMMA.1688.F32.TF32 R176, R228.reuse, R44, R172 ;  /* 0x0000002ce4b0723c */ /* 0x042ff000000810ac */
[C---:B------:R-:W-:Y:S08]  /*7a4d0*/  HMMA.1688.F32.TF32 R172, R228.reuse, R48, R168 ;  /* 0x00000030e4ac723c */ /* 0x040ff000000810a8 */
[C---:B------:R-:W-:Y:S08]  /*7a4e0*/  HMMA.1688.F32.TF32 R168, R228.reuse, R52, R164 ;  /* 0x00000034e4a8723c */ /* 0x040ff000000810a4 */
[C---:B------:R-:W-:Y:S08]  /*7a4f0*/  HMMA.1688.F32.TF32 R164, R228.reuse, R56, R160 ;  /* 0x00000038e4a4723c */ /* 0x040ff000000810a0 */
[C---:B------:R-:W-:Y:S08]  /*7a500*/  HMMA.1688.F32.TF32 R160, R228.reuse, R60, R156 ;  /* 0x0000003ce4a0723c */ /* 0x040ff0000008109c */
[C---:B--2---:R-:W-:Y:S01]  /*7a510*/  HMMA.1688.F32.TF32 R156, R228.reuse, R64, R152 ;  /* 0x00000040e49c723c */ /* 0x044fe20000081098 */
[----:B------:R1:W-:Y:S04]  /*7a520*/  STL.64 [R1+0x2c40], R176 ;  /* 0x002c40b001007387 */ /* 0x0003e80000100a00 */
[----:B------:R2:W-:Y:S04]  /*7a530*/  STL.64 [R1+0x2c48], R178 ;  /* 0x002c48b201007387 */ /* 0x0005e80000100a00 */
[----:B------:R4:W-:Y:S04]  /*7a540*/  STL.64 [R1+0x2c30], R172 ;  /* 0x002c30ac01007387 */ /* 0x0009e80000100a00 */
[----:B------:R1:W-:Y:S04]  /*7a550*/  STL.64 [R1+0x2c38], R174 ;  /* 0x002c38ae01007387 */ /* 0x0003e80000100a00 */
[----:B------:R1:W-:Y:S04]  /*7a560*/  STL.64 [R1+0x2c20], R168 ;  /* 0x002c20a801007387 */ /* 0x0003e80000100a00 */
[----:B------:R1:W-:Y:S01]  /*7a570*/  STL.64 [R1+0x2c28], R170 ;  /* 0x002c28aa01007387 */ /* 0x0003e20000100a00 */
[C---:B---3--:R-:W-:Y:S03]  /*7a580*/  HMMA.1688.F32.TF32 R152, R228.reuse, R68, R4 ;  /* 0x00000044e498723c */ /* 0x048fe60000081004 */
[----:B------:R3:W-:Y:S04]  /*7a590*/  STL.64 [R1+0x2c10], R164 ;  /* 0x002c10a401007387 */ /* 0x0007e80000100a00 */
[----:B------:R1:W-:Y:S04]  /*7a5a0*/  STL.64 [R1+0x2c18], R166 ;  /* 0x002c18a601007387 */ /* 0x0003e80000100a00 */
[----:B------:R1:W-:Y:S04]  /*7a5b0*/  STL.64 [R1+0x2c00], R160 ;  /* 0x002c00a001007387 */ /* 0x0003e80000100a00 */
[----:B------:R1:W-:Y:S04]  /*7a5c0*/  STL.64 [R1+0x2c08], R162 ;  /* 0x002c08a201007387 */ /* 0x0003e80000100a00 */
[----:B------:R-:W3:Y:S04]  /*7a5d0*/  LDL.LU.64 R4, [R1+0x2a90] ;  /* 0x002a900001047983 */ /* 0x000ee80000300a00 */
[----:B------:R1:W-:Y:S04]  /*7a5e0*/  STL.64 [R1+0x2bf0], R156 ;  /* 0x002bf09c01007387 */ /* 0x0003e80000100a00 */
[----:B------:R1:W-:Y:S04]  /*7a5f0*/  STL.64 [R1+0x2bf8], R158 ;  /* 0x002bf89e01007387 */ /* 0x0003e80000100a00 */
[----:B------:R-:W3:Y:S04]  /*7a600*/  LDL.LU.64 R6, [R1+0x2a98] ;  /* 0x002a980001067983 */ /* 0x000ee80000300a00 */
[----:B------:R1:W-:Y:S04]  /*7a610*/  STL.64 [R1+0x2be0], R152 ;  /* 0x002be09801007387 */ /* 0x0003e80000100a00 */
[----:B------:R1:W-:Y:S04]  /*7a620*/  STL.64 [R1+0x2be8], R154 ;  /* 0x002be89a01007387 */ /* 0x0003e80000100a00 */
[----:B------:R-:W3:Y:S04]  /*7a630*/  LDL.LU.64 R208, [R1+0x2ab0] ;  /* 0x002ab00001d07983 */ /* 0x000ee80000300a00 */
        /* <DEDUP_REMOVED lines=13> */
[----:B-1----:R-:W3:Y:S04]  /*7a710*/  LDL.LU.64 R176, [R1+0x29f0] ;  /* 0x0029f00001b07983 */ /* 0x002ee80000300a00 */
[----:B--2---:R-:W2:Y:S04]  /*7a720*/  LDL.LU.64 R178, [R1+0x29f8] ;  /* 0x0029f80001b27983 */ /* 0x004ea80000300a00 */
[----:B----4-:R-:W4:Y:S04]  /*7a730*/  LDL.LU.64 R172, [R1+0x29e0] ;  /* 0x0029e00001ac7983 */ /* 0x010f280000300a00 */
[----:B------:R-:W4:Y:S04]  /*7a740*/  LDL.LU.64 R174, [R1+0x29e8] ;  /* 0x0029e80001ae7983 */ /* 0x000f280000300a00 */
[----:B------:R-:W4:Y:S04]  /*7a750*/  LDL.LU.64 R168, [R1+0x29c0] ;  /* 0x0029c00001a87983 */ /* 0x000f280000300a00 */
[----:B------:R-:W4:Y:S04]  /*7a760*/  LDL.LU.64 R170, [R1+0x29c8] ;  /* 0x0029c80001aa7983 */ /* 0x000f280000300a00 */
[----:B---3--:R-:W3:Y:S04]  /*7a770*/  LDL.LU.64 R164, [R1+0x29a0] ;  /* 0x0029a00001a47983 */ /* 0x008ee80000300a00 */
[----:B------:R-:W3:Y:S04]  /*7a780*/  LDL.LU.64 R166, [R1+0x29a8] ;  /* 0x0029a80001a67983 */ /* 0x000ee80000300a00 */
[----:B------:R-:W3:Y:S04]  /*7a790*/  LDL.LU.64 R160, [R1+0x2980] ;  /* 0x0029800001a07983 */ /* 0x000ee80000300a00 */
[----:B------:R-:W3:Y:S04]  /*7a7a0*/  LDL.LU.64 R162, [R1+0x2988] ;  /* 0x0029880001a27983 */ /* 0x000ee80000300a00 */
[----:B------:R-:W3:Y:S04]  /*7a7b0*/  LDL.LU.64 R156, [R1+0x2960] ;  /* 0x00296000019c7983 */ /* 0x000ee80000300a00 */
[----:B------:R-:W3:Y:S04]  /*7a7c0*/  LDL.LU.64 R158, [R1+0x2968] ;  /* 0x00296800019e7983 */ /* 0x000ee80000300a00 */
[----:B------:R-:W3:Y:S04]  /*7a7d0*/  LDL.LU.64 R152, [R1+0x2930] ;  /* 0x0029300001987983 */ /* 0x000ee80000300a00 */
[----:B------:R-:W3:Y:S01]  /*7a7e0*/  LDL.LU.64 R154, [R1+0x2938] ;  /* 0x00293800019a7983 */ /* 0x000ee20000300a00 */
[C---:B------:R-:W-:Y:S03]  /*7a7f0*/  HMMA.1688.F32.TF32 R240, R228.reuse, R72, R4 ;  /* 0x00000048e4f0723c */ /* 0x040fe60000081004 */
[----:B------:R-:W3:Y:S04]  /*7a800*/  LDL.LU.64 R4, [R1+0x2900] ;  /* 0x0029000001047983 */ /* 0x000ee80000300a00 */
[----:B------:R-:W3:Y:S01]  /*7a810*/  LDL.LU.64 R6, [R1+0x2908] ;  /* 0x0029080001067983 */ /* 0x000ee20000300a00 */
[C---:B------:R-:W-:Y:S08]  /*7a820*/  HMMA.1688.F32.TF32 R208, R228.reuse, R76, R208 ;  /* 0x0000004ce4d0723c */ /* 0x040ff000000810d0 */
[C---:B------:R-:W-:Y:S08]  /*7a830*/  HMMA.1688.F32.TF32 R204, R228.reuse, R80, R204 ;  /* 0x00000050e4cc723c */ /* 0x040ff000000810cc */
[C---:B------:R-:W-:Y:S08]  /*7a840*/  HMMA.1688.F32.TF32 R196, R228.reuse, R84, R196 ;  /* 0x00000054e4c4723c */ /* 0x040ff000000810c4 */
[C---:B------:R-:W-:Y:S08]  /*7a850*/  HMMA.1688.F32.TF32 R192, R228.reuse, R88, R192 ;  /* 0x00000058e4c0723c */ /* 0x040ff000000810c0 */
[C---:B------:R-:W-:Y:S01]  /*7a860*/  HMMA.1688.F32.TF32 R188, R228.reuse, R92, R188 ;  /* 0x0000005ce4bc723c */ /* 0x040fe200000810bc */
[----:B------:R-:W-:Y:S07]  /*7a870*/  STL.64 [R1+0x2bd0], R240 ;  /* 0x002bd0f001007387 */ /* 0x000fee0000100a00 */
[C---:B------:R-:W-:Y:S01]  /*7a880*/  HMMA.1688.F32.TF32 R184, R228.reuse, R96, R184 ;  /* 0x00000060e4b8723c */ /* 0x040fe200000810b8 */
[----:B------:R-:W-:Y:S07]  /*7a890*/  STL.64 [R1+0x2bd8], R242 ;  /* 0x002bd8f201007387 */ /* 0x000fee0000100a00 */
[C---:B------:R-:W-:Y:S01]  /*7a8a0*/  HMMA.1688.F32.TF32 R180, R228.reuse, R100, R180 ;  /* 0x00000064e4b4723c */ /* 0x040fe200000810b4 */
[----:B------:R-:W-:Y:S07]  /*7a8b0*/  STL.64 [R1+0x2bc0], R208 ;  /* 0x002bc0d001007387 */ /* 0x000fee0000100a00 */
[C---:B--2---:R-:W-:Y:S01]  /*7a8c0*/  HMMA.1688.F32.TF32 R176, R228.reuse, R104, R176 ;  /* 0x00000068e4b0723c */ /* 0x044fe200000810b0 */
[----:B------:R-:W-:Y:S07]  /*7a8d0*/  STL.64 [R1+0x2bc8], R210 ;  /* 0x002bc8d201007387 */ /* 0x000fee0000100a00 */
[C---:B----4-:R-:W-:Y:S01]  /*7a8e0*/  HMMA.1688.F32.TF32 R172, R228.reuse, R108, R172 ;  /* 0x0000006ce4ac723c */ /* 0x050fe200000810ac */
[----:B------:R-:W-:Y:S07]  /*7a8f0*/  STL.64 [R1+0x2bb0], R204 ;  /* 0x002bb0cc01007387 */ /* 0x000fee0000100a00 */
[C---:B------:R-:W-:Y:S01]  /*7a900*/  HMMA.1688.F32.TF32 R168, R228.reuse, R112, R168 ;  /* 0x00000070e4a8723c */ /* 0x040fe200000810a8 */
[----:B------:R-:W-:Y:S04]  /*7a910*/  STL.64 [R1+0x2bb8], R206 ;  /* 0x002bb8ce01007387 */ /* 0x000fe80000100a00 */
[----:B------:R1:W-:Y:S03]  /*7a920*/  STL.64 [R1+0x2ba0], R196 ;  /* 0x002ba0c401007387 */ /* 0x0003e60000100a00 */
[C---:B---3--:R-:W-:Y:S01]  /*7a930*/  HMMA.1688.F32.TF32 R164, R228.reuse, R116, R164 ;  /* 0x00000074e4a4723c */ /* 0x048fe200000810a4 */
[----:B------:R2:W-:Y:S04]  /*7a940*/  STL.64 [R1+0x2ba8], R198 ;  /* 0x002ba8c601007387 */ /* 0x0005e80000100a00 */
[----:B------:R3:W-:Y:S03]  /*7a950*/  STL.64 [R1+0x2b90], R192 ;  /* 0x002b90c001007387 */ /* 0x0007e60000100a00 */
[C---:B------:R-:W-:Y:S01]  /*7a960*/  HMMA.1688.F32.TF32 R160, R228.reuse, R120, R160 ;  /* 0x00000078e4a0723c */ /* 0x040fe200000810a0 */
[----:B------:R4:W-:Y:S04]  /*7a970*/  STL.64 [R1+0x2b98], R194 ;  /* 0x002b98c201007387 */ /* 0x0009e80000100a00 */
[----:B------:R-:W-:Y:S03]  /*7a980*/  STL.64 [R1+0x2b80], R188 ;  /* 0x002b80bc01007387 */ /* 0x000fe60000100a00 */
[C---:B------:R-:W-:Y:S01]  /*7a990*/  HMMA.1688.F32.TF32 R156, R228.reuse, R124, R156 ;  /* 0x0000007ce49c723c */ /* 0x040fe2000008109c */
[----:B------:R-:W-:Y:S04]  /*7a9a0*/  STL.64 [R1+0x2b88], R190 ;  /* 0x002b88be01007387 */ /* 0x000fe80000100a00 */
[----:B------:R-:W-:Y:S03]  /*7a9b0*/  STL.64 [R1+0x2b70], R184 ;  /* 0x002b70b801007387 */ /* 0x000fe60000100a00 */
        /* <DEDUP_REMOVED lines=14> */
[----:B-1----:R-:W3:Y:S04]  /*7aaa0*/  LDL.LU.64 R196, [R1+0xcd0] ;  /* 0x000cd00001c47983 */ /* 0x002ee80000300a00 */
[----:B------:R-:W-:Y:S04]  /*7aab0*/  STL.64 [R1+0x2b00], R156 ;  /* 0x002b009c01007387 */ /* 0x000fe80000100a00 */
[----:B------:R-:W-:Y:S04]  /*7aac0*/  STL.64 [R1+0x2b08], R158 ;  /* 0x002b089e01007387 */ /* 0x000fe80000100a00 */
[----:B--2---:R-:W2:Y:S04]  /*7aad0*/  LDL.LU.64 R198, [R1+0xcd8] ;  /* 0x000cd80001c67983 */ /* 0x004ea80000300a00 */
[----:B------:R1:W-:Y:S04]  /*7aae0*/  STL.64 [R1+0x2af0], R152 ;  /* 0x002af09801007387 */ /* 0x0003e80000100a00 */
[----:B------:R1:W-:Y:S04]  /*7aaf0*/  STL.64 [R1+0x2af8], R154 ;  /* 0x002af89a01007387 */ /* 0x0003e80000100a00 */
[----:B---3--:R-:W3:Y:S04]  /*7ab00*/  LDL.LU.64 R192, [R1+0xdb0] ;  /* 0x000db00001c07983 */ /* 0x008ee80000300a00 */
[----:B----4-:R-:W3:Y:S01]  /*7ab10*/  LDL.LU.64 R194, [R1+0xdb8] ;  /* 0x000db80001c27983 */ /* 0x010ee20000300a00 */
[----:B------:R-:W-:Y:S03]  /*7ab20*/  HMMA.1688.F32.TF32 R4, R228, R132, R4 ;  /* 0x00000084e404723c */ /* 0x000fe60000081004 */
[----:B------:R-:W-:Y:S04]  /*7ab30*/  LDS R228, [R224+UR6+0x80080] ;  /* 0x08008006e0e47984 */ /* 0x000fe80008000800 */
[----:B------:R-:W-:Y:S04]  /*7ab40*/  LDS R230, [R224+UR6+0x81080] ;  /* 0x08108006e0e67984 */ /* 0x000fe80008000800 */
[----:B------:R-:W-:Y:S04]  /*7ab50*/  LDS R229, [R0+UR6+0x80080] ;  /* 0x0800800600e57984 */ /* 0x000fe80008000800 */
[----:B------:R-:W4:Y:S04]  /*7ab60*/  LDS R231, [R0+UR6+0x81080] ;  /* 0x0810800600e77984 */ /* 0x000f280008000800 */
[----:B------:R1:W-:Y:S04]  /*7ab70*/  STL.64 [R1+0x2900], R4 ;  /* 0x0029000401007387 */ /* 0x0003e80000100a00 */
[----:B------:R4:W-:Y:S04]  /*7ab80*/  STL.64 [R1+0x2908], R6 ;  /* 0x0029080601007387 */ /* 0x0009e80000100a00 */
[----:B-1----:R-:W3:Y:S04]  /*7ab90*/  LDL.LU.64 R152, [R1+0xcb0] ;  /* 0x000cb00001987983 */ /* 0x002ee80000300a00 */
[----:B------:R-:W3:Y:S04]  /*7aba0*/  LDL.LU.64 R154, [R1+0xcb8] ;  /* 0x000cb800019a7983 */ /* 0x000ee80000300a00 */
[----:B------:R-:W3:Y:S04]  /*7abb0*/  LDL.LU.64 R188, [R1+0xd90] ;  /* 0x000d900001bc7983 */ /* 0x000ee80000300a00 */
[----:B------:R-:W3:Y:S04]  /*7abc0*/  LDL.LU.64 R190, [R1+0xd98] ;  /* 0x000d980001be7983 */ /* 0x000ee80000300a00 */
[----:B------:R-:W3:Y:S04]  /*7abd0*/  LDL.LU.64 R184, [R1+0xc90] ;  /* 0x000c900001b87983 */ /* 0x000ee80000300a00 */
[----:B------:R-:W3:Y:S04]  /*7abe0*/  LDL.LU.64 R186, [R1+0xc98] ;  /* 0x000c980001ba7983 */ /* 0x000ee80000300a00 */
[----:B------:R-:W3:Y:S04]  /*7abf0*/  LDL.LU.64 R4, [R1+0xd70] ;  /* 0x000d700001047983 */ /* 0x000ee80000300a00 */
        /* <DEDUP_REMOVED lines=14> */
[----:B------:R-:W4:Y:S01]  /*7ace0*/  LDL.LU.64 R158, [R1+0xdf8] ;  /* 0x000df800019e7983 */ /* 0x000f220000300a00 */
[C---:B--2---:R-:W-:Y:S08]  /*7acf0*/  HMMA.1688.F32.TF32 R204, R232.reuse, R8, R196 ;  /* 0x00000008e8cc723c */ /* 0x044ff000000810c4 */
[C---:B---3--:R-:W-:Y:S11]  /*7ad00*/  HMMA.1688.F32.TF32 R196, R232.reuse, R12, R192 ;  /* 0x0000000ce8c4723c */ /* 0x048ff600000810c0 */
[----:B------:R-:W-:Y:S04]  /*7ad10*/  STL.64 [R1+0xcd0], R204 ;  /* 0x000cd0cc01007387 */ /* 0x000fe80000100a00 */
[----:B------:R-:W-:Y:S01]  /*7ad20*/  STL.64 [R1+0xcd8], R206 ;  /* 0x000cd8ce01007387 */ /* 0x000fe20000100a00 */
[C---:B------:R-:W-:Y:S03]  /*7ad30*/  HMMA.1688.F32.TF32 R192, R232.reuse, R16, R152 ;  /* 0x00000010e8c0723c */ /* 0x040fe60000081098 */
[----:B------:R-:W2:Y:S04]  /*7ad40*/  LDL.LU.64 R152, [R1+0x2790] ;  /* 0x0027900001987983 */ /* 0x000ea80000300a00 */
[----:B------:R-:W-:Y:S04]  /*7ad50*/  STL.64 [R1+0xcc0], R196 ;  /* 0x000cc0c401007387 */ /* 0x000fe80000100a00 */
[----:B------:R-:W-:Y:S04]  /*7ad60*/  STL.64 [R1+0xcc8], R198 ;  /* 0x000cc8c601007387 */ /* 0x000fe80000100a00 */
[----:B------:R-:W2:Y:S04]  /*7ad70*/  LDL.LU.64 R154, [R1+0x2798] ;  /* 0x00279800019a7983 */ /* 0x000ea80000300a00 */
[----:B------:R-:W-:Y:S04]  /*7ad80*/  STL.64 [R1+0xcb0], R192 ;  /* 0x000cb0c001007387 */ /* 0x000fe80000100a00 */
[----:B------:R1:W-:Y:S02]  /*7ad90*/  STL.64 [R1+0xcb8], R194 ;  /* 0x000cb8c201007387 */ /* 0x0003e40000100a00 */
[C---:B-1----:R-:W-:Y:S08]  /*7ada0*/  HMMA.1688.F32.TF32 R192, R232.reuse, R20, R188 ;  /* 0x00000014e8c0723c */ /* 0x042ff000000810bc */
[C---:B------:R-:W-:Y:S08]  /*7adb0*/  HMMA.1688.F32.TF32 R188, R232.reuse, R24, R184 ;  /* 0x00000018e8bc723c */ /* 0x040ff000000810b8 */
[C---:B----4-:R-:W-:Y:S03]  /*7adc0*/  HMMA.1688.F32.TF32 R184, R232.reuse, R28, R4 ;  /* 0x0000001ce8b8723c */ /* 0x050fe60000081004 */
[----:B------:R1:W-:Y:S04]  /*7add0*/  STL.64 [R1+0xca0], R192 ;  /* 0x000ca0c001007387 */ /* 0x0003e80000100a00 */
[----:B------:R3:W-:Y:S04]  /*7ade0*/  STL.64 [R1+0xca8], R194 ;  /* 0x000ca8c201007387 */ /* 0x0007e80000100a00 */
[----:B------:R-:W4:Y:S04]  /*7adf0*/  LDL.LU.64 R4, [R1+0x27a0] ;  /* 0x0027a00001047983 */ /* 0x000f280000300a00 */
[----:B------:R1:W-:Y:S04]  /*7ae00*/  STL.64 [R1+0xc90], R188 ;  /* 0x000c90bc01007387 */ /* 0x0003e80000100a00 */
[----:B------:R1:W-:Y:S04]  /*7ae10*/  STL.64 [R1+0xc98], R190 ;  /* 0x000c98be01007387 */ /* 0x0003e80000100a00 */
[----:B------:R-:W4:Y:S01]  /*7ae20*/  LDL.LU.64 R6, [R1+0x27a8] ;  /* 0x0027a80001067983 */ /* 0x000f220000300a00 */
[C---:B------:R-:W-:Y:S08]  /*7ae30*/  HMMA.1688.F32.TF32 R180, R232.reuse, R32, R180 ;  /* 0x00000020e8b4723c */ /* 0x040ff000000810b4 */
[C---:B------:R-:W-:Y:S08]  /*7ae40*/  HMMA.1688.F32.TF32 R176, R232.reuse, R36, R176 ;  /* 0x00000024e8b0723c */ /* 0x040ff000000810b0 */
[C---:B------:R-:W-:Y:S08]  /*7ae50*/  HMMA.1688.F32.TF32 R172, R232.reuse, R40, R172 ;  /* 0x00000028e8ac723c */ /* 0x040ff000000810ac */
[C---:B------:R-:W-:Y:S08]  /*7ae60*/  HMMA.1688.F32.TF32 R168, R232.reuse, R44, R168 ;  /* 0x0000002ce8a8723c */ /* 0x040ff000000810a8 */
[C---:B------:R-:W-:Y:S01]  /*7ae70*/  HMMA.1688.F32.TF32 R164, R232.reuse, R48, R164 ;  /* 0x00000030e8a4723c */ /* 0x040fe200000810a4 */
[----:B------:R1:W-:Y:S07]  /*7ae80*/  STL.64 [R1+0xc80], R184 ;  /* 0x000c80b801007387 */ /* 0x0003ee0000100a00 */
[C---:B------:R-:W-:Y:S01]  /*7ae90*/  HMMA.1688.F32.TF32 R160, R232.reuse, R52, R160 ;  /* 0x00000034e8a0723c */ /* 0x040fe200000810a0 */
        /* <DEDUP_REMOVED lines=13> */
[----:B------:R-:W2:Y:S04]  /*7af70*/  LDL.LU.64 R208, [R1+0x27b0] ;  /* 0x0027b00001d07983 */ /* 0x000ea80000300a00 */
[----:B------:R-:W2:Y:S01]  /*7af80*/  LDL.LU.64 R210, [R1+0x27b8] ;  /* 0x0027b80001d27983 */ /* 0x000ea20000300a00 */
[----:B------:R-:W-:Y:S03]  /*7af90*/  HMMA.1688.F32.TF32 R156, R232, R56, R156 ;  /* 0x00000038e89c723c */ /* 0x000fe6000008109c */
[----:B------:R-:W2:Y:S04]  /*7afa0*/  LDL.LU.64 R204, [R1+0x27d0] ;  /* 0x0027d00001cc7983 */ /* 0x000ea80000300a00 */
[----:B------:R-:W2:Y:S04]  /*7afb0*/  LDL.LU.64 R206, [R1+0x27d8] ;  /* 0x0027d80001ce7983 */ /* 0x000ea80000300a00 */
[----:B------:R-:W2:Y:S04]  /*7afc0*/  LDL.LU.64 R196, [R1+0x28f0] ;  /* 0x0028f00001c47983 */ /* 0x000ea80000300a00 */
[----:B------:R-:W2:Y:S04]  /*7afd0*/  LDL.LU.64 R198, [R1+0x28f8] ;  /* 0x0028f80001c67983 */ /* 0x000ea80000300a00 */
[----:B-1----:R-:W2:Y:S04]  /*7afe0*/  LDL.LU.64 R192, [R1+0x28e0] ;  /* 0x0028e00001c07983 */ /* 0x002ea80000300a00 */
[----:B---3--:R-:W3:Y:S04]  /*7aff0*/  LDL.LU.64 R194, [R1+0x28e8] ;  /* 0x0028e80001c27983 */ /* 0x008ee80000300a00 */
        /* <DEDUP_REMOVED lines=12> */
[----:B------:R-:W3:Y:S01]  /*7b0c0*/  LDL.LU.64 R164, [R1+0x2870] ;  /* 0x0028700001a47983 */ /* 0x000ee20000300a00 */
[----:B------:R-:W-:-:S03]  /*7b0d0*/  IMAD.MOV.U32 R134, RZ, RZ, R156 ;  /* 0x000000ffff867224 */ /* 0x000fc600078e009c */
[----:B------:R-:W3:Y:S01]  /*7b0e0*/  LDL.LU.64 R166, [R1+0x2878] ;  /* 0x0028780001a67983 */ /* 0x000ee20000300a00 */
[----:B------:R-:W-:-:S03]  /*7b0f0*/  IMAD.MOV.U32 R126, RZ, RZ, R157 ;  /* 0x000000ffff7e7224 */ /* 0x000fc600078e009d */
[----:B------:R-:W3:Y:S01]  /*7b100*/  LDL.LU.64 R160, [R1+0x2860] ;  /* 0x0028600001a07983 */ /* 0x000ee20000300a00 */
[----:B------:R-:W-:-:S03]  /*7b110*/  IMAD.MOV.U32 R122, RZ, RZ, R158 ;  /* 0x000000ffff7a7224 */ /* 0x000fc600078e009e */
[----:B------:R-:W3:Y:S01]  /*7b120*/  LDL.LU.64 R162, [R1+0x2868] ;  /* 0x0028680001a27983 */ /* 0x000ee20000300a00 */
[----:B------:R-:W-:-:S03]  /*7b130*/  IMAD.MOV.U32 R118, RZ, RZ, R159 ;  /* 0x000000ffff767224 */ /* 0x000fc600078e009f */
[----:B------:R-:W3:Y:S04]  /*7b140*/  LDL.LU.64 R156, [R1+0x2850] ;  /* 0x00285000019c7983 */ /* 0x000ee80000300a00 */
[----:B------:R-:W3:Y:S01]  /*7b150*/  LDL.LU.64 R158, [R1+0x2858] ;  /* 0x00285800019e7983 */ /* 0x000ee20000300a00 */
[----:B----4-:R-:W-:-:S15]  /*7b160*/  HMMA.1688.F32.TF32 R4, R232, R64, R4 ;  /* 0x00000040e804723c */ /* 0x010fde0000081004 */
[----:B------:R-:W-:-:S04]  /*7b170*/  NOP ;  /* 0x0000000000007918 */ /* 0x000fc80000000000 */
        /* <DEDUP_REMOVED lines=14> */
[C---:B------:R-:W-:Y:S08]  /*7b260*/  HMMA.1688.F32.TF32 R240, R232.reuse, R68, R208 ;  /* 0x00000044e8f0723c */ /* 0x040ff000000810d0 */
[C---:B------:R-:W-:Y:S08]  /*7b270*/  HMMA.1688.F32.TF32 R208, R232.reuse, R72, R204 ;  /* 0x00000048e8d0723c */ /* 0x040ff000000810cc */
[C---:B------:R-:W-:Y:S08]  /*7b280*/  HMMA.1688.F32.TF32 R204, R232.reuse, R76, R196 ;  /* 0x0000004ce8cc723c */ /* 0x040ff000000810c4 */
[C---:B---3--:R-:W-:Y:S08]  /*7b290*/  HMMA.1688.F32.TF32 R196, R232.reuse, R80, R192 ;  /* 0x00000050e8c4723c */ /* 0x048ff000000810c0 */
[C---:B------:R-:W-:Y:S08]  /*7b2a0*/  HMMA.1688.F32.TF32 R192, R232.reuse, R84, R188 ;  /* 0x00000054e8c0723c */ /* 0x040ff000000810bc */
[C---:B------:R-:W-:Y:S01]  /*7b2b0*/  HMMA.1688.F32.TF32 R188, R232.reuse, R88, R184 ;  /* 0x00000058e8bc723c */ /* 0x040fe200000810b8 */
[----:B------:R-:W-:Y:S07]  /*7b2c0*/  STL.64 [R1+0xde0], R240 ;  /* 0x000de0f001007387 */ /* 0x000fee0000100a00 */
        /* <DEDUP_REMOVED lines=9> */
[----:B------:R-:W-:Y:S04]  /*7b360*/  STL.64 [R1+0xdc8], R206 ;  /* 0x000dc8ce01007387 */ /* 0x000fe80000100a00 */
[----:B------:R1:W-:Y:S03]  /*7b370*/  STL.64 [R1+0xdb0], R196 ;  /* 0x000db0c401007387 */ /* 0x0003e60000100a00 */
[C---:B------:R-:W-:Y:S01]  /*7b380*/  HMMA.1688.F32.TF32 R164, R232.reuse, R112, R160 ;  /* 0x00000070e8a4723c */ /* 0x040fe200000810a0 */
[----:B------:R3:W-:Y:S04]  /*7b390*/  STL.64 [R1+0xdb8], R198 ;  /* 0x000db8c601007387 */ /* 0x0007e80000100a00 */
[----:B------:R1:W-:Y:S03]  /*7b3a0*/  STL.64 [R1+0xda0], R192 ;  /* 0x000da0c001007387 */ /* 0x0003e60000100a00 */
        /* <DEDUP_REMOVED lines=15> */
[----:B------:R1:W-:Y:S01]  /*7b4a0*/  STL.64 [R1+0xd28], R166 ;  /* 0x000d28a601007387 */ /* 0x0003e20000100a00 */
[C---:B----4-:R-:W-:Y:S03]  /*7b4b0*/  HMMA.1688.F32.TF32 R156, R232.reuse, R120, R4 ;  /* 0x00000078e89c723c */ /* 0x050fe60000081004 */
[----:B------:R-:W4:Y:S04]  /*7b4c0*/  LDL.LU.64 R4, [R1+0x2820] ;  /* 0x0028200001047983 */ /* 0x000f280000300a00 */
[----:B------:R1:W-:Y:S04]  /*7b4d0*/  STL.64 [R1+0xd10], R160 ;  /* 0x000d10a001007387 */ /* 0x0003e80000100a00 */
[----:B------:R1:W-:Y:S04]  /*7b4e0*/  STL.64 [R1+0xd18], R162 ;  /* 0x000d18a201007387 */ /* 0x0003e80000100a00 */
[----:B------:R-:W4:Y:S01]  /*7b4f0*/  LDL.LU.64 R6, [R1+0x2828] ;  /* 0x0028280001067983 */ /* 0x000f220000300a00 */
[C---:B--2---:R-:W-:Y:S03]  /*7b500*/  HMMA.1688.F32.TF32 R152, R232.reuse, R124, R152 ;  /* 0x0000007ce898723c */ /* 0x044fe60000081098 */
[----:B------:R2:W-:Y:S04]  /*7b510*/  STL.64 [R1+0xd00], R156 ;  /* 0x000d009c01007387 */ /* 0x0005e80000100a00 */
[----:B------:R2:W-:Y:S04]  /*7b520*/  STL.64 [R1+0xd08], R158 ;  /* 0x000d089e01007387 */ /* 0x0005e80000100a00 */
[----:B-1----:R-:W4:Y:S04]  /*7b530*/  LDL.LU.64 R196, [R1+0x2800] ;  /* 0x0028000001c47983 */ /* 0x002f280000300a00 */
[----:B---3--:R-:W3:Y:S04]  /*7b540*/  LDL.LU.64 R198, [R1+0x2808] ;  /* 0x0028080001c67983 */ /* 0x008ee80000300a00 */
        /* <DEDUP_REMOVED lines=20> */
[----:B--2---:R-:W2:Y:S04]  /*7b690*/  LDL.LU.64 R156, [R1+0xbd0] ;  /* 0x000bd000019c7983 */ /* 0x004ea80000300a00 */
[----:B------:R-:W2:Y:S01]  /*7b6a0*/  LDL.LU.64 R158, [R1+0xbd8] ;  /* 0x000bd800019e7983 */ /* 0x000ea20000300a00 */
[----:B----4-:R-:W-:-:S15]  /*7b6b0*/  HMMA.1688.F32.TF32 R4, R232, R128, R4 ;  /* 0x00000080e804723c */ /* 0x010fde0000081004 */
[----:B------:R-:W-:-:S04]  /*7b6c0*/  NOP ;  /* 0x0000000000007918 */ /* 0x000fc80000000000 */
[----:B------:R4:W-:Y:S04]  /*7b6d0*/  STL.64 [R1+0xce0], R4 ;  /* 0x000ce00401007387 */ /* 0x0009e80000100a00 */
[----:B------:R4:W-:Y:S04]  /*7b6e0*/  STL.64 [R1+0xce8], R6 ;  /* 0x000ce80601007387 */ /* 0x0009e80000100a00 */
[----:B-1----:R-:W2:Y:S04]  /*7b6f0*/  LDL.LU.64 R152, [R1+0xbb0] ;  /* 0x000bb00001987983 */ /* 0x002ea80000300a00 */
[----:B------:R-:W2:Y:S04]  /*7b700*/  LDL.LU.64 R154, [R1+0xbb8] ;  /* 0x000bb800019a7983 */ /* 0x000ea80000300a00 */
[----:B----4-:R-:W4:Y:S04]  /*7b710*/  LDL.LU.64 R4, [R1+0xc10] ;  /* 0x000c100001047983 */ /* 0x010f280000300a00 */
[----:B------:R-:W4:Y:S01]  /*7b720*/  LDL.LU.64 R6, [R1+0xc18] ;  /* 0x000c180001067983 */ /* 0x000f220000300a00 */
[----:B---3--:R-:W-:Y:S03]  /*7b730*/  HMMA.1688.F32.TF32 R196, R232, R132, R196 ;  /* 0x00000084e8c4723c */ /* 0x008fe600000810c4 */
[----:B------:R-:W-:Y:S04]  /*7b740*/  LDS R232, [R3+UR6+0x80100] ;  /* 0x0801000603e87984 */ /* 0x000fe80008000800 */
[----:B------:R-:W-:Y:S01]  /*7b750*/  LDS R234, [R3+UR6+0x81100] ;  /* 0x0811000603ea7984 */ /* 0x000fe20008000800 */
[C---:B------:R-:W-:Y:S03]  /*7b760*/  HMMA.1688.F32.TF32 R192, R228.reuse, R8, R192 ;  /* 0x00000008e4c0723c */ /* 0x040fe600000810c0 */
[----:B------:R-:W-:Y:S04]  /*7b770*/  LDS R233, [R200+UR6+0x80100] ;  /* 0x08010006c8e97984 */ /* 0x000fe80008000800 */
[----:B------:R-:W1:Y:S01]  /*7b780*/  LDS R235, [R200+UR6+0x81100] ;  /* 0x08110006c8eb7984 */ /* 0x000e620008000800 */
        /* <DEDUP_REMOVED lines=28> */
[----:B--2---:R-:W-:-:S15]  /*7b950*/  HMMA.1688.F32.TF32 R160, R228, R44, R156 ;  /* 0x0000002ce4a0723c */ /* 0x004fde000008109c */
[----:B------:R-:W-:-:S04]  /*7b960*/  NOP ;  /* 0x0000000000007918 */ /* 0x000fc80000000000 */
[----:B------:R2:W-:Y:S04]  /*7b970*/  STL.64 [R1+0x28d0], R160 ;  /* 0x0028d0a001007387 */ /* 0x0005e80000100a00 */
[----:B------:R3:W-:Y:S01]  /*7b980*/  STL.64 [R1+0x28d8], R162 ;  /* 0x0028d8a201007387 */ /* 0x0007e20000100a00 */
[C---:B------:R-:W-:Y:S08]  /*7b990*/  HMMA.1688.F32.TF32 R156, R228.reuse, R48, R152 ;  /* 0x00000030e49c723c */ /* 0x040ff00000081098 */
[C---:B----4-:R-:W-:Y:S01]  /*7b9a0*/  HMMA.1688.F32.TF32 R152, R228.reuse, R52, R4 ;  /* 0x00000034e498723c */ /* 0x050fe20000081004 */
[----:B------:R-:W4:Y:S10]  /*7b9b0*/  LDL.LU.64 R4, [R1+0x2630] ;  /* 0x0026300001047983 */ /* 0x000f340000300a00 */
[----:B------:R1:W-:Y:S04]  /*7b9c0*/  STL.64 [R1+0x28c0], R156 ;  /* 0x0028c09c01007387 */ /* 0x0003e80000100a00 */
[----:B------:R1:W-:Y:S04]  /*7b9d0*/  STL.64 [R1+0x28c8], R158 ;  /* 0x0028c89e01007387 */ /* 0x0003e80000100a00 */
[----:B------:R-:W4:Y:S04]  /*7b9e0*/  LDL.LU.64 R6, [R1+0x2638] ;  /* 0x0026380001067983 */ /* 0x000f280000300a00 */
[----:B------:R1:W-:Y:S04]  /*7b9f0*/  STL.64 [R1+0x28b0], R152 ;  /* 0x0028b09801007387 */ /* 0x0003e80000100a00 */
[----:B------:R1:W-:Y:S04]  /*7ba00*/  STL.64 [R1+0x28b8], R154 ;  /* 0x0028b89a01007387 */ /* 0x0003e80000100a00 */
        /* <DEDUP_REMOVED lines=23> */
[----:B---3--:R-:W2:Y:S04]  /*7bb80*/  LDL.LU.64 R162, [R1+0x26e8] ;  /* 0x0026e80001a27983 */ /* 0x008ea80000300a00 */
[----:B-1----:R-:W3:Y:S04]  /*7bb90*/  LDL.LU.64 R156, [R1+0x26d0] ;  /* 0x0026d000019c7983 */ /* 0x002ee80000300a00 */
[----:B------:R-:W3:Y:S04]  /*7bba0*/  LDL.LU.64 R158, [R1+0x26d8] ;  /* 0x0026d800019e7983 */ /* 0x000ee80000300a00 */
[----:B------:R-:W3:Y:S04]  /*7bbb0*/  LDL.LU.64 R152, [R1+0x26b0] ;  /* 0x0026b00001987983 */ /* 0x000ee80000300a00 */
[----:B------:R-:W3:Y:S01]  /*7bbc0*/  LDL.LU.64 R154, [R1+0x26b8] ;  /* 0x0026b800019a7983 */ /* 0x000ee20000300a00 */
[C---:B----4-:R-:W-:Y:S03]  /*7bbd0*/  HMMA.1688.F32.TF32 R240, R228.reuse, R56, R4 ;  /* 0x00000038e4f0723c */ /* 0x050fe60000081004 */
[----:B------:R-:W4:Y:S04]  /*7bbe0*/  LDL.LU.64 R4, [R1+0x2690] ;  /* 0x0026900001047983 */ /* 0x000f280000300a00 */
[----:B------:R-:W4:Y:S01]  /*7bbf0*/  LDL.LU.64 R6, [R1+0x2698] ;  /* 0x0026980001067983 */ /* 0x000f220000300a00 */
        /* <DEDUP_REMOVED lines=20> */
[C---:B--2---:R-:W-:Y:S01]  /*7bd40*/  HMMA.1688.F32.TF32 R160, R228.reuse, R104, R160 ;  /* 0x00000068e4a0723c */ /* 0x044fe200000810a0 */
[----:B------:R2:W-:Y:S04]  /*7bd50*/  STL.64 [R1+0x2868], R194 ;  /* 0x002868c201007387 */ /* 0x0005e80000100a00 */
[----:B------:R1:W-:Y:S03]  /*7bd60*/  STL.64 [R1+0x2850], R188 ;  /* 0x002850bc01007387 */ /* 0x0003e60000100a00 */
[C---:B---3--:R-:W-:Y:S01]  /*7bd70*/  HMMA.1688.F32.TF32 R156, R228.reuse, R108, R156 ;  /* 0x0000006ce49c723c */ /* 0x048fe2000008109c */
        /* <DEDUP_REMOVED lines=16> */
[----:B-1----:R-:W3:Y:S04]  /*7be80*/  LDL.LU.64 R196, [R1+0x2670] ;  /* 0x0026700001c47983 */ /* 0x002ee80000300a00 */
[----:B------:R1:W-:Y:S04]  /*7be90*/  STL.64 [R1+0x27d0], R156 ;  /* 0x0027d09c01007387 */ /* 0x0003e80000100a00 */
[----:B------:R1:W-:Y:S04]  /*7bea0*/  STL.64 [R1+0x27d8], R158 ;  /* 0x0027d89e01007387 */ /* 0x0003e80000100a00 */
[----:B------:R-:W3:Y:S04]  /*7beb0*/  LDL.LU.64 R198, [R1+0x2678] ;  /* 0x0026780001c67983 */ /* 0x000ee80000300a00 */
[----:B------:R1:W-:Y:S04]  /*7bec0*/  STL.64 [R1+0x27c0], R152 ;  /* 0x0027c09801007387 */ /* 0x0003e80000100a00 */
[----:B------:R1:W-:Y:S04]  /*7bed0*/  STL.64 [R1+0x27c8], R154 ;  /* 0x0027c89a01007387 */ /* 0x0003e80000100a00 */
[----:B------:R-:W3:Y:S04]  /*7bee0*/  LDL.LU.64 R192, [R1+0x2650] ;  /* 0x0026500001c07983 */ /* 0x000ee80000300a00 */
[----:B--2---:R-:W2:Y:S01]  /*7bef0*/  LDL.LU.64 R194, [R1+0x2658] ;  /* 0x0026580001c27983 */ /* 0x004ea20000300a00 */
[----:B----4-:R-:W-:-:S15]  /*7bf00*/  HMMA.1688.F32.TF32 R4, R228, R116, R4 ;  /* 0x00000074e404723c */ /* 0x010fde0000081004 */
[----:B------:R-:W-:-:S04]  /*7bf10*/  NOP ;  /* 0x0000000000007918 */ /* 0x000fc80000000000 */
[----:B------:R4:W-:Y:S04]  /*7bf20*/  STL.64 [R1+0x27b0], R4 ;  /* 0x0027b00401007387 */ /* 0x0009e80000100a00 */
[----:B------:R1:W-:Y:S04]  /*7bf30*/  STL.64 [R1+0x27b8], R6 ;  /* 0x0027b80601007387 */ /* 0x0003e80000100a00 */
[----:B------:R-:W2:Y:S04]  /*7bf40*/  LDL.LU.64 R188, [R1+0x2620] ;  /* 0x0026200001bc7983 */ /* 0x000ea80000300a00 */
        /* <DEDUP_REMOVED lines=16> */
[----:B------:R-:W3:Y:S04]  /*7c050*/  LDL.LU.64 R158, [R1+0xae8] ;  /* 0x000ae800019e7983 */ /* 0x000ee80000300a00 */
[----:B------:R-:W3:Y:S04]  /*7c060*/  LDL.LU.64 R152, [R1+0xac0] ;  /* 0x000ac00001987983 */ /* 0x000ee80000300a00 */
[----:B------:R-:W3:Y:S04]  /*7c070*/  LDL.LU.64 R154, [R1+0xac8] ;  /* 0x000ac800019a7983 */ /* 0x000ee80000300a00 */
[----:B----4-:R-:W4:Y:S04]  /*7c080*/  LDL.LU.64 R4, [R1+0xaa0] ;  /* 0x000aa00001047983 */ /* 0x010f280000300a00 */
[----:B------:R-:W4:Y:S01]  /*7c090*/  LDL.LU.64 R6, [R1+0xaa8] ;  /* 0x000aa80001067983 */ /* 0x000f220000300a00 */
[C---:B------:R-:W-:Y:S08]  /*7c0a0*/  HMMA.1688.F32.TF32 R196, R228.reuse, R120, R196 ;  /* 0x00000078e4c4723c */ /* 0x040ff000000810c4 */
[C---:B--2---:R-:W-:Y:S11]  /*7c0b0*/  HMMA.1688.F32.TF32 R192, R228.reuse, R124, R192 ;  /* 0x0000007ce4c0723c */ /* 0x044ff600000810c0 */
[----:B------:R1:W-:Y:S04]  /*7c0c0*/  STL.64 [R1+0x27a0], R196 ;  /* 0x0027a0c401007387 */ /* 0x0003e80000100a00 */
[----:B------:R2:W-:Y:S04]  /*7c0d0*/  STL.64 [R1+0x27a8], R198 ;  /* 0x0027a8c601007387 */ /* 0x0005e80000100a00 */
[----:B------:R1:W-:Y:S04]  /*7c0e0*/  STL.64 [R1+0x2790], R192 ;  /* 0x002790c001007387 */ /* 0x0003e80000100a00 */
[----:B------:R1:W-:Y:S01]  /*7c0f0*/  STL.64 [R1+0x2798], R194 ;  /* 0x002798c201007387 */ /* 0x0003e20000100a00 */
[C---:B---3--:R-:W-:Y:S08]  /*7c100*/  HMMA.1688.F32.TF32 R188, R228.reuse, R128, R188 ;  /* 0x00000080e4bc723c */ /* 0x048ff000000810bc */
[----:B------:R-:W-:Y:S01]  /*7c110*/  HMMA.1688.F32.TF32 R184, R228, R132, R184 ;  /* 0x00000084e4b8723c */ /* 0x000fe200000810b8 */
[----:B------:R-:W-:Y:S04]  /*7c120*/  LDS R228, [R224+UR6+0x80100] ;  /* 0x08010006e0e47984 */ /* 0x000fe80008000800 */
[----:B------:R-:W-:Y:S03]  /*7c130*/  LDS R230, [R224+UR6+0x81100] ;  /* 0x08110006e0e67984 */ /* 0x000fe60008000800 */
[C---:B------:R-:W-:Y:S01]  /*7c140*/  HMMA.1688.F32.TF32 R180, R232.reuse, R8, R180 ;  /* 0x00000008e8b4723c */ /* 0x040fe200000810b4 */
[----:B------:R-:W-:Y:S07]  /*7c150*/  LDS R229, [R0+UR6+0x80100] ;  /* 0x0801000600e57984 */ /* 0x000fee0008000800 */
[C---:B------:R-:W-:Y:S08]  /*7c160*/  HMMA.1688.F32.TF32 R176, R232.reuse, R12, R176 ;  /* 0x0000000ce8b0723c */ /* 0x040ff000000810b0 */
[C---:B------:R-:W-:Y:S08]  /*7c170*/  HMMA.1688.F32.TF32 R172, R232.reuse, R16, R172 ;  /* 0x00000010e8ac723c */ /* 0x040ff000000810ac */
[C---:B------:R-:W-:Y:S01]  /*7c180*/  HMMA.1688.F32.TF32 R168, R232.reuse, R20, R168 ;  /* 0x00000014e8a8723c */ /* 0x040fe200000810a8 */
[----:B------:R3:W-:Y:S07]  /*7c190*/  STL.64 [R1+0x2780], R188 ;  /* 0x002780bc01007387 */ /* 0x0007ee0000100a00 */
[C---:B------:R-:W-:Y:S01]  /*7c1a0*/  HMMA.1688.F32.TF32 R164, R232.reuse, R24, R164 ;  /* 0x00000018e8a4723c */ /* 0x040fe200000810a4 */
[----:B------:R1:W-:Y:S07]  /*7c1b0*/  STL.64 [R1+0x2788], R190 ;  /* 0x002788be01007387 */ /* 0x0003ee0000100a00 */
[C---:B------:R-:W-:Y:S01]  /*7c1c0*/  HMMA.1688.F32.TF32 R160, R232.reuse, R28, R160 ;  /* 0x0000001ce8a0723c */ /* 0x040fe200000810a0 */
[----:B------:R1:W-:Y:S07]  /*7c1d0*/  STL.64 [R1+0x2350], R184 ;  /* 0x002350b801007387 */ /* 0x0003ee0000100a00 */
[C---:B------:R-:W-:Y:S01]  /*7c1e0*/  HMMA.1688.F32.TF32 R156, R232.reuse, R32, R156 ;  /* 0x00000020e89c723c */ /* 0x040fe2000008109c */
[----:B------:R1:W-:Y:S07]  /*7c1f0*/  STL.64 [R1+0x2358], R186 ;  /* 0x002358ba01007387 */ /* 0x0003ee0000100a00 */
[C---:B------:R-:W-:Y:S01]  /*7c200*/  HMMA.1688.F32.TF32 R152, R232.reuse, R36, R152 ;  /* 0x00000024e898723c */ /* 0x040fe20000081098 */
[----:B------:R1:W-:Y:S04]  /*7c210*/  STL.64 [R1+0xc30], R180 ;  /* 0x000c30b401007387 */ /* 0x0003e80000100a00 */
[----:B------:R1:W-:Y:S03]  /*7c220*/  STL.64 [R1+0xc38], R182 ;  /* 0x000c38b601007387 */ /* 0x0003e60000100a00 */
[C---:B----4-:R-:W-:Y:S01]  /*7c230*/  HMMA.1688.F32.TF32 R4, R232.reuse, R40, R4 ;  /* 0x00000028e804723c */ /* 0x050fe20000081004 */
        /* <DEDUP_REMOVED lines=24> */
[----:B-1----:R-:W4:Y:S04]  /*7c3c0*/  LDL.LU.64 R196, [R1+0x21d0] ;  /* 0x0021d00001c47983 */ /* 0x002f280000300a00 */
[----:B--2---:R-:W2:Y:S04]  /*7c3d0*/  LDL.LU.64 R198, [R1+0x21d8] ;  /* 0x0021d80001c67983 */ /* 0x004ea80000300a00 */
[----:B------:R-:W2:Y:S04]  /*7c3e0*/  LDL.LU.64 R192, [R1+0x21e0] ;  /* 0x0021e00001c07983 */ /* 0x000ea80000300a00 */
[----:B------:R-:W2:Y:S04]  /*7c3f0*/  LDL.LU.64 R194, [R1+0x21e8] ;  /* 0x0021e80001c27983 */ /* 0x000ea80000300a00 */
[----:B---3--:R-:W3:Y:S04]  /*7c400*/  LDL.LU.64 R188, [R1+0x21f0] ;  /* 0x0021f00001bc7983 */ /* 0x008ee80000300a00 */
        /* <DEDUP_REMOVED lines=21> */
[----:B------:R-:W1:Y:S01]  /*7c560*/  LDS R231, [R0+UR6+0x81100] ;  /* 0x0811000600e77984 */ /* 0x000e620008000800 */
[C---:B------:R-:W-:Y:S08]  /*7c570*/  HMMA.1688.F32.TF32 R244, R232.reuse, R44, R244 ;  /* 0x0000002ce8f4723c */ /* 0x040ff000000810f4 */
[C---:B------:R-:W-:Y:S08]  /*7c580*/  HMMA.1688.F32.TF32 R240, R232.reuse, R48, R240 ;  /* 0x00000030e8f0723c */ /* 0x040ff000000810f0 */
[C---:B------:R-:W-:Y:S08]  /*7c590*/  HMMA.1688.F32.TF32 R208, R232.reuse, R52, R208 ;  /* 0x00000034e8d0723c */ /* 0x040ff000000810d0 */
[C---:B------:R-:W-:Y:S08]  /*7c5a0*/  HMMA.1688.F32.TF32 R204, R232.reuse, R56, R204 ;  /* 0x00000038e8cc723c */ /* 0x040ff000000810cc */
[C---:B--2---:R-:W-:Y:S08]  /*7c5b0*/  HMMA.1688.F32.TF32 R196, R232.reuse, R60, R196 ;  /* 0x0000003ce8c4723c */ /* 0x044ff000000810c4 */
[C---:B------:R-:W-:Y:S01]  /*7c5c0*/  HMMA.1688.F32.TF32 R192, R232.reuse, R64, R192 ;  /* 0x00000040e8c0723c */ /* 0x040fe200000810c0 */
[----:B------:R-:W-:Y:S07]  /*7c5d0*/  STL.64 [R1+0xba0], R244 ;  /* 0x000ba0f401007387 */ /* 0x000fee0000100a00 */
[C---:B---3--:R-:W-:Y:S01]  /*7c5e0*/  HMMA.1688.F32.TF32 R188, R232.reuse, R68, R188 ;  /* 0x00000044e8bc723c */ /* 0x048fe200000810bc */
[----:B------:R-:W-:Y:S07]  /*7c5f0*/  STL.64 [R1+0xba8], R246 ;  /* 0x000ba8f601007387 */ /* 0x000fee0000100a00 */
[C---:B------:R-:W-:Y:S01]  /*7c600*/  HMMA.1688.F32.TF32 R184, R232.reuse, R72, R184 ;  /* 0x00000048e8b8723c */ /* 0x040fe200000810b8 */
[----:B------:R-:W-:Y:S07]  /*7c610*/  STL.64 [R1+0xb90], R240 ;  /* 0x000b90f001007387 */ /* 0x000fee0000100a00 */
[C---:B------:R-:W-:Y:S01]  /*7c620*/  HMMA.1688.F32.TF32 R180, R232.reuse, R76, R180 ;  /* 0x0000004ce8b4723c */ /* 0x040fe200000810b4 */
[----:B------:R-:W-:Y:S07]  /*7c630*/  STL.64 [R1+0xb98], R242 ;  /* 0x000b98f201007387 */ /* 0x000fee0000100a00 */
[C---:B----4-:R-:W-:Y:S01]  /*7c640*/  HMMA.1688.F32.TF32 R176, R232.reuse, R80, R176 ;  /* 0x00000050e8b0723c */ /* 0x050fe200000810b0 */
[----:B------:R2:W-:Y:S07]  /*7c650*/  STL.64 [R1+0xb80], R208 ;  /* 0x000b80d001007387 */ /* 0x0005ee0000100a00 */
        /* <DEDUP_REMOVED lines=26> */
[C---:B------:R-:W-:Y:S03]  /*7c800*/  HMMA.1688.F32.TF32 R4, R232.reuse, R108, R4 ;  /* 0x0000006ce804723c */ /* 0x040fe60000081004 */
[----:B------:R-:W-:Y:S04]  /*7c810*/  STL.64 [R1+0xae8], R166 ;  /* 0x000ae8a601007387 */ /* 0x000fe80000100a00 */
[----:B------:R-:W-:Y:S04]  /*7c820*/  STL.64 [R1+0xad0], R160 ;  /* 0x000ad0a001007387 */ /* 0x000fe80000100a00 */
[----:B------:R-:W-:Y:S04]  /*7c830*/  STL.64 [R1+0xad8], R162 ;  /* 0x000ad8a201007387 */ /* 0x000fe80000100a00 */
[----:B------:R-:W-:Y:S04]  /*7c840*/  STL.64 [R1+0xac0], R156 ;  /* 0x000ac09c01007387 */ /* 0x000fe80000100a00 */
[----:B------:R-:W-:Y:S04]  /*7c850*/  STL.64 [R1+0xac8], R158 ;  /* 0x000ac89e01007387 */ /* 0x000fe80000100a00 */
[----:B--2---:R-:W2:Y:S04]  /*7c860*/  LDL.LU.64 R208, [R1+0x2270] ;  /* 0x0022700001d07983 */ /* 0x004ea80000300a00 */
[----:B------:R-:W-:Y:S04]  /*7c870*/  STL.64 [R1+0xab0], R152 ;  /* 0x000ab09801007387 */ /* 0x000fe80000100a00 */
[----:B------:R-:W-:Y:S04]  /*7c880*/  STL.64 [R1+0xab8], R154 ;  /* 0x000ab89a01007387 */ /* 0x000fe80000100a00 */
[----:B---3--:R-:W2:Y:S04]  /*7c890*/  LDL.LU.64 R210, [R1+0x2278] ;  /* 0x0022780001d27983 */ /* 0x008ea80000300a00 */
[----:B------:R3:W-:Y:S04]  /*7c8a0*/  STL.64 [R1+0xaa0], R4 ;  /* 0x000aa00401007387 */ /* 0x0007e80000100a00 */
[----:B------:R4:W-:Y:S04]  /*7c8b0*/  STL.64 [R1+0xaa8], R6 ;  /* 0x000aa80601007387 */ /* 0x0009e80000100a00 */
[----:B---3--:R-:W3:Y:S04]  /*7c8c0*/  LDL.LU.64 R4, [R1+0x2260] ;  /* 0x0022600001047983 */ /* 0x008ee80000300a00 */
[----:B----4-:R-:W3:Y:S04]  /*7c8d0*/  LDL.LU.64 R6, [R1+0x2268] ;  /* 0x0022680001067983 */ /* 0x010ee80000300a00 */
        /* <DEDUP_REMOVED lines=8> */
[----:B------:R-:W1:Y:S04]  /*7c960*/  LDL.LU.64 R184, [R1+0x20c0] ;  /* 0x0020c00001b87983 */ /* 0x000e680000300a00 */
[----:B------:R-:W1:Y:S04]  /*7c970*/  LDL.LU.64 R186, [R1+0x20c8] ;  /* 0x0020c80001ba7983 */ /* 0x000e680000300a00 */
        /* <DEDUP_REMOVED lines=17> */
[C---:B---3--:R-:W-:Y:S01]  /*7ca90*/  HMMA.1688.F32.TF32 R208, R232.reuse, R116, R4 ;  /* 0x00000074e8d0723c */ /* 0x048fe20000081004 */
[----:B------:R-:W2:Y:S10]  /*7caa0*/  LDL.LU.64 R4, [R1+0x880] ;  /* 0x0008800001047983 */ /* 0x000eb40000300a00 */
[----:B------:R-:W-:Y:S04]  /*7cab0*/  STL.64 [R1+0xa90], R240 ;  /* 0x000a90f001007387 */ /* 0x000fe80000100a00 */
[----:B------:R-:W-:Y:S04]  /*7cac0*/  STL.64 [R1+0xa98], R242 ;  /* 0x000a98f201007387 */ /* 0x000fe80000100a00 */
[----:B------:R-:W2:Y:S01]  /*7cad0*/  LDL.LU.64 R6, [R1+0x888] ;  /* 0x0008880001067983 */ /* 0x000ea20000300a00 */
[C---:B----4-:R-:W-:Y:S08]  /*7cae0*/  HMMA.1688.F32.TF32 R204, R232.reuse, R120, R204 ;  /* 0x00000078e8cc723c */ /* 0x050ff000000810cc */
[C---:B------:R-:W-:Y:S08]  /*7caf0*/  HMMA.1688.F32.TF32 R196, R232.reuse, R124, R196 ;  /* 0x0000007ce8c4723c */ /* 0x040ff000000810c4 */
[C---:B------:R-:W-:Y:S08]  /*7cb00*/  HMMA.1688.F32.TF32 R192, R232.reuse, R128, R192 ;  /* 0x00000080e8c0723c */ /* 0x040ff000000810c0 */
[----:B------:R-:W-:Y:S08]  /*7cb10*/  HMMA.1688.F32.TF32 R188, R232, R132, R188 ;  /* 0x00000084e8bc723c */ /* 0x000ff000000810bc */
[C---:B-1----:R-:W-:Y:S01]  /*7cb20*/  HMMA.1688.F32.TF32 R184, R228.reuse, R8, R184 ;  /* 0x00000008e4b8723c */ /* 0x042fe200000810b8 */
        /* <DEDUP_REMOVED lines=36> */
[----:B------:R-:W-:Y:S04]  /*7cd70*/  LDS R232, [R3+UR6+0x80180] ;  /* 0x0801800603e87984 */ /* 0x000fe80008000800 */
[----:B------:R-:W-:Y:S04]  /*7cd80*/  LDS R234, [R3+UR6+0x81180] ;  /* 0x0811800603ea7984 */ /* 0x000fe80008000800 */
[----:B------:R-:W-:Y:S04]  /*7cd90*/  LDS R233, [R200+UR6+0x80180] ;  /* 0x08018006c8e97984 */ /* 0x000fe80008000800 */
[----:B------:R-:W1:Y:S01]  /*7cda0*/  LDS R235, [R200+UR6+0x81180] ;  /* 0x08118006c8eb7984 */ /* 0x000e620008000800 */
[----:B--2---:R-:W-:Y:S03]  /*7cdb0*/  HMMA.1688.F32.TF32 R152, R228, R44, R4 ;  /* 0x0000002ce498723c */ /* 0x004fe60000081004 */
[----:B------:R-:W2:Y:S04]  /*7cdc0*/  LDL.LU.64 R4, [R1+0x860] ;  /* 0x0008600001047983 */ /* 0x000ea80000300a00 */
[----:B------:R-:W2:-:S12]  /*7cdd0*/  LDL.LU.64 R6, [R1+0x868] ;  /* 0x0008680001067983 */ /* 0x000e980000300a00 */
[----:B------:R3:W-:Y:S04]  /*7cde0*/  STL.64 [R1+0x22b0], R152 ;  /* 0x0022b09801007387 */ /* 0x0007e80000100a00 */
[----:B------:R4:W-:Y:S04]  /*7cdf0*/  STL.64 [R1+0x22b8], R154 ;  /* 0x0022b89a01007387 */ /* 0x0009e80000100a00 */
        /* <DEDUP_REMOVED lines=26> */
[----:B---3--:R-:W3:Y:S04]  /*7cfa0*/  LDL.LU.64 R152, [R1+0x2100] ;  /* 0x0021000001987983 */ /* 0x008ee80000300a00 */
[----:B----4-:R-:W3:Y:S01]  /*7cfb0*/  LDL.LU.64 R154, [R1+0x2108] ;  /* 0x00210800019a7983 */ /* 0x010ee20000300a00 */
[C---:B--2---:R-:W-:Y:S03]  /*7cfc0*/  HMMA.1688.F32.TF32 R240, R228.reuse, R48, R4 ;  /* 0x00000030e4f0723c */ /* 0x044fe60000081004 */
[----:B------:R-:W2:Y:S04]  /*7cfd0*/  LDL.LU.64 R4, [R1+0x20f0] ;  /* 0x0020f00001047983 */ /* 0x000ea80000300a00 */
[----:B------:R-:W2:Y:S01]  /*7cfe0*/  LDL.LU.64 R6, [R1+0x20f8] ;  /* 0x0020f80001067983 */ /* 0x000ea20000300a00 */
        /* <DEDUP_REMOVED lines=22> */
[----:B------:R1:W-:Y:S03]  /*7d150*/  STL.64 [R1+0x21d0], R188 ;  /* 0x0021d0bc01007387 */ /* 0x0003e60000100a00 */
[C---:B------:R-:W-:Y:S01]  /*7d160*/  HMMA.1688.F32.TF32 R156, R228.reuse, R100, R156 ;  /* 0x00000064e49c723c */ /* 0x040fe2000008109c */
[----:B------:R1:W-:Y:S04]  /*7d170*/  STL.64 [R1+0x21d8], R190 ;  /* 0x0021d8be01007387 */ /* 0x0003e80000100a00 */
[----:B------:R1:W-:Y:S03]  /*7d180*/  STL.64 [R1+0x21b0], R184 ;  /* 0x0021b0b801007387 */ /* 0x0003e60000100a00 */
[C---:B---3--:R-:W-:Y:S01]  /*7d190*/  HMMA.1688.F32.TF32 R152, R228.reuse, R104, R152 ;  /* 0x00000068e498723c */ /* 0x048fe20000081098 */
        /* <DEDUP_REMOVED lines=13> */
[----:B----4-:R-:W4:Y:S04]  /*7d270*/  LDL.LU.64 R196, [R1+0x20d0] ;  /* 0x0020d00001c47983 */ /* 0x010f280000300a00 */
[----:B------:R2:W-:Y:S04]  /*7d280*/  STL.64 [R1+0x2110], R156 ;  /* 0x0021109c01007387 */ /* 0x0005e80000100a00 */
[----:B------:R2:W-:Y:S04]  /*7d290*/  STL.64 [R1+0x2118], R158 ;  /* 0x0021189e01007387 */ /* 0x0005e80000100a00 */
[----:B-1----:R-:W4:Y:S04]  /*7d2a0*/  LDL.LU.64 R198, [R1+0x20d8] ;  /* 0x0020d80001c67983 */ /* 0x002f280000300a00 */
[----:B------:R1:W-:Y:S04]  /*7d2b0*/  STL.64 [R1+0x2100], R152 ;  /* 0x0021009801007387 */ /* 0x0003e80000100a00 */
[----:B------:R1:W-:Y:S04]  /*7d2c0*/  STL.64 [R1+0x2108], R154 ;  /* 0x0021089a01007387 */ /* 0x0003e80000100a00 */
[----:B------:R-:W4:Y:S04]  /*7d2d0*/  LDL.LU.64 R192, [R1+0x20b0] ;  /* 0x0020b00001c07983 */ /* 0x000f280000300a00 */
[----:B------:R-:W4:Y:S01]  /*7d2e0*/  LDL.LU.64 R194, [R1+0x20b8] ;  /* 0x0020b80001c27983 */ /* 0x000f220000300a00 */
[----:B--2---:R-:W-:-:S15]  /*7d2f0*/  HMMA.1688.F32.TF32 R4, R228, R108, R4 ;  /* 0x0000006ce404723c */ /* 0x004fde0000081004 */
[----:B------:R-:W-:-:S04]  /*7d300*/  NOP ;  /* 0x0000000000007918 */ /* 0x000fc80000000000 */
[----:B------:R2:W-:Y:S04]  /*7d310*/  STL.64 [R1+0x20e0], R4 ;  /* 0x0020e00401007387 */ /* 0x0005e80000100a00 */
[----:B------:R1:W-:Y:S04]  /*7d320*/  STL.64 [R1+0x20e8], R6 ;  /* 0x0020e80601007387 */ /* 0x0003e80000100a00 */
        /* <DEDUP_REMOVED lines=20> */
[----:B--2---:R-:W2:Y:S04]  /*7d470*/  LDL.LU.64 R4, [R1+0x710] ;  /* 0x0007100001047983 */ /* 0x004ea80000300a00 */
[----:B------:R-:W2:Y:S01]  /*7d480*/  LDL.LU.64 R6, [R1+0x718] ;  /* 0x0007180001067983 */ /* 0x000ea20000300a00 */
[C---:B----4-:R-:W-:Y:S08]  /*7d490*/  HMMA.1688.F32.TF32 R196, R228.reuse, R112, R196 ;  /* 0x00000070e4c4723c */ /* 0x050ff000000810c4 */
[C---:B------:R-:W-:Y:S11]  /*7d4a0*/  HMMA.1688.F32.TF32 R192, R228.reuse, R116, R192 ;  /* 0x00000074e4c0723c */ /* 0x040ff600000810c0 */
[----:B------:R-:W-:Y:S04]  /*7d4b0*/  STL.64 [R1+0x20c0], R196 ;  /* 0x0020c0c401007387 */ /* 0x000fe80000100a00 */
[----:B------:R-:W-:Y:S04]  /*7d4c0*/  STL.64 [R1+0x20c8], R198 ;  /* 0x0020c8c601007387 */ /* 0x000fe80000100a00 */
[----:B------:R-:W-:Y:S04]  /*7d4d0*/  STL.64 [R1+0x20a0], R192 ;  /* 0x0020a0c001007387 */ /* 0x000fe80000100a00 */
[----:B------:R-:W-:Y:S01]  /*7d4e0*/  STL.64 [R1+0x20a8], R194 ;  /* 0x0020a8c201007387 */ /* 0x000fe20000100a00 */
[C---:B------:R-:W-:Y:S08]  /*7d4f0*/  HMMA.1688.F32.TF32 R188, R228.reuse, R120, R188 ;  /* 0x00000078e4bc723c */ /* 0x040ff000000810bc */
[C---:B---3--:R-:W-:Y:S08]  /*7d500*/  HMMA.1688.F32.TF32 R184, R228.reuse, R124, R184 ;  /* 0x0000007ce4b8723c */ /* 0x048ff000000810b8 */
[C---:B------:R-:W-:Y:S08]  /*7d510*/  HMMA.1688.F32.TF32 R180, R228.reuse, R128, R180 ;  /* 0x00000080e4b4723c */ /* 0x040ff000000810b4 */
[----:B------:R-:W-:Y:S01]  /*7d520*/  HMMA.1688.F32.TF32 R176, R228, R132, R176 ;  /* 0x00000084e4b0723c */ /* 0x000fe200000810b0 */
        /* <DEDUP_REMOVED lines=9> */
[----:B------:R-:W-:Y:S01]  /*7d5c0*/  LDS R230, [R224+UR6+0x81180] ;  /* 0x08118006e0e67984 */ /* 0x000fe20008000800 */
[C---:B-1----:R-:W-:Y:S03]  /*7d5d0*/  HMMA.1688.F32.TF32 R176, R232.reuse, R8, R172 ;  /* 0x00000008e8b0723c */ /* 0x042fe600000810ac */
[----:B------:R-:W-:Y:S04]  /*7d5e0*/  LDS R229, [R0+UR6+0x80180] ;  /* 0x0801800600e57984 */ /* 0x000fe80008000800 */
[----:B------:R-:W1:Y:S01]  /*7d5f0*/  LDS R231, [R0+UR6+0x81180] ;  /* 0x0811800600e77984 */ /* 0x000e620008000800 */
[C---:B------:R-:W-:Y:S08]  /*7d600*/  HMMA.1688.F32.TF32 R172, R232.reuse, R12, R168 ;  /* 0x0000000ce8ac723c */ /* 0x040ff000000810a8 */
[C---:B------:R-:W-:Y:S08]  /*7d610*/  HMMA.1688.F32.TF32 R168, R232.reuse, R16, R164 ;  /* 0x00000010e8a8723c */ /* 0x040ff000000810a4 */
[C---:B------:R-:W-:Y:S08]  /*7d620*/  HMMA.1688.F32.TF32 R164, R232.reuse, R20, R160 ;  /* 0x00000014e8a4723c */ /* 0x040ff000000810a0 */
[C---:B------:R-:W-:Y:S08]  /*7d630*/  HMMA.1688.F32.TF32 R160, R232.reuse, R24, R156 ;  /* 0x00000018e8a0723c */ /* 0x040ff0000008109c */
[C---:B------:R-:W-:Y:S01]  /*7d640*/  HMMA.1688.F32.TF32 R156, R232.reuse, R28, R152 ;  /* 0x0000001ce89c723c */ /* 0x040fe20000081098 */
[----:B------:R3:W-:Y:S04]  /*7d650*/  STL.64 [R1+0x8d0], R176 ;  /* 0x0008d0b001007387 */ /* 0x0007e80000100a00 */
[----:B------:R4:W-:Y:S04]  /*7d660*/  STL.64 [R1+0x8d8], R178 ;  /* 0x0008d8b201007387 */ /* 0x0009e80000100a00 */
[----:B------:R1:W-:Y:S04]  /*7d670*/  STL.64 [R1+0x8c0], R172 ;  /* 0x0008c0ac01007387 */ /* 0x0003e80000100a00 */
[----:B------:R1:W-:Y:S04]  /*7d680*/  STL.64 [R1+0x8c8], R174 ;  /* 0x0008c8ae01007387 */ /* 0x0003e80000100a00 */
[----:B------:R1:W-:Y:S04]  /*7d690*/  STL.64 [R1+0x8b0], R168 ;  /* 0x0008b0a801007387 */ /* 0x0003e80000100a00 */
[----:B------:R1:W-:Y:S01]  /*7d6a0*/  STL.64 [R1+0x8b8], R170 ;  /* 0x0008b8aa01007387 */ /* 0x0003e20000100a00 */
[C---:B--2---:R-:W-:Y:S03]  /*7d6b0*/  HMMA.1688.F32.TF32 R152, R232.reuse, R32, R4 ;  /* 0x00000020e898723c */ /* 0x044fe60000081004 */
[----:B------:R2:W-:Y:S04]  /*7d6c0*/  STL.64 [R1+0x8a0], R164 ;  /* 0x0008a0a401007387 */ /* 0x0005e80000100a00 */
[----:B------:R1:W-:Y:S04]  /*7d6d0*/  STL.64 [R1+0x8a8], R166 ;  /* 0x0008a8a601007387 */ /* 0x0003e80000100a00 */
[----:B------:R1:W-:Y:S04]  /*7d6e0*/  STL.64 [R1+0x890], R160 ;  /* 0x000890a001007387 */ /* 0x0003e80000100a00 */
[----:B------:R1:W-:Y:S04]  /*7d6f0*/  STL.64 [R1+0x898], R162 ;  /* 0x000898a201007387 */ /* 0x0003e80000100a00 */
[----:B------:R-:W2:Y:S04]  /*7d700*/  LDL.LU.64 R4, [R1+0x730] ;  /* 0x0007300001047983 */ /* 0x000ea80000300a00 */
[----:B------:R1:W-:Y:S04]  /*7d710*/  STL.64 [R1+0x880], R156 ;  /* 0x0008809c01007387 */ /* 0x0003e80000100a00 */
[----:B------:R1:W-:Y:S04]  /*7d720*/  STL.64 [R1+0x888], R158 ;  /* 0x0008889e01007387 */ /* 0x0003e80000100a00 */
[----:B------:R-:W2:Y:S04]  /*7d730*/  LDL.LU.64 R6, [R1+0x738] ;  /* 0x0007380001067983 */ /* 0x000ea80000300a00 */
        /* <DEDUP_REMOVED lines=17> */
[----:B----4-:R-:W3:Y:S04]  /*7d850*/  LDL.LU.64 R178, [R1+0x958] ;  /* 0x0009580001b27983 */ /* 0x010ee80000300a00 */
[----:B-1----:R-:W4:Y:S04]  /*7d860*/  LDL.LU.64 R172, [R1+0x970] ;  /* 0x0009700001ac7983 */ /* 0x002f280000300a00 */
[----:B------:R-:W4:Y:S04]  /*7d870*/  LDL.LU.64 R174, [R1+0x978] ;  /* 0x0009780001ae7983 */ /* 0x000f280000300a00 */
[----:B------:R-:W3:Y:S04]  /*7d880*/  LDL.LU.64 R168, [R1+0x2040] ;  /* 0x0020400001a87983 */ /* 0x000ee80000300a00 */
[----:B------:R-:W3:Y:S04]  /*7d890*/  LDL.LU.64 R170, [R1+0x2048] ;  /* 0x0020480001aa7983 */ /* 0x000ee80000300a00 */
[----:B--2---:R-:W2:Y:S04]  /*7d8a0*/  LDL.LU.64 R164, [R1+0x2030] ;  /* 0x0020300001a47983 */ /* 0x004ea80000300a00 */
[----:B------:R-:W2:Y:S04]  /*7d8b0*/  LDL.LU.64 R166, [R1+0x2038] ;  /* 0x0020380001a67983 */ /* 0x000ea80000300a00 */
[----:B------:R-:W2:Y:S04]  /*7d8c0*/  LDL.LU.64 R160, [R1+0x2020] ;  /* 0x0020200001a07983 */ /* 0x000ea80000300a00 */
[----:B------:R-:W2:Y:S04]  /*7d8d0*/  LDL.LU.64 R162, [R1+0x2028] ;  /* 0x0020280001a27983 */ /* 0x000ea80000300a00 */
[----:B------:R-:W2:Y:S04]  /*7d8e0*/  LDL.LU.64 R156, [R1+0x2010] ;  /* 0x00201000019c7983 */ /* 0x000ea80000300a00 */
[----:B------:R-:W2:Y:S04]  /*7d8f0*/  LDL.LU.64 R158, [R1+0x2018] ;  /* 0x00201800019e7983 */ /* 0x000ea80000300a00 */
[----:B------:R-:W2:Y:S04]  /*7d900*/  LDL.LU.64 R152, [R1+0x2000] ;  /* 0x0020000001987983 */ /* 0x000ea80000300a00 */
[----:B------:R-:W2:Y:S01]  /*7d910*/  LDL.LU.64 R154, [R1+0x2008] ;  /* 0x00200800019a7983 */ /* 0x000ea20000300a00 */
[----:B------:R-:W-:Y:S03]  /*7d920*/  HMMA.1688.F32.TF32 R240, R232, R36, R4 ;  /* 0x00000024e8f0723c */ /* 0x000fe60000081004 */
[----:B------:R-:W2:Y:S04]  /*7d930*/  LDL.LU.64 R4, [R1+0x1ff0] ;  /* 0x001ff00001047983 */ /* 0x000ea80000300a00 */
[----:B------:R-:W2:-:S12]  /*7d940*/  LDL.LU.64 R6, [R1+0x1ff8] ;  /* 0x001ff80001067983 */ /* 0x000e980000300a00 */
[----:B------:R-:W-:Y:S04]  /*7d950*/  STL.64 [R1+0x860], R240 ;  /* 0x000860f001007387 */ /* 0x000fe80000100a00 */
[----:B------:R1:W-:Y:S02]  /*7d960*/  STL.64 [R1+0x868], R242 ;  /* 0x000868f201007387 */ /* 0x0003e40000100a00 */
[C---:B-1----:R-:W-:Y:S08]  /*7d970*/  HMMA.1688.F32.TF32 R240, R232.reuse, R40, R208 ;  /* 0x00000028e8f0723c */ /* 0x042ff000000810d0 */
        /* <DEDUP_REMOVED lines=8> */
[C---:B---3--:R-:W-:Y:S01]  /*7da00*/  HMMA.1688.F32.TF32 R180, R232.reuse, R68, R176 ;  /* 0x00000044e8b4723c */ /* 0x048fe200000810b0 */
[----:B------:R-:W-:Y:S07]  /*7da10*/  STL.64 [R1+0xa30], R208 ;  /* 0x000a30d001007387 */ /* 0x000fee0000100a00 */
[C---:B----4-:R-:W-:Y:S01]  /*7da20*/  HMMA.1688.F32.TF32 R176, R232.reuse, R72, R172 ;  /* 0x00000048e8b0723c */ /* 0x050fe200000810ac */
[----:B------:R-:W-:Y:S07]  /*7da30*/  STL.64 [R1+0xa38], R210 ;  /* 0x000a38d201007387 */ /* 0x000fee0000100a00 */
[C---:B------:R-:W-:Y:S01]  /*7da40*/  HMMA.1688.F32.TF32 R172, R232.reuse, R76, R168 ;  /* 0x0000004ce8ac723c */ /* 0x040fe200000810a8 */
[----:B------:R-:W-:Y:S07]  /*7da50*/  STL.64 [R1+0xa20], R204 ;  /* 0x000a20cc01007387 */ /* 0x000fee0000100a00 */
[C---:B--2---:R-:W-:Y:S01]  /*7da60*/  HMMA.1688.F32.TF32 R168, R232.reuse, R80, R164 ;  /* 0x00000050e8a8723c */ /* 0x044fe200000810a4 */
        /* <DEDUP_REMOVED lines=22> */
[----:B------:R-:W2:Y:S04]  /*7dbd0*/  LDL.LU.64 R156, [R1+0x1fe0] ;  /* 0x001fe000019c7983 */ /* 0x000ea80000300a00 */
[----:B------:R-:W-:Y:S04]  /*7dbe0*/  STL.64 [R1+0x980], R160 ;  /* 0x000980a001007387 */ /* 0x000fe80000100a00 */
[----:B------:R-:W-:Y:S04]  /*7dbf0*/  STL.64 [R1+0x988], R162 ;  /* 0x000988a201007387 */ /* 0x000fe80000100a00 */
[----:B------:R-:W2:Y:S04]  /*7dc00*/  LDL.LU.64 R158, [R1+0x1fe8] ;  /* 0x001fe800019e7983 */ /* 0x000ea80000300a00 */
[----:B------:R1:W-:Y:S04]  /*7dc10*/  STL.64 [R1+0x970], R152 ;  /* 0x0009709801007387 */ /* 0x0003e80000100a00 */
[----:B------:R3:W-:Y:S04]  /*7dc20*/  STL.64 [R1+0x978], R154 ;  /* 0x0009789a01007387 */ /* 0x0007e80000100a00 */
[----:B-1----:R-:W4:Y:S04]  /*7dc30*/  LDL.LU.64 R152, [R1+0x1fd0] ;  /* 0x001fd00001987983 */ /* 0x002f280000300a00 */
[----:B---3--:R-:W4:Y:S01]  /*7dc40*/  LDL.LU.64 R154, [R1+0x1fd8] ;  /* 0x001fd800019a7983 */ /* 0x008f220000300a00 */
[----:B------:R-:W-:-:S15]  /*7dc50*/  HMMA.1688.F32.TF32 R4, R232, R96, R4 ;  /* 0x00000060e804723c */ /* 0x000fde0000081004 */
[----:B------:R-:W-:-:S04]  /*7dc60*/  NOP ;  /* 0x0000000000007918 */ /* 0x000fc80000000000 */
        /* <DEDUP_REMOVED lines=22> */
[----:B-1----:R-:W4:Y:S04]  /*7ddd0*/  LDL.LU.64 R4, [R1+0x1e00] ;  /* 0x001e000001047983 */ /* 0x002f280000300a00 */
[----:B---3--:R-:W3:Y:S01]  /*7dde0*/  LDL.LU.64 R6, [R1+0x1e08] ;  /* 0x001e080001067983 */ /* 0x008ee20000300a00 */
[----:B--2---:R-:W-:Y:S03]  /*7ddf0*/  HMMA.1688.F32.TF32 R204, R232, R100, R156 ;  /* 0x00000064e8cc723c */ /* 0x004fe6000008109c */
[----:B------:R-:W2:Y:S04]  /*7de00*/  LDL.LU.64 R156, [R1+0x1de0] ;  /* 0x001de000019c7983 */ /* 0x000ea80000300a00 */
[----:B------:R-:W2:-:S12]  /*7de10*/  LDL.LU.64 R158, [R1+0x1de8] ;  /* 0x001de800019e7983 */ /* 0x000e980000300a00 */
[----:B------:R-:W-:Y:S04]  /*7de20*/  STL.64 [R1+0x950], R204 ;  /* 0x000950cc01007387 */ /* 0x000fe80000100a00 */
[----:B------:R4:W-:Y:S02]  /*7de30*/  STL.64 [R1+0x958], R206 ;  /* 0x000958ce01007387 */ /* 0x0009e40000100a00 */
[----:B----4-:R-:W-:Y:S02]  /*7de40*/  HMMA.1688.F32.TF32 R204, R232, R104, R152 ;  /* 0x00000068e8cc723c */ /* 0x010fe40000081098 */
[----:B------:R-:W4:Y:S04]  /*7de50*/  LDL.LU.64 R152, [R1+0x1dd0] ;  /* 0x001dd00001987983 */ /* 0x000f280000300a00 */
[----:B------:R-:W4:-:S13]  /*7de60*/  LDL.LU.64 R154, [R1+0x1dd8] ;  /* 0x001dd800019a7983 */ /* 0x000f1a0000300a00 */
        /* <DEDUP_REMOVED lines=9> */
[----:B------:R-:W-:Y:S01]  /*7df00*/  HMMA.1688.F32.TF32 R176, R232, R132, R172 ;  /* 0x00000084e8b0723c */ /* 0x000fe200000810ac */
[----:B------:R-:W-:Y:S04]  /*7df10*/  STL.64 [R1+0x938], R206 ;  /* 0x000938ce01007387 */ /* 0x000fe80000100a00 */
[----:B------:R-:W-:Y:S03]  /*7df20*/  LDS R232, [R3+UR6+0x80200] ;  /* 0x0802000603e87984 */ /* 0x000fe60008000800 */
[C---:B------:R-:W-:Y:S01]  /*7df30*/  HMMA.1688.F32.TF32 R172, R228.reuse, R8, R168 ;  /* 0x00000008e4ac723c */ /* 0x040fe200000810a8 */
[----:B------:R-:W-:Y:S04]  /*7df40*/  STL.64 [R1+0x920], R196 ;  /* 0x000920c401007387 */ /* 0x000fe80000100a00 */
[----:B------:R-:W-:Y:S03]  /*7df50*/  LDS R234, [R3+UR6+0x81200] ;  /* 0x0812000603ea7984 */ /* 0x000fe60008000800 */
[C---:B------:R-:W-:Y:S01]  /*7df60*/  HMMA.1688.F32.TF32 R168, R228.reuse, R12, R164 ;  /* 0x0000000ce4a8723c */ /* 0x040fe200000810a4 */
[----:B------:R-:W-:Y:S04]  /*7df70*/  STL.64 [R1+0x928], R198 ;  /* 0x000928c601007387 */ /* 0x000fe80000100a00 */
[----:B------:R-:W-:Y:S03]  /*7df80*/  LDS R233, [R200+UR6+0x80200] ;  /* 0x08020006c8e97984 */ /* 0x000fe60008000800 */
[C---:B------:R-:W-:Y:S01]  /*7df90*/  HMMA.1688.F32.TF32 R164, R228.reuse, R16, R160 ;  /* 0x00000010e4a4723c */ /* 0x040fe200000810a0 */
[----:B------:R-:W-:Y:S04]  /*7dfa0*/  STL.64 [R1+0x910], R192 ;  /* 0x000910c001007387 */ /* 0x000fe80000100a00 */
[----:B------:R-:W-:Y:S04]  /*7dfb0*/  STL.64 [R1+0x918], R194 ;  /* 0x000918c201007387 */ /* 0x000fe80000100a00 */
[----:B------:R-:W-:Y:S04]  /*7dfc0*/  STL.64 [R1+0x900], R188 ;  /* 0x000900bc01007387 */ /* 0x000fe80000100a00 */
[----:B------:R-:W-:Y:S04]  /*7dfd0*/  STL.64 [R1+0x908], R190 ;  /* 0x000908be01007387 */ /* 0x000fe80000100a00 */
[----:B------:R-:W-:Y:S04]  /*7dfe0*/  STL.64 [R1+0x8f0], R184 ;  /* 0x0008f0b801007387 */ /* 0x000fe80000100a00 */
[----:B------:R-:W-:Y:S04]  /*7dff0*/  STL.64 [R1+0x8f8], R186 ;  /* 0x0008f8ba01007387 */ /* 0x000fe80000100a00 */
[----:B------:R1:W-:Y:S04]  /*7e000*/  STL.64 [R1+0x8e0], R180 ;  /* 0x0008e0b401007387 */ /* 0x0003e80000100a00 */
[----:B------:R1:W-:Y:S04]  /*7e010*/  STL.64 [R1+0x8e8], R182 ;  /* 0x0008e8b601007387 */ /* 0x0003e80000100a00 */
[----:B------:R-:W-:Y:S04]  /*7e020*/  STL.64 [R1+0x840], R176 ;  /* 0x000840b001007387 */ /* 0x000fe80000100a00 */
[----:B------:R-:W-:Y:S01]  /*7e030*/  STL.64 [R1+0x848], R178 ;  /* 0x000848b201007387 */ /* 0x000fe20000100a00 */
[C---:B---3--:R-:W-:Y:S03]  /*7e040*/  HMMA.1688.F32.TF32 R160, R228.reuse, R20, R4 ;  /* 0x00000014e4a0723c */ /* 0x048fe60000081004 */
[----:B------:R-:W-:Y:S04]  /*7e050*/  STL.64 [R1+0x1f80], R172 ;  /* 0x001f80ac01007387 */ /* 0x000fe80000100a00 */
[----:B------:R-:W-:Y:S04]  /*7e060*/  STL.64 [R1+0x1f88], R174 ;  /* 0x001f88ae01007387 */ /* 0x000fe80000100a00 */
[----:B------:R-:W-:Y:S04]  /*7e070*/  STL.64 [R1+0x1f70], R168 ;  /* 0x001f70a801007387 */ /* 0x000fe80000100a00 */
[----:B------:R-:W-:Y:S04]  /*7e080*/  STL.64 [R1+0x1f78], R170 ;  /* 0x001f78aa01007387 */ /* 0x000fe80000100a00 */
[----:B------:R-:W3:Y:S04]  /*7e090*/  LDL.LU.64 R4, [R1+0x1c60] ;  /* 0x001c600001047983 */ /* 0x000ee80000300a00 */
[----:B------:R-:W-:Y:S04]  /*7e0a0*/  STL.64 [R1+0x1f60], R164 ;  /* 0x001f60a401007387 */ /* 0x000fe80000100a00 */
[----:B------:R-:W-:Y:S04]  /*7e0b0*/  STL.64 [R1+0x1f68], R166 ;  /* 0x001f68a601007387 */ /* 0x000fe80000100a00 */
[----:B------:R-:W3:Y:S04]  /*7e0c0*/  LDL.LU.64 R6, [R1+0x1c68] ;  /* 0x001c680001067983 */ /* 0x000ee80000300a00 */
[----:B------:R-:W-:Y:S04]  /*7e0d0*/  STL.64 [R1+0x1e70], R160 ;  /* 0x001e70a001007387 */ /* 0x000fe80000100a00 */
[----:B------:R-:W-:Y:S04]  /*7e0e0*/  STL.64 [R1+0x1e78], R162 ;  /* 0x001e78a201007387 */ /* 0x000fe80000100a00 */
[----:B-1----:R-:W3:Y:S04]  /*7e0f0*/  LDL.LU.64 R180, [R1+0x1c50] ;  /* 0x001c500001b47983 */ /* 0x002ee80000300a00 */
[----:B------:R-:W3:Y:S04]  /*7e100*/  LDL.LU.64 R182, [R1+0x1c58] ;  /* 0x001c580001b67983 */ /* 0x000ee80000300a00 */
[----:B------:R-:W1:Y:S01]  /*7e110*/  LDS R235, [R200+UR6+0x81200] ;  /* 0x08120006c8eb7984 */ /* 0x000e620008000800 */
[----:B--2---:R-:W-:-:S15]  /*7e120*/  HMMA.1688.F32.TF32 R156, R228, R24, R156 ;  /* 0x00000018e49c723c */ /* 0x004fde000008109c */
[----:B------:R-:W-:-:S04]  /*7e130*/  NOP ;  /* 0x0000000000007918 */ /* 0x000fc80000000000 */
[----:B------:R-:W-:Y:S04]  /*7e140*/  STL.64 [R1+0x1e50], R156 ;  /* 0x001e509c01007387 */ /* 0x000fe80000100a00 */
[----:B------:R4:W-:Y:S02]  /*7e150*/  STL.64 [R1+0x1e58], R158 ;  /* 0x001e589e01007387 */ /* 0x0009e40000100a00 */
[----:B----4-:R-:W-:Y:S02]  /*7e160*/  HMMA.1688.F32.TF32 R156, R228, R28, R152 ;  /* 0x0000001ce49c723c */ /* 0x010fe40000081098 */
[----:B------:R-:W2:Y:S04]  /*7e170*/  LDL.LU.64 R152, [R1+0x1c40] ;  /* 0x001c400001987983 */ /* 0x000ea80000300a00 */
[----:B------:R-:W2:-:S13]  /*7e180*/  LDL.LU.64 R154, [R1+0x1c48] ;  /* 0x001c4800019a7983 */ /* 0x000e9a0000300a00 */
        /* <DEDUP_REMOVED lines=12> */
[----:B----4-:R-:W4:Y:S04]  /*7e250*/  LDL.LU.64 R156, [R1+0x1ef0] ;  /* 0x001ef000019c7983 */ /* 0x010f280000300a00 */
[----:B-1----:R-:W4:Y:S01]  /*7e260*/  LDL.LU.64 R158, [R1+0x1ef8] ;  /* 0x001ef800019e7983 */ /* 0x002f220000300a00 */
[----:B---3--:R-:W-:Y:S03]  /*7e270*/  HMMA.1688.F32.TF32 R184, R228, R32, R4 ;  /* 0x00000020e4b8723c */ /* 0x008fe60000081004 */
[----:B------:R-:W3:Y:S04]  /*7e280*/  LDL.LU.64 R4, [R1+0x1f20] ;  /* 0x001f200001047983 */ /* 0x000ee80000300a00 */
[----:B------:R-:W3:-:S12]  /*7e290*/  LDL.LU.64 R6, [R1+0x1f28] ;  /* 0x001f280001067983 */ /* 0x000ed80000300a00 */
[----:B------:R-:W-:Y:S04]  /*7e2a0*/  STL.64 [R1+0x1e00], R184 ;  /* 0x001e00b801007387 */ /* 0x000fe80000100a00 */
[----:B------:R1:W-:Y:S02]  /*7e2b0*/  STL.64 [R1+0x1e08], R186 ;  /* 0x001e08ba01007387 */ /* 0x0003e40000100a00 */
[C---:B-1----:R-:W-:Y:S08]  /*7e2c0*/  HMMA.1688.F32.TF32 R184, R228.reuse, R36, R180 ;  /* 0x00000024e4b8723c */ /* 0x042ff000000810b4 */
[C---:B--2---:R-:W-:Y:S01]  /*7e2d0*/  HMMA.1688.F32.TF32 R180, R228.reuse, R40, R152 ;  /* 0x00000028e4b4723c */ /* 0x044fe20000081098 */
[----:B------:R-:W2:Y:S10]  /*7e2e0*/  LDL.LU.64 R152, [R1+0x1f40] ;  /* 0x001f400001987983 */ /* 0x000eb40000300a00 */
[----:B------:R-:W-:Y:S04]  /*7e2f0*/  STL.64 [R1+0x1de0], R184 ;  /* 0x001de0b801007387 */ /* 0x000fe80000100a00 */
[----:B------:R-:W-:Y:S04]  /*7e300*/  STL.64 [R1+0x1de8], R186 ;  /* 0x001de8ba01007387 */ /* 0x000fe80000100a00 */
[----:B------:R-:W2:Y:S04]  /*7e310*/  LDL.LU.64 R154, [R1+0x1f48] ;  /* 0x001f4800019a7983 */ /* 0x000ea80000300a00 */
[----:B------:R-:W-:Y:S04]  /*7e320*/  STL.64 [R1+0x1dd0], R180 ;  /* 0x001dd0b401007387 */ /* 0x000fe80000100a00 */
[----:B------:R1:W-:Y:S02]  /*7e330*/  STL.64 [R1+0x1dd8], R182 ;  /* 0x001dd8b601007387 */ /* 0x0003e40000100a00 */
[C---:B-1----:R-:W-:Y:S08]  /*7e340*/  HMMA.1688.F32.TF32 R180, R228.reuse, R44, R176 ;  /* 0x0000002ce4b4723c */ /* 0x042ff000000810b0 */
[C---:B------:R-:W-:Y:S08]  /*7e350*/  HMMA.1688.F32.TF32 R176, R228.reuse, R48, R172 ;  /* 0x00000030e4b0723c */ /* 0x040ff000000810ac */
[C---:B------:R-:W-:Y:S08]  /*7e360*/  HMMA.1688.F32.TF32 R172, R228.reuse, R52, R168 ;  /* 0x00000034e4ac723c */ /* 0x040ff000000810a8 */
[C---:B------:R-:W-:Y:S08]  /*7e370*/  HMMA.1688.F32.TF32 R168, R228.reuse, R56, R164 ;  /* 0x00000038e4a8723c */ /* 0x040ff000000810a4 */
[C---:B------:R-:W-:Y:S01]  /*7e380*/  HMMA.1688.F32.TF32 R164, R228.reuse, R60, R160 ;  /* 0x0000003ce4a4723c */ /* 0x040fe200000810a0 */
[----:B------:R-:W-:Y:S07]  /*7e390*/  STL.64 [R1+0x2000], R180 ;  /* 0x002000b401007387 */ /* 0x000fee0000100a00 */
[C---:B----4-:R-:W-:Y:S01]  /*7e3a0*/  HMMA.1688.F32.TF32 R160, R228.reuse, R64, R156 ;  /* 0x00000040e4a0723c */ /* 0x050fe2000008109c */
[----:B------:R-:W-:Y:S04]  /*7e3b0*/  STL.64 [R1+0x2008], R182 ;  /* 0x002008b601007387 */ /* 0x000fe80000100a00 */
[----:B------:R-:W-:Y:S04]  /*7e3c0*/  STL.64 [R1+0x1ff0], R176 ;  /* 0x001ff0b001007387 */ /* 0x000fe80000100a00 */
[----:B------:R-:W-:Y:S04]  /*7e3d0*/  STL.64 [R1+0x1ff8], R178 ;  /* 0x001ff8b201007387 */ /* 0x000fe80000100a00 */
[----:B------:R-:W-:Y:S04]  /*7e3e0*/  STL.64 [R1+0x1fe0], R172 ;  /* 0x001fe0ac01007387 */ /* 0x000fe80000100a00 */
[----:B------:R-:W-:Y:S04]  /*7e3f0*/  STL.64 [R1+0x1fe8], R174 ;  /* 0x001fe8ae01007387 */ /* 0x000fe80000100a00 */
[----:B------:R-:W-:Y:S04]  /*7e400*/  STL.64 [R1+0x1fd0], R168 ;  /* 0x001fd0a801007387 */ /* 0x000fe80000100a00 */
[----:B------:R-:W-:Y:S04]  /*7e410*/  STL.64 [R1+0x1fd8], R170 ;  /* 0x001fd8aa01007387 */ /* 0x000fe80000100a00 */
[----:B------:R-:W4:Y:S04]  /*7e420*/  LDL.LU.64 R156, [R1+0x1f50] ;  /* 0x001f5000019c7983 */ /* 0x000f280000300a00 */
[----:B------:R-:W-:Y:S04]  /*7e430*/  STL.64 [R1+0x1fc0], R164 ;  /* 0x001fc0a401007387 */ /* 0x000fe80000100a00 */
[----:B------:R-:W-:Y:S04]  /*7e440*/  STL.64 [R1+0x1fc8], R166 ;  /* 0x001fc8a601007387 */ /* 0x000fe80000100a00 */
[----:B------:R-:W4:Y:S04]  /*7e450*/  LDL.LU.64 R158, [R1+0x1f58] ;  /* 0x001f5800019e7983 */ /* 0x000f280000300a00 */
[----:B------:R-:W-:Y:S04]  /*7e460*/  STL.64 [R1+0x1fb0], R160 ;  /* 0x001fb0a001007387 */ /* 0x000fe80000100a00 */
[----:B------:R3:W-:Y:S02]  /*7e470*/  STL.64 [R1+0x1fb8], R162 ;  /* 0x001fb8a201007387 */ /* 0x0007e40000100a00 */
[----:B---3--:R-:W-:-:S15]  /*7e480*/  HMMA.1688.F32.TF32 R160, R228, R68, R4 ;  /* 0x00000044e4a0723c */ /* 0x008fde0000081004 */
[----:B------:R-:W-:-:S04]  /*7e490*/  NOP ;  /* 0x0000000000007918 */ /* 0x000fc80000000000 */
[----:B------:R-:W-:Y:S01]  /*7e4a0*/  MOV R5, R163 ;  /* 0x000000a300057202 */ /* 0x000fe20000000f00 */
[----:B------:R-:W-:Y:S01]  /*7e4b0*/  IMAD.MOV.U32 R6, RZ, RZ, R162 ;  /* 0x000000ffff067224 */ /* 0x000fe200078e00a2 */
[----:B------:R-:W-:Y:S04]  /*7e4c0*/  STL.64 [R1+0x1fa0], R160 ;  /* 0x001fa0a001007387 */ /* 0x000fe80000100a00 */
[----:B------:R-:W-:Y:S04]  /*7e4d0*/  STL [R1+0x7e9c], R5 ;  /* 0x007e9c0501007387 */ /* 0x000fe80000100800 */
[----:B------:R2:W-:Y:S04]  /*7e4e0*/  STL [R1+0x7e98], R6 ;  /* 0x007e980601007387 */ /* 0x0005e80000100800 */
[----:B------:R-:W3:Y:S04]  /*7e4f0*/  LDL.LU.64 R196, [R1+0x1f30] ;  /* 0x001f300001c47983 */ /* 0x000ee80000300a00 */
[----:B------:R-:W3:Y:S01]  /*7e500*/  LDL.LU.64 R198, [R1+0x1f38] ;  /* 0x001f380001c67983 */ /* 0x000ee20000300a00 */
[----:B--2---:R-:W-:-:S15]  /*7e510*/  HMMA.1688.F32.TF32 R4, R228, R72, R152 ;  /* 0x00000048e404723c */ /* 0x004fde0000081098 */
[----:B------:R-:W-:-:S04]  /*7e520*/  NOP ;  /* 0x0000000000007918 */ /* 0x000fc80000000000 */
        /* <DEDUP_REMOVED lines=21> */
[C---:B----4-:R-:W-:Y:S03]  /*7e680*/  HMMA.1688.F32.TF32 R204, R228.reuse, R76, R156 ;  /* 0x0000004ce4cc723c */ /* 0x050fe6000008109c */
[----:B------:R-:W4:Y:S04]  /*7e690*/  LDL.LU.64 R162, [R1+0x1e48] ;  /* 0x001e480001a27983 */ /* 0x000f280000300a00 */
[----:B-1----:R-:W4:Y:S04]  /*7e6a0*/  LDL.LU.64 R4, [R1+0x1e10] ;  /* 0x001e100001047983 */ /* 0x002f280000300a00 */
[----:B--2---:R-:W2:Y:S04]  /*7e6b0*/  LDL.LU.64 R6, [R1+0x1e18] ;  /* 0x001e180001067983 */ /* 0x004ea80000300a00 */
[----:B------:R-:W2:Y:S04]  /*7e6c0*/  LDL.LU.64 R156, [R1+0x1df0] ;  /* 0x001df000019c7983 */ /* 0x000ea80000300a00 */
[----:B------:R-:W2:Y:S04]  /*7e6d0*/  LDL.LU.64 R158, [R1+0x1df8] ;  /* 0x001df800019e7983 */ /* 0x000ea80000300a00 */
[----:B------:R-:W-:Y:S04]  /*7e6e0*/  STL.64 [R1+0x1f40], R204 ;  /* 0x001f40cc01007387 */ /* 0x000fe80000100a00 */
[----:B------:R3:W-:Y:S02]  /*7e6f0*/  STL.64 [R1+0x1f48], R206 ;  /* 0x001f48ce01007387 */ /* 0x0007e40000100a00 */
[C---:B---3--:R-:W-:Y:S08]  /*7e700*/  HMMA.1688.F32.TF32 R204, R228.reuse, R80, R196 ;  /* 0x00000050e4cc723c */ /* 0x048ff000000810c4 */
[C---:B------:R-:W-:Y:S01]  /*7e710*/  HMMA.1688.F32.TF32 R196, R228.reuse, R84, R152 ;  /* 0x00000054e4c4723c */ /* 0x040fe20000081098 */
[----:B------:R-:W3:Y:S10]  /*7e720*/  LDL.LU.64 R152, [R1+0x1dc0] ;  /* 0x001dc00001987983 */ /* 0x000ef40000300a00 */
[----:B------:R-:W-:Y:S04]  /*7e730*/  STL.64 [R1+0x1f20], R204 ;  /* 0x001f20cc01007387 */ /* 0x000fe80000100a00 */
[----:B------:R-:W-:Y:S04]  /*7e740*/  STL.64 [R1+0x1f28], R206 ;  /* 0x001f28ce01007387 */ /* 0x000fe80000100a00 */
        /* <DEDUP_REMOVED lines=14> */
[C---:B----4-:R-:W-:Y:S01]  /*7e830*/  HMMA.1688.F32.TF32 R160, R228.reuse, R120, R160 ;  /* 0x00000078e4a0723c */ /* 0x050fe200000810a0 */
[----:B------:R-:W-:Y:S07]  /*7e840*/  STL.64 [R1+0x1ee8], R190 ;  /* 0x001ee8be01007387 */ /* 0x000fee0000100a00 */
[----:B--2---:R-:W-:Y:S01]  /*7e850*/  HMMA.1688.F32.TF32 R4, R228, R124, R4 ;  /* 0x0000007ce404723c */ /* 0x004fe20000081004 */
        /* <DEDUP_REMOVED lines=13> */
[----:B------:R-:W-:Y:S04]  /*7e930*/  STL.64 [R1+0x1e20], R160 ;  /* 0x001e20a001007387 */ /* 0x000fe80000100a00 */
[----:B------:R-:W-:Y:S01]  /*7e940*/  STL.64 [R1+0x1e28], R162 ;  /* 0x001e28a201007387 */ /* 0x000fe20000100a00 */
[----:B-1----:R-:W-:-:S03]  /*7e950*/  IMAD.MOV.U32 R4, RZ, RZ, R7 ;  /* 0x000000ffff047224 */ /* 0x002fc600078e0007 */
[----:B------:R-:W-:Y:S04]  /*7e960*/  STL [R1+0x1e18], R6 ;  /* 0x001e180601007387 */ /* 0x000fe80000100800 */
[----:B------:R1:W-:Y:S04]  /*7e970*/  STL [R1+0x7ea0], R4 ;  /* 0x007ea00401007387 */ /* 0x0003e80000100800 */
[----:B------:R-:W2:Y:S04]  /*7e980*/  LDL.LU.64 R204, [R1+0x1b30] ;  /* 0x001b300001cc7983 */ /* 0x000ea80000300a00 */
[----:B------:R-:W2:Y:S01]  /*7e990*/  LDL.LU.64 R206, [R1+0x1b38] ;  /* 0x001b380001ce7983 */ /* 0x000ea20000300a00 */
[----:B-1----:R-:W-:-:S15]  /*7e9a0*/  HMMA.1688.F32.TF32 R4, R228, R128, R156 ;  /* 0x00000080e404723c */ /* 0x002fde000008109c */
[----:B------:R-:W-:-:S04]  /*7e9b0*/  NOP ;  /* 0x0000000000007918 */ /* 0x000fc80000000000 */
[----:B------:R-:W-:Y:S04]  /*7e9c0*/  STL.64 [R1+0x1df0], R4 ;  /* 0x001df00401007387 */ /* 0x000fe80000100a00 */
[----:B------:R-:W-:Y:S04]  /*7e9d0*/  STL.64 [R1+0x1df8], R6 ;  /* 0x001df80601007387 */ /* 0x000fe80000100a00 */
[----:B------:R-:W4:Y:S04]  /*7e9e0*/  LDL.LU.64 R196, [R1+0x820] ;  /* 0x0008200001c47983 */ /* 0x000f280000300a00 */
[----:B------:R-:W4:Y:S01]  /*7e9f0*/  LDL.LU.64 R198, [R1+0x828] ;  /* 0x0008280001c67983 */ /* 0x000f220000300a00 */
[----:B---3--:R-:W-:Y:S08]  /*7ea00*/  HMMA.1688.F32.TF32 R152, R228, R132, R152 ;  /* 0x00000084e498723c */ /* 0x008ff00000081098 */
[C---:B--2---:R-:W-:Y:S11]  /*7ea10*/  HMMA.1688.F32.TF32 R204, R232.reuse, R8, R204 ;  /* 0x00000008e8cc723c */ /* 0x044ff600000810cc */
        /* <DEDUP_REMOVED lines=23> */
[----:B--2---:R-:W2:Y:S01]  /*7eb90*/  LDL.LU.64 R154, [R1+0x1c28] ;  /* 0x001c2800019a7983 */ /* 0x004ea20000300a00 */
[----:B----4-:R-:W-:Y:S03]  /*7eba0*/  HMMA.1688.F32.TF32 R196, R232, R12, R196 ;  /* 0x0000000ce8c4723c */ /* 0x010fe600000810c4 */
[----:B------:R1:W-:Y:S04]  /*7ebb0*/  STL.64 [R1+0x830], R204 ;  /* 0x000830cc01007387 */ /* 0x0003e80000100a00 */
[----:B------:R4:W-:Y:S01]  /*7ebc0*/  STL.64 [R1+0x838], R206 ;  /* 0x000838ce01007387 */ /* 0x0009e20000100a00 */
[----:B------:R-:W-:-:S03]  /*7ebd0*/  LOP3.LUT R5, R3, 0x60, RZ, 0x3c, !PT ;  /* 0x0000006003057812 */ /* 0x000fc600078e3cff */
[----:B------:R-:W-:Y:S04]  /*7ebe0*/  LDS R228, [R224+UR6+0x80200] ;  /* 0x08020006e0e47984 */ /* 0x000fe80008000800 */
[----:B------:R-:W-:Y:S04]  /*7ebf0*/  LDS R230, [R224+UR6+0x81200] ;  /* 0x08120006e0e67984 */ /* 0x000fe80008000800 */
[----:B------:R1:W-:Y:S04]  /*7ec00*/  STL.64 [R1+0x820], R196 ;  /* 0x000820c401007387 */ /* 0x0003e80000100a00 */
[----:B------:R1:W-:Y:S04]  /*7ec10*/  STL.64 [R1+0x828], R198 ;  /* 0x000828c601007387 */ /* 0x0003e80000100a00 */
[----:B------:R-:W-:Y:S04]  /*7ec20*/  LDS R229, [R5+UR6+0x80200] ;  /* 0x0802000605e57984 */ /* 0x000fe80008000800 */
[----:B------:R-:W1:Y:S01]  /*7ec30*/  LDS R231, [R5+UR6+0x81200] ;  /* 0x0812000605e77984 */ /* 0x000e620008000800 */
[C---:B---3--:R-:W-:Y:S08]  /*7ec40*/  HMMA.1688.F32.TF32 R192, R232.reuse, R16, R192 ;  /* 0x00000010e8c0723c */ /* 0x048ff000000810c0 */
[C---:B------:R-:W-:Y:S08]  /*7ec50*/  HMMA.1688.F32.TF32 R188, R232.reuse, R20, R188 ;  /* 0x00000014e8bc723c */ /* 0x040ff000000810bc */
[C---:B------:R-:W-:Y:S08]  /*7ec60*/  HMMA.1688.F32.TF32 R184, R232.reuse, R24, R184 ;  /* 0x00000018e8b8723c */ /* 0x040ff000000810b8 */
        /* <DEDUP_REMOVED lines=11> */
[C---:B------:R-:W-:Y:S01]  /*7ed20*/  HMMA.1688.F32.TF32 R156, R232.reuse, R52, R156 ;  /* 0x00000034e89c723c */ /* 0x040fe2000008109c */
[----:B------:R1:W-:Y:S04]  /*7ed30*/  STL.64 [R1+0x7f8], R186 ;  /* 0x0007f8ba01007387 */ /* 0x0003e80000100a00 */
[----:B------:R1:W-:Y:S03]  /*7ed40*/  STL.64 [R1+0x7e0], R180 ;  /* 0x0007e0b401007387 */ /* 0x0003e60000100a00 */
[C---:B--2---:R-:W-:Y:S01]  /*7ed50*/  HMMA.1688.F32.TF32 R152, R232.reuse, R56, R152 ;  /* 0x00000038e898723c */ /* 0x044fe20000081098 */
        /* <DEDUP_REMOVED lines=9> */
[----:B-1----:R-:W2:Y:S04]  /*7edf0*/  LDL.LU.64 R204, [R1+0x1c30] ;  /* 0x001c300001cc7983 */ /* 0x002ea80000300a00 */
[----:B------:R1:W-:Y:S04]  /*7ee00*/  STL.64 [R1+0x790], R160 ;  /* 0x000790a001007387 */ /* 0x0003e80000100a00 */
[----:B------:R1:W-:Y:S04]  /*7ee10*/  STL.64 [R1+0x798], R162 ;  /* 0x000798a201007387 */ /* 0x0003e80000100a00 */
[----:B----4-:R-:W4:Y:S04]  /*7ee20*/  LDL.LU.64 R206, [R1+0x1c38] ;  /* 0x001c380001ce7983 */ /* 0x010f280000300a00 */
[----:B------:R1:W-:Y:S04]  /*7ee30*/  STL.64 [R1+0x780], R156 ;  /* 0x0007809c01007387 */ /* 0x0003e80000100a00 */
[----:B------:R1:W-:Y:S04]  /*7ee40*/  STL.64 [R1+0x788], R158 ;  /* 0x0007889e01007387 */ /* 0x0003e80000100a00 */
[----:B------:R-:W4:Y:S04]  /*7ee50*/  LDL.LU.64 R196, [R1+0x1c90] ;  /* 0x001c900001c47983 */ /* 0x000f280000300a00 */
[----:B------:R-:W4:Y:S04]  /*7ee60*/  LDL.LU.64 R198, [R1+0x1c98] ;  /* 0x001c980001c67983 */ /* 0x000f280000300a00 */
[----:B------:R1:W-:Y:S04]  /*7ee70*/  STL.64 [R1+0x770], R152 ;  /* 0x0007709801007387 */ /* 0x0003e80000100a00 */
[----:B------:R1:W-:Y:S04]  /*7ee80*/  STL.64 [R1+0x778], R154 ;  /* 0x0007789a01007387 */ /* 0x0003e80000100a00 */
[----:B---3--:R-:W3:Y:S04]  /*7ee90*/  LDL.LU.64 R192, [R1+0x1ca0] ;  /* 0x001ca00001c07983 */ /* 0x008ee80000300a00 */
[----:B------:R-:W3:Y:S04]  /*7eea0*/  LDL.LU.64 R194, [R1+0x1ca8] ;  /* 0x001ca80001c27983 */ /* 0x000ee80000300a00 */
[----:B------:R-:W3:Y:S04]  /*7eeb0*/  LDL.LU.64 R188, [R1+0x1cd0] ;  /* 0x001cd00001bc7983 */ /* 0x000ee80000300a00 */
[----:B------:R-:W3:Y:S04]  /*7eec0*/  LDL.LU.64 R190, [R1+0x1cd8] ;  /* 0x001cd80001be7983 */ /* 0x000ee80000300a00 */
[----:B------:R-:W3:Y:S04]  /*7eed0*/  LDL.LU.64 R184, [R1+0x1db0] ;  /* 0x001db00001b87983 */ /* 0x000ee80000300a00 */
        /* <DEDUP_REMOVED lines=11> */
[----:B-1----:R-:W2:Y:S04]  /*7ef90*/  LDL.LU.64 R160, [R1+0x1d50] ;  /* 0x001d500001a07983 */ /* 0x002ea80000300a00 */
[----:B------:R-:W2:Y:S04]  /*7efa0*/  LDL.LU.64 R162, [R1+0x1d58] ;  /* 0x001d580001a27983 */ /* 0x000ea80000300a00 */
[----:B------:R-:W2:Y:S04]  /*7efb0*/  LDL.LU.64 R156, [R1+0x1d40] ;  /* 0x001d4000019c7983 */ /* 0x000ea80000300a00 */
[----:B------:R-:W2:Y:S04]  /*7efc0*/  LDL.LU.64 R158, [R1+0x1d48] ;  /* 0x001d4800019e7983 */ /* 0x000ea80000300a00 */
[----:B------:R-:W2:Y:S04]  /*7efd0*/  LDL.LU.64 R152, [R1+0x1d30] ;  /* 0x001d300001987983 */ /* 0x000ea80000300a00 */
[----:B------:R-:W2:Y:S01]  /*7efe0*/  LDL.LU.64 R154, [R1+0x1d38] ;  /* 0x001d3800019a7983 */ /* 0x000ea20000300a00 */
[C---:B----4-:R-:W-:Y:S08]  /*7eff0*/  HMMA.1688.F32.TF32 R204, R232.reuse, R60, R204 ;  /* 0x0000003ce8cc723c */ /* 0x050ff000000810cc */
[C---:B------:R-:W-:Y:S08]  /*7f000*/  HMMA.1688.F32.TF32 R196, R232.reuse, R64, R196 ;  /* 0x00000040e8c4723c */ /* 0x040ff000000810c4 */
[C---:B---3--:R-:W-:Y:S08]  /*7f010*/  HMMA.1688.F32.TF32 R192, R232.reuse, R68, R192 ;  /* 0x00000044e8c0723c */ /* 0x048ff000000810c0 */
[C---:B------:R-:W-:Y:S08]  /*7f020*/  HMMA.1688.F32.TF32 R188, R232.reuse, R72, R188 ;  /* 0x00000048e8bc723c */ /* 0x040ff000000810bc */
[C---:B------:R-:W-:Y:S08]  /*7f030*/  HMMA.1688.F32.TF32 R184, R232.reuse, R76, R184 ;  /* 0x0000004ce8b8723c */ /* 0x040ff000000810b8 */
[C---:B--2---:R-:W-:Y:S01]  /*7f040*/  HMMA.1688.F32.TF32 R180, R232.reuse, R80, R180 ;  /* 0x00000050e8b4723c */ /* 0x044fe200000810b4 */
[----:B------:R-:W-:Y:S07]  /*7f050*/  STL.64 [R1+0x760], R204 ;  /* 0x000760cc01007387 */ /* 0x000fee0000100a00 */
[C---:B------:R-:W-:Y:S01]  /*7f060*/  HMMA.1688.F32.TF32 R176, R232.reuse, R84, R176 ;  /* 0x00000054e8b0723c */ /* 0x040fe200000810b0 */
[----:B------:R-:W-:Y:S07]  /*7f070*/  STL.64 [R1+0x768], R206 ;  /* 0x000768ce01007387 */ /* 0x000fee0000100a00 */
[C---:B------:R-:W-:Y:S01]  /*7f080*/  HMMA.1688.F32.TF32 R172, R232.reuse, R88, R172 ;  /* 0x00000058e8ac723c */ /* 0x040fe200000810ac */
[----:B------:R-:W-:Y:S04]  /*7f090*/  STL.64 [R1+0x750], R196 ;  /* 0x000750c401007387 */ /* 0x000fe80000100a00 */
[----:B------:R-:W-:Y:S04]  /*7f0a0*/  STL.64 [R1+0x758], R198 ;  /* 0x000758c601007387 */ /* 0x000fe80000100a00 */
[----:B------:R-:W-:Y:S01]  /*7f0b0*/  STL.64 [R1+0x740], R192 ;  /* 0x000740c001007387 */ /* 0x000fe20000100a00 */
[C---:B------:R-:W-:Y:S03]  /*7f0c0*/  HMMA.1688.F32.TF32 R164, R232.reuse, R96, R164 ;  /* 0x00000060e8a4723c */ /* 0x040fe600000810a4 */
[----:B------:R-:W-:Y:S05]  /*7f0d0*/  STL.64 [R1+0x748], R194 ;  /* 0x000748c201007387 */ /* 0x000fea0000100a00 */
        /* <DEDUP_REMOVED lines=25> */
[----:B------:R-:W-:Y:S03]  /*7f270*/  HMMA.1688.F32.TF32 R168, R232, R92, R168 ;  /* 0x0000005ce8a8723c */ /* 0x000fe600000810a8 */
        /* <DEDUP_REMOVED lines=30> */
[C---:B--2---:R-:W-:Y:S08]  /*7f460*/  HMMA.1688.F32.TF32 R244, R232.reuse, R112, R240 ;  /* 0x00000070e8f4723c */ /* 0x044ff000000810f0 */
[C---:B----4-:R-:W-:Y:S01]  /*7f470*/  HMMA.1688.F32.TF32 R240, R232.reuse, R116, R152 ;  /* 0x00000074e8f0723c */ /* 0x050fe20000081098 */
[----:B------:R-:W2:Y:S10]  /*7f480*/  LDL.LU.64 R152, [R1+0x1920] ;  /* 0x0019200001987983 */ /* 0x000eb40000300a00 */
[----:B------:R-:W-:Y:S04]  /*7f490*/  STL.64 [R1+0x690], R244 ;  /* 0x000690f401007387 */ /* 0x000fe80000100a00 */
[----:B------:R-:W-:Y:S04]  /*7f4a0*/  STL.64 [R1+0x698], R246 ;  /* 0x000698f601007387 */ /* 0x000fe80000100a00 */
[----:B------:R-:W2:Y:S01]  /*7f4b0*/  LDL.LU.64 R154, [R1+0x1928] ;  /* 0x00192800019a7983 */ /* 0x000ea20000300a00 */
[C---:B---3--:R-:W-:Y:S08]  /*7f4c0*/  HMMA.1688.F32.TF32 R208, R232.reuse, R120, R208 ;  /* 0x00000078e8d0723c */ /* 0x048ff000000810d0 */
[C---:B------:R-:W-:Y:S08]  /*7f4d0*/  HMMA.1688.F32.TF32 R204, R232.reuse, R124, R204 ;  /* 0x0000007ce8cc723c */ /* 0x040ff000000810cc */
[C---:B------:R-:W-:Y:S08]  /*7f4e0*/  HMMA.1688.F32.TF32 R196, R232.reuse, R128, R196 ;  /* 0x00000080e8c4723c */ /* 0x040ff000000810c4 */
[----:B------:R-:W-:Y:S08]  /*7f4f0*/  HMMA.1688.F32.TF32 R192, R232, R132, R192 ;  /* 0x00000084e8c0723c */ /* 0x000ff000000810c0 */
        /* <DEDUP_REMOVED lines=37> */
[----:B-1----:R-:W4:Y:S04]  /*7f750*/  LDL.LU.64 R240, [R1+0x1910] ;  /* 0x0019100001f07983 */ /* 0x002f280000300a00 */
[----:B---3--:R-:W3:Y:S04]  /*7f760*/  LDL.LU.64 R242, [R1+0x1918] ;  /* 0x0019180001f27983 */ /* 0x008ee80000300a00 */
[----:B------:R-:W-:Y:S04]  /*7f770*/  LDS R232, [R3+UR6+0x80280] ;  /* 0x0802800603e87984 */ /* 0x000fe80008000800 */
[----:B------:R-:W-:Y:S04]  /*7f780*/  LDS R234, [R3+UR6+0x81280] ;  /* 0x0812800603ea7984 */ /* 0x000fe80008000800 */
[----:B------:R-:W-:Y:S04]  /*7f790*/  LDS R233, [R200+UR6+0x80280] ;  /* 0x08028006c8e97984 */ /* 0x000fe80008000800 */
[----:B------:R-:W1:Y:S01]  /*7f7a0*/  LDS R235, [R200+UR6+0x81280] ;  /* 0x08128006c8eb7984 */ /* 0x000e620008000800 */
[----:B--2---:R-:W-:-:S15]  /*7f7b0*/  HMMA.1688.F32.TF32 R152, R228, R44, R152 ;  /* 0x0000002ce498723c */ /* 0x004fde0000081098 */
[----:B------:R-:W-:-:S04]  /*7f7c0*/  NOP ;  /* 0x0000000000007918 */ /* 0x000fc80000000000 */
[----:B------:R2:W-:Y:S04]  /*7f7d0*/  STL.64 [R1+0x1c70], R152 ;  /* 0x001c709801007387 */ /* 0x0005e80000100a00 */
[----:B------:R1:W-:Y:S04]  /*7f7e0*/  STL.64 [R1+0x1c78], R154 ;  /* 0x001c789a01007387 */ /* 0x0003e80000100a00 */
        /* <DEDUP_REMOVED lines=27> */
[----:B-1----:R-:W2:Y:S01]  /*7f9a0*/  LDL.LU.64 R154, [R1+0x1b68] ;  /* 0x001b6800019a7983 */ /* 0x002ea20000300a00 */
[----:B---3--:R-:W-:-:S15]  /*7f9b0*/  HMMA.1688.F32.TF32 R240, R228, R48, R240 ;  /* 0x00000030e4f0723c */ /* 0x008fde00000810f0 */
[----:B------:R-:W-:-:S04]  /*7f9c0*/  NOP ;  /* 0x0000000000007918 */ /* 0x000fc80000000000 */
[----:B------:R-:W-:Y:S04]  /*7f9d0*/  STL.64 [R1+0x1c60], R240 ;  /* 0x001c60f001007387 */ /* 0x000fe80000100a00 */
[----:B------:R-:W-:Y:S01]  /*7f9e0*/  STL.64 [R1+0x1c68], R242 ;  /* 0x001c68f201007387 */ /* 0x000fe20000100a00 */
[C---:B----4-:R-:W-:Y:S08]  /*7f9f0*/  HMMA.1688.F32.TF32 R208, R228.reuse, R52, R208 ;  /* 0x00000034e4d0723c */ /* 0x050ff000000810d0 */
        /* <DEDUP_REMOVED lines=38> */
[----:B---3--:R-:W3:Y:S04]  /*7fc60*/  LDL.LU.64 R206, [R1+0x1b48] ;  /* 0x001b480001ce7983 */ /* 0x008ee80000300a00 */
[----:B------:R1:W-:Y:S04]  /*7fc70*/  STL.64 [R1+0x1ae0], R156 ;  /* 0x001ae09c01007387 */ /* 0x0003e80000100a00 */
[----:B------:R1:W-:Y:S04]  /*7fc80*/  STL.64 [R1+0x1ae8], R158 ;  /* 0x001ae89e01007387 */ /* 0x0003e80000100a00 */
[----:B----4-:R-:W4:Y:S04]  /*7fc90*/  LDL.LU.64 R196, [R1+0x1ad0] ;  /* 0x001ad00001c47983 */ /* 0x010f280000300a00 */
        /* <DEDUP_REMOVED lines=25> */
[C---:B---3--:R-:W-:Y:S08]  /*7fe30*/  HMMA.1688.F32.TF32 R204, R228.reuse, R108, R204 ;  /* 0x0000006ce4cc723c */ /* 0x048ff000000810cc */
[C---:B----4-:R-:W-:Y:S08]  /*7fe40*/  HMMA.1688.F32.TF32 R196, R228.reuse, R112, R196 ;  /* 0x00000070e4c4723c */ /* 0x050ff000000810c4 */
[C---:B------:R-:W-:Y:S08]  /*7fe50*/  HMMA.1688.F32.TF32 R192, R228.reuse, R116, R192 ;  /* 0x00000074e4c0723c */ /* 0x040ff000000810c0 */
[C---:B------:R-:W-:Y:S08]  /*7fe60*/  HMMA.1688.F32.TF32 R188, R228.reuse, R120, R188 ;  /* 0x00000078e4bc723c */ /* 0x040ff000000810bc */
[C---:B--2---:R-:W-:Y:S08]  /*7fe70*/  HMMA.1688.F32.TF32 R184, R228.reuse, R124, R184 ;  /* 0x0000007ce4b8723c */ /* 0x044ff000000810b8 */
[C---:B------:R-:W-:Y:S01]  /*7fe80*/  HMMA.1688.F32.TF32 R180, R228.reuse, R128, R180 ;  /* 0x00000080e4b4723c */ /* 0x040fe200000810b4 */
[----:B------:R1:W-:Y:S07]  /*7fe90*/  STL.64 [R1+0x1aa0], R204 ;  /* 0x001aa0cc01007387 */ /* 0x0003ee0000100a00 */
[----:B------:R-:W-:Y:S01]  /*7fea0*/  HMMA.1688.F32.TF32 R176, R228, R132, R176 ;  /* 0x00000084e4b0723c */ /* 0x000fe200000810b0 */
        /* <DEDUP_REMOVED lines=25> */
[C---:B------:R-:W-:Y:S03]  /*80040*/  HMMA.1688.F32.TF32 R152, R232.reuse, R28, R152 ;  /* 0x0000001ce898723c */ /* 0x040fe60000081098 */
        /* <DEDUP_REMOVED lines=15> */
[----:B---3--:R-:W3:Y:S04]  /*80140*/  LDL.LU.64 R196, [R1+0x1880] ;  /* 0x0018800001c47983 */ /* 0x008ee80000300a00 */
[----:B----4-:R-:W3:Y:S04]  /*80150*/  LDL.LU.64 R198, [R1+0x1888] ;  /* 0x0018880001c67983 */ /* 0x010ee80000300a00 */
[----:B------:R-:W4:Y:S04]  /*80160*/  LDL.LU.64 R192, [R1+0x600] ;  /* 0x0006000001c07983 */ /* 0x000f280000300a00 */
        /* <DEDUP_REMOVED lines=21> */
[----:B------:R-:W-:Y:S04]  /*802c0*/  LDS R228, [R224+UR6+0x80280] ;  /* 0x08028006e0e47984 */ /* 0x000fe80008000800 */
[----:B------:R-:W-:Y:S04]  /*802d0*/  LDS R230, [R224+UR6+0x81280] ;  /* 0x08128006e0e67984 */ /* 0x000fe80008000800 */
[----:B------:R-:W-:Y:S04]  /*802e0*/  LDS R229, [R5+UR6+0x80280] ;  /* 0x0802800605e57984 */ /* 0x000fe80008000800 */
[----:B------:R-:W1:Y:S01]  /*802f0*/  LDS R231, [R5+UR6+0x81280] ;  /* 0x0812800605e77984 */ /* 0x000e620008000800 */
[----:B------:R-:W-:-:S15]  /*80300*/  HMMA.1688.F32.TF32 R248, R232, R32, R248 ;  /* 0x00000020e8f8723c */ /* 0x000fde00000810f8 */
[----:B------:R-:W-:-:S04]  /*80310*/  NOP ;  /* 0x0000000000007918 */ /* 0x000fc80000000000 */
[----:B------:R-:W-:Y:S04]  /*80320*/  STL.64 [R1+0x470], R248 ;  /* 0x000470f801007387 */ /* 0x000fe80000100a00 */
[----:B------:R1:W-:Y:S02]  /*80330*/  STL.64 [R1+0x478], R250 ;  /* 0x000478fa01007387 */ /* 0x0003e40000100a00 */
[C---:B-1----:R-:W-:Y:S08]  /*80340*/  HMMA.1688.F32.TF32 R248, R232.reuse, R36, R244 ;  /* 0x00000024e8f8723c */ /* 0x042ff000000810f4 */
[C---:B------:R-:W-:Y:S08]  /*80350*/  HMMA.1688.F32.TF32 R244, R232.reuse, R40, R240 ;  /* 0x00000028e8f4723c */ /* 0x040ff000000810f0 */
[C---:B------:R-:W-:Y:S08]  /*80360*/  HMMA.1688.F32.TF32 R240, R232.reuse, R44, R208 ;  /* 0x0000002ce8f0723c */ /* 0x040ff000000810d0 */
[C---:B--2---:R-:W-:Y:S08]  /*80370*/  HMMA.1688.F32.TF32 R208, R232.reuse, R48, R204 ;  /* 0x00000030e8d0723c */ /* 0x044ff000000810cc */
[C---:B---3--:R-:W-:Y:S08]  /*80380*/  HMMA.1688.F32.TF32 R204, R232.reuse, R52, R196 ;  /* 0x00000034e8cc723c */ /* 0x048ff000000810c4 */
[C---:B----4-:R-:W-:Y:S01]  /*80390*/  HMMA.1688.F32.TF32 R196, R232.reuse, R56, R192 ;  /* 0x00000038e8c4723c */ /* 0x050fe200000810c0 */
        /* <DEDUP_REMOVED lines=41> */
[----:B------:R-:W-:-:S15]  /*80630*/  HMMA.1688.F32.TF32 R152, R232, R96, R152 ;  /* 0x00000060e898723c */ /* 0x000fde0000081098 */
[----:B------:R-:W-:-:S04]  /*80640*/  NOP ;  /* 0x0000000000007918 */ /* 0x000fc80000000000 */
[----:B------:R2:W-:Y:S04]  /*80650*/  STL.64 [R1+0x560], R152 ;  /* 0x0005609801007387 */ /* 0x0005e80000100a00 */
[----:B------:R3:W-:Y:S04]  /*80660*/  STL.64 [R1+0x568], R154 ;  /* 0x0005689a01007387 */ /* 0x0007e80000100a00 */
[----:B-1----:R-:W4:Y:S04]  /*80670*/  LDL.LU.64 R240, [R1+0x540] ;  /* 0x0005400001f07983 */ /* 0x002f280000300a00 */
[----:B--2---:R-:W2:Y:S04]  /*80680*/  LDL.LU.64 R242, [R1+0x548] ;  /* 0x0005480001f27983 */ /* 0x004ea80000300a00 */
        /* <DEDUP_REMOVED lines=26> */
[----:B------:R-:W-:Y:S03]  /*80830*/  HMMA.1688.F32.TF32 R244, R232, R100, R156 ;  /* 0x00000064e8f4723c */ /* 0x000fe6000008109c */
[----:B------:R-:W4:Y:S04]  /*80840*/  LDL.LU.64 R156, [R1+0x16b0] ;  /* 0x0016b000019c7983 */ /* 0x000f280000300a00 */
[----:B------:R-:W4:-:S12]  /*80850*/  LDL.LU.64 R158, [R1+0x16b8] ;  /* 0x0016b800019e7983 */ /* 0x000f180000300a00 */
[----:B------:R-:W-:Y:S04]  /*80860*/  STL.64 [R1+0x550], R244 ;  /* 0x000550f401007387 */ /* 0x000fe80000100a00 */
[----:B------:R2:W-:Y:S02]  /*80870*/  STL.64 [R1+0x558], R246 ;  /* 0x000558f601007387 */ /* 0x0005e40000100a00 */
[C---:B--2---:R-:W-:Y:S08]  /*80880*/  HMMA.1688.F32.TF32 R244, R232.reuse, R104, R240 ;  /* 0x00000068e8f4723c */ /* 0x044ff000000810f0 */
[C---:B---3--:R-:W-:Y:S08]  /*80890*/  HMMA.1688.F32.TF32 R240, R232.reuse, R108, R208 ;  /* 0x0000006ce8f0723c */ /* 0x048ff000000810d0 */
[C---:B----4-:R-:W-:Y:S08]  /*808a0*/  HMMA.1688.F32.TF32 R208, R232.reuse, R112, R204 ;  /* 0x00000070e8d0723c */ /* 0x050ff000000810cc */
[C---:B------:R-:W-:Y:S08]  /*808b0*/  HMMA.1688.F32.TF32 R204, R232.reuse, R116, R196 ;  /* 0x00000074e8cc723c */ /* 0x040ff000000810c4 */
[C---:B------:R-:W-:Y:S08]  /*808c0*/  HMMA.1688.F32.TF32 R196, R232.reuse, R120, R192 ;  /* 0x00000078e8c4723c */ /* 0x040ff000000810c0 */
[C---:B------:R-:W-:Y:S01]  /*808d0*/  HMMA.1688.F32.TF32 R192, R232.reuse, R124, R188 ;  /* 0x0000007ce8c0723c */ /* 0x040fe200000810bc */
[----:B------:R-:W-:Y:S07]  /*808e0*/  STL.64 [R1+0x540], R244 ;  /* 0x000540f401007387 */ /* 0x000fee0000100a00 */
        /* <DEDUP_REMOVED lines=40> */
[----:B-1----:R-:W4:Y:S04]  /*80b70*/  LDL.LU.64 R192, [R1+0x1670] ;  /* 0x0016700001c07983 */ /* 0x002f280000300a00 */
[----:B--2---:R-:W2:Y:S04]  /*80b80*/  LDL.LU.64 R194, [R1+0x1678] ;  /* 0x0016780001c27983 */ /* 0x004ea80000300a00 */
[----:B------:R-:W1:Y:S01]  /*80b90*/  LDS R235, [R200+UR6+0x81300] ;  /* 0x08130006c8eb7984 */ /* 0x000e620008000800 */
[----:B------:R-:W-:-:S15]  /*80ba0*/  HMMA.1688.F32.TF32 R156, R228, R32, R156 ;  /* 0x00000020e49c723c */ /* 0x000fde000008109c */
[----:B------:R-:W-:-:S04]  /*80bb0*/  NOP ;  /* 0x0000000000007918 */ /* 0x000fc80000000000 */
        /* <DEDUP_REMOVED lines=19> */
[----:B------:R-:W4:Y:S01]  /*80cf0*/  LDL.LU.64 R158, [R1+0x18f8] ;  /* 0x0018f800019e7983 */ /* 0x000f220000300a00 */
[C---:B------:R-:W-:Y:S03]  /*80d00*/  HMMA.1688.F32.TF32 R196, R228.reuse, R36, R152 ;  /* 0x00000024e4c4723c */ /* 0x040fe60000081098 */
[----:B------:R-:W4:Y:S04]  /*80d10*/  LDL.LU.64 R152, [R1+0x18d0] ;  /* 0x0018d00001987983 */ /* 0x000f280000300a00 */
[----:B------:R-:W4:Y:S01]  /*80d20*/  LDL.LU.64 R154, [R1+0x18d8] ;  /* 0x0018d800019a7983 */ /* 0x000f220000300a00 */
[C---:B--2---:R-:W-:Y:S11]  /*80d30*/  HMMA.1688.F32.TF32 R192, R228.reuse, R40, R192 ;  /* 0x00000028e4c0723c */ /* 0x044ff600000810c0 */
[----:B------:R-:W-:Y:S04]  /*80d40*/  STL.64 [R1+0x14f0], R196 ;  /* 0x0014f0c401007387 */ /* 0x000fe80000100a00 */
[----:B------:R-:W-:Y:S04]  /*80d50*/  STL.64 [R1+0x14f8], R198 ;  /* 0x0014f8c601007387 */ /* 0x000fe80000100a00 */
[----:B------:R-:W-:Y:S04]  /*80d60*/  STL.64 [R1+0x12f0], R192 ;  /* 0x0012f0c001007387 */ /* 0x000fe80000100a00 */
[----:B------:R3:W-:Y:S02]  /*80d70*/  STL.64 [R1+0x12f8], R194 ;  /* 0x0012f8c201007387 */ /* 0x0007e40000100a00 */
[C---:B---3--:R-:W-:Y:S08]  /*80d80*/  HMMA.1688.F32.TF32 R192, R228.reuse, R44, R188 ;  /* 0x0000002ce4c0723c */ /* 0x048ff000000810bc */
[C---:B----4-:R-:W-:Y:S08]  /*80d90*/  HMMA.1688.F32.TF32 R188, R228.reuse, R48, R184 ;  /* 0x00000030e4bc723c */ /* 0x050ff000000810b8 */
        /* <DEDUP_REMOVED lines=25> */
[----:B------:R-:W-:Y:S04]  /*80f30*/  STL.64 [R1+0x18a0], R160 ;  /* 0x0018a0a001007387 */ /* 0x000fe80000100a00 */
[----:B------:R1:W-:Y:S02]  /*80f40*/  STL.64 [R1+0x18a8], R162 ;  /* 0x0018a8a201007387 */ /* 0x0003e40000100a00 */
[----:B-1----:R-:W-:Y:S02]  /*80f50*/  HMMA.1688.F32.TF32 R160, R228, R80, R152 ;  /* 0x00000050e4a0723c */ /* 0x002fe40000081098 */
[----:B------:R-:W3:Y:S04]  /*80f60*/  LDL.LU.64 R152, [R1+0x18b0] ;  /* 0x0018b00001987983 */ /* 0x000ee80000300a00 */
[----:B------:R-:W3:-:S13]  /*80f70*/  LDL.LU.64 R154, [R1+0x18b8] ;  /* 0x0018b800019a7983 */ /* 0x000eda0000300a00 */
        /* <DEDUP_REMOVED lines=23> */
[----:B----4-:R-:W4:Y:S01]  /*810f0*/  LDL.LU.64 R162, [R1+0x1768] ;  /* 0x0017680001a27983 */ /* 0x010f220000300a00 */
[----:B--2---:R-:W-:Y:S03]  /*81100*/  HMMA.1688.F32.TF32 R208, R228, R84, R156 ;  /* 0x00000054e4d0723c */ /* 0x004fe6000008109c */
[----:B------:R-:W2:-:S15]  /*81110*/  LDL.LU.64 R156, [R1+0x380] ;  /* 0x00038000019c7983 */ /* 0x000e9e0000300a00 */
[----:B------:R-:W-:Y:S01]  /*81120*/  NOP ;  /* 0x0000000000007918 */ /* 0x000fe20000000000 */
[----:B------:R-:W-:Y:S04]  /*81130*/  STL.64 [R1+0x1840], R208 ;  /* 0x001840d001007387 */ /* 0x000fe80000100a00 */
[----:B------:R-:W-:Y:S04]  /*81140*/  STL.64 [R1+0x1848], R210 ;  /* 0x001848d201007387 */ /* 0x000fe80000100a00 */
[----:B------:R-:W2:Y:S01]  /*81150*/  LDL.LU.64 R158, [R1+0x388] ;  /* 0x00038800019e7983 */ /* 0x000ea20000300a00 */
[----:B---3--:R-:W-:-:S15]  /*81160*/  HMMA.1688.F32.TF32 R152, R228, R88, R152 ;  /* 0x00000058e498723c */ /* 0x008fde0000081098 */
[----:B------:R-:W-:-:S04]  /*81170*/  NOP ;  /* 0x0000000000007918 */ /* 0x000fc80000000000 */
[----:B------:R1:W-:Y:S04]  /*81180*/  STL.64 [R1+0x1810], R152 ;  /* 0x0018109801007387 */ /* 0x0003e80000100a00 */
[----:B------:R3:W-:Y:S04]  /*81190*/  STL.64 [R1+0x1818], R154 ;  /* 0x0018189a01007387 */ /* 0x0007e80000100a00 */
[----:B-1----:R-:W2:Y:S04]  /*811a0*/  LDL.LU.64 R152, [R1+0x370] ;  /* 0x0003700001987983 */ /* 0x002ea80000300a00 */
[----:B---3--:R-:W3:Y:S01]  /*811b0*/  LDL.LU.64 R154, [R1+0x378] ;  /* 0x00037800019a7983 */ /* 0x008ee20000300a00 */
[C---:B------:R-:W-:Y:S08]  /*811c0*/  HMMA.1688.F32.TF32 R204, R228.reuse, R92, R204 ;  /* 0x0000005ce4cc723c */ /* 0x040ff000000810cc */
        /* <DEDUP_REMOVED lines=14> */
[----:B----4-:R-:W-:Y:S01]  /*812b0*/  HMMA.1688.F32.TF32 R160, R228, R132, R160 ;  /* 0x00000084e4a0723c */ /* 0x010fe200000810a0 */
        /* <DEDUP_REMOVED lines=38> */
[----:B------:R-:W4:Y:S04]  /*81520*/  LDL.LU.64 R206, [R1+0x328] ;  /* 0x0003280001ce7983 */ /* 0x000f280000300a00 */
[----:B------:R-:W4:Y:S04]  /*81530*/  LDL.LU.64 R196, [R1+0x310] ;  /* 0x0003100001c47983 */ /* 0x000f280000300a00 */
[----:B------:R-:W4:Y:S04]  /*81540*/  LDL.LU.64 R198, [R1+0x318] ;  /* 0x0003180001c67983 */ /* 0x000f280000300a00 */
[----:B------:R-:W4:Y:S04]  /*81550*/  LDL.LU.64 R192, [R1+0x300] ;  /* 0x0003000001c07983 */ /* 0x000f280000300a00 */
        /* <DEDUP_REMOVED lines=24> */
[----:B------:R1:W-:Y:S02]  /*816e0*/  STL.64 [R1+0x418], R250 ;  /* 0x000418fa01007387 */ /* 0x0003e40000100a00 */
[C---:B-1----:R-:W-:Y:S08]  /*816f0*/  HMMA.1688.F32.TF32 R248, R232.reuse, R20, R244 ;  /* 0x00000014e8f8723c */ /* 0x042ff000000810f4 */
[C---:B------:R-:W-:Y:S08]  /*81700*/  HMMA.1688.F32.TF32 R244, R232.reuse, R24, R240 ;  /* 0x00000018e8f4723c */ /* 0x040ff000000810f0 */
[C---:B------:R-:W-:Y:S08]  /*81710*/  HMMA.1688.F32.TF32 R240, R232.reuse, R28, R208 ;  /* 0x0000001ce8f0723c */ /* 0x040ff000000810d0 */
[C---:B------:R-:W-:Y:S08]  /*81720*/  HMMA.1688.F32.TF32 R208, R232.reuse, R32, R204 ;  /* 0x00000020e8d0723c */ /* 0x040ff000000810cc */
[C---:B------:R-:W-:Y:S08]  /*81730*/  HMMA.1688.F32.TF32 R204, R232.reuse, R36, R196 ;  /* 0x00000024e8cc723c */ /* 0x040ff000000810c4 */
        /* <DEDUP_REMOVED lines=22> */
[C---:B--2---:R-:W-:Y:S01]  /*818a0*/  HMMA.1688.F32.TF32 R160, R232.reuse, R76, R156 ;  /* 0x0000004ce8a0723c */ /* 0x044fe2000008109c */
[----:B------:R-:W-:Y:S04]  /*818b0*/  STL.64 [R1+0x3a8], R194 ;  /* 0x0003a8c201007387 */ /* 0x000fe80000100a00 */
[----:B------:R-:W-:Y:S03]  /*818c0*/  STL.64 [R1+0x390], R188 ;  /* 0x000390bc01007387 */ /* 0x000fe60000100a00 */
[C---:B---3--:R-:W-:Y:S01]  /*818d0*/  HMMA.1688.F32.TF32 R156, R232.reuse, R80, R152 ;  /* 0x00000050e89c723c */ /* 0x048fe20000081098 */
        /* <DEDUP_REMOVED lines=20> */
[----:B---3--:R-:W4:Y:S04]  /*81a20*/  LDL.LU.64 R158, [R1+0x2f8] ;  /* 0x0002f800019e7983 */ /* 0x008f280000300a00 */
        /* <DEDUP_REMOVED lines=31> */
[C---:B----4-:R-:W-:Y:S08]  /*81c20*/  HMMA.1688.F32.TF32 R156, R232.reuse, R88, R156 ;  /* 0x00000058e89c723c */ /* 0x050ff0000008109c */
[C---:B---3--:R-:W-:Y:S03]  /*81c30*/  HMMA.1688.F32.TF32 R160, R232.reuse, R92, R160 ;  /* 0x0000005ce8a0723c */ /* 0x048fe600000810a0 */
[----:B------:R-:W-:Y:S05]  /*81c40*/  STL.64 [R1+0x300], R152 ;  /* 0x0003009801007387 */ /* 0x000fea0000100a00 */
[C---:B------:R-:W-:Y:S01]  /*81c50*/  HMMA.1688.F32.TF32 R164, R232.reuse, R96, R164 ;  /* 0x00000060e8a4723c */ /* 0x040fe200000810a4 */
[----:B------:R1:W-:Y:S07]  /*81c60*/  STL.64 [R1+0x308], R154 ;  /* 0x0003089a01007387 */ /* 0x0003ee0000100a00 */
[C---:B------:R-:W-:Y:S01]  /*81c70*/  HMMA.1688.F32.TF32 R168, R232.reuse, R100, R168 ;  /* 0x00000064e8a8723c */ /* 0x040fe200000810a8 */
[----:B-1----:R-:W2:Y:S07]  /*81c80*/  LDL.LU.64 R154, [R1+0x8310] ;  /* 0x00831000019a7983 */ /* 0x002eae0000300a00 */
[C---:B------:R-:W-:Y:S01]  /*81c90*/  HMMA.1688.F32.TF32 R248, R232.reuse, R104, R248 ;  /* 0x00000068e8f8723c */ /* 0x040fe200000810f8 */
[----:B------:R-:W2:Y:S04]  /*81ca0*/  LDL.LU.64 R152, [R1+0x8308] ;  /* 0x0083080001987983 */ /* 0x000ea80000300a00 */
[----:B------:R-:W-:Y:S03]  /*81cb0*/  STL.64 [R1+0x2f0], R156 ;  /* 0x0002f09c01007387 */ /* 0x000fe60000100a00 */
[C---:B------:R-:W-:Y:S01]  /*81cc0*/  HMMA.1688.F32.TF32 R244, R232.reuse, R108, R244 ;  /* 0x0000006ce8f4723c */ /* 0x040fe200000810f4 */
[----:B------:R1:W-:Y:S07]  /*81cd0*/  STL.64 [R1+0x2f8], R158 ;  /* 0x0002f89e01007387 */ /* 0x0003ee0000100a00 */
[C---:B------:R-:W-:Y:S01]  /*81ce0*/  HMMA.1688.F32.TF32 R240, R232.reuse, R112, R240 ;  /* 0x00000070e8f0723c */ /* 0x040fe200000810f0 */
[----:B-1----:R-:W3:Y:S07]  /*81cf0*/  LDL.LU.64 R158, [R1+0x8300] ;  /* 0x00830000019e7983 */ /* 0x002eee0000300a00 */
[C---:B------:R-:W-:Y:S01]  /*81d00*/  HMMA.1688.F32.TF32 R208, R232.reuse, R116, R208 ;  /* 0x00000074e8d0723c */ /* 0x040fe200000810d0 */
[----:B------:R-:W3:Y:S04]  /*81d10*/  LDL.LU.64 R156, [R1+0x82f8] ;  /* 0x0082f800019c7983 */ /* 0x000ee80000300a00 */
[----:B------:R-:W-:Y:S03]  /*81d20*/  STL.64 [R1+0x2e0], R160 ;  /* 0x0002e0a001007387 */ /* 0x000fe60000100a00 */
[C---:B------:R-:W-:Y:S01]  /*81d30*/  HMMA.1688.F32.TF32 R204, R232.reuse, R120, R204 ;  /* 0x00000078e8cc723c */ /* 0x040fe200000810cc */
[----:B------:R1:W-:Y:S07]  /*81d40*/  STL.64 [R1+0x2e8], R162 ;  /* 0x0002e8a201007387 */ /* 0x0003ee0000100a00 */
[C---:B------:R-:W-:Y:S01]  /*81d50*/  HMMA.1688.F32.TF32 R196, R232.reuse, R124, R196 ;  /* 0x0000007ce8c4723c */ /* 0x040fe200000810c4 */
[----:B-1----:R-:W4:Y:S04]  /*81d60*/  LDL.LU.64 R162, [R1+0x82f0] ;  /* 0x0082f00001a27983 */ /* 0x002f280000300a00 */
[----:B------:R-:W4:Y:S03]  /*81d70*/  LDL.LU.64 R160, [R1+0x82e8] ;  /* 0x0082e80001a07983 */ /* 0x000f260000300a00 */
[C---:B------:R-:W-:Y:S01]  /*81d80*/  HMMA.1688.F32.TF32 R192, R232.reuse, R128, R192 ;  /* 0x00000080e8c0723c */ /* 0x040fe200000810c0 */
[----:B------:R-:W-:Y:S04]  /*81d90*/  STL.64 [R1+0x2d0], R164 ;  /* 0x0002d0a401007387 */ /* 0x000fe80000100a00 */
[----:B------:R1:W-:Y:S03]  /*81da0*/  STL.64 [R1+0x2d8], R166 ;  /* 0x0002d8a601007387 */ /* 0x0003e60000100a00 */
[----:B------:R-:W-:Y:S08]  /*81db0*/  HMMA.1688.F32.TF32 R188, R232, R132, R188 ;  /* 0x00000084e8bc723c */ /* 0x000ff000000810bc */
[C---:B------:R-:W-:Y:S01]  /*81dc0*/  HMMA.1688.F32.TF32 R184, R228.reuse, R8, R184 ;  /* 0x00000008e4b8723c */ /* 0x040fe200000810b8 */
[----:B-1----:R-:W2:Y:S04]  /*81dd0*/  LDL.LU.64 R166, [R1+0x82e0] ;  /* 0x0082e00001a67983 */ /* 0x002ea80000300a00 */
[----:B------:R-:W2:Y:S03]  /*81de0*/  LDL.LU.64 R164, [R1+0x82d8] ;  /* 0x0082d80001a47983 */ /* 0x000ea60000300a00 */
[C---:B------:R-:W-:Y:S01]  /*81df0*/  HMMA.1688.F32.TF32 R180, R228.reuse, R12, R180 ;  /* 0x0000000ce4b4723c */ /* 0x040fe200000810b4 */
[----:B------:R-:W-:Y:S04]  /*81e00*/  STL.64 [R1+0x2c0], R168 ;  /* 0x0002c0a801007387 */ /* 0x000fe80000100a00 */
[----:B------:R1:W-:Y:S03]  /*81e10*/  STL.64 [R1+0x2c8], R170 ;  /* 0x0002c8aa01007387 */ /* 0x0003e60000100a00 */
[C---:B------:R-:W-:Y:S01]  /*81e20*/  HMMA.1688.F32.TF32 R176, R228.reuse, R16, R176 ;  /* 0x00000010e4b0723c */ /* 0x040fe200000810b0 */
[----:B-1----:R-:W2:Y:S04]  /*81e30*/  LDL.LU.64 R170, [R1+0x82d0] ;  /* 0x0082d00001aa7983 */ /* 0x002ea80000300a00 */
[----:B------:R-:W2:Y:S04]  /*81e40*/  LDL.LU.64 R168, [R1+0x82c8] ;  /* 0x0082c80001a87983 */ /* 0x000ea80000300a00 */
        /* <DEDUP_REMOVED lines=21> */
[----:B-1----:R-:W2:Y:S04]  /*81fa0*/  LDL.LU.64 R248, [R1+0x15a0] ;  /* 0x0015a00001f87983 */ /* 0x002ea80000300a00 */
[----:B------:R1:W-:Y:S04]  /*81fb0*/  STL.64 [R1+0x14b0], R176 ;  /* 0x0014b0b001007387 */ /* 0x0003e80000100a00 */
[----:B------:R1:W-:Y:S04]  /*81fc0*/  STL.64 [R1+0x14b8], R178 ;  /* 0x0014b8b201007387 */ /* 0x0003e80000100a00 */
[----:B------:R-:W2:Y:S04]  /*81fd0*/  LDL.LU.64 R250, [R1+0x15a8] ;  /* 0x0015a80001fa7983 */ /* 0x000ea80000300a00 */
        /* <DEDUP_REMOVED lines=25> */
[----:B------:R-:W4:Y:S01]  /*82170*/  LDL.LU.64 R174, [R1+0x1628] ;  /* 0x0016280001ae7983 */ /* 0x000f220000300a00 */
[----:B--2---:R-:W-:-:S15]  /*82180*/  HMMA.1688.F32.TF32 R248, R228, R24, R248 ;  /* 0x00000018e4f8723c */ /* 0x004fde00000810f8 */
[----:B------:R-:W-:-:S04]  /*82190*/  NOP ;  /* 0x0000000000007918 */ /* 0x000fc80000000000 */
[----:B------:R-:W-:Y:S04]  /*821a0*/  STL.64 [R1+0x1490], R248 ;  /* 0x001490f801007387 */ /* 0x000fe80000100a00 */
[----:B------:R3:W-:Y:S02]  /*821b0*/  STL.64 [R1+0x1498], R250 ;  /* 0x001498fa01007387 */ /* 0x0007e40000100a00 */
[C---:B---3--:R-:W-:Y:S08]  /*821c0*/  HMMA.1688.F32.TF32 R248, R228.reuse, R28, R244 ;  /* 0x0000001ce4f8723c */ /* 0x048ff000000810f4 */
[C---:B------:R-:W-:Y:S08]  /*821d0*/  HMMA.1688.F32.TF32 R244, R228.reuse, R32, R240 ;  /* 0x00000020e4f4723c */ /* 0x040ff000000810f0 */
[C---:B------:R-:W-:Y:S01]  /*821e0*/  HMMA.1688.F32.TF32 R240, R228.reuse, R36, R232 ;  /* 0x00000024e4f0723c */ /* 0x040fe200000810e8 */
[----:B------:R-:W-:Y:S04]  /*821f0*/  LDS R233, [R200+UR6+0x80380] ;  /* 0x08038006c8e97984 */ /* 0x000fe80008000800 */
[----:B------:R1:W-:Y:S03]  /*82200*/  LDS R235, [R200+UR6+0x81380] ;  /* 0x08138006c8eb7984 */ /* 0x0003e60008000800 */
[C---:B----4-:R-:W-:Y:S08]  /*82210*/  HMMA.1688.F32.TF32 R208, R228.reuse, R40, R208 ;  /* 0x00000028e4d0723c */ /* 0x050ff000000810d0 */
[C---:B------:R-:W-:Y:S01]  /*82220*/  HMMA.1688.F32.TF32 R204, R228.reuse, R44, R204 ;  /* 0x0000002ce4cc723c */ /* 0x040fe200000810cc */
[----:B------:R-:W-:Y:S04]  /*82230*/  STL.64 [R1+0x1480], R248 ;  /* 0x001480f801007387 */ /* 0x000fe80000100a00 */
[----:B------:R-:W-:Y:S03]  /*82240*/  LDS R232, [R3+UR6+0x80380] ;  /* 0x0803800603e87984 */ /* 0x000fe60008000800 */
[C---:B-1----:R-:W-:Y:S01]  /*82250*/  HMMA.1688.F32.TF32 R200, R228.reuse, R48, R196 ;  /* 0x00000030e4c8723c */ /* 0x042fe200000810c4 */
[----:B------:R-:W1:Y:S07]  /*82260*/  LDS R234, [R3+UR6+0x81380] ;  /* 0x0813800603ea7984 */ /* 0x000e6e0008000800 */
        /* <DEDUP_REMOVED lines=56> */
[C---:B---3--:R-:W-:Y:S08]  /*825f0*/  HMMA.1688.F32.TF32 R176, R228.reuse, R80, R176 ;  /* 0x00000050e4b0723c */ /* 0x048ff000000810b0 */
[C---:B----4-:R-:W-:Y:S03]  /*82600*/  HMMA.1688.F32.TF32 R180, R228.reuse, R84, R180 ;  /* 0x00000054e4b4723c */ /* 0x050fe600000810b4 */
[----:B------:R-:W-:Y:S05]  /*82610*/  STL.64 [R1+0x13c0], R172 ;  /* 0x0013c0ac01007387 */ /* 0x000fea0000100a00 */
[C---:B------:R-:W-:Y:S01]  /*82620*/  HMMA.1688.F32.TF32 R184, R228.reuse, R88, R184 ;  /* 0x00000058e4b8723c */ /* 0x040fe200000810b8 */
[----:B------:R2:W-:Y:S07]  /*82630*/  STL.64 [R1+0x13c8], R174 ;  /* 0x0013c8ae01007387 */ /* 0x0005ee0000100a00 */
[C---:B------:R-:W-:Y:S01]  /*82640*/  HMMA.1688.F32.TF32 R188, R228.reuse, R92, R188 ;  /* 0x0000005ce4bc723c */ /* 0x040fe200000810bc */
[----:B--2---:R-:W2:Y:S07]  /*82650*/  LDL.LU.64 R174, [R1+0x82c0] ;  /* 0x0082c00001ae7983 */ /* 0x004eae0000300a00 */
[C---:B------:R-:W-:Y:S01]  /*82660*/  HMMA.1688.F32.TF32 R192, R228.reuse, R96, R192 ;  /* 0x00000060e4c0723c */ /* 0x040fe200000810c0 */
[----:B------:R-:W2:Y:S04]  /*82670*/  LDL.LU.64 R172, [R1+0x82b8] ;  /* 0x0082b80001ac7983 */ /* 0x000ea80000300a00 */
[----:B------:R-:W-:Y:S03]  /*82680*/  STL.64 [R1+0x13b0], R176 ;  /* 0x0013b0b001007387 */ /* 0x000fe60000100a00 */
[C---:B------:R-:W-:Y:S01]  /*82690*/  HMMA.1688.F32.TF32 R248, R228.reuse, R100, R248 ;  /* 0x00000064e4f8723c */ /* 0x040fe200000810f8 */
[----:B------:R3:W-:Y:S07]  /*826a0*/  STL.64 [R1+0x13b8], R178 ;  /* 0x0013b8b201007387 */ /* 0x0007ee0000100a00 */
[C---:B------:R-:W-:Y:S01]  /*826b0*/  HMMA.1688.F32.TF32 R244, R228.reuse, R104, R244 ;  /* 0x00000068e4f4723c */ /* 0x040fe200000810f4 */
[----:B---3--:R-:W3:Y:S04]  /*826c0*/  LDL.LU.64 R178, [R1+0x82b0] ;  /* 0x0082b00001b27983 */ /* 0x008ee80000300a00 */
[----:B------:R-:W3:Y:S04]  /*826d0*/  LDL.LU.64 R176, [R1+0x82a8] ;  /* 0x0082a80001b07983 */ /* 0x000ee80000300a00 */
[----:B------:R-:W-:Y:S04]  /*826e0*/  STL.64 [R1+0x13a0], R180 ;  /* 0x0013a0b401007387 */ /* 0x000fe80000100a00 */
[----:B------:R4:W-:Y:S01]  /*826f0*/  STL.64 [R1+0x13a8], R182 ;  /* 0x0013a8b601007387 */ /* 0x0009e20000100a00 */
[C---:B------:R-:W-:Y:S03]  /*82700*/  HMMA.1688.F32.TF32 R240, R228.reuse, R108, R240 ;  /* 0x0000006ce4f0723c */ /* 0x040fe600000810f0 */
[----:B----4-:R-:W4:Y:S04]  /*82710*/  LDL.LU.64 R182, [R1+0x82a0] ;  /* 0x0082a00001b67983 */ /* 0x010f280000300a00 */
[----:B------:R-:W4:Y:S04]  /*82720*/  LDL.LU.64 R180, [R1+0x8298] ;  /* 0x0082980001b47983 */ /* 0x000f280000300a00 */
[----:B------:R-:W-:Y:S04]  /*82730*/  STL.64 [R1+0x1390], R184 ;  /* 0x001390b801007387 */ /* 0x000fe80000100a00 */
[----:B------:R1:W-:Y:S04]  /*82740*/  STL.64 [R1+0x1398], R186 ;  /* 0x001398ba01007387 */ /* 0x0003e80000100a00 */
[----:B-1----:R-:W2:Y:S04]  /*82750*/  LDL.LU.64 R186, [R1+0x8290] ;  /* 0x0082900001ba7983 */ /* 0x002ea80000300a00 */
[----:B------:R-:W2:Y:S04]  /*82760*/  LDL.LU.64 R184, [R1+0x8288] ;  /* 0x0082880001b87983 */ /* 0x000ea80000300a00 */
        /* <DEDUP_REMOVED lines=8> */
[----:B------:R1:W-:Y:S04]  /*827f0*/  STL.64 [R1+0x1360], R248 ;  /* 0x001360f801007387 */ /* 0x0003e80000100a00 */
[----:B------:R1:W-:Y:S04]  /*82800*/  STL.64 [R1+0x1368], R250 ;  /* 0x001368fa01007387 */ /* 0x0003e80000100a00 */
[----:B-1----:R-:W2:Y:S04]  /*82810*/  LDL.LU.64 R248, [R1+0x1060] ;  /* 0x0010600001f87983 */ /* 0x002ea80000300a00 */
[----:B------:R-:W2:Y:S04]  /*82820*/  LDL.LU.64 R250, [R1+0x1068] ;  /* 0x0010680001fa7983 */ /* 0x000ea80000300a00 */
[----:B------:R1:W-:Y:S04]  /*82830*/  STL.64 [R1+0x1350], R244 ;  /* 0x001350f401007387 */ /* 0x0003e80000100a00 */
[----:B------:R1:W-:Y:S04]  /*82840*/  STL.64 [R1+0x1358], R246 ;  /* 0x001358f601007387 */ /* 0x0003e80000100a00 */
[----:B-1----:R-:W3:Y:S04]  /*82850*/  LDL.LU.64 R244, [R1+0x1050] ;  /* 0x0010500001f47983 */ /* 0x002ee80000300a00 */
[----:B------:R-:W3:Y:S04]  /*82860*/  LDL.LU.64 R246, [R1+0x1058] ;  /* 0x0010580001f67983 */ /* 0x000ee80000300a00 */
[----:B------:R-:W-:Y:S04]  /*82870*/  STL.64 [R1+0x1340], R240 ;  /* 0x001340f001007387 */ /* 0x000fe80000100a00 */
[----:B------:R1:W-:Y:S02]  /*82880*/  STL.64 [R1+0x1348], R242 ;  /* 0x001348f201007387 */ /* 0x0003e40000100a00 */
[C---:B-1----:R-:W-:Y:S08]  /*82890*/  HMMA.1688.F32.TF32 R240, R228.reuse, R112, R208 ;  /* 0x00000070e4f0723c */ /* 0x042ff000000810d0 */
[C---:B------:R-:W-:Y:S08]  /*828a0*/  HMMA.1688.F32.TF32 R208, R228.reuse, R116, R204 ;  /* 0x00000074e4d0723c */ /* 0x040ff000000810cc */
[C---:B------:R-:W-:Y:S08]  /*828b0*/  HMMA.1688.F32.TF32 R204, R228.reuse, R120, R200 ;  /* 0x00000078e4cc723c */ /* 0x040ff000000810c8 */
[C---:B------:R-:W-:Y:S01]  /*828c0*/  HMMA.1688.F32.TF32 R200, R228.reuse, R124, R196 ;  /* 0x0000007ce4c8723c */ /* 0x040fe200000810c4 */
        /* <DEDUP_REMOVED lines=8> */
[----:B------:R1:W-:Y:S04]  /*82950*/  STL.64 [R1+0x1300], R200 ;  /* 0x001300c801007387 */ /* 0x0003e80000100a00 */
[----:B------:R1:W-:Y:S04]  /*82960*/  STL.64 [R1+0x1308], R202 ;  /* 0x001308ca01007387 */ /* 0x0003e80000100a00 */
[----:B-1----:R-:W4:Y:S04]  /*82970*/  LDL.LU.64 R200, [R1+0x220] ;  /* 0x0002200001c87983 */ /* 0x002f280000300a00 */
        /* <DEDUP_REMOVED lines=8> */
[----:B---3--:R-:W-:Y:S11]  /*82a00*/  HMMA.1688.F32.TF32 R244, R228, R132, R244 ;  /* 0x00000084e4f4723c */ /* 0x008ff600000810f4 */
[----:B------:R1:W-:Y:S04]  /*82a10*/  STL.64 [R1+0x12e0], R248 ;  /* 0x0012e0f801007387 */ /* 0x0003e80000100a00 */
[----:B------:R2:W-:Y:S04]  /*82a20*/  STL.64 [R1+0x12e8], R250 ;  /* 0x0012e8fa01007387 */ /* 0x0005e80000100a00 */
[----:B------:R-:W-:Y:S04]  /*82a30*/  LDS R228, [R224+UR6+0x80380] ;  /* 0x08038006e0e47984 */ /* 0x000fe80008000800 */
[----:B------:R-:W-:Y:S04]  /*82a40*/  LDS R230, [R224+UR6+0x81380] ;  /* 0x08138006e0e67984 */ /* 0x000fe80008000800 */
[----:B------:R-:W-:Y:S04]  /*82a50*/  LDS R229, [R5+UR6+0x80380] ;  /* 0x0803800605e57984 */ /* 0x000fe80008000800 */
[----:B------:R3:W-:Y:S04]  /*82a60*/  STL.64 [R1+0x12d0], R244 ;  /* 0x0012d0f401007387 */ /* 0x0007e80000100a00 */
[----:B------:R3:W-:Y:S04]  /*82a70*/  STL.64 [R1+0x12d8], R246 ;  /* 0x0012d8f601007387 */ /* 0x0007e80000100a00 */
[----:B-1----:R-:W4:Y:S04]  /*82a80*/  LDL.LU.64 R248, [R1+0x1e0] ;  /* 0x0001e00001f87983 */ /* 0x002f280000300a00 */
[----:B--2---:R-:W2:Y:S04]  /*82a90*/  LDL.LU.64 R250, [R1+0x1e8] ;  /* 0x0001e80001fa7983 */ /* 0x004ea80000300a00 */
[----:B---3--:R-:W3:Y:S04]  /*82aa0*/  LDL.LU.64 R244, [R1+0x1d0] ;  /* 0x0001d00001f47983 */ /* 0x008ee80000300a00 */
[----:B------:R-:W3:Y:S04]  /*82ab0*/  LDL.LU.64 R246, [R1+0x1d8] ;  /* 0x0001d80001f67983 */ /* 0x000ee80000300a00 */
[----:B------:R-:W3:Y:S04]  /*82ac0*/  LDL.LU.64 R224, [R1+0x1c0] ;  /* 0x0001c00001e07983 */ /* 0x000ee80000300a00 */
[----:B------:R-:W3:Y:S04]  /*82ad0*/  LDL.LU.64 R226, [R1+0x1c8] ;  /* 0x0001c80001e27983 */ /* 0x000ee80000300a00 */
[----:B------:R-:W1:Y:S01]  /*82ae0*/  LDS R231, [R5+UR6+0x81380] ;  /* 0x0813800605e77984 */ /* 0x000e620008000800 */
[C---:B----4-:R-:W-:Y:S08]  /*82af0*/  HMMA.1688.F32.TF32 R196, R232.reuse, R8, R196 ;  /* 0x00000008e8c4723c */ /* 0x050ff000000810c4 */
[C---:B------:R-:W-:Y:S08]  /*82b00*/  HMMA.1688.F32.TF32 R200, R232.reuse, R12, R200 ;  /* 0x0000000ce8c8723c */ /* 0x040ff000000810c8 */
[C---:B------:R-:W-:Y:S03]  /*82b10*/  HMMA.1688.F32.TF32 R204, R232.reuse, R16, R204 ;  /* 0x00000010e8cc723c */ /* 0x040fe600000810cc */
[----:B------:R-:W-:Y:S05]  /*82b20*/  STL.64 [R1+0x230], R196 ;  /* 0x000230c401007387 */ /* 0x000fea0000100a00 */
[C---:B------:R-:W-:Y:S01]  /*82b30*/  HMMA.1688.F32.TF32 R208, R232.reuse, R20, R208 ;  /* 0x00000014e8d0723c */ /* 0x040fe200000810d0 */
[----:B------:R4:W-:Y:S07]  /*82b40*/  STL.64 [R1+0x238], R198 ;  /* 0x000238c601007387 */ /* 0x0009ee0000100a00 */
[----:B------:R-:W-:Y:S01]  /*82b50*/  HMMA.1688.F32.TF32 R240, R232, R24, R240 ;  /* 0x00000018e8f0723c */ /* 0x000fe200000810f0 */
[----:B----4-:R-:W4:Y:S04]  /*82b60*/  LDL.LU.64 R198, [R1+0x8260] ;  /* 0x0082600001c67983 */ /* 0x010f280000300a00 */
[----:B------:R-:W4:Y:S04]  /*82b70*/  LDL.LU.64 R196, [R1+0x8258] ;  /* 0x0082580001c47983 */ /* 0x000f280000300a00 */
[----:B------:R-:W-:Y:S04]  /*82b80*/  STL.64 [R1+0x220], R200 ;  /* 0x000220c801007387 */ /* 0x000fe80000100a00 */
[----:B------:R1:W-:Y:S06]  /*82b90*/  STL.64 [R1+0x228], R202 ;  /* 0x000228ca01007387 */ /* 0x0003ec0000100a00 */
[----:B------:R-:W-:Y:S01]  /*82ba0*/  MOV R6, R243 ;  /* 0x000000f300067202 */ /* 0x000fe20000000f00 */
[----:B------:R-:W-:Y:S01]  /*82bb0*/  IMAD.MOV.U32 R4, RZ, RZ, R241 ;  /* 0x000000ffff047224 */ /* 0x000fe200078e00f1 */
[----:B-1----:R-:W4:Y:S04]  /*82bc0*/  LDL.LU.64 R202, [R1+0x8250] ;  /* 0x0082500001ca7983 */ /* 0x002f280000300a00 */
[----:B------:R-:W4:Y:S04]  /*82bd0*/  LDL.LU.64 R200, [R1+0x8248] ;  /* 0x0082480001c87983 */ /* 0x000f280000300a00 */
[----:B------:R-:W-:Y:S04]  /*82be0*/  STL.64 [R1+0x210], R204 ;  /* 0x000210cc01007387 */ /* 0x000fe80000100a00 */
[----:B------:R1:W-:Y:S01]  /*82bf0*/  STL.64 [R1+0x218], R206 ;  /* 0x000218ce01007387 */ /* 0x0003e20000100a00 */
[----:B------:R-:W-:-:S03]  /*82c00*/  IMAD.MOV.U32 R5, RZ, RZ, R242 ;  /* 0x000000ffff057224 */ /* 0x000fc600078e00f2 */
[----:B-1----:R-:W4:Y:S04]  /*82c10*/  LDL.LU.64 R206, [R1+0x8240] ;  /* 0x0082400001ce7983 */ /* 0x002f280000300a00 */
[----:B------:R-:W4:Y:S04]  /*82c20*/  LDL.LU.64 R204, [R1+0x8238] ;  /* 0x0082380001cc7983 */ /* 0x000f280000300a00 */
[----:B------:R-:W-:Y:S04]  /*82c30*/  STL.64 [R1+0x200], R208 ;  /* 0x000200d001007387 */ /* 0x000fe80000100a00 */
[----:B------:R1:W-:Y:S04]  /*82c40*/  STL.64 [R1+0x208], R210 ;  /* 0x000208d201007387 */ /* 0x0003e80000100a00 */
[----:B-1----:R-:W4:Y:S04]  /*82c50*/  LDL.LU.64 R210, [R1+0x8230] ;  /* 0x0082300001d27983 */ /* 0x002f280000300a00 */
[----:B------:R-:W4:Y:S04]  /*82c60*/  LDL.LU.64 R208, [R1+0x8228] ;  /* 0x0082280001d07983 */ /* 0x000f280000300a00 */
[----:B------:R1:W-:Y:S04]  /*82c70*/  STL [R1+0x1f0], R240 ;  /* 0x0001f0f001007387 */ /* 0x0003e80000100800 */
[----:B------:R-:W4:Y:S04]  /*82c80*/  LDL.LU.64 R242, [R1+0x8220] ;  /* 0x0082200001f27983 */ /* 0x000f280000300a00 */
[----:B-1----:R-:W4:Y:S04]  /*82c90*/  LDL.LU.64 R240, [R1+0x8218] ;  /* 0x0082180001f07983 */ /* 0x002f280000300a00 */
[----:B------:R-:W-:Y:S04]  /*82ca0*/  STL.64 [R1+0x7ff0], R6 ;  /* 0x007ff00601007387 */ /* 0x000fe80000100a00 */
[----:B------:R1:W-:Y:S04]  /*82cb0*/  STL.64 [R1+0x7fe8], R4 ;  /* 0x007fe80401007387 */ /* 0x0003e80000100a00 */
[----:B-1----:R-:W4:Y:S04]  /*82cc0*/  LDL.LU.64 R4, [R1+0x1b0] ;  /* 0x0001b00001047983 */ /* 0x002f280000300a00 */
[----:B------:R-:W4:Y:S01]  /*82cd0*/  LDL.LU.64 R6, [R1+0x1b8] ;  /* 0x0001b80001067983 */ /* 0x000f220000300a00 */
[C---:B------:R-:W-:Y:S08]  /*82ce0*/  HMMA.1688.F32.TF32 R220, R232.reuse, R44, R220 ;  /* 0x0000002ce8dc723c */ /* 0x040ff000000810dc */
[C---:B------:R-:W-:Y:S08]  /*82cf0*/  HMMA.1688.F32.TF32 R236, R232.reuse, R48, R236 ;  /* 0x00000030e8ec723c */ /* 0x040ff000000810ec */
[C---:B------:R-:W-:Y:S08]  /*82d00*/  HMMA.1688.F32.TF32 R212, R232.reuse, R52, R212 ;  /* 0x00000034e8d4723c */ /* 0x040ff000000810d4 */
[C---:B------:R-:W-:Y:S08]  /*82d10*/  HMMA.1688.F32.TF32 R136, R232.reuse, R56, R136 ;  /* 0x00000038e888723c */ /* 0x040ff00000081088 */
[C---:B------:R-:W-:Y:S08]  /*82d20*/  HMMA.1688.F32.TF32 R140, R232.reuse, R60, R140 ;  /* 0x0000003ce88c723c */ /* 0x040ff0000008108c */
[C---:B------:R-:W-:Y:S08]  /*82d30*/  HMMA.1688.F32.TF32 R144, R232.reuse, R64, R144 ;  /* 0x00000040e890723c */ /* 0x040ff00000081090 */
[C---:B------:R-:W-:Y:S08]  /*82d40*/  HMMA.1688.F32.TF32 R148, R232.reuse, R68, R148 ;  /* 0x00000044e894723c */ /* 0x040ff00000081094 */
[C---:B--2---:R-:W-:Y:S08]  /*82d50*/  HMMA.1688.F32.TF32 R248, R232.reuse, R28, R248 ;  /* 0x0000001ce8f8723c */ /* 0x044ff000000810f8 */
[C---:B---3--:R-:W-:Y:S08]  /*82d60*/  HMMA.1688.F32.TF32 R244, R232.reuse, R32, R244 ;  /* 0x00000020e8f4723c */ /* 0x048ff000000810f4 */
[C---:B------:R-:W-:Y:S03]  /*82d70*/  HMMA.1688.F32.TF32 R224, R232.reuse, R36, R224 ;  /* 0x00000024e8e0723c */ /* 0x040fe600000810e0 */
[----:B------:R-:W-:Y:S04]  /*82d80*/  STL.64 [R1+0x1e0], R248 ;  /* 0x0001e0f801007387 */ /* 0x000fe80000100a00 */
[----:B------:R1:W-:Y:S04]  /*82d90*/  STL.64 [R1+0x1e8], R250 ;  /* 0x0001e8fa01007387 */ /* 0x0003e80000100a00 */
[----:B-1----:R-:W2:Y:S04]  /*82da0*/  LDL.LU.64 R250, [R1+0x8210] ;  /* 0x0082100001fa7983 */ /* 0x002ea80000300a00 */
[----:B------:R-:W2:Y:S04]  /*82db0*/  LDL.LU.64 R248, [R1+0x8208] ;  /* 0x0082080001f87983 */ /* 0x000ea80000300a00 */
[----:B------:R-:W-:Y:S04]  /*82dc0*/  STL.64 [R1+0x1d0], R244 ;  /* 0x0001d0f401007387 */ /* 0x000fe80000100a00 */
[----:B------:R1:W-:Y:S04]  /*82dd0*/  STL.64 [R1+0x1d8], R246 ;  /* 0x0001d8f601007387 */ /* 0x0003e80000100a00 */
[----:B-1----:R-:W3:Y:S04]  /*82de0*/  LDL.LU.64 R246, [R1+0x8200] ;  /* 0x0082000001f67983 */ /* 0x002ee80000300a00 */
[----:B------:R-:W3:Y:S04]  /*82df0*/  LDL.LU.64 R244, [R1+0x81f8] ;  /* 0x0081f80001f47983 */ /* 0x000ee80000300a00 */
[----:B------:R-:W-:Y:S04]  /*82e00*/  STL.64 [R1+0x1c0], R224 ;  /* 0x0001c0e001007387 */ /* 0x000fe80000100a00 */
[----:B------:R1:W-:Y:S04]  /*82e10*/  STL.64 [R1+0x1c8], R226 ;  /* 0x0001c8e201007387 */ /* 0x0003e80000100a00 */
[----:B-1----:R-:W2:Y:S04]  /*82e20*/  LDL.LU.64 R226, [R1+0x81f0] ;  /* 0x0081f00001e27983 */ /* 0x002ea80000300a00 */
[----:B------:R-:W2:Y:S01]  /*82e30*/  LDL.LU.64 R224, [R1+0x81e8] ;  /* 0x0081e80001e07983 */ /* 0x000ea20000300a00 */
[----:B----4-:R-:W-:-:S15]  /*82e40*/  HMMA.1688.F32.TF32 R4, R232, R40, R4 ;  /* 0x00000028e804723c */ /* 0x010fde0000081004 */
[----:B------:R-:W-:-:S04]  /*82e50*/  NOP ;  /* 0x0000000000007918 */ /* 0x000fc80000000000 */
[----:B------:R1:W-:Y:S04]  /*82e60*/  STL.64 [R1+0x1b0], R4 ;  /* 0x0001b00401007387 */ /* 0x0003e80000100a00 */
[----:B------:R4:W-:Y:S04]  /*82e70*/  STL.64 [R1+0x1b8], R6 ;  /* 0x0001b80601007387 */ /* 0x0009e80000100a00 */
[----:B-1----:R-:W2:Y:S04]  /*82e80*/  LDL.LU.64 R4, [R1+0x30] ;  /* 0x0000300001047983 */ /* 0x002ea80000300a00 */
[----:B----4-:R-:W2:Y:S04]  /*82e90*/  LDL.LU.64 R6, [R1+0x38] ;  /* 0x0000380001067983 */ /* 0x010ea80000300a00 */
[----:B------:R-:W-:Y:S04]  /*82ea0*/  STL.64 [R1+0x7e60], R222 ;  /* 0x007e60de01007387 */ /* 0x000fe80000100a00 */
[----:B------:R1:W-:Y:S04]  /*82eb0*/  STL.64 [R1+0x7e58], R220 ;  /* 0x007e58dc01007387 */ /* 0x0003e80000100a00 */
[----:B-1----:R-:W4:Y:S04]  /*82ec0*/  LDL.LU.64 R220, [R1] ;  /* 0x0000000001dc7983 */ /* 0x002f280000300a00 */
        /* <DEDUP_REMOVED lines=24> */
[----:B------:R-:W2:Y:S01]  /*83050*/  LDL.LU.64 R150, [R1+0x78] ;  /* 0x0000780001967983 */ /* 0x000ea20000300a00 */
[C---:B------:R-:W-:Y:S08]  /*83060*/  HMMA.1688.F32.TF32 R152, R232.reuse, R72, R152 ;  /* 0x00000048e898723c */ /* 0x040ff00000081098 */
[C---:B------:R-:W-:Y:S08]  /*83070*/  HMMA.1688.F32.TF32 R156, R232.reuse, R76, R156 ;  /* 0x0000004ce89c723c */ /* 0x040ff0000008109c */
[C---:B------:R-:W-:Y:S08]  /*83080*/  HMMA.1688.F32.TF32 R160, R232.reuse, R80, R160 ;  /* 0x00000050e8a0723c */ /* 0x040ff000000810a0 */
[C---:B------:R-:W-:Y:S08]  /*83090*/  HMMA.1688.F32.TF32 R164, R232.reuse, R84, R164 ;  /* 0x00000054e8a4723c */ /* 0x040ff000000810a4 */
[C---:B------:R-:W-:Y:S08]  /*830a0*/  HMMA.1688.F32.TF32 R168, R232.reuse, R88, R168 ;  /* 0x00000058e8a8723c */ /* 0x040ff000000810a8 */
[C---:B------:R-:W-:Y:S01]  /*830b0*/  HMMA.1688.F32.TF32 R172, R232.reuse, R92, R172 ;  /* 0x0000005ce8ac723c */ /* 0x040fe200000810ac */
[----:B------:R-:W-:Y:S07]  /*830c0*/  STL.64 [R1+0x7ee0], R154 ;  /* 0x007ee09a01007387 */ /* 0x000fee0000100a00 */
[C---:B------:R-:W-:Y:S01]  /*830d0*/  HMMA.1688.F32.TF32 R176, R232.reuse, R96, R176 ;  /* 0x00000060e8b0723c */ /* 0x040fe200000810b0 */
[----:B------:R2:W-:Y:S07]  /*830e0*/  STL.64 [R1+0x7ed8], R152 ;  /* 0x007ed89801007387 */ /* 0x0005ee0000100a00 */
[C---:B------:R-:W-:Y:S01]  /*830f0*/  HMMA.1688.F32.TF32 R180, R232.reuse, R100, R180 ;  /* 0x00000064e8b4723c */ /* 0x040fe200000810b4 */
[----:B------:R-:W-:Y:S07]  /*83100*/  STL.64 [R1+0x7ef0], R158 ;  /* 0x007ef09e01007387 */ /* 0x000fee0000100a00 */
[C---:B------:R-:W-:Y:S01]  /*83110*/  HMMA.1688.F32.TF32 R184, R232.reuse, R104, R184 ;  /* 0x00000068e8b8723c */ /* 0x040fe200000810b8 */
[----:B------:R1:W-:Y:S07]  /*83120*/  STL.64 [R1+0x7ee8], R156 ;  /* 0x007ee89c01007387 */ /* 0x0003ee0000100a00 */
        /* <DEDUP_REMOVED lines=35> */
[C---:B--2---:R-:W-:Y:S08]  /*83360*/  HMMA.1688.F32.TF32 R152, R228.reuse, R8, R148 ;  /* 0x00000008e498723c */ /* 0x044ff00000081094 */
[C---:B------:R-:W-:Y:S08]  /*83370*/  HMMA.1688.F32.TF32 R148, R228.reuse, R12, R144 ;  /* 0x0000000ce494723c */ /* 0x040ff00000081090 */
[C---:B------:R-:W-:Y:S08]  /*83380*/  HMMA.1688.F32.TF32 R144, R228.reuse, R16, R140 ;  /* 0x00000010e490723c */ /* 0x040ff0000008108c */
[C---:B------:R-:W-:Y:S01]  /*83390*/  HMMA.1688.F32.TF32 R140, R228.reuse, R20, R136 ;  /* 0x00000014e48c723c */ /* 0x040fe20000081088 */
[----:B------:R-:W-:Y:S04]  /*833a0*/  STL.64 [R1+0x12a0], R152 ;  /* 0x0012a09801007387 */ /* 0x000fe80000100a00 */
[----:B------:R-:W-:Y:S04]  /*833b0*/  STL.64 [R1+0x12a8], R154 ;  /* 0x0012a89a01007387 */ /* 0x000fe80000100a00 */
[----:B------:R-:W-:Y:S01]  /*833c0*/  STL.64 [R1+0x1280], R148 ;  /* 0x0012809401007387 */ /* 0x000fe20000100a00 */
[C---:B------:R-:W-:Y:S03]  /*833d0*/  HMMA.1688.F32.TF32 R136, R228.reuse, R24, R4 ;  /* 0x00000018e488723c */ /* 0x040fe60000081004 */
        /* <DEDUP_REMOVED lines=8> */
[----:B------:R3:W-:Y:S04]  /*83460*/  STL.64 [R1+0x1228], R138 ;  /* 0x0012288a01007387 */ /* 0x0007e80000100a00 */
[----:B-1----:R-:W2:Y:S04]  /*83470*/  LDL.LU.64 R156, [R1+0x1a0] ;  /* 0x0001a000019c7983 */ /* 0x002ea80000300a00 */
[----:B------:R-:W2:Y:S01]  /*83480*/  LDL.LU.64 R158, [R1+0x1a8] ;  /* 0x0001a800019e7983 */ /* 0x000ea20000300a00 */
[----:B---3--:R-:W-:-:S15]  /*83490*/  HMMA.1688.F32.TF32 R136, R228, R28, R212 ;  /* 0x0000001ce488723c */ /* 0x008fde00000810d4 */
[----:B------:R-:W-:-:S04]  /*834a0*/  NOP ;  /* 0x0000000000007918 */ /* 0x000fc80000000000 */
[----:B------:R-:W-:Y:S04]  /*834b0*/  STL.64 [R1+0x1200], R136 ;  /* 0x0012008801007387 */ /* 0x000fe80000100a00 */
[----:B------:R1:W-:Y:S04]  /*834c0*/  STL.64 [R1+0x1208], R138 ;  /* 0x0012088a01007387 */ /* 0x0003e80000100a00 */
[----:B------:R-:W3:Y:S04]  /*834d0*/  LDL.LU.64 R140, [R1+0x190] ;  /* 0x00019000018c7983 */ /* 0x000ee80000300a00 */
[----:B------:R-:W3:Y:S01]  /*834e0*/  LDL.LU.64 R142, [R1+0x198] ;  /* 0x00019800018e7983 */ /* 0x000ee20000300a00 */
[C---:B-1----:R-:W-:Y:S08]  /*834f0*/  HMMA.1688.F32.TF32 R136, R228.reuse, R32, R236 ;  /* 0x00000020e488723c */ /* 0x042ff000000810ec */
[C---:B------:R-:W-:Y:S11]  /*83500*/  HMMA.1688.F32.TF32 R160, R228.reuse, R40, R248 ;  /* 0x00000028e4a0723c */ /* 0x040ff600000810f8 */
[----:B------:R-:W-:Y:S04]  /*83510*/  STL.64 [R1+0x11e0], R136 ;  /* 0x0011e08801007387 */ /* 0x000fe80000100a00 */
[----:B------:R4:W-:Y:S04]  /*83520*/  STL.64 [R1+0x11e8], R138 ;  /* 0x0011e88a01007387 */ /* 0x0009e80000100a00 */
[----:B------:R-:W3:Y:S04]  /*83530*/  LDL.LU.64 R152, [R1+0x180] ;  /* 0x0001800001987983 */ /* 0x000ee80000300a00 */
[----:B------:R-:W3:Y:S01]  /*83540*/  LDL.LU.64 R154, [R1+0x188] ;  /* 0x00018800019a7983 */ /* 0x000ee20000300a00 */
[C---:B----4-:R-:W-:Y:S08]  /*83550*/  HMMA.1688.F32.TF32 R136, R228.reuse, R36, R220 ;  /* 0x00000024e488723c */ /* 0x050ff000000810dc */
[C---:B------:R-:W-:Y:S11]  /*83560*/  HMMA.1688.F32.TF32 R164, R228.reuse, R44, R244 ;  /* 0x0000002ce4a4723c */ /* 0x040ff600000810f4 */
[----:B------:R1:W-:Y:S04]  /*83570*/  STL.64 [R1+0x11c0], R136 ;  /* 0x0011c08801007387 */ /* 0x0003e80000100a00 */
[----:B------:R4:W-:Y:S04]  /*83580*/  STL.64 [R1+0x11c8], R138 ;  /* 0x0011c88a01007387 */ /* 0x0009e80000100a00 */
[----:B------:R-:W3:Y:S04]  /*83590*/  LDL.LU.64 R148, [R1+0x170] ;  /* 0x0001700001947983 */ /* 0x000ee80000300a00 */
[----:B------:R-:W3:Y:S04]  /*835a0*/  LDL.LU.64 R150, [R1+0x178] ;  /* 0x0001780001967983 */ /* 0x000ee80000300a00 */
[----:B------:R-:W3:Y:S04]  /*835b0*/  LDL.LU.64 R144, [R1+0x160] ;  /* 0x0001600001907983 */ /* 0x000ee80000300a00 */
[----:B------:R-:W3:Y:S04]  /*835c0*/  LDL.LU.64 R146, [R1+0x168] ;  /* 0x0001680001927983 */ /* 0x000ee80000300a00 */
[----:B-1----:R-:W3:Y:S04]  /*835d0*/  LDL.LU.64 R136, [R1+0x150] ;  /* 0x0001500001887983 */ /* 0x002ee80000300a00 */
[----:B----4-:R-:W4:Y:S04]  /*835e0*/  LDL.LU.64 R138, [R1+0x158] ;  /* 0x00015800018a7983 */ /* 0x010f280000300a00 */
[----:B------:R-:W-:Y:S04]  /*835f0*/  STL.64 [R1+0x11b0], R160 ;  /* 0x0011b0a001007387 */ /* 0x000fe80000100a00 */
[----:B------:R1:W-:Y:S02]  /*83600*/  STL.64 [R1+0x11b8], R162 ;  /* 0x0011b8a201007387 */ /* 0x0003e40000100a00 */
[----:B-1----:R-:W-:Y:S02]  /*83610*/  HMMA.1688.F32.TF32 R160, R228, R48, R224 ;  /* 0x00000030e4a0723c */ /* 0x002fe400000810e0 */
[----:B------:R-:W-:Y:S04]  /*83620*/  STL.64 [R1+0x11a0], R164 ;  /* 0x0011a0a401007387 */ /* 0x000fe80000100a00 */
[----:B------:R-:W-:Y:S01]  /*83630*/  STL.64 [R1+0x11a8], R166 ;  /* 0x0011a8a601007387 */ /* 0x000fe20000100a00 */
[----:B------:R-:W-:-:S03]  /*83640*/  LOP3.LUT R41, R3, 0x20, RZ, 0x3c, !PT ;  /* 0x0000002003297812 */ /* 0x000fc600078e3cff */
[----:B------:R-:W-:Y:S04]  /*83650*/  LDS R224, [R3+UR6+0x82000] ;  /* 0x0820000603e07984 */ /* 0x000fe80008000800 */
[----:B------:R-:W-:Y:S04]  /*83660*/  LDS R226, [R3+UR6+0x83000] ;  /* 0x0830000603e27984 */ /* 0x000fe80008000800 */
[----:B------:R-:W-:Y:S04]  /*83670*/  LDS R225, [R41+UR6+0x82000] ;  /* 0x0820000629e17984 */ /* 0x000fe80008000800 */
[----:B------:R-:W-:Y:S04]  /*83680*/  STL.64 [R1+0x1190], R160 ;  /* 0x001190a001007387 */ /* 0x000fe80000100a00 */
[----:B------:R2:W-:Y:S04]  /*83690*/  STL.64 [R1+0x1198], R162 ;  /* 0x001198a201007387 */ /* 0x0005e80000100a00 */
[----:B------:R-:W1:Y:S01]  /*836a0*/  LDS R227, [R41+UR6+0x83000] ;  /* 0x0830000629e37984 */ /* 0x000e620008000800 */
[----:B--2---:R-:W-:Y:S03]  /*836b0*/  HMMA.1688.F32.TF32 R160, R228, R52, R4 ;  /* 0x00000034e4a0723c */ /* 0x004fe60000081004 */
[----:B------:R-:W2:Y:S04]  /*836c0*/  LDL.LU.64 R4, [R1+0x140] ;  /* 0x0001400001047983 */ /* 0x000ea80000300a00 */
[----:B------:R-:W2:-:S12]  /*836d0*/  LDL.LU.64 R6, [R1+0x148] ;  /* 0x0001480001067983 */ /* 0x000e980000300a00 */
[----:B------:R-:W-:Y:S04]  /*836e0*/  STL.64 [R1+0x1180], R160 ;  /* 0x001180a001007387 */ /* 0x000fe80000100a00 */
[----:B------:R1:W-:Y:S02]  /*836f0*/  STL.64 [R1+0x1188], R162 ;  /* 0x001188a201007387 */ /* 0x0003e40000100a00 */
[C---:B-1----:R-:W-:Y:S08]  /*83700*/  HMMA.1688.F32.TF32 R160, R228.reuse, R56, R156 ;  /* 0x00000038e4a0723c */ /* 0x042ff0000008109c */
[C---:B---3--:R-:W-:Y:S01]  /*83710*/  HMMA.1688.F32.TF32 R156, R228.reuse, R60, R140 ;  /* 0x0000003ce49c723c */ /* 0x048fe2000008108c */
[----:B------:R-:W3:Y:S10]  /*83720*/  LDL.LU.64 R140, [R1+0x130] ;  /* 0x00013000018c7983 */ /* 0x000ef40000300a00 */
[----:B------:R-:W-:Y:S04]  /*83730*/  STL.64 [R1+0x1170], R160 ;  /* 0x001170a001007387 */ /* 0x000fe80000100a00 */
[----:B------:R-:W-:Y:S04]  /*83740*/  STL.64 [R1+0x1178], R162 ;  /* 0x001178a201007387 */ /* 0x000fe80000100a00 */
[----:B------:R-:W3:Y:S01]  /*83750*/  LDL.LU.64 R142, [R1+0x138] ;  /* 0x00013800018e7983 */ /* 0x000ee20000300a00 */
[----:B------:R-:W-:Y:S03]  /*83760*/  HMMA.1688.F32.TF32 R152, R228, R64, R152 ;  /* 0x00000040e498723c */ /* 0x000fe60000081098 */
[----:B------:R-:W-:Y:S04]  /*83770*/  STL.64 [R1+0x1160], R156 ;  /* 0x0011609c01007387 */ /* 0x000fe80000100a00 */
[----:B------:R-:W-:-:S12]  /*83780*/  STL.64 [R1+0x1168], R158 ;  /* 0x0011689e01007387 */ /* 0x000fd80000100a00 */
[----:B------:R-:W-:Y:S01]  /*83790*/  STL.64 [R1+0x1150], R152 ;  /* 0x0011509801007387 */ /* 0x000fe20000100a00 */
[C---:B------:R-:W-:Y:S08]  /*837a0*/  HMMA.1688.F32.TF32 R148, R228.reuse, R68, R148 ;  /* 0x00000044e494723c */ /* 0x040ff00000081094 */
[C---:B------:R-:W-:Y:S08]  /*837b0*/  HMMA.1688.F32.TF32 R144, R228.reuse, R72, R144 ;  /* 0x00000048e490723c */ /* 0x040ff00000081090 */
[----:B----4-:R-:W-:Y:S01]  /*837c0*/  HMMA.1688.F32.TF32 R136, R228, R76, R136 ;  /* 0x0000004ce488723c */ /* 0x010fe20000081088 */
[----:B------:R-:W-:Y:S10]  /*837d0*/  STL.64 [R1+0x1158], R154 ;  /* 0x0011589a01007387 */ /* 0x000ff40000100a00 */
[----:B------:R-:W-:Y:S01]  /*837e0*/  IMAD.MOV.U32 R73, RZ, RZ, R147 ;  /* 0x000000ffff497224 */ /* 0x000fe200078e0093 */
[----:B------:R-:W-:Y:S04]  /*837f0*/  STL.64 [R1+0x1130], R144 ;  /* 0x0011309001007387 */ /* 0x000fe80000100a00 */
[----:B------:R-:W-:Y:S04]  /*83800*/  STL.64 [R1+0x1140], R148 ;  /* 0x0011409401007387 */ /* 0x000fe80000100a00 */
[----:B------:R-:W-:Y:S01]  /*83810*/  STL.64 [R1+0x1148], R150 ;  /* 0x0011489601007387 */ /* 0x000fe20000100a00 */
[----:B------:R-:W-:-:S03]  /*83820*/  IMAD.MOV.U32 R76, RZ, RZ, R139 ;  /* 0x000000ffff4c7224 */ /* 0x000fc600078e008b */
[----:B------:R-:W-:Y:S01]  /*83830*/  STL [R1+0x1138], R146 ;  /* 0x0011389201007387 */ /* 0x000fe20000100800 */
[----:B------:R-:W-:-:S03]  /*83840*/  IMAD.MOV.U32 R77, RZ, RZ, R138 ;  /* 0x000000ffff4d7224 */ /* 0x000fc600078e008a */
[----:B------:R-:W-:Y:S04]  /*83850*/  STL [R1+0x7e20], R73 ;  /* 0x007e204901007387 */ /* 0x000fe80000100800 */
[----:B------:R1:W-:Y:S04]  /*83860*/  STL.64 [R1+0x1120], R136 ;  /* 0x0011208801007387 */ /* 0x0003e80000100a00 */
[----:B-1----:R-:W4:Y:S04]  /*83870*/  LDL.LU.64 R136, [R1+0x120] ;  /* 0x0001200001887983 */ /* 0x002f280000300a00 */
[----:B------:R-:W4:Y:S04]  /*83880*/  LDL.LU.64 R138, [R1+0x128] ;  /* 0x00012800018a7983 */ /* 0x000f280000300a00 */
        /* <DEDUP_REMOVED lines=10> */
[----:B------:R-:W2:Y:S04]  /*83930*/  LDL.LU.64 R148, [R1+0x100] ;  /* 0x0001000001947983 */ /* 0x000ea80000300a00 */
[----:B------:R-:W2:Y:S04]  /*83940*/  LDL.LU.64 R150, [R1+0x108] ;  /* 0x0001080001967983 */ /* 0x000ea80000300a00 */
[----:B------:R-:W-:Y:S01]  /*83950*/  STL [R1+0x7e38], R65 ;  /* 0x007e384101007387 */ /* 0x000fe20000100800 */
[----:B---3--:R-:W-:Y:S03]  /*83960*/  HMMA.1688.F32.TF32 R140, R228, R84, R140 ;  /* 0x00000054e48c723c */ /* 0x008fe6000008108c */
[----:B------:R-:W-:Y:S04]  /*83970*/  STL [R1+0x7e34], R68 ;  /* 0x007e344401007387 */ /* 0x000fe80000100800 */
[----:B------:R-:W-:Y:S04]  /*83980*/  STL [R1+0x7e30], R69 ;  /* 0x007e304501007387 */ /* 0x000fe80000100800 */
[----:B------:R3:W-:Y:S04]  /*83990*/  STL [R1+0x7e2c], R72 ;  /* 0x007e2c4801007387 */ /* 0x0007e80000100800 */
[----:B------:R-:W3:Y:S04]  /*839a0*/  LDL.LU.64 R144, [R1+0xf0] ;  /* 0x0000f00001907983 */ /* 0x000ee80000300a00 */
[----:B------:R-:W3:Y:S01]  /*839b0*/  LDL.LU.64 R146, [R1+0xf8] ;  /* 0x0000f80001927983 */ /* 0x000ee20000300a00 */
[----:B------:R-:W-:Y:S01]  /*839c0*/  IMAD.MOV.U32 R80, RZ, RZ, R143 ;  /* 0x000000ffff507224 */ /* 0x000fe200078e008f */
[----:B------:R-:W-:Y:S01]  /*839d0*/  MOV R85, R140 ;  /* 0x0000008c00557202 */ /* 0x000fe20000000f00 */
[----:B------:R-:W-:-:S02]  /*839e0*/  IMAD.MOV.U32 R81, RZ, RZ, R142 ;  /* 0x000000ffff517224 */ /* 0x000fc400078e008e */
[----:B------:R-:W-:Y:S02]  /*839f0*/  IMAD.MOV.U32 R84, RZ, RZ, R141 ;  /* 0x000000ffff547224 */ /* 0x000fe400078e008d */
[----:B------:R-:W3:Y:S04]  /*83a00*/  LDL.LU.64 R140, [R1+0xe0] ;  /* 0x0000e000018c7983 */ /* 0x000ee80000300a00 */
[----:B------:R-:W3:Y:S04]  /*83a10*/  LDL.LU.64 R142, [R1+0xe8] ;  /* 0x0000e800018e7983 */ /* 0x000ee80000300a00 */
[----:B------:R-:W-:Y:S04]  /*83a20*/  STL [R1+0x7e48], R80 ;  /* 0x007e485001007387 */ /* 0x000fe80000100800 */
[----:B------:R-:W-:Y:S04]  /*83a30*/  STL [R1+0x7e44], R81 ;  /* 0x007e445101007387 */ /* 0x000fe80000100800 */
[----:B------:R-:W-:Y:S04]  /*83a40*/  STL [R1+0x7e40], R84 ;  /* 0x007e405401007387 */ /* 0x000fe80000100800 */
[----:B------:R1:W-:Y:S01]  /*83a50*/  STL [R1+0x7e3c], R85 ;  /* 0x007e3c5501007387 */ /* 0x0003e20000100800 */
[----:B----4-:R-:W-:-:S15]  /*83a60*/  HMMA.1688.F32.TF32 R136, R228, R88, R136 ;  /* 0x00000058e488723c */ /* 0x010fde0000081088 */
[----:B------:R-:W-:-:S04]  /*83a70*/  NOP ;  /* 0x0000000000007918 */ /* 0x000fc80000000000 */
[----:B-1----:R-:W-:Y:S02]  /*83a80*/  IMAD.MOV.U32 R77, RZ, RZ, R136 ;  /* 0x000000ffff4d7224 */ /* 0x002fe400078e0088 */
[----:B------:R-:W-:Y:S02]  /*83a90*/  IMAD.MOV.U32 R73, RZ, RZ, R137 ;  /* 0x000000ffff497224 */ /* 0x000fe400078e0089 */
[----:B------:R-:W-:Y:S01]  /*83aa0*/  IMAD.MOV.U32 R89, RZ, RZ, R138 ;  /* 0x000000ffff597224 */ /* 0x000fe200078e008a */
[----:B------:R-:W4:Y:S01]  /*83ab0*/  LDL.LU.64 R136, [R1+0xd0] ;  /* 0x0000d00001887983 */ /* 0x000f220000300a00 */
[----:B------:R-:W-:-:S03]  /*83ac0*/  IMAD.MOV.U32 R88, RZ, RZ, R139 ;  /* 0x000000ffff587224 */ /* 0x000fc600078e008b */
[----:B------:R-:W4:Y:S04]  /*83ad0*/  LDL.LU.64 R138, [R1+0xd8] ;  /* 0x0000d800018a7983 */ /* 0x000f280000300a00 */
[----:B------:R1:W-:Y:S01]  /*83ae0*/  STL [R1+0x7e4c], R77 ;  /* 0x007e4c4d01007387 */ /* 0x0003e20000100800 */
[----:B--2---:R-:W-:-:S15]  /*83af0*/  HMMA.1688.F32.TF32 R4, R228, R92, R4 ;  /* 0x0000005ce404723c */ /* 0x004fde0000081004 */
[----:B------:R-:W-:-:S04]  /*83b00*/  NOP ;  /* 0x0000000000007918 */ /* 0x000fc80000000000 */
[----:B---3--:R-:W-:Y:S01]  /*83b10*/  MOV R72, R4 ;  /* 0x0000000400487202 */ /* 0x008fe20000000f00 */
[----:B------:R-:W-:Y:S02]  /*83b20*/  IMAD.MOV.U32 R76, RZ, RZ, R5 ;  /* 0x000000ffff4c7224 */ /* 0x000fe400078e0005 */
[----:B------:R-:W-:Y:S01]  /*83b30*/  IMAD.MOV.U32 R93, RZ, RZ, R6 ;  /* 0x000000ffff5d7224 */ /* 0x000fe200078e0006 */
[----:B------:R-:W2:Y:S01]  /*83b40*/  LDL.LU.64 R4, [R1+0xc0] ;  /* 0x0000c00001047983 */ /* 0x000ea20000300a00 */
[----:B------:R-:W-:-:S03]  /*83b50*/  IMAD.MOV.U32 R92, RZ, RZ, R7 ;  /* 0x000000ffff5c7224 */ /* 0x000fc600078e0007 */
[----:B------:R-:W2:Y:S01]  /*83b60*/  LDL.LU.64 R6, [R1+0xc8] ;  /* 0x0000c80001067983 */ /* 0x000ea20000300a00 */
[C---:B------:R-:W-:Y:S08]  /*83b70*/  HMMA.1688.F32.TF32 R148, R228.reuse, R96, R148 ;  /* 0x00000060e494723c */ /* 0x040ff00000081094 */
[C---:B------:R-:W-:Y:S08]  /*83b80*/  HMMA.1688.F32.TF32 R144, R228.reuse, R100, R144 ;  /* 0x00000064e490723c */ /* 0x040ff00000081090 */
[----:B------:R-:W-:Y:S03]  /*83b90*/  HMMA.1688.F32.TF32 R140, R228, R104, R140 ;  /* 0x00000068e48c723c */ /* 0x000fe6000008108c */
[----:B------:R-:W-:-:S02]  /*83ba0*/  IMAD.MOV.U32 R64, RZ, RZ, R148 ;  /* 0x000000ffff407224 */ /* 0x000fc400078e0094 */
[----:B------:R-:W-:Y:S02]  /*83bb0*/  IMAD.MOV.U32 R61, RZ, RZ, R149 ;  /* 0x000000ffff3d7224 */ /* 0x000fe400078e0095 */
[----:B------:R-:W-:Y:S01]  /*83bc0*/  IMAD.MOV.U32 R60, RZ, RZ, R150 ;  /* 0x000000ffff3c7224 */ /* 0x000fe200078e0096 */
[----:B------:R-:W3:Y:S01]  /*83bd0*/  LDL.LU.64 R148, [R1+0xb0] ;  /* 0x0000b00001947983 */ /* 0x000ee20000300a00 */
[----:B------:R-:W-:Y:S02]  /*83be0*/  IMAD.MOV.U32 R57, RZ, RZ, R151 ;  /* 0x000000ffff397224 */ /* 0x000fe400078e0097 */
[----:B------:R-:W-:Y:S01]  /*83bf0*/  MOV R101, R144 ;  /* 0x0000009000657202 */ /* 0x000fe20000000f00 */
[----:B------:R-:W-:Y:S01]  /*83c00*/  IMAD.MOV.U32 R100, RZ, RZ, R145 ;  /* 0x000000ffff647224 */ /* 0x000fe200078e0091 */
[----:B------:R-:W3:Y:S01]  /*83c10*/  LDL.LU.64 R150, [R1+0xb8] ;  /* 0x0000b80001967983 */ /* 0x000ee20000300a00 */
[----:B------:R-:W-:Y:S02]  /*83c20*/  IMAD.MOV.U32 R97, RZ, RZ, R146 ;  /* 0x000000ffff617224 */ /* 0x000fe400078e0092 */
[----:B------:R-:W-:Y:S01]  /*83c30*/  IMAD.MOV.U32 R96, RZ, RZ, R147 ;  /* 0x000000ffff607224 */ /* 0x000fe200078e0093 */
[----:B------:R-:W3:Y:S04]  /*83c40*/  LDL.LU.64 R144, [R1+0xa0] ;  /* 0x0000a00001907983 */ /* 0x000ee80000300a00 */
[----:B------:R-:W3:Y:S01]  /*83c50*/  LDL.LU.64 R146, [R1+0xa8] ;  /* 0x0000a80001927983 */ /* 0x000ee20000300a00 */
[----:B------:R-:W-:-:S02]  /*83c60*/  IMAD.MOV.U32 R68, RZ, RZ, R140 ;  /* 0x000000ffff447224 */ /* 0x000fc400078e008c */
[----:B------:R-:W-:Y:S02]  /*83c70*/  IMAD.MOV.U32 R69, RZ, RZ, R141 ;  /* 0x000000ffff457224 */ /* 0x000fe400078e008d */
[----:B------:R-:W-:Y:S01]  /*83c80*/  IMAD.MOV.U32 R105, RZ, RZ, R142 ;  /* 0x000000ffff697224 */ /* 0x000fe200078e008e */
[----:B------:R-:W3:Y:S01]  /*83c90*/  LDL.LU.64 R140, [R1+0x90] ;  /* 0x00009000018c7983 */ /* 0x000ee20000300a00 */
[----:B------:R-:W-:-:S03]  /*83ca0*/  IMAD.MOV.U32 R104, RZ, RZ, R143 ;  /* 0x000000ffff687224 */ /* 0x000fc600078e008f */
[----:B------:R-:W3:Y:S01]  /*83cb0*/  LDL.LU.64 R142, [R1+0x98] ;  /* 0x00009800018e7983 */ /* 0x000ee20000300a00 */
[----:B----4-:R-:W-:-:S15]  /*83cc0*/  HMMA.1688.F32.TF32 R136, R228, R108, R136 ;  /* 0x0000006ce488723c */ /* 0x010fde0000081088 */
[----:B------:R-:W-:-:S04]  /*83cd0*/  NOP ;  /* 0x0000000000007918 */ /* 0x000fc80000000000 */
[----:B------:R-:W-:Y:S01]  /*83ce0*/  MOV R85, R136 ;  /* 0x0000008800557202 */ /* 0x000fe20000000f00 */
[----:B------:R-:W-:Y:S02]  /*83cf0*/  IMAD.MOV.U32 R65, RZ, RZ, R137 ;  /* 0x000000ffff417224 */ /* 0x000fe400078e0089 */
[----:B------:R-:W-:Y:S01]  /*83d00*/  IMAD.MOV.U32 R109, RZ, RZ, R138 ;  /* 0x000000ffff6d7224 */ /* 0x000fe200078e008a */
[----:B------:R-:W4:Y:S01]  /*83d10*/  LDL.LU.64 R136, [R1+0x80] ;  /* 0x0000800001887983 */ /* 0x000f220000300a00 */
[----:B------:R-:W-:-:S03]  /*83d20*/  IMAD.MOV.U32 R108, RZ, RZ, R139 ;  /* 0x000000ffff6c7224 */ /* 0x000fc600078e008b */
[----:B------:R-:W4:Y:S04]  /*83d30*/  LDL.LU.64 R138, [R1+0x88] ;  /* 0x00008800018a7983 */ /* 0x000f280000300a00 */
[----:B------:R-:W3:Y:S04]  /*83d40*/  LDL.LU R220, [R1+0x1040] ;  /* 0x0010400001dc7983 */ /* 0x000ee80000300800 */
[----:B------:R-:W3:Y:S04]  /*83d50*/  LDL.LU R221, [R1+0x1044] ;  /* 0x0010440001dd7983 */ /* 0x000ee80000300800 */
[----:B------:R-:W3:Y:S04]  /*83d60*/  LDL.LU R222, [R1+0x1048] ;  /* 0x0010480001de7983 */ /* 0x000ee80000300800 */
[----:B------:R-:W3:Y:S01]  /*83d70*/  LDL.LU R223, [R1+0x104c] ;  /* 0x00104c0001df7983 */ /* 0x000ee20000300800 */
[----:B--2---:R-:W-:-:S15]  /*83d80*/  HMMA.1688.F32.TF32 R4, R228, R112, R4 ;  /* 0x00000070e404723c */ /* 0x004fde0000081004 */
[----:B------:R-:W-:-:S04]  /*83d90*/  NOP ;  /* 0x0000000000007918 */ /* 0x000fc80000000000 */
[----:B------:R-:W-:Y:S01]  /*83da0*/  IMAD.MOV.U32 R56, RZ, RZ, R4 ;  /* 0x000000ffff387224 */ /* 0x000fe200078e0004 */
[----:B------:R-:W-:Y:S01]  /*83db0*/  MOV R4, R216 ;  /* 0x000000d800047202 */ /* 0x000fe20000000f00 */
[----:B------:R-:W-:Y:S01]  /*83dc0*/  IMAD.MOV.U32 R53, RZ, RZ, R5 ;  /* 0x000000ffff357224 */ /* 0x000fe200078e0005 */
[----:B------:R-:W2:Y:S01]  /*83dd0*/  LDL.LU R216, [R1+0x81e4] ;  /* 0x0081e40001d87983 */ /* 0x000ea20000300800 */
[----:B------:R-:W-:Y:S02]  /*83de0*/  IMAD.MOV.U32 R52, RZ, RZ, R6 ;  /* 0x000000ffff347224 */ /* 0x000fe400078e0006 */
[----:B------:R-:W-:Y:S02]  /*83df0*/  IMAD.MOV.U32 R5, RZ, RZ, R217 ;  /* 0x000000ffff057224 */ /* 0x000fe400078e00d9 */
[----:B------:R-:W-:Y:S01]  /*83e00*/  IMAD.MOV.U32 R49, RZ, RZ, R7 ;  /* 0x000000ffff317224 */ /* 0x000fe200078e0007 */
[----:B------:R-:W2:Y:S01]  /*83e10*/  LDL.LU R217, [R1+0x81e0] ;  /* 0x0081e00001d97983 */ /* 0x000ea20000300800 */
[----:B------:R-:W-:-:S02]  /*83e20*/  IMAD.MOV.U32 R6, RZ, RZ, R218 ;  /* 0x000000ffff067224 */ /* 0x000fc400078e00da */
[----:B------:R-:W-:Y:S01]  /*83e30*/  IMAD.MOV.U32 R7, RZ, RZ, R219 ;  /* 0x000000ffff077224 */ /* 0x000fe200078e00db */
[----:B------:R-:W2:Y:S04]  /*83e40*/  LDL.LU R218, [R1+0x81dc] ;  /* 0x0081dc0001da7983 */ /* 0x000ea80000300800 */
[----:B------:R-:W2:Y:S02]  /*83e50*/  LDL.LU R219, [R1+0x81d8] ;  /* 0x0081d80001db7983 */ /* 0x000ea40000300800 */
[----:B------:R-:W-:Y:S01]  /*83e60*/  HMMA.1688.F32.TF32 R4, R224, R14, R4 ;  /* 0x0000000ee004723c */ /* 0x000fe20000081004 */
[----:B------:R-:W-:Y:S01]  /*83e70*/  MOV R236, R43 ;  /* 0x0000002b00ec7202 */ /* 0x000fe20000000f00 */
[----:B------:R-:W-:Y:S02]  /*83e80*/  IMAD.MOV.U32 R237, RZ, RZ, R42 ;  /* 0x000000ffffed7224 */ /* 0x000fe400078e002a */
[----:B------:R-:W-:-:S02]  /*83e90*/  IMAD.MOV.U32 R238, RZ, RZ, R47 ;  /* 0x000000ffffee7224 */ /* 0x000fc400078e002f */
[----:B------:R-:W-:Y:S02]  /*83ea0*/  IMAD.MOV.U32 R239, RZ, RZ, R46 ;  /* 0x000000ffffef7224 */ /* 0x000fe400078e002e */
[----:B------:R-:W-:-:S11]  /*83eb0*/  IMAD.MOV.U32 R212, RZ, RZ, R78 ;  /* 0x000000ffffd47224 */ /* 0x000fd600078e004e */
[----:B------:R-:W-:Y:S01]  /*83ec0*/  MOV R21, R4 ;  /* 0x0000000400157202 */ /* 0x000fe20000000f00 */
[----:B------:R-:W-:Y:S02]  /*83ed0*/  IMAD.MOV.U32 R20, RZ, RZ, R5 ;  /* 0x000000ffff147224 */ /* 0x000fe400078e0005 */
[----:B------:R-:W-:Y:S02]  /*83ee0*/  IMAD.MOV.U32 R4, RZ, RZ, R62 ;  /* 0x000000ffff047224 */ /* 0x000fe400078e003e */
[----:B------:R-:W-:Y:S02]  /*83ef0*/  IMAD.MOV.U32 R17, RZ, RZ, R6 ;  /* 0x000000ffff117224 */ /* 0x000fe400078e0006 */
[----:B------:R-:W-:Y:S02]  /*83f00*/  IMAD.MOV.U32 R5, RZ, RZ, R63 ;  /* 0x000000ffff057224 */ /* 0x000fe400078e003f */
[----:B------:R-:W-:Y:S02]  /*83f10*/  IMAD.MOV.U32 R16, RZ, RZ, R7 ;  /* 0x000000ffff107224 */ /* 0x000fe400078e0007 */
[----:B------:R-:W-:-:S02]  /*83f20*/  IMAD.MOV.U32 R6, RZ, RZ, R58 ;  /* 0x000000ffff067224 */ /* 0x000fc400078e003a */
[----:B------:R-:W-:Y:S02]  /*83f30*/  IMAD.MOV.U32 R7, RZ, RZ, R59 ;  /* 0x000000ffff077224 */ /* 0x000fe400078e003b */
[----:B------:R-:W-:Y:S02]  /*83f40*/  IMAD.MOV.U32 R213, RZ, RZ, R79 ;  /* 0x000000ffffd57224 */ /* 0x000fe400078e004f */
[----:B------:R-:W-:Y:S02]  /*83f50*/  IMAD.MOV.U32 R214, RZ, RZ, R74 ;  /* 0x000000ffffd67224 */ /* 0x000fe400078e004a */
[----:B------:R-:W-:Y:S01]  /*83f60*/  IMAD.MOV.U32 R215, RZ, RZ, R75 ;  /* 0x000000ffffd77224 */ /* 0x000fe200078e004b */
[----:B----4-:R-:W-:-:S15]  /*83f70*/  HMMA.1688.F32.TF32 R136, R228, R128, R136 ;  /* 0x00000080e488723c */ /* 0x010fde0000081088 */
[----:B------:R-:W-:-:S04]  /*83f80*/  NOP ;  /* 0x0000000000007918 */ /* 0x000fc80000000000 */
[----:B------:R-:W-:Y:S01]  /*83f90*/  MOV R48, R136 ;  /* 0x0000008800307202 */ /* 0x000fe20000000f00 */
[----:B------:R-:W-:Y:S02]  /*83fa0*/  IMAD.MOV.U32 R45, RZ, RZ, R137 ;  /* 0x000000ffff2d7224 */ /* 0x000fe400078e0089 */
[----:B------:R-:W-:Y:S02]  /*83fb0*/  IMAD.MOV.U32 R44, RZ, RZ, R138 ;  /* 0x000000ffff2c7224 */ /* 0x000fe400078e008a */
[----:B------:R-:W-:Y:S02]  /*83fc0*/  IMAD.MOV.U32 R40, RZ, RZ, R139 ;  /* 0x000000ffff287224 */ /* 0x000fe400078e008b */
[----:B---3--:R-:W-:-:S15]  /*83fd0*/  HMMA.1688.F32.TF32 R136, R224, R10, R220 ;  /* 0x0000000ae088723c */ /* 0x008fde00000810dc */
[----:B------:R-:W-:-:S04]  /*83fe0*/  NOP ;  /* 0x0000000000007918 */ /* 0x000fc80000000000 */
[----:B------:R-:W-:Y:S01]  /*83ff0*/  IMAD.MOV.U32 R13, RZ, RZ, R136 ;  /* 0x000000ffff0d7224 */ /* 0x000fe200078e0088 */
[----:B------:R-:W-:Y:S01]  /*84000*/  MOV R136, R86 ;  /* 0x0000005600887202 */ /* 0x000fe20000000f00 */
[----:B------:R-:W-:Y:S02]  /*84010*/  IMAD.MOV.U32 R12, RZ, RZ, R137 ;  /* 0x000000ffff0c7224 */ /* 0x000fe400078e0089 */
[----:B------:R-:W-:Y:S02]  /*84020*/  IMAD.MOV.U32 R9, RZ, RZ, R138 ;  /* 0x000000ffff097224 */ /* 0x000fe400078e008a */
[----:B------:R-:W-:Y:S02]  /*84030*/  IMAD.MOV.U32 R137, RZ, RZ, R87 ;  /* 0x000000ffff897224 */ /* 0x000fe400078e0057 */
[----:B------:R-:W-:Y:S02]  /*84040*/  IMAD.MOV.U32 R8, RZ, RZ, R139 ;  /* 0x000000ffff087224 */ /* 0x000fe400078e008b */
[----:B------:R-:W-:-:S02]  /*84050*/  IMAD.MOV.U32 R138, RZ, RZ, R82 ;  /* 0x000000ffff8a7224 */ /* 0x000fc400078e0052 */
[----:B------:R-:W-:Y:S01]  /*84060*/  IMAD.MOV.U32 R139, RZ, RZ, R83 ;  /* 0x000000ffff8b7224 */ /* 0x000fe200078e0053 */
[C---:B--2---:R-:W-:Y:S08]  /*84070*/  HMMA.1688.F32.TF32 R240, R228.reuse, R132, R216 ;  /* 0x00000084e4f0723c */ /* 0x044ff000000810d8 */
[C---:B------:R-:W-:Y:S08]  /*84080*/  HMMA.1688.F32.TF32 R144, R228.reuse, R120, R144 ;  /* 0x00000078e490723c */ /* 0x040ff00000081090 */
[----:B------:R-:W-:Y:S01]  /*84090*/  HMMA.1688.F32.TF32 R148, R228, R116, R148 ;  /* 0x00000074e494723c */ /* 0x000fe20000081094 */
[----:B------:R-:W-:-:S02]  /*840a0*/  IMAD.MOV.U32 R152, RZ, RZ, R99 ;  /* 0x000000ffff987224 */ /* 0x000fc400078e0063 */
[----:B------:R-:W-:Y:S01]  /*840b0*/  IMAD.MOV.U32 R153, RZ, RZ, R98 ;  /* 0x000000ffff997224 */ /* 0x000fe200078e0062 */
[----:B------:R-:W-:Y:S04]  /*840c0*/  STL.64 [R1+0x7dc0], R242 ;  /* 0x007dc0f201007387 */ /* 0x000fe80000100a00 */
[----:B------:R-:W-:Y:S04]  /*840d0*/  STL.64 [R1+0x7db8], R240 ;  /* 0x007db8f001007387 */ /* 0x000fe80000100a00 */
[----:B------:R-:W2:Y:S04]  /*840e0*/  LDL.LU R62, [R1+0x81d4] ;  /* 0x0081d400013e7983 */ /* 0x000ea80000300800 */
[----:B------:R-:W3:Y:S04]  /*840f0*/  LDL.LU R63, [R1+0x81d0] ;  /* 0x0081d000013f7983 */ /* 0x000ee80000300800 */
        /* <DEDUP_REMOVED lines=14> */
[----:B------:R-:W-:Y:S01]  /*841e0*/  MOV R81, R144 ;  /* 0x0000009000517202 */ /* 0x000fe20000000f00 */
[----:B------:R-:W-:-:S02]  /*841f0*/  IMAD.MOV.U32 R84, RZ, RZ, R145 ;  /* 0x000000ffff547224 */ /* 0x000fc400078e0091 */
[----:B------:R-:W-:Y:S02]  /*84200*/  IMAD.MOV.U32 R144, RZ, RZ, R107 ;  /* 0x000000ffff907224 */ /* 0x000fe400078e006b */
[----:B------:R-:W-:Y:S01]  /*84210*/  IMAD.MOV.U32 R154, RZ, RZ, R103 ;  /* 0x000000ffff9a7224 */ /* 0x000fe200078e0067 */
[----:B------:R-:W4:Y:S01]  /*84220*/  LDL.LU R107, [R1+0x8194] ;  /* 0x00819400016b7983 */ /* 0x000f220000300800 */
[----:B------:R-:W-:Y:S02]  /*84230*/  IMAD.MOV.U32 R121, RZ, RZ, R146 ;  /* 0x000000ffff797224 */ /* 0x000fe400078e0092 */
[----:B------:R-:W-:Y:S01]  /*84240*/  IMAD.MOV.U32 R145, RZ, RZ, R106 ;  /* 0x000000ffff917224 */ /* 0x000fe200078e006a */
[----:B------:R-:W-:Y:S01]  /*84250*/  MOV R160, R91 ;  /* 0x0000005b00a07202 */ /* 0x000fe20000000f00 */
[----:B------:R-:W-:Y:S01]  /*84260*/  IMAD.MOV.U32 R120, RZ, RZ, R147 ;  /* 0x000000ffff787224 */ /* 0x000fe200078e0093 */
[----:B------:R-:W4:Y:S01]  /*84270*/  LDL.LU R106, [R1+0x8190] ;  /* 0x00819000016a7983 */ /* 0x000f220000300800 */
[----:B------:R-:W-:-:S02]  /*84280*/  IMAD.MOV.U32 R146, RZ, RZ, R111 ;  /* 0x000000ffff927224 */ /* 0x000fc400078e006f */
[----:B------:R-:W-:Y:S01]  /*84290*/  IMAD.MOV.U32 R117, RZ, RZ, R148 ;  /* 0x000000ffff757224 */ /* 0x000fe200078e0094 */
[----:B------:R-:W4:Y:S01]  /*842a0*/  LDL.LU R111, [R1+0x818c] ;  /* 0x00818c00016f7983 */ /* 0x000f220000300800 */
[----:B------:R-:W-:Y:S01]  /*842b0*/  IMAD.MOV.U32 R147, RZ, RZ, R110 ;  /* 0x000000ffff937224 */ /* 0x000fe200078e006e */
[----:B------:R-:W-:Y:S01]  /*842c0*/  MOV R148, R51 ;  /* 0x0000003300947202 */ /* 0x000fe20000000f00 */
[----:B------:R-:W-:Y:S01]  /*842d0*/  IMAD.MOV.U32 R116, RZ, RZ, R149 ;  /* 0x000000ffff747224 */ /* 0x000fe200078e0095 */
[----:B------:R-:W4:Y:S01]  /*842e0*/  LDL.LU R110, [R1+0x8188] ;  /* 0x00818800016e7983 */ /* 0x000f220000300800 */
[----:B------:R-:W-:Y:S02]  /*842f0*/  IMAD.MOV.U32 R113, RZ, RZ, R150 ;  /* 0x000000ffff717224 */ /* 0x000fe400078e0096 */
[----:B------:R-:W-:Y:S01]  /*84300*/  IMAD.MOV.U32 R149, RZ, RZ, R50 ;  /* 0x000000ffff957224 */ /* 0x000fe200078e0032 */
[----:B------:R-:W4:Y:S01]  /*84310*/  LDL.LU R51, [R1+0x8184] ;  /* 0x0081840001337983 */ /* 0x000f220000300800 */
[----:B------:R-:W-:-:S02]  /*84320*/  IMAD.MOV.U32 R112, RZ, RZ, R151 ;  /* 0x000000ffff707224 */ /* 0x000fc400078e0097 */
[----:B------:R-:W-:Y:S01]  /*84330*/  IMAD.MOV.U32 R150, RZ, RZ, R55 ;  /* 0x000000ffff967224 */ /* 0x000fe200078e0037 */
[----:B------:R-:W4:Y:S01]  /*84340*/  LDL.LU R50, [R1+0x8180] ;  /* 0x0081800001327983 */ /* 0x000f220000300800 */
[----:B------:R-:W-:-:S03]  /*84350*/  IMAD.MOV.U32 R151, RZ, RZ, R54 ;  /* 0x000000ffff977224 */ /* 0x000fc600078e0036 */
[----:B------:R-:W4:Y:S01]  /*84360*/  LDL.LU R55, [R1+0x817c] ;  /* 0x00817c0001377983 */ /* 0x000f220000300800 */
[----:B------:R-:W-:-:S03]  /*84370*/  IMAD.MOV.U32 R155, RZ, RZ, R102 ;  /* 0x000000ffff9b7224 */ /* 0x000fc600078e0066 */
[----:B------:R-:W4:Y:S04]  /*84380*/  LDL.LU R54, [R1+0x8178] ;  /* 0x0081780001367983 */ /* 0x000f280000300800 */
[----:B------:R-:W4:Y:S01]  /*84390*/  LDL.LU R99, [R1+0x8174] ;  /* 0x0081740001637983 */ /* 0x000f220000300800 */
[----:B------:R-:W-:-:S03]  /*843a0*/  IMAD.MOV.U32 R161, RZ, RZ, R90 ;  /* 0x000000ffffa17224 */ /* 0x000fc600078e005a */
        /* <DEDUP_REMOVED lines=12> */
[----:B------:R-:W4:Y:S04]  /*84470*/  LDL.LU R94, [R1+0x8158] ;  /* 0x00815800015e7983 */ /* 0x000f280000300800 */
[----:B------:R-:W4:Y:S04]  /*84480*/  LDL.LU R67, [R1+0x8154] ;  /* 0x0081540001437983 */ /* 0x000f280000300800 */
[----:B------:R-:W4:Y:S04]  /*84490*/  LDL.LU R66, [R1+0x8150] ;  /* 0x0081500001427983 */ /* 0x000f280000300800 */
[----:B------:R-:W4:Y:S04]  /*844a0*/  LDL.LU R71, [R1+0x814c] ;  /* 0x00814c0001477983 */ /* 0x000f280000300800 */
[----:B------:R-:W4:Y:S01]  /*844b0*/  LDL.LU R70, [R1+0x8148] ;  /* 0x0081480001467983 */ /* 0x000f220000300800 */
[----:B------:R-:W-:Y:S01]  /*844c0*/  HMMA.1688.F32.TF32 R140, R228, R124, R140 ;  /* 0x0000007ce48c723c */ /* 0x000fe2000008108c */
[----:B------:R-:W-:Y:S01]  /*844d0*/  MOV R156, R38 ;  /* 0x00000026009c7202 */ /* 0x000fe20000000f00 */
[----:B------:R-:W-:-:S02]  /*844e0*/  IMAD.MOV.U32 R157, RZ, RZ, R39 ;  /* 0x000000ffff9d7224 */ /* 0x000fc400078e0027 */
[----:B------:R-:W-:Y:S02]  /*844f0*/  IMAD.MOV.U32 R158, RZ, RZ, R34 ;  /* 0x000000ffff9e7224 */ /* 0x000fe400078e0022 */
[----:B------:R-:W-:Y:S01]  /*84500*/  IMAD.MOV.U32 R159, RZ, RZ, R35 ;  /* 0x000000ffff9f7224 */ /* 0x000fe200078e0023 */
[----:B------:R-:W-:Y:S01]  /*84510*/  MOV R220, R23 ;  /* 0x0000001700dc7202 */ /* 0x000fe20000000f00 */
[----:B------:R-:W-:Y:S01]  /*84520*/  IMAD.MOV.U32 R221, RZ, RZ, R31 ;  /* 0x000000ffffdd7224 */ /* 0x000fe200078e001f */
[----:B------:R-:W-:Y:S01]  /*84530*/  LDS R216, [R3+UR6+0x82080] ;  /* 0x0820800603d87984 */ /* 0x000fe20008000800 */
[----:B------:R-:W-:Y:S02]  /*84540*/  IMAD.MOV.U32 R222, RZ, RZ, R26 ;  /* 0x000000ffffde7224 */ /* 0x000fe400078e001a */
[----:B------:R-:W-:Y:S01]  /*84550*/  IMAD.MOV.U32 R223, RZ, RZ, R27 ;  /* 0x000000ffffdf7224 */ /* 0x000fe200078e001b */
[----:B------:R-:W-:Y:S04]  /*84560*/  LDS R218, [R3+UR6+0x83080] ;  /* 0x0830800603da7984 */ /* 0x000fe80008000800 */
[----:B------:R-:W-:Y:S04]  /*84570*/  LDS R217, [R41+UR6+0x82080] ;  /* 0x0820800629d97984 */ /* 0x000fe80008000800 */
[----:B------:R-:W1:Y:S01]  /*84580*/  LDS R219, [R41+UR6+0x83080] ;  /* 0x0830800629db7984 */ /* 0x000e620008000800 */
[----:B--2---:R-:W-:-:S02]  /*84590*/  IMAD.MOV.U32 R171, RZ, RZ, R62 ;  /* 0x000000ffffab7224 */ /* 0x004fc400078e003e */
[----:B---3--:R-:W-:Y:S02]  /*845a0*/  IMAD.MOV.U32 R170, RZ, RZ, R63 ;  /* 0x000000ffffaa7224 */ /* 0x008fe400078e003f */
[----:B----4-:R-:W-:Y:S01]  /*845b0*/  IMAD.MOV.U32 R169, RZ, RZ, R58 ;  /* 0x000000ffffa97224 */ /* 0x010fe200078e003a */
[----:B------:R-:W-:Y:S02]  /*845c0*/  MOV R168, R59 ;  /* 0x0000003b00a87202 */ /* 0x000fe40000000f00 */
[----:B------:R-:W2:Y:S04]  /*845d0*/  LDL.LU R59, [R1+0x8144] ;  /* 0x00814400013b7983 */ /* 0x000ea80000300800 */
[----:B------:R-:W3:Y:S04]  /*845e0*/  LDL.LU R58, [R1+0x8140] ;  /* 0x00814000013a7983 */ /* 0x000ee80000300800 */
[----:B------:R-:W4:Y:S04]  /*845f0*/  LDL.LU R63, [R1+0x813c] ;  /* 0x00813c00013f7983 */ /* 0x000f280000300800 */
[----:B------:R-:W4:Y:S01]  /*84600*/  LDL.LU R62, [R1+0x8138] ;  /* 0x00813800013e7983 */ /* 0x000f220000300800 */
[----:B------:R-:W-:-:S02]  /*84610*/  IMAD.MOV.U32 R179, RZ, RZ, R78 ;  /* 0x000000ffffb37224 */ /* 0x000fc400078e004e */
[----:B------:R-:W-:Y:S02]  /*84620*/  IMAD.MOV.U32 R178, RZ, RZ, R79 ;  /* 0x000000ffffb27224 */ /* 0x000fe400078e004f */
[----:B------:R-:W-:Y:S02]  /*84630*/  IMAD.MOV.U32 R177, RZ, RZ, R74 ;  /* 0x000000ffffb17224 */ /* 0x000fe400078e004a */
[----:B------:R-:W-:Y:S02]  /*84640*/  IMAD.MOV.U32 R176, RZ, RZ, R75 ;  /* 0x000000ffffb07224 */ /* 0x000fe400078e004b */
[----:B------:R-:W4:Y:S04]  /*84650*/  LDL.LU R75, [R1+0x8134] ;  /* 0x00813400014b7983 */ /* 0x000f280000300800 */
[----:B------:R-:W4:Y:S04]  /*84660*/  LDL.LU R74, [R1+0x8130] ;  /* 0x00813000014a7983 */ /* 0x000f280000300800 */
[----:B------:R-:W4:Y:S01]  /*84670*/  LDL.LU R79, [R1+0x812c] ;  /* 0x00812c00014f7983 */ /* 0x000f220000300800 */
[----:B------:R-:W-:-:S02]  /*84680*/  IMAD.MOV.U32 R182, RZ, RZ, R87 ;  /* 0x000000ffffb67224 */ /* 0x000fc400078e0057 */
[----:B------:R-:W-:Y:S01]  /*84690*/  IMAD.MOV.U32 R181, RZ, RZ, R82 ;  /* 0x000000ffffb57224 */ /* 0x000fe200078e0052 */
[----:B------:R-:W4:Y:S01]  /*846a0*/  LDL.LU R78, [R1+0x8128] ;  /* 0x00812800014e7983 */ /* 0x000f220000300800 */
[----:B------:R-:W-:-:S03]  /*846b0*/  MOV R180, R83 ;  /* 0x0000005300b47202 */ /* 0x000fc60000000f00 */
[----:B------:R-:W4:Y:S01]  /*846c0*/  LDL.LU R83, [R1+0x8124] ;  /* 0x0081240001537983 */ /* 0x000f220000300800 */
[----:B------:R-:W-:-:S03]  /*846d0*/  IMAD.MOV.U32 R183, RZ, RZ, R86 ;  /* 0x000000ffffb77224 */ /* 0x000fc600078e0056 */
[----:B------:R-:W4:Y:S04]  /*846e0*/  LDL.LU R82, [R1+0x8120] ;  /* 0x0081200001527983 */ /* 0x000f280000300800 */
[----:B------:R-:W4:Y:S04]  /*846f0*/  LDL.LU R87, [R1+0x811c] ;  /* 0x00811c0001577983 */ /* 0x000f280000300800 */
[----:B------:R-:W4:Y:S01]  /*84700*/  LDL.LU R86, [R1+0x8118] ;  /* 0x0081180001567983 */ /* 0x000f220000300800 */
[----:B------:R-:W-:Y:S02]  /*84710*/  IMAD.MOV.U32 R186, RZ, RZ, R106 ;  /* 0x000000ffffba7224 */ /* 0x000fe400078e006a */
[----:B------:R-:W-:-:S02]  /*84720*/  IMAD.MOV.U32 R185, RZ, RZ, R111 ;  /* 0x000000ffffb97224 */ /* 0x000fc400078e006f */
[----:B------:R-:W-:Y:S02]  /*84730*/  IMAD.MOV.U32 R184, RZ, RZ, R110 ;  /* 0x000000ffffb87224 */ /* 0x000fe400078e006e */
[----:B------:R-:W4:Y:S01]  /*84740*/  LDL.LU R110, [R1+0x8114] ;  /* 0x00811400016e7983 */ /* 0x000f220000300800 */
[----:B------:R-:W-:-:S03]  /*84750*/  IMAD.MOV.U32 R187, RZ, RZ, R107 ;  /* 0x000000ffffbb7224 */ /* 0x000fc600078e006b */
[----:B------:R-:W4:Y:S04]  /*84760*/  LDL.LU R111, [R1+0x8110] ;  /* 0x00811000016f7983 */ /* 0x000f280000300800 */
[----:B------:R-:W4:Y:S04]  /*84770*/  LDL.LU R106, [R1+0x810c] ;  /* 0x00810c00016a7983 */ /* 0x000f280000300800 */
[----:B------:R-:W4:Y:S01]  /*84780*/  LDL.LU R107, [R1+0x8108] ;  /* 0x00810800016b7983 */ /* 0x000f220000300800 */
[----:B------:R-:W-:Y:S02]  /*84790*/  IMAD.MOV.U32 R195, RZ, RZ, R99 ;  /* 0x000000ffffc37224 */ /* 0x000fe400078e0063 */
[----:B------:R-:W-:-:S02]  /*847a0*/  IMAD.MOV.U32 R194, RZ, RZ, R98 ;  /* 0x000000ffffc27224 */ /* 0x000fc400078e0062 */
[----:B------:R-:W-:Y:S01]  /*847b0*/  IMAD.MOV.U32 R193, RZ, RZ, R103 ;  /* 0x000000ffffc17224 */ /* 0x000fe200078e0067 */
[----:B------:R-:W-:Y:S02]  /*847c0*/  MOV R192, R102 ;  /* 0x0000006600c07202 */ /* 0x000fe40000000f00 */
[----:B------:R-:W4:Y:S04]  /*847d0*/  LDL.LU R102, [R1+0x8104] ;  /* 0x0081040001667983 */ /* 0x000f280000300800 */
[----:B------:R-:W4:Y:S04]  /*847e0*/  LDL.LU R103, [R1+0x8100] ;  /* 0x0081000001677983 */ /* 0x000f280000300800 */
        /* <DEDUP_REMOVED lines=8> */
[----:B------:R-:W4:Y:S04]  /*84870*/  LDL.LU R90, [R1+0x80ec] ;  /* 0x0080ec00015a7983 */ /* 0x000f280000300800 */
[----:B------:R-:W4:Y:S01]  /*84880*/  LDL.LU R91, [R1+0x80e8] ;  /* 0x0080e800015b7983 */ /* 0x000f220000300800 */
[----:B------:R-:W-:Y:S01]  /*84890*/  IMAD.MOV.U32 R201, RZ, RZ, R71 ;  /* 0x000000ffffc97224 */ /* 0x000fe200078e0047 */
[----:B------:R-:W-:Y:S01]  /*848a0*/  MOV R200, R70 ;  /* 0x0000004600c87202 */ /* 0x000fe20000000f00 */
[----:B------:R-:W-:-:S02]  /*848b0*/  IMAD.MOV.U32 R202, RZ, RZ, R66 ;  /* 0x000000ffffca7224 */ /* 0x000fc400078e0042 */
[----:B------:R-:W-:Y:S01]  /*848c0*/  IMAD.MOV.U32 R203, RZ, RZ, R67 ;  /* 0x000000ffffcb7224 */ /* 0x000fe200078e0043 */
[----:B------:R-:W-:Y:S01]  /*848d0*/  MOV R188, R54 ;  /* 0x0000003600bc7202 */ /* 0x000fe20000000f00 */
[----:B------:R-:W-:Y:S02]  /*848e0*/  IMAD.MOV.U32 R189, RZ, RZ, R55 ;  /* 0x000000ffffbd7224 */ /* 0x000fe400078e0037 */
[----:B------:R-:W-:Y:S02]  /*848f0*/  IMAD.MOV.U32 R190, RZ, RZ, R50 ;  /* 0x000000ffffbe7224 */ /* 0x000fe400078e0032 */
[----:B------:R-:W-:Y:S02]  /*84900*/  IMAD.MOV.U32 R191, RZ, RZ, R51 ;  /* 0x000000ffffbf7224 */ /* 0x000fe400078e0033 */
[----:B------:R-:W-:Y:S02]  /*84910*/  IMAD.MOV.U32 R172, RZ, RZ, R46 ;  /* 0x000000ffffac7224 */ /* 0x000fe400078e002e */
[----:B------:R-:W-:-:S02]  /*84920*/  IMAD.MOV.U32 R173, RZ, RZ, R47 ;  /* 0x000000ffffad7224 */ /* 0x000fc400078e002f */
[----:B------:R-:W-:Y:S02]  /*84930*/  IMAD.MOV.U32 R174, RZ, RZ, R42 ;  /* 0x000000ffffae7224 */ /* 0x000fe400078e002a */
[----:B------:R-:W-:Y:S02]  /*84940*/  IMAD.MOV.U32 R175, RZ, RZ, R43 ;  /* 0x000000ffffaf7224 */ /* 0x000fe400078e002b */
[----:B-1----:R-:W-:Y:S02]  /*84950*/  IMAD.MOV.U32 R77, RZ, RZ, R140 ;  /* 0x000000ffff4d7224 */ /* 0x002fe400078e008c */
[----:B------:R-:W-:Y:S02]  /*84960*/  IMAD.MOV.U32 R80, RZ, RZ, R141 ;  /* 0x000000ffff507224 */ /* 0x000fe400078e008d */
[----:B------:R-:W-:Y:S02]  /*84970*/  IMAD.MOV.U32 R140, RZ, RZ, R30 ;  /* 0x000000ffff8c7224 */ /* 0x000fe400078e001e */
[----:B------:R-:W-:-:S02]  /*84980*/  IMAD.MOV.U32 R125, RZ, RZ, R142 ;  /* 0x000000ffff7d7224 */ /* 0x000fc400078e008e */
[----:B------:R-:W-:Y:S02]  /*84990*/  IMAD.MOV.U32 R141, RZ, RZ, R18 ;  /* 0x000000ffff8d7224 */ /* 0x000fe400078e0012 */
[----:B------:R-:W-:Y:S02]  /*849a0*/  IMAD.MOV.U32 R124, RZ, RZ, R143 ;  /* 0x000000ffff7c7224 */ /* 0x000fe400078e008f */
[----:B------:R-:W-:Y:S02]  /*849b0*/  IMAD.MOV.U32 R142, RZ, RZ, R19 ;  /* 0x000000ffff8e7224 */ /* 0x000fe400078e0013 */
[----:B------:R-:W-:Y:S02]  /*849c0*/  IMAD.MOV.U32 R143, RZ, RZ, R22 ;  /* 0x000000ffff8f7224 */ /* 0x000fe400078e0016 */
[----:B--2---:R-:W-:Y:S02]  /*849d0*/  IMAD.MOV.U32 R207, RZ, RZ, R59 ;  /* 0x000000ffffcf7224 */ /* 0x004fe400078e003b */
[----:B---3--:R-:W-:-:S02]  /*849e0*/  IMAD.MOV.U32 R206, RZ, RZ, R58 ;  /* 0x000000ffffce7224 */ /* 0x008fc400078e003a */
[----:B----4-:R-:W-:Y:S02]  /*849f0*/  IMAD.MOV.U32 R205, RZ, RZ, R63 ;  /* 0x000000ffffcd7224 */ /* 0x010fe400078e003f */
[----:B------:R-:W-:Y:S02]  /*84a00*/  IMAD.MOV.U32 R204, RZ, RZ, R62 ;  /* 0x000000ffffcc7224 */ /* 0x000fe400078e003e */
[----:B------:R-:W-:Y:S02]  /*84a10*/  IMAD.MOV.U32 R211, RZ, RZ, R75 ;  /* 0x000000ffffd37224 */ /* 0x000fe400078e004b */
[----:B------:R-:W-:Y:S02]  /*84a20*/  IMAD.MOV.U32 R210, RZ, RZ, R74 ;  /* 0x000000ffffd27224 */ /* 0x000fe400078e004a */
[----:B------:R-:W-:Y:S02]  /*84a30*/  IMAD.MOV.U32 R209, RZ, RZ, R79 ;  /* 0x000000ffffd17224 */ /* 0x000fe400078e004f */
[----:B------:R-:W-:-:S02]  /*84a40*/  IMAD.MOV.U32 R208, RZ, RZ, R78 ;  /* 0x000000ffffd07224 */ /* 0x000fc400078e004e */
[----:B------:R-:W-:Y:S02]  /*84a50*/  IMAD.MOV.U32 R235, RZ, RZ, R83 ;  /* 0x000000ffffeb7224 */ /* 0x000fe400078e0053 */
[----:B------:R-:W-:Y:S02]  /*84a60*/  IMAD.MOV.U32 R234, RZ, RZ, R82 ;  /* 0x000000ffffea7224 */ /* 0x000fe400078e0052 */
[----:B------:R-:W-:Y:S01]  /*84a70*/  IMAD.MOV.U32 R233, RZ, RZ, R87 ;  /* 0x000000ffffe97224 */ /* 0x000fe200078e0057 */
[----:B------:R-:W-:Y:S02]  /*84a80*/  MOV R232, R86 ;  /* 0x0000005600e87202 */ /* 0x000fe40000000f00 */
[----:B------:R-:W2:Y:S04]  /*84a90*/  LDL.LU R86, [R1+0x80e4] ;  /* 0x0080e40001567983 */ /* 0x000ea80000300800 */
[----:B------:R-:W2:Y:S04]  /*84aa0*/  LDL.LU R87, [R1+0x80e0] ;  /* 0x0080e00001577983 */ /* 0x000ea80000300800 */
[----:B------:R-:W3:Y:S04]  /*84ab0*/  LDL.LU R82, [R1+0x80dc] ;  /* 0x0080dc0001527983 */ /* 0x000ee80000300800 */
        /* <DEDUP_REMOVED lines=33> */
[C---:B------:R-:W-:Y:S08]  /*84cd0*/  HMMA.1688.F32.TF32 R140, R224.reuse, R90, R140 ;  /* 0x0000005ae08c723c */ /* 0x040ff0000008108c */
[C---:B------:R-:W-:Y:S08]  /*84ce0*/  HMMA.1688.F32.TF32 R136, R224.reuse, R94, R136 ;  /* 0x0000005ee088723c */ /* 0x040ff00000081088 */
[C---:B------:R-:W-:Y:S08]  /*84cf0*/  HMMA.1688.F32.TF32 R4, R224.reuse, R110, R4 ;  /* 0x0000006ee004723c */ /* 0x040ff00000081004 */
[C---:B--2---:R-:W-:Y:S08]  /*84d00*/  HMMA.1688.F32.TF32 R144, R224.reuse, R86, R144 ;  /* 0x00000056e090723c */ /* 0x044ff00000081090 */
[C---:B---3--:R-:W-:Y:S08]  /*84d10*/  HMMA.1688.F32.TF32 R148, R224.reuse, R82, R148 ;  /* 0x00000052e094723c */ /* 0x048ff00000081094 */
[C---:B----4-:R-:W-:Y:S08]  /*84d20*/  HMMA.1688.F32.TF32 R152, R224.reuse, R78, R152 ;  /* 0x0000004ee098723c */ /* 0x050ff00000081098 */
[C---:B------:R-:W-:Y:S08]  /*84d30*/  HMMA.1688.F32.TF32 R156, R224.reuse, R74, R156 ;  /* 0x0000004ae09c723c */ /* 0x040ff0000008109c */
        /* <DEDUP_REMOVED lines=11> */
[----:B------:R-:W-:-:S15]  /*84df0*/  HMMA.1688.F32.TF32 R204, R224, R26, R204 ;  /* 0x0000001ae0cc723c */ /* 0x000fde00000810cc */
[----:B------:R-:W-:-:S04]  /*84e00*/  NOP ;  /* 0x0000000000007918 */ /* 0x000fc80000000000 */
        /* <DEDUP_REMOVED lines=33> */
[----:B------:R2:W-:Y:S01]  /*85020*/  STL.64 [R1+0xf98], R142 ;  /* 0x000f988e01007387 */ /* 0x0005e20000100a00 */
[C---:B-1----:R-:W-:Y:S03]  /*85030*/  HMMA.1688.F32.TF32 R144, R224.reuse, R98, R212 ;  /* 0x00000062e090723c */ /* 0x042fe600000810d4 */
[----:B------:R-:W-:Y:S04]  /*85040*/  STL.64 [R1+0xf80], R136 ;  /* 0x000f808801007387 */ /* 0x000fe80000100a00 */
[----:B------:R1:W-:Y:S01]  /*85050*/  STL.64 [R1+0xf88], R138 ;  /* 0x000f888a01007387 */ /* 0x0003e20000100a00 */
[C---:B--2---:R-:W-:Y:S08]  /*85060*/  HMMA.1688.F32.TF32 R140, R224.reuse, R102, R236 ;  /* 0x00000066e08c723c */ /* 0x044ff000000810ec */
[----:B-1----:R-:W-:Y:S03]  /*85070*/  HMMA.1688.F32.TF32 R136, R224, R106, R220 ;  /* 0x0000006ae088723c */ /* 0x002fe600000810dc */
[----:B------:R-:W-:Y:S04]  /*85080*/  STL.64 [R1+0xf70], R144 ;  /* 0x000f709001007387 */ /* 0x000fe80000100a00 */
[----:B------:R-:W-:Y:S04]  /*85090*/  STL.64 [R1+0xf78], R146 ;  /* 0x000f789201007387 */ /* 0x000fe80000100a00 */
[----:B------:R-:W-:Y:S04]  /*850a0*/  STL.64 [R1+0xf60], R140 ;  /* 0x000f608c01007387 */ /* 0x000fe80000100a00 */
[----:B------:R-:W-:Y:S04]  /*850b0*/  STL.64 [R1+0xf68], R142 ;  /* 0x000f688e01007387 */ /* 0x000fe80000100a00 */
[----:B------:R-:W2:Y:S04]  /*850c0*/  LDL.LU R212, [R1+0xe20] ;  /* 0x000e200001d47983 */ /* 0x000ea80000300800 */
[----:B------:R1:W-:Y:S04]  /*850d0*/  STL.64 [R1+0xf50], R136 ;  /* 0x000f508801007387 */ /* 0x0003e80000100a00 */
[----:B------:R3:W-:Y:S04]  /*850e0*/  STL.64 [R1+0xf58], R138 ;  /* 0x000f588a01007387 */ /* 0x0007e80000100a00 */
[----:B------:R4:W-:Y:S04]  /*850f0*/  STL.64 [R1+0xf40], R4 ;  /* 0x000f400401007387 */ /* 0x0009e80000100a00 */
[----:B------:R1:W-:Y:S04]  /*85100*/  STL.64 [R1+0xf48], R6 ;  /* 0x000f480601007387 */ /* 0x0003e80000100a00 */
[----:B------:R-:W2:Y:S04]  /*85110*/  LDL.LU R213, [R1+0xe24] ;  /* 0x000e240001d57983 */ /* 0x000ea80000300800 */
[----:B------:R-:W2:Y:S04]  /*85120*/  LDL.LU R214, [R1+0xe28] ;  /* 0x000e280001d67983 */ /* 0x000ea80000300800 */
[----:B------:R-:W2:Y:S04]  /*85130*/  LDL.LU R215, [R1+0xe2c] ;  /* 0x000e2c0001d77983 */ /* 0x000ea80000300800 */
[----:B-1----:R-:W2:Y:S04]  /*85140*/  LDL.LU R136, [R1+0xe30] ;  /* 0x000e300001887983 */ /* 0x002ea80000300800 */
[----:B------:R-:W2:Y:S04]  /*85150*/  LDL.LU R137, [R1+0xe34] ;  /* 0x000e340001897983 */ /* 0x000ea80000300800 */
[----:B---3--:R-:W2:Y:S04]  /*85160*/  LDL.LU R138, [R1+0xe38] ;  /* 0x000e3800018a7983 */ /* 0x008ea80000300800 */
[----:B------:R-:W2:Y:S04]  /*85170*/  LDL.LU R139, [R1+0xe3c] ;  /* 0x000e3c00018b7983 */ /* 0x000ea80000300800 */
[----:B------:R-:W3:Y:S04]  /*85180*/  LDL.LU R148, [R1+0xc60] ;  /* 0x000c600001947983 */ /* 0x000ee80000300800 */
[----:B------:R-:W3:Y:S04]  /*85190*/  LDL.LU R149, [R1+0xc64] ;  /* 0x000c640001957983 */ /* 0x000ee80000300800 */
[----:B------:R-:W3:Y:S04]  /*851a0*/  LDL.LU R150, [R1+0xc68] ;  /* 0x000c680001967983 */ /* 0x000ee80000300800 */
[----:B------:R-:W3:Y:S04]  /*851b0*/  LDL.LU R151, [R1+0xc6c] ;  /* 0x000c6c0001977983 */ /* 0x000ee80000300800 */
[----:B------:R-:W2:Y:S04]  /*851c0*/  LDL.LU R152, [R1+0xc70] ;  /* 0x000c700001987983 */ /* 0x000ea80000300800 */
        /* <DEDUP_REMOVED lines=54> */
[----:B------:R-:W2:Y:S01]  /*85530*/  LDL.LU R147, [R1+0xc5c] ;  /* 0x000c5c0001937983 */ /* 0x000ea20000300800 */
[----:B------:R-:W-:-:S03]  /*85540*/  IMAD.MOV.U32 R236, RZ, RZ, R134 ;  /* 0x000000ffffec7224 */ /* 0x000fc600078e0086 */
[----:B------:R-:W2:Y:S01]  /*85550*/  LDL.LU R140, [R1+0xe40] ;  /* 0x000e4000018c7983 */ /* 0x000ea20000300800 */
[----:B------:R-:W-:-:S03]  /*85560*/  IMAD.MOV.U32 R237, RZ, RZ, R126 ;  /* 0x000000ffffed7224 */ /* 0x000fc600078e007e */
[----:B------:R-:W2:Y:S01]  /*85570*/  LDL.LU R141, [R1+0xe44] ;  /* 0x000e4400018d7983 */ /* 0x000ea20000300800 */
[----:B------:R-:W-:-:S03]  /*85580*/  IMAD.MOV.U32 R238, RZ, RZ, R122 ;  /* 0x000000ffffee7224 */ /* 0x000fc600078e007a */
[----:B------:R-:W2:Y:S01]  /*85590*/  LDL.LU R142, [R1+0xe48] ;  /* 0x000e4800018e7983 */ /* 0x000ea20000300800 */
[----:B------:R-:W-:-:S03]  /*855a0*/  IMAD.MOV.U32 R239, RZ, RZ, R118 ;  /* 0x000000ffffef7224 */ /* 0x000fc600078e0076 */
[----:B------:R-:W2:Y:S01]  /*855b0*/  LDL.LU R143, [R1+0xe4c] ;  /* 0x000e4c00018f7983 */ /* 0x000ea20000300800 */
[----:B------:R-:W-:-:S03]  /*855c0*/  MOV R220, R119 ;  /* 0x0000007700dc7202 */ /* 0x000fc60000000f00 */
[----:B------:R-:W2:Y:S01]  /*855d0*/  LDL.LU R134, [R1+0x8054] ;  /* 0x0080540001867983 */ /* 0x000ea20000300800 */
[----:B------:R-:W-:-:S03]  /*855e0*/  IMAD.MOV.U32 R221, RZ, RZ, R114 ;  /* 0x000000ffffdd7224 */ /* 0x000fc600078e0072 */
[----:B------:R-:W2:Y:S01]  /*855f0*/  LDL.LU R126, [R1+0x8050] ;  /* 0x00805000017e7983 */ /* 0x000ea20000300800 */
[----:B------:R-:W-:-:S03]  /*85600*/  IMAD.MOV.U32 R222, RZ, RZ, R115 ;  /* 0x000000ffffde7224 */ /* 0x000fc600078e0073 */
[----:B------:R-:W2:Y:S04]  /*85610*/  LDL.LU R122, [R1+0x804c] ;  /* 0x00804c00017a7983 */ /* 0x000ea80000300800 */
[----:B------:R-:W2:Y:S04]  /*85620*/  LDL.LU R118, [R1+0x8048] ;  /* 0x0080480001767983 */ /* 0x000ea80000300800 */
[----:B------:R-:W2:Y:S04]  /*85630*/  LDL.LU R119, [R1+0x8044] ;  /* 0x0080440001777983 */ /* 0x000ea80000300800 */
[----:B------:R-:W2:Y:S01]  /*85640*/  LDL.LU R114, [R1+0x8040] ;  /* 0x0080400001727983 */ /* 0x000ea20000300800 */
[----:B------:R-:W-:-:S03]  /*85650*/  IMAD.MOV.U32 R223, RZ, RZ, R123 ;  /* 0x000000ffffdf7224 */ /* 0x000fc600078e007b */
[----:B------:R-:W2:Y:S01]  /*85660*/  LDL.LU R115, [R1+0x803c] ;  /* 0x00803c0001737983 */ /* 0x000ea20000300800 */
[----:B----4-:R-:W-:-:S03]  /*85670*/  IMAD.MOV.U32 R4, RZ, RZ, R127 ;  /* 0x000000ffff047224 */ /* 0x010fc600078e007f */
[----:B------:R-:W4:Y:S01]  /*85680*/  LDL.LU R123, [R1+0x8038] ;  /* 0x00803800017b7983 */ /* 0x000f220000300800 */
[----:B------:R-:W-:Y:S02]  /*85690*/  IMAD.MOV.U32 R5, RZ, RZ, R130 ;  /* 0x000000ffff057224 */ /* 0x000fe400078e0082 */
[----:B------:R-:W-:Y:S01]  /*856a0*/  IMAD.MOV.U32 R6, RZ, RZ, R131 ;  /* 0x000000ffff067224 */ /* 0x000fe200078e0083 */
[----:B------:R-:W4:Y:S01]  /*856b0*/  LDL.LU R127, [R1+0x8034] ;  /* 0x00803400017f7983 */ /* 0x000f220000300800 */
[----:B------:R-:W-:-:S03]  /*856c0*/  IMAD.MOV.U32 R7, RZ, RZ, R135 ;  /* 0x000000ffff077224 */ /* 0x000fc600078e0087 */
[----:B------:R-:W4:Y:S04]  /*856d0*/  LDL.LU R130, [R1+0x8030] ;  /* 0x0080300001827983 */ /* 0x000f280000300800 */
[----:B------:R-:W4:Y:S04]  /*856e0*/  LDL.LU R131, [R1+0x802c] ;  /* 0x00802c0001837983 */ /* 0x000f280000300800 */
[----:B------:R-:W4:Y:S01]  /*856f0*/  LDL.LU R135, [R1+0x8028] ;  /* 0x0080280001877983 */ /* 0x000f220000300800 */
[C---:B---3--:R-:W-:Y:S08]  /*85700*/  HMMA.1688.F32.TF32 R148, R216.reuse, R38, R148 ;  /* 0x00000026d894723c */ /* 0x048ff00000081094 */
[C---:B--2---:R-:W-:Y:S08]  /*85710*/  HMMA.1688.F32.TF32 R152, R216.reuse, R34, R152 ;  /* 0x00000022d898723c */ /* 0x044ff00000081098 */
[C---:B------:R-:W-:Y:S08]  /*85720*/  HMMA.1688.F32.TF32 R156, R216.reuse, R30, R156 ;  /* 0x0000001ed89c723c */ /* 0x040ff0000008109c */
[C---:B------:R-:W-:Y:S08]  /*85730*/  HMMA.1688.F32.TF32 R164, R216.reuse, R22, R164 ;  /* 0x00000016d8a4723c */ /* 0x040ff000000810a4 */
[C---:B------:R-:W-:Y:S08]  /*85740*/  HMMA.1688.F32.TF32 R168, R216.reuse, R18, R168 ;  /* 0x00000012d8a8723c */ /* 0x040ff000000810a8 */
[C---:B------:R-:W-:Y:S08]  /*85750*/  HMMA.1688.F32.TF32 R172, R216.reuse, R14, R172 ;  /* 0x0000000ed8ac723c */ /* 0x040ff000000810ac */
[C---:B------:R-:W-:Y:S08]  /*85760*/  HMMA.1688.F32.TF32 R4, R216.reuse, R66, R4 ;  /* 0x00000042d804723c */ /* 0x040ff00000081004 */
[C---:B------:R-:W-:Y:S08]  /*85770*/  HMMA.1688.F32.TF32 R176, R216.reuse, R10, R176 ;  /* 0x0000000ad8b0723c */ /* 0x040ff000000810b0 */
[C---:B------:R-:W-:Y:S08]  /*85780*/  HMMA.1688.F32.TF32 R160, R216.reuse, R26, R160 ;  /* 0x0000001ad8a0723c */ /* 0x040ff000000810a0 */
[----:B------:R-:W-:Y:S08]  /*85790*/  HMMA.1688.F32.TF32 R144, R216, R42, R144 ;  /* 0x0000002ad890723c */ /* 0x000ff00000081090 */
[C---:B------:R-:W-:Y:S08]  /*857a0*/  HMMA.1688.F32.TF32 R196, R224.reuse, R118, R196 ;  /* 0x00000076e0c4723c */ /* 0x040ff000000810c4 */
[C---:B------:R-:W-:Y:S08]  /*857b0*/  HMMA.1688.F32.TF32 R200, R224.reuse, R114, R200 ;  /* 0x00000072e0c8723c */ /* 0x040ff000000810c8 */
[C---:B----4-:R-:W-:Y:S08]  /*857c0*/  HMMA.1688.F32.TF32 R192, R224.reuse, R122, R192 ;  /* 0x0000007ae0c0723c */ /* 0x050ff000000810c0 */
[C---:B------:R-:W-:Y:S08]  /*857d0*/  HMMA.1688.F32.TF32 R188, R224.reuse, R126, R188 ;  /* 0x0000007ee0bc723c */ /* 0x040ff000000810bc */
        /* <DEDUP_REMOVED lines=34> */
[C---:B------:R-:W-:Y:S03]  /*85a00*/  HMMA.1688.F32.TF32 R136, R216.reuse, R54, R212 ;  /* 0x00000036d888723c */ /* 0x040fe600000810d4 */
[----:B------:R-:W-:Y:S04]  /*85a10*/  STL.64 [R1+0xe40], R144 ;  /* 0x000e409001007387 */ /* 0x000fe80000100a00 */
[----:B------:R-:W-:Y:S04]  /*85a20*/  STL.64 [R1+0xe48], R146 ;  /* 0x000e489201007387 */ /* 0x000fe80000100a00 */
[----:B------:R-:W-:Y:S04]  /*85a30*/  STL.64 [R1+0x8020], R54 ;  /* 0x0080203601007387 */ /* 0x000fe80000100a00 */
[----:B------:R-:W-:Y:S04]  /*85a40*/  STL.64 [R1+0xe30], R140 ;  /* 0x000e308c01007387 */ /* 0x000fe80000100a00 */
[----:B------:R-:W-:Y:S04]  /*85a50*/  STL.64 [R1+0xe38], R142 ;  /* 0x000e388e01007387 */ /* 0x000fe80000100a00 */
[----:B------:R1:W-:Y:S02]  /*85a60*/  STL.64 [R1+0x8018], R52 ;  /* 0x0080183401007387 */ /* 0x0003e40000100a00 */
[C---:B-1----:R-:W-:Y:S02]  /*85a70*/  HMMA.1688.F32.TF32 R52, R216.reuse, R58, R236 ;  /* 0x0000003ad834723c */ /* 0x042fe400000810ec */
[----:B------:R-:W-:Y:S04]  /*85a80*/  STL.64 [R1+0xe20], R136 ;  /* 0x000e208801007387 */ /* 0x000fe80000100a00 */
[----:B------:R-:W-:Y:S04]  /*85a90*/  STL.64 [R1+0xe28], R138 ;  /* 0x000e288a01007387 */ /* 0x000fe80000100a00 */
[----:B------:R-:W-:Y:S04]  /*85aa0*/  STL.64 [R1+0x8010], R58 ;  /* 0x0080103a01007387 */ /* 0x000fe80000100a00 */
[----:B------:R-:W-:Y:S05]  /*85ab0*/  STL.64 [R1+0x8008], R56 ;  /* 0x0080083801007387 */ /* 0x000fea0000100a00 */
[----:B------:R-:W-:Y:S04]  /*85ac0*/  STL.64 [R1+0xe10], R52 ;  /* 0x000e103401007387 */ /* 0x000fe80000100a00 */
[----:B------:R1:W-:Y:S02]  /*85ad0*/  STL.64 [R1+0xe18], R54 ;  /* 0x000e183601007387 */ /* 0x0003e40000100a00 */
[----:B-1----:R-:W-:Y:S02]  /*85ae0*/  HMMA.1688.F32.TF32 R52, R216, R62, R220 ;  /* 0x0000003ed834723c */ /* 0x002fe400000810dc */
[----:B------:R-:W-:Y:S04]  /*85af0*/  STL.64 [R1+0x8000], R62 ;  /* 0x0080003e01007387 */ /* 0x000fe80000100a00 */
[----:B------:R-:W-:-:S13]  /*85b00*/  STL.64 [R1+0x7ff8], R60 ;  /* 0x007ff83c01007387 */ /* 0x000fda0000100a00 */
[----:B------:R-:W-:Y:S04]  /*85b10*/  STL.64 [R1+0xe00], R52 ;  /* 0x000e003401007387 */ /* 0x000fe80000100a00 */
[----:B------:R-:W-:Y:S04]  /*85b20*/  STL.64 [R1+0xe08], R54 ;  /* 0x000e083601007387 */ /* 0x000fe80000100a00 */
[----:B------:R-:W2:Y:S04]  /*85b30*/  LDL.LU R220, [R1+0xbb0] ;  /* 0x000bb00001dc7983 */ /* 0x000ea80000300800 */
[----:B------:R1:W-:Y:S04]  /*85b40*/  STL.64 [R1+0xdf0], R4 ;  /* 0x000df00401007387 */ /* 0x0003e80000100a00 */
[----:B------:R3:W-:Y:S04]  /*85b50*/  STL.64 [R1+0xdf8], R6 ;  /* 0x000df80601007387 */ /* 0x0007e80000100a00 */
[----:B------:R-:W2:Y:S04]  /*85b60*/  LDL.LU R221, [R1+0xbb4] ;  /* 0x000bb40001dd7983 */ /* 0x000ea80000300800 */
[----:B------:R-:W2:Y:S04]  /*85b70*/  LDL.LU R222, [R1+0xbb8] ;  /* 0x000bb80001de7983 */ /* 0x000ea80000300800 */
[----:B------:R-:W2:Y:S04]  /*85b80*/  LDL.LU R223, [R1+0xbbc] ;  /* 0x000bbc0001df7983 */ /* 0x000ea80000300800 */
[----:B------:R-:W4:Y:S04]  /*85b90*/  LDL.LU R236, [R1+0xbc0] ;  /* 0x000bc00001ec7983 */ /* 0x000f280000300800 */
[----:B------:R-:W4:Y:S04]  /*85ba0*/  LDL.LU R237, [R1+0xbc4] ;  /* 0x000bc40001ed7983 */ /* 0x000f280000300800 */
[----:B------:R-:W4:Y:S04]  /*85bb0*/  LDL.LU R238, [R1+0xbc8] ;  /* 0x000bc80001ee7983 */ /* 0x000f280000300800 */
[----:B------:R-:W4:Y:S04]  /*85bc0*/  LDL.LU R239, [R1+0xbcc] ;  /* 0x000bcc0001ef7983 */ /* 0x000f280000300800 */
        /* <DEDUP_REMOVED lines=29> */
[C---:B------:R-:W-:Y:S03]  /*85da0*/  HMMA.1688.F32.TF32 R208, R224.reuse, R22, R208 ;  /* 0x00000016e0d0723c */ /* 0x040fe600000810d0 */
        /* <DEDUP_REMOVED lines=12> */
[----:B------:R-:W-:Y:S03]  /*85e70*/  HMMA.1688.F32.TF32 R228, R224, R18, R232 ;  /* 0x00000012e0e4723c */ /* 0x000fe600000810e8 */
[----:B------:R-:W2:Y:S04]  /*85e80*/  LDL.LU R193, [R1+0xd64] ;  /* 0x000d640001c17983 */ /* 0x000ea80000300800 */
[----:B------:R-:W2:Y:S04]  /*85e90*/  LDL.LU R194, [R1+0xd68] ;  /* 0x000d680001c27983 */ /* 0x000ea80000300800 */
[----:B------:R-:W2:Y:S04]  /*85ea0*/  LDL.LU R195, [R1+0xd6c] ;  /* 0x000d6c0001c37983 */ /* 0x000ea80000300800 */
[----:B------:R-:W2:Y:S04]  /*85eb0*/  LDL.LU R196, [R1+0xd70] ;  /* 0x000d700001c47983 */ /* 0x000ea80000300800 */
[----:B------:R-:W2:Y:S04]  /*85ec0*/  LDL.LU R197, [R1+0xd74] ;  /* 0x000d740001c57983 */ /* 0x000ea80000300800 */
[----:B------:R-:W2:Y:S04]  /*85ed0*/  LDL.LU R198, [R1+0xd78] ;  /* 0x000d780001c67983 */ /* 0x000ea80000300800 */
[----:B------:R-:W2:Y:S01]  /*85ee0*/  LDL.LU R199, [R1+0xd7c] ;  /* 0x000d7c0001c77983 */ /* 0x000ea20000300800 */
[----:B------:R-:W-:-:S03]  /*85ef0*/  MOV R37, R208 ;  /* 0x000000d000257202 */ /* 0x000fc60000000f00 */
[----:B------:R-:W2:Y:S01]  /*85f00*/  LDL.LU R204, [R1+0xd90] ;  /* 0x000d900001cc7983 */ /* 0x000ea20000300800 */
[----:B------:R-:W-:-:S03]  /*85f10*/  IMAD.MOV.U32 R36, RZ, RZ, R209 ;  /* 0x000000ffff247224 */ /* 0x000fc600078e00d1 */
[----:B------:R-:W2:Y:S01]  /*85f20*/  LDL.LU R205, [R1+0xd94] ;  /* 0x000d940001cd7983 */ /* 0x000ea20000300800 */
[----:B------:R-:W-:-:S03]  /*85f30*/  IMAD.MOV.U32 R33, RZ, RZ, R210 ;  /* 0x000000ffff217224 */ /* 0x000fc600078e00d2 */
[----:B------:R-:W2:Y:S01]  /*85f40*/  LDL.LU R206, [R1+0xd98] ;  /* 0x000d980001ce7983 */ /* 0x000ea20000300800 */
[----:B------:R-:W-:-:S03]  /*85f50*/  IMAD.MOV.U32 R32, RZ, RZ, R211 ;  /* 0x000000ffff207224 */ /* 0x000fc600078e00d3 */
        /* <DEDUP_REMOVED lines=16> */
[----:B------:R-:W2:Y:S04]  /*86060*/  LDL.LU R247, [R1+0xddc] ;  /* 0x000ddc0001f77983 */ /* 0x000ea80000300800 */
        /* <DEDUP_REMOVED lines=32> */
[----:B-1----:R-:W4:Y:S04]  /*86270*/  LDL.LU R4, [R1+0xba0] ;  /* 0x000ba00001047983 */ /* 0x002f280000300800 */
[----:B------:R-:W4:Y:S04]  /*86280*/  LDL.LU R5, [R1+0xba4] ;  /* 0x000ba40001057983 */ /* 0x000f280000300800 */
[----:B---3--:R-:W3:Y:S04]  /*86290*/  LDL.LU R6, [R1+0xba8] ;  /* 0x000ba80001067983 */ /* 0x008ee80000300800 */
[----:B------:R-:W3:Y:S04]  /*862a0*/  LDL.LU R7, [R1+0xbac] ;  /* 0x000bac0001077983 */ /* 0x000ee80000300800 */
[----:B------:R-:W-:Y:S04]  /*862b0*/  LDS R224, [R3+UR6+0x82100] ;  /* 0x0821000603e07984 */ /* 0x000fe80008000800 */
[----:B------:R-:W-:Y:S04]  /*862c0*/  LDS R226, [R3+UR6+0x83100] ;  /* 0x0831000603e27984 */ /* 0x000fe80008000800 */
[----:B------:R-:W-:Y:S04]  /*862d0*/  LDS R225, [R41+UR6+0x82100] ;  /* 0x0821000629e17984 */ /* 0x000fe80008000800 */
[----:B------:R-:W3:Y:S01]  /*862e0*/  LDS R227, [R41+UR6+0x83100] ;  /* 0x0831000629e37984 */ /* 0x000ee20008000800 */
[C---:B--2---:R-:W-:Y:S08]  /*862f0*/  HMMA.1688.F32.TF32 R52, R216.reuse, R74, R244 ;  /* 0x0000004ad834723c */ /* 0x044ff000000810f4 */
[C---:B----4-:R-:W-:Y:S08]  /*86300*/  HMMA.1688.F32.TF32 R56, R216.reuse, R70, R228 ;  /* 0x00000046d838723c */ /* 0x050ff000000810e4 */
[C---:B------:R-:W-:Y:S11]  /*86310*/  HMMA.1688.F32.TF32 R60, R216.reuse, R78, R248 ;  /* 0x0000004ed83c723c */ /* 0x040ff600000810f8 */
[----:B------:R-:W-:Y:S04]  /*86320*/  STL.64 [R1+0xde0], R56 ;  /* 0x000de03801007387 */ /* 0x000fe80000100a00 */
[----:B------:R1:W-:Y:S04]  /*86330*/  STL.64 [R1+0xde8], R58 ;  /* 0x000de83a01007387 */ /* 0x0003e80000100a00 */
[----:B------:R-:W-:Y:S04]  /*86340*/  STL.64 [R1+0xdd0], R52 ;  /* 0x000dd03401007387 */ /* 0x000fe80000100a00 */
[----:B------:R2:W-:Y:S01]  /*86350*/  STL.64 [R1+0xdd8], R54 ;  /* 0x000dd83601007387 */ /* 0x0005e20000100a00 */
[C---:B-1----:R-:W-:Y:S08]  /*86360*/  HMMA.1688.F32.TF32 R56, R216.reuse, R82, R232 ;  /* 0x00000052d838723c */ /* 0x042ff000000810e8 */
[C---:B--2---:R-:W-:Y:S01]  /*86370*/  HMMA.1688.F32.TF32 R52, R216.reuse, R86, R208 ;  /* 0x00000056d834723c */ /* 0x044fe200000810d0 */
[----:B------:R-:W-:Y:S04]  /*86380*/  STL.64 [R1+0xdc0], R60 ;  /* 0x000dc03c01007387 */ /* 0x000fe80000100a00 */
[----:B------:R1:W-:Y:S06]  /*86390*/  STL.64 [R1+0xdc8], R62 ;  /* 0x000dc83e01007387 */ /* 0x0003ec0000100a00 */
[----:B------:R-:W-:Y:S04]  /*863a0*/  STL.64 [R1+0xdb0], R56 ;  /* 0x000db03801007387 */ /* 0x000fe80000100a00 */
[----:B------:R2:W-:Y:S01]  /*863b0*/  STL.64 [R1+0xdb8], R58 ;  /* 0x000db83a01007387 */ /* 0x0005e20000100a00 */
[C---:B-1----:R-:W-:Y:S03]  /*863c0*/  HMMA.1688.F32.TF32 R60, R216.reuse, R90, R204 ;  /* 0x0000005ad83c723c */ /* 0x042fe600000810cc */
[----:B------:R-:W-:Y:S04]  /*863d0*/  STL.64 [R1+0xda0], R52 ;  /* 0x000da03401007387 */ /* 0x000fe80000100a00 */
[----:B------:R1:W-:Y:S01]  /*863e0*/  STL.64 [R1+0xda8], R54 ;  /* 0x000da83601007387 */ /* 0x0003e20000100a00 */
[C---:B--2---:R-:W-:Y:S08]  /*863f0*/  HMMA.1688.F32.TF32 R56, R216.reuse, R94, R200 ;  /* 0x0000005ed838723c */ /* 0x044ff000000810c8 */
[C---:B-1----:R-:W-:Y:S03]  /*86400*/  HMMA.1688.F32.TF32 R52, R216.reuse, R98, R196 ;  /* 0x00000062d834723c */ /* 0x042fe600000810c4 */
        /* <DEDUP_REMOVED lines=28> */
[----:B------:R1:W-:Y:S01]  /*865d0*/  STL.64 [R1+0xc68], R62 ;  /* 0x000c683e01007387 */ /* 0x0003e20000100a00 */
[C---:B---3--:R-:W-:Y:S03]  /*865e0*/  HMMA.1688.F32.TF32 R4, R224.reuse, R46, R4 ;  /* 0x0000002ee004723c */ /* 0x048fe60000081004 */
[----:B------:R-:W-:Y:S04]  /*865f0*/  LDS R216, [R3+UR6+0x82180] ;  /* 0x0821800603d87984 */ /* 0x000fe80008000800 */
[----:B------:R-:W-:Y:S01]  /*86600*/  STL.64 [R1+0xc50], R56 ;  /* 0x000c503801007387 */ /* 0x000fe20000100a00 */
[C---:B-1----:R-:W-:Y:S03]  /*86610*/  HMMA.1688.F32.TF32 R60, R224.reuse, R10, R156 ;  /* 0x0000000ae03c723c */ /* 0x042fe6000008109c */
[----:B------:R1:W-:Y:S04]  /*86620*/  STL.64 [R1+0xc58], R58 ;  /* 0x000c583a01007387 */ /* 0x0003e80000100a00 */
[----:B------:R-:W-:Y:S04]  /*86630*/  STL.64 [R1+0xc40], R52 ;  /* 0x000c403401007387 */ /* 0x000fe80000100a00 */
[----:B------:R2:W-:Y:S01]  /*86640*/  STL.64 [R1+0xc48], R54 ;  /* 0x000c483601007387 */ /* 0x0005e20000100a00 */
[C---:B-1----:R-:W-:Y:S03]  /*86650*/  HMMA.1688.F32.TF32 R56, R224.reuse, R14, R152 ;  /* 0x0000000ee038723c */ /* 0x042fe60000081098 */
[----:B------:R-:W-:Y:S04]  /*86660*/  LDS R218, [R3+UR6+0x83180] ;  /* 0x0831800603da7984 */ /* 0x000fe80008000800 */
[----:B------:R-:W-:Y:S01]  /*86670*/  LDS R217, [R41+UR6+0x82180] ;  /* 0x0821800629d97984 */ /* 0x000fe20008000800 */
[C---:B--2---:R-:W-:Y:S03]  /*86680*/  HMMA.1688.F32.TF32 R52, R224.reuse, R18, R148 ;  /* 0x00000012e034723c */ /* 0x044fe60000081094 */
[----:B------:R-:W-:Y:S04]  /*86690*/  STL.64 [R1+0xc30], R60 ;  /* 0x000c303c01007387 */ /* 0x000fe80000100a00 */
[----:B------:R1:W-:Y:S04]  /*866a0*/  STL.64 [R1+0xc38], R62 ;  /* 0x000c383e01007387 */ /* 0x0003e80000100a00 */
[----:B------:R-:W2:Y:S04]  /*866b0*/  LDS R219, [R41+UR6+0x83180] ;  /* 0x0831800629db7984 */ /* 0x000ea80008000800 */
[----:B------:R-:W-:Y:S01]  /*866c0*/  STL.64 [R1+0xc20], R56 ;  /* 0x000c203801007387 */ /* 0x000fe20000100a00 */
[C---:B-1----:R-:W-:Y:S03]  /*866d0*/  HMMA.1688.F32.TF32 R60, R224.reuse, R22, R144 ;  /* 0x00000016e03c723c */ /* 0x042fe60000081090 */
[----:B------:R1:W-:Y:S04]  /*866e0*/  STL.64 [R1+0xc28], R58 ;  /* 0x000c283a01007387 */ /* 0x0003e80000100a00 */
[----:B------:R-:W-:Y:S04]  /*866f0*/  STL.64 [R1+0xc10], R52 ;  /* 0x000c103401007387 */ /* 0x000fe80000100a00 */
[----:B------:R3:W-:Y:S01]  /*86700*/  STL.64 [R1+0xc18], R54 ;  /* 0x000c183601007387 */ /* 0x0007e20000100a00 */
[C---:B-1----:R-:W-:Y:S08]  /*86710*/  HMMA.1688.F32.TF32 R56, R224.reuse, R26, R140 ;  /* 0x0000001ae038723c */ /* 0x042ff0000008108c */
[C---:B---3--:R-:W-:Y:S01]  /*86720*/  HMMA.1688.F32.TF32 R52, R224.reuse, R30, R136 ;  /* 0x0000001ee034723c */ /* 0x048fe20000081088 */
[----:B------:R-:W-:Y:S04]  /*86730*/  STL.64 [R1+0xc00], R60 ;  /* 0x000c003c01007387 */ /* 0x000fe80000100a00 */
[----:B------:R1:W-:Y:S06]  /*86740*/  STL.64 [R1+0xc08], R62 ;  /* 0x000c083e01007387 */ /* 0x0003ec0000100a00 */
[----:B------:R-:W-:Y:S04]  /*86750*/  STL.64 [R1+0xbf0], R56 ;  /* 0x000bf03801007387 */ /* 0x000fe80000100a00 */
[----:B------:R3:W-:Y:S01]  /*86760*/  STL.64 [R1+0xbf8], R58 ;  /* 0x000bf83a01007387 */ /* 0x0007e20000100a00 */
[C---:B-1----:R-:W-:Y:S03]  /*86770*/  HMMA.1688.F32.TF32 R60, R224.reuse, R34, R212 ;  /* 0x00000022e03c723c */ /* 0x042fe600000810d4 */
[----:B------:R-:W-:Y:S04]  /*86780*/  STL.64 [R1+0xbe0], R52 ;  /* 0x000be03401007387 */ /* 0x000fe80000100a00 */
[----:B------:R1:W-:Y:S01]  /*86790*/  STL.64 [R1+0xbe8], R54 ;  /* 0x000be83601007387 */ /* 0x0003e20000100a00 */
[C---:B---3--:R-:W-:Y:S08]  /*867a0*/  HMMA.1688.F32.TF32 R56, R224.reuse, R38, R236 ;  /* 0x00000026e038723c */ /* 0x048ff000000810ec */
[C---:B-1----:R-:W-:Y:S03]  /*867b0*/  HMMA.1688.F32.TF32 R52, R224.reuse, R42, R220 ;  /* 0x0000002ae034723c */ /* 0x042fe600000810dc */
[----:B------:R-:W-:Y:S04]  /*867c0*/  STL.64 [R1+0xbd0], R60 ;  /* 0x000bd03c01007387 */ /* 0x000fe80000100a00 */
[----:B------:R-:W-:Y:S04]  /*867d0*/  STL.64 [R1+0xbd8], R62 ;  /* 0x000bd83e01007387 */ /* 0x000fe80000100a00 */
[----:B------:R-:W-:Y:S04]  /*867e0*/  STL.64 [R1+0xbc0], R56 ;  /* 0x000bc03801007387 */ /* 0x000fe80000100a00 */
[----:B------:R-:W-:Y:S04]  /*867f0*/  STL.64 [R1+0xbc8], R58 ;  /* 0x000bc83a01007387 */ /* 0x000fe80000100a00 */
[----:B------:R-:W3:Y:S04]  /*86800*/  LDL.LU R236, [R1+0x860] ;  /* 0x0008600001ec7983 */ /* 0x000ee80000300800 */
[----:B------:R-:W-:Y:S04]  /*86810*/  STL.64 [R1+0xbb0], R52 ;  /* 0x000bb03401007387 */ /* 0x000fe80000100a00 */
[----:B------:R-:W-:Y:S04]  /*86820*/  STL.64 [R1+0xbb8], R54 ;  /* 0x000bb83601007387 */ /* 0x000fe80000100a00 */
[----:B------:R1:W-:Y:S04]  /*86830*/  STL.64 [R1+0xba0], R4 ;  /* 0x000ba00401007387 */ /* 0x0003e80000100a00 */
[----:B------:R4:W-:Y:S04]  /*86840*/  STL.64 [R1+0xba8], R6 ;  /* 0x000ba80601007387 */ /* 0x0009e80000100a00 */
        /* <DEDUP_REMOVED lines=79> */
[----:B-1----:R-:W2:Y:S04]  /*86d40*/  LDL.LU R4, [R1+0xb60] ;  /* 0x000b600001047983 */ /* 0x002ea80000300800 */
[----:B------:R-:W2:Y:S04]  /*86d50*/  LDL.LU R5, [R1+0xb64] ;  /* 0x000b640001057983 */ /* 0x000ea80000300800 */
[----:B----4-:R-:W4:Y:S04]  /*86d60*/  LDL.LU R6, [R1+0xb68] ;  /* 0x000b680001067983 */ /* 0x010f280000300800 */
        /* <DEDUP_REMOVED lines=41> */
[----:B--2---:R-:W-:-:S15]  /*87000*/  HMMA.1688.F32.TF32 R52, R224, R50, R52 ;  /* 0x00000032e034723c */ /* 0x004fde0000081034 */
[----:B------:R-:W-:-:S04]  /*87010*/  NOP ;  /* 0x0000000000007918 */ /* 0x000fc80000000000 */
[----:B------:R-:W-:Y:S04]  /*87020*/  STL.64 [R1+0xb90], R52 ;  /* 0x000b903401007387 */ /* 0x000fe80000100a00 */
[----:B------:R1:W-:Y:S04]  /*87030*/  STL.64 [R1+0xb98], R54 ;  /* 0x000b983601007387 */ /* 0x0003e80000100a00 */
[----:B-1----:R-:W2:Y:S04]  /*87040*/  LDL.LU.64 R54, [R1+0x8020] ;  /* 0x0080200001367983 */ /* 0x002ea80000300a00 */
[----:B------:R-:W3:Y:S01]  /*87050*/  LDL.LU.64 R52, [R1+0x8018] ;  /* 0x0080180001347983 */ /* 0x000ee20000300a00 */
[----:B--2---:R-:W-:-:S15]  /*87060*/  HMMA.1688.F32.TF32 R56, R224, R54, R56 ;  /* 0x00000036e038723c */ /* 0x004fde0000081038 */
[----:B------:R-:W-:-:S04]  /*87070*/  NOP ;  /* 0x0000000000007918 */ /* 0x000fc80000000000 */
[----:B------:R-:W-:Y:S04]  /*87080*/  STL.64 [R1+0xb80], R56 ;  /* 0x000b803801007387 */ /* 0x000fe80000100a00 */
[----:B------:R1:W-:Y:S04]  /*87090*/  STL.64 [R1+0xb88], R58 ;  /* 0x000b883a01007387 */ /* 0x0003e80000100a00 */
[----:B-1----:R-:W3:Y:S04]  /*870a0*/  LDL.LU.64 R58, [R1+0x8010] ;  /* 0x00801000013a7983 */ /* 0x002ee80000300a00 */
[----:B------:R-:W2:Y:S01]  /*870b0*/  LDL.LU.64 R56, [R1+0x8008] ;  /* 0x0080080001387983 */ /* 0x000ea20000300a00 */
[----:B---3--:R-:W-:-:S15]  /*870c0*/  HMMA.1688.F32.TF32 R60, R224, R58, R60 ;  /* 0x0000003ae03c723c */ /* 0x008fde000008103c */
[----:B------:R-:W-:-:S04]  /*870d0*/  NOP ;  /* 0x0000000000007918 */ /* 0x000fc80000000000 */
[----:B------:R-:W-:Y:S04]  /*870e0*/  STL.64 [R1+0xb70], R60 ;  /* 0x000b703c01007387 */ /* 0x000fe80000100a00 */
[----:B------:R1:W-:Y:S04]  /*870f0*/  STL.64 [R1+0xb78], R62 ;  /* 0x000b783e01007387 */ /* 0x0003e80000100a00 */
[----:B-1----:R-:W4:Y:S01]  /*87100*/  LDL.LU.64 R62, [R1+0x8000] ;  /* 0x00800000013e7983 */ /* 0x002f220000300a00 */
[C---:B------:R-:W-:Y:S03]  /*87110*/  HMMA.1688.F32.TF32 R240, R224.reuse, R66, R240 ;  /* 0x00000042e0f0723c */ /* 0x040fe600000810f0 */
[----:B------:R-:W3:Y:S05]  /*87120*/  LDL.LU.64 R60, [R1+0x7ff8] ;  /* 0x007ff800013c7983 */ /* 0x000eea0000300a00 */
        /* <DEDUP_REMOVED lines=17> */
[C---:B------:R-:W-:Y:S08]  /*87240*/  HMMA.1688.F32.TF32 R148, R216.reuse, R18, R148 ;  /* 0x00000012d894723c */ /* 0x040ff00000081094 */
[C---:B------:R-:W-:Y:S08]  /*87250*/  HMMA.1688.F32.TF32 R144, R216.reuse, R22, R144 ;  /* 0x00000016d890723c */ /* 0x040ff00000081090 */
[C---:B------:R-:W-:Y:S08]  /*87260*/  HMMA.1688.F32.TF32 R140, R216.reuse, R26, R140 ;  /* 0x0000001ad88c723c */ /* 0x040ff0000008108c */
[----:B------:R-:W-:Y:S08]  /*87270*/  HMMA.1688.F32.TF32 R136, R216, R30, R136 ;  /* 0x0000001ed888723c */ /* 0x000ff00000081088 */
[----:B----4-:R-:W-:-:S15]  /*87280*/  HMMA.1688.F32.TF32 R4, R224, R62, R4 ;  /* 0x0000003ee004723c */ /* 0x010fde0000081004 */
[----:B------:R-:W-:-:S04]  /*87290*/  NOP ;  /* 0x0000000000007918 */ /* 0x000fc80000000000 */
[----:B------:R-:W-:Y:S04]  /*872a0*/  STL.64 [R1+0xb60], R4 ;  /* 0x000b600401007387 */ /* 0x000fe80000100a00 */
[----:B------:R1:W-:Y:S04]  /*872b0*/  STL.64 [R1+0xb68], R6 ;  /* 0x000b680601007387 */ /* 0x0003e80000100a00 */
[----:B-1----:R-:W4:Y:S04]  /*872c0*/  LDL.LU.64 R6, [R1+0x7ff0] ;  /* 0x007ff00001067983 */ /* 0x002f280000300a00 */
[----:B------:R-:W2:Y:S04]  /*872d0*/  LDL.LU.64 R4, [R1+0x7fe8] ;  /* 0x007fe80001047983 */ /* 0x000ea80000300a00 */
[----:B------:R-:W-:Y:S04]  /*872e0*/  STL.64 [R1+0xb50], R240 ;  /* 0x000b50f001007387 */ /* 0x000fe80000100a00 */
[----:B------:R1:W-:Y:S04]  /*872f0*/  STL.64 [R1+0xb58], R242 ;  /* 0x000b58f201007387 */ /* 0x0003e80000100a00 */
[----:B------:R-:W-:Y:S04]  /*87300*/  STL.64 [R1+0xb40], R228 ;  /* 0x000b40e401007387 */ /* 0x000fe80000100a00 */
[----:B------:R3:W-:Y:S01]  /*87310*/  STL.64 [R1+0xb48], R230 ;  /* 0x000b48e601007387 */ /* 0x0007e20000100a00 */
[C---:B-1----:R-:W-:Y:S08]  /*87320*/  HMMA.1688.F32.TF32 R240, R224.reuse, R78, R248 ;  /* 0x0000004ee0f0723c */ /* 0x042ff000000810f8 */
[----:B---3--:R-:W-:Y:S01]  /*87330*/  HMMA.1688.F32.TF32 R228, R224, R82, R232 ;  /* 0x00000052e0e4723c */ /* 0x008fe200000810e8 */
[----:B------:R-:W-:Y:S04]  /*87340*/  STL.64 [R1+0xb30], R244 ;  /* 0x000b30f401007387 */ /* 0x000fe80000100a00 */
[----:B------:R-:W-:Y:S04]  /*87350*/  STL.64 [R1+0xb38], R246 ;  /* 0x000b38f601007387 */ /* 0x000fe80000100a00 */
[----:B------:R-:W-:Y:S04]  /*87360*/  LDS R224, [R3+UR6+0x82200] ;  /* 0x0822000603e07984 */ /* 0x000fe80008000800 */
        /* <DEDUP_REMOVED lines=43> */
[C---:B---3--:R-:W-:Y:S03]  /*87620*/  HMMA.1688.F32.TF32 R140, R216.reuse, R38, R236 ;  /* 0x00000026d88c723c */ /* 0x048fe600000810ec */
[----:B------:R-:W-:Y:S04]  /*87630*/  LDS R226, [R3+UR6+0x83200] ;  /* 0x0832000603e27984 */ /* 0x000fe80008000800 */
[----:B------:R-:W-:Y:S01]  /*87640*/  LDS R225, [R41+UR6+0x82200] ;  /* 0x0822000629e17984 */ /* 0x000fe20008000800 */
[C---:B-1----:R-:W-:Y:S03]  /*87650*/  HMMA.1688.F32.TF32 R136, R216.reuse, R42, R220 ;  /* 0x0000002ad888723c */ /* 0x042fe600000810dc */
[----:B------:R-:W1:Y:S04]  /*87660*/  LDS R227, [R41+UR6+0x83200] ;  /* 0x0832000629e37984 */ /* 0x000e680008000800 */
        /* <DEDUP_REMOVED lines=10> */
[----:B-1----:R-:W2:Y:S04]  /*87710*/  LDL.LU R136, [R1+0x8f0] ;  /* 0x0008f00001887983 */ /* 0x002ea80000300800 */
        /* <DEDUP_REMOVED lines=91> */
[C---:B--2---:R-:W-:Y:S08]  /*87cd0*/  HMMA.1688.F32.TF32 R228, R216.reuse, R46, R248 ;  /* 0x0000002ed8e4723c */ /* 0x044ff000000810f8 */
[C---:B------:R-:W-:Y:S08]  /*87ce0*/  HMMA.1688.F32.TF32 R240, R216.reuse, R50, R232 ;  /* 0x00000032d8f0723c */ /* 0x040ff000000810e8 */
[C---:B---3--:R-:W-:Y:S03]  /*87cf0*/  HMMA.1688.F32.TF32 R232, R216.reuse, R54, R208 ;  /* 0x00000036d8e8723c */ /* 0x048fe600000810d0 */
[----:B------:R-:W-:Y:S04]  /*87d00*/  STL.64 [R1+0xd70], R228 ;  /* 0x000d70e401007387 */ /* 0x000fe80000100a00 */
[----:B------:R1:W-:Y:S01]  /*87d10*/  STL.64 [R1+0xd78], R230 ;  /* 0x000d78e601007387 */ /* 0x0003e20000100a00 */
[C---:B------:R-:W-:Y:S08]  /*87d20*/  HMMA.1688.F32.TF32 R208, R216.reuse, R62, R200 ;  /* 0x0000003ed8d0723c */ /* 0x040ff000000810c8 */
[C---:B-1----:R-:W-:Y:S08]  /*87d30*/  HMMA.1688.F32.TF32 R228, R216.reuse, R58, R204 ;  /* 0x0000003ad8e4723c */ /* 0x042ff000000810cc */
        /* <DEDUP_REMOVED lines=62> */
[----:B------:R-:W2:Y:S04]  /*88120*/  LDL.LU R236, [R1+0x6f0] ;  /* 0x0006f00001ec7983 */ /* 0x000ea80000300800 */
[----:B------:R-:W-:Y:S01]  /*88130*/  LDS R216, [R3+UR6+0x82280] ;  /* 0x0822800603d87984 */ /* 0x000fe20008000800 */
[----:B-1----:R-:W-:Y:S03]  /*88140*/  HMMA.1688.F32.TF32 R136, R224, R10, R220 ;  /* 0x0000000ae088723c */ /* 0x002fe600000810dc */
[----:B------:R-:W-:Y:S04]  /*88150*/  LDS R218, [R3+UR6+0x83280] ;  /* 0x0832800603da7984 */ /* 0x000fe80008000800 */
[----:B------:R-:W-:Y:S04]  /*88160*/  LDS R217, [R41+UR6+0x82280] ;  /* 0x0822800629d97984 */ /* 0x000fe80008000800 */
[----:B------:R-:W1:Y:S08]  /*88170*/  LDS R219, [R41+UR6+0x83280] ;  /* 0x0832800629db7984 */ /* 0x000e700008000800 */
[----:B------:R3:W-:Y:S04]  /*88180*/  STL.64 [R1+0x2530], R136 ;  /* 0x0025308801007387 */ /* 0x0007e80000100a00 */
[----:B------:R4:W-:Y:S04]  /*88190*/  STL.64 [R1+0x2538], R138 ;  /* 0x0025388a01007387 */ /* 0x0009e80000100a00 */
[----:B------:R-:W2:Y:S04]  /*881a0*/  LDL.LU R237, [R1+0x6f4] ;  /* 0x0006f40001ed7983 */ /* 0x000ea80000300800 */
[----:B------:R-:W2:Y:S04]  /*881b0*/  LDL.LU R238, [R1+0x6f8] ;  /* 0x0006f80001ee7983 */ /* 0x000ea80000300800 */
[----:B------:R-:W2:Y:S04]  /*881c0*/  LDL.LU R239, [R1+0x6fc] ;  /* 0x0006fc0001ef7983 */ /* 0x000ea80000300800 */
[----:B------:R-:W2:Y:S04]  /*881d0*/  LDL.LU R212, [R1+0x700] ;  /* 0x0007000001d47983 */ /* 0x000ea80000300800 */
[----:B------:R-:W2:Y:S04]  /*881e0*/  LDL.LU R213, [R1+0x704] ;  /* 0x0007040001d57983 */ /* 0x000ea80000300800 */
[----:B------:R-:W2:Y:S04]  /*881f0*/  LDL.LU R214, [R1+0x708] ;  /* 0x0007080001d67983 */ /* 0x000ea80000300800 */
[----:B------:R-:W2:Y:S04]  /*88200*/  LDL.LU R215, [R1+0x70c] ;  /* 0x00070c0001d77983 */ /* 0x000ea80000300800 */
[----:B---3--:R-:W3:Y:S04]  /*88210*/  LDL.LU R136, [R1+0x710] ;  /* 0x0007100001887983 */ /* 0x008ee80000300800 */
[----:B------:R-:W3:Y:S04]  /*88220*/  LDL.LU R137, [R1+0x714] ;  /* 0x0007140001897983 */ /* 0x000ee80000300800 */
[----:B----4-:R-:W3:Y:S04]  /*88230*/  LDL.LU R138, [R1+0x718] ;  /* 0x00071800018a7983 */ /* 0x010ee80000300800 */
[----:B------:R-:W3:Y:S04]  /*88240*/  LDL.LU R139, [R1+0x71c] ;  /* 0x00071c00018b7983 */ /* 0x000ee80000300800 */
        /* <DEDUP_REMOVED lines=68> */
[----:B------:R-:W-:-:S02]  /*88690*/  IMAD.MOV.U32 R223, RZ, RZ, R0 ;  /* 0x000000ffffdf7224 */ /* 0x000fc400078e0000 */
[----:B------:R-:W-:Y:S02]  /*886a0*/  IMAD.MOV.U32 R222, RZ, RZ, R2 ;  /* 0x000000ffffde7224 */ /* 0x000fe400078e0002 */
[----:B------:R-:W-:Y:S01]  /*886b0*/  IMAD.MOV.U32 R221, RZ, RZ, R7 ;  /* 0x000000ffffdd7224 */ /* 0x000fe200078e0007 */
[----:B------:R-:W-:Y:S01]  /*886c0*/  MOV R220, R252 ;  /* 0x000000fc00dc7202 */ /* 0x000fe20000000f00 */
[C---:B--2---:R-:W-:Y:S08]  /*886d0*/  HMMA.1688.F32.TF32 R184, R224.reuse, R34, R184 ;  /* 0x00000022e0b8723c */ /* 0x044ff000000810b8 */
[C---:B---3--:R-:W-:Y:S08]  /*886e0*/  HMMA.1688.F32.TF32 R188, R224.reuse, R30, R188 ;  /* 0x0000001ee0bc723c */ /* 0x048ff000000810bc */
[C---:B----4-:R-:W-:Y:S08]  /*886f0*/  HMMA.1688.F32.TF32 R192, R224.reuse, R26, R192 ;  /* 0x0000001ae0c0723c */ /* 0x050ff000000810c0 */
[C---:B------:R-:W-:Y:S08]  /*88700*/  HMMA.1688.F32.TF32 R200, R224.reuse, R18, R200 ;  /* 0x00000012e0c8723c */ /* 0x040ff000000810c8 */
[C---:B------:R-:W-:Y:S08]  /*88710*/  HMMA.1688.F32.TF32 R204, R224.reuse, R14, R204 ;  /* 0x0000000ee0cc723c */ /* 0x040ff000000810cc */
[C---:B------:R-:W-:Y:S11]  /*88720*/  HMMA.1688.F32.TF32 R196, R224.reuse, R22, R196 ;  /* 0x00000016e0c4723c */ /* 0x040ff600000810c4 */
[----:B------:R-:W-:Y:S01]  /*88730*/  STL.64 [R1+0x2520], R204 ;  /* 0x002520cc01007387 */ /* 0x000fe20000100a00 */
[----:B------:R-:W-:Y:S03]  /*88740*/  HMMA.1688.F32.TF32 R180, R224, R38, R180 ;  /* 0x00000026e0b4723c */ /* 0x000fe600000810b4 */
[----:B------:R-:W-:Y:S04]  /*88750*/  STL.64 [R1+0x2528], R206 ;  /* 0x002528ce01007387 */ /* 0x000fe80000100a00 */
[----:B------:R-:W-:Y:S04]  /*88760*/  STL.64 [R1+0x2510], R200 ;  /* 0x002510c801007387 */ /* 0x000fe80000100a00 */
[----:B------:R-:W-:Y:S04]  /*88770*/  STL.64 [R1+0x2518], R202 ;  /* 0x002518ca01007387 */ /* 0x000fe80000100a00 */
[----:B------:R-:W-:Y:S04]  /*88780*/  STL.64 [R1+0x2500], R196 ;  /* 0x002500c401007387 */ /* 0x000fe80000100a00 */
[----:B------:R-:W-:Y:S01]  /*88790*/  STL.64 [R1+0x2508], R198 ;  /* 0x002508c601007387 */ /* 0x000fe20000100a00 */
[----:B------:R-:W-:-:S03]  /*887a0*/  IMAD.MOV.U32 R0, RZ, RZ, R183 ;  /* 0x000000ffff007224 */ /* 0x000fc600078e00b7 */
[----:B------:R-:W-:Y:S01]  /*887b0*/  STL.64 [R1+0x24f0], R192 ;  /* 0x0024f0c001007387 */ /* 0x000fe20000100a00 */
[----:B------:R-:W-:-:S03]  /*887c0*/  IMAD.MOV.U32 R2, RZ, RZ, R182 ;  /* 0x000000ffff027224 */ /* 0x000fc600078e00b6 */
[----:B------:R-:W-:Y:S01]  /*887d0*/  STL.64 [R1+0x24f8], R194 ;  /* 0x0024f8c201007387 */ /* 0x000fe20000100a00 */
[----:B------:R-:W-:-:S03]  /*887e0*/  IMAD.MOV.U32 R7, RZ, RZ, R181 ;  /* 0x000000ffff077224 */ /* 0x000fc600078e00b5 */
[----:B------:R-:W-:Y:S04]  /*887f0*/  STL.64 [R1+0x24e0], R188 ;  /* 0x0024e0bc01007387 */ /* 0x000fe80000100a00 */
[----:B------:R-:W-:Y:S04]  /*88800*/  STL.64 [R1+0x24e8], R190 ;  /* 0x0024e8be01007387 */ /* 0x000fe80000100a00 */
[----:B------:R-:W-:Y:S04]  /*88810*/  STL.64 [R1+0x24d0], R184 ;  /* 0x0024d0b801007387 */ /* 0x000fe80000100a00 */
[----:B------:R-:W-:Y:S01]  /*88820*/  STL.64 [R1+0x24d8], R186 ;  /* 0x0024d8ba01007387 */ /* 0x000fe20000100a00 */
[C---:B------:R-:W-:Y:S03]  /*88830*/  HMMA.1688.F32.TF32 R176, R224.reuse, R42, R176 ;  /* 0x0000002ae0b0723c */ /* 0x040fe600000810b0 */
[----:B------:R-:W-:Y:S04]  /*88840*/  STL [R1+0x7c5c], R0 ;  /* 0x007c5c0001007387 */ /* 0x000fe80000100800 */
[----:B------:R-:W-:Y:S04]  /*88850*/  STL [R1+0x7c58], R2 ;  /* 0x007c580201007387 */ /* 0x000fe80000100800 */
[----:B------:R-:W-:Y:S04]  /*88860*/  STL [R1+0x7c54], R7 ;  /* 0x007c540701007387 */ /* 0x000fe80000100800 */
[----:B------:R-:W-:Y:S04]  /*88870*/  STL [R1+0x7fe0], R6 ;  /* 0x007fe00601007387 */ /* 0x000fe80000100800 */
[----:B------:R2:W-:Y:S01]  /*88880*/  STL.64 [R1+0x7fd8], R4 ;  /* 0x007fd80401007387 */ /* 0x0005e20000100a00 */
[----:B------:R-:W-:Y:S01]  /*88890*/  IMAD.MOV.U32 R252, RZ, RZ, R180 ;  /* 0x000000fffffc7224 */ /* 0x000fe200078e00b4 */
[C---:B--2---:R-:W-:Y:S04]  /*888a0*/  HMMA.1688.F32.TF32 R4, R224.reuse, R46, R172 ;  /* 0x0000002ee004723c */ /* 0x044fe800000810ac */
[----:B------:R-:W-:Y:S04]  /*888b0*/  STL [R1+0x7c50], R252 ;  /* 0x007c50fc01007387 */ /* 0x000fe80000100800 */
[----:B------:R-:W-:Y:S01]  /*888c0*/  STL.64 [R1+0x24b0], R176 ;  /* 0x0024b0b001007387 */ /* 0x000fe20000100a00 */
[C---:B------:R-:W-:Y:S03]  /*888d0*/  HMMA.1688.F32.TF32 R168, R224.reuse, R50, R168 ;  /* 0x00000032e0a8723c */ /* 0x040fe600000810a8 */
[----:B------:R-:W-:Y:S05]  /*888e0*/  STL.64 [R1+0x24b8], R178 ;  /* 0x0024b8b201007387 */ /* 0x000fea0000100a00 */
[C---:B------:R-:W-:Y:S02]  /*888f0*/  HMMA.1688.F32.TF32 R164, R224.reuse, R54, R164 ;  /* 0x00000036e0a4723c */ /* 0x040fe400000810a4 */
[----:B------:R-:W-:Y:S04]  /*88900*/  STL.64 [R1+0x24a0], R4 ;  /* 0x0024a00401007387 */ /* 0x000fe80000100a00 */
[----:B------:R2:W-:Y:S02]  /*88910*/  STL.64 [R1+0x24a8], R6 ;  /* 0x0024a80601007387 */ /* 0x0005e40000100a00 */
[C---:B--2---:R-:W-:Y:S03]  /*88920*/  HMMA.1688.F32.TF32 R4, R224.reuse, R58, R160 ;  /* 0x0000003ae004723c */ /* 0x044fe600000810a0 */
[----:B------:R-:W-:Y:S04]  /*88930*/  STL.64 [R1+0x2490], R168 ;  /* 0x002490a801007387 */ /* 0x000fe80000100a00 */
[----:B------:R-:W-:Y:S01]  /*88940*/  STL.64 [R1+0x2498], R170 ;  /* 0x002498aa01007387 */ /* 0x000fe20000100a00 */
[C---:B------:R-:W-:Y:S03]  /*88950*/  HMMA.1688.F32.TF32 R156, R224.reuse, R62, R156 ;  /* 0x0000003ee09c723c */ /* 0x040fe6000008109c */
[----:B------:R-:W-:Y:S04]  /*88960*/  STL.64 [R1+0x2480], R164 ;  /* 0x002480a401007387 */ /* 0x000fe80000100a00 */
[----:B------:R-:W-:Y:S01]  /*88970*/  STL.64 [R1+0x2488], R166 ;  /* 0x002488a601007387 */ /* 0x000fe20000100a00 */
[C---:B------:R-:W-:Y:S03]  /*88980*/  HMMA.1688.F32.TF32 R152, R224.reuse, R66, R152 ;  /* 0x00000042e098723c */ /* 0x040fe60000081098 */
[----:B------:R-:W-:Y:S04]  /*88990*/  STL.64 [R1+0x2470], R4 ;  /* 0x0024700401007387 */ /* 0x000fe80000100a00 */
[----:B------:R2:W-:Y:S02]  /*889a0*/  STL.64 [R1+0x2478], R6 ;  /* 0x0024780601007387 */ /* 0x0005e40000100a00 */
[C---:B--2---:R-:W-:Y:S02]  /*889b0*/  HMMA.1688.F32.TF32 R4, R224.reuse, R70, R148 ;  /* 0x00000046e004723c */ /* 0x044fe40000081094 */
[----:B------:R-:W-:Y:S04]  /*889c0*/  STL.64 [R1+0x2460], R156 ;  /* 0x0024609c01007387 */ /* 0x000fe80000100a00 */
[----:B------:R-:W-:Y:S02]  /*889d0*/  STL.64 [R1+0x2468], R158 ;  /* 0x0024689e01007387 */ /* 0x000fe40000100a00 */
[C---:B------:R-:W-:Y:S02]  /*889e0*/  HMMA.1688.F32.TF32 R148, R224.reuse, R74, R144 ;  /* 0x0000004ae094723c */ /* 0x040fe40000081090 */
[----:B------:R-:W-:Y:S04]  /*889f0*/  STL.64 [R1+0x2450], R152 ;  /* 0x0024509801007387 */ /* 0x000fe80000100a00 */
[----:B------:R-:W-:Y:S02]  /*88a00*/  STL.64 [R1+0x2458], R154 ;  /* 0x0024589a01007387 */ /* 0x000fe40000100a00 */
        /* <DEDUP_REMOVED lines=12> */
[----:B--2---:R-:W-:Y:S02]  /*88ad0*/  HMMA.1688.F32.TF32 R4, R224, R94, R220 ;  /* 0x0000005ee004723c */ /* 0x004fe400000810dc */
[----:B------:R-:W-:Y:S04]  /*88ae0*/  STL.64 [R1+0x2400], R140 ;  /* 0x0024008c01007387 */ /* 0x000fe80000100a00 */
[----:B------:R-:W-:Y:S04]  /*88af0*/  STL.64 [R1+0x2408], R142 ;  /* 0x0024088e01007387 */ /* 0x000fe80000100a00 */
[----:B------:R-:W2:Y:S04]  /*88b00*/  LDL.LU R236, [R1+0x5d0] ;  /* 0x0005d00001ec7983 */ /* 0x000ea80000300800 */
[----:B------:R3:W-:Y:S04]  /*88b10*/  STL.64 [R1+0x23f0], R136 ;  /* 0x0023f08801007387 */ /* 0x0007e80000100a00 */
[----:B------:R4:W-:Y:S04]  /*88b20*/  STL.64 [R1+0x23f8], R138 ;  /* 0x0023f88a01007387 */ /* 0x0009e80000100a00 */
[----:B------:R-:W-:Y:S04]  /*88b30*/  STL.64 [R1+0x23e0], R4 ;  /* 0x0023e00401007387 */ /* 0x000fe80000100a00 */
        /* <DEDUP_REMOVED lines=32> */
[----:B------:R-:W1:Y:S04]  /*88d40*/  LDL.LU R176, [R1+0x4a0] ;  /* 0x0004a00001b07983 */ /* 0x000e680000300800 */
[----:B------:R-:W1:Y:S04]  /*88d50*/  LDL.LU R177, [R1+0x4a4] ;  /* 0x0004a40001b17983 */ /* 0x000e680000300800 */
[----:B------:R-:W1:Y:S04]  /*88d60*/  LDL.LU R178, [R1+0x4a8] ;  /* 0x0004a80001b27983 */ /* 0x000e680000300800 */
[----:B------:R-:W1:Y:S04]  /*88d70*/  LDL.LU R179, [R1+0x4ac] ;  /* 0x0004ac0001b37983 */ /* 0x000e680000300800 */
        /* <DEDUP_REMOVED lines=72> */
[C---:B-1----:R-:W-:Y:S08]  /*89200*/  HMMA.1688.F32.TF32 R176, R216.reuse, R22, R176 ;  /* 0x00000016d8b0723c */ /* 0x042ff000000810b0 */
[----:B--2---:R-:W-:Y:S08]  /*89210*/  HMMA.1688.F32.TF32 R184, R216, R14, R184 ;  /* 0x0000000ed8b8723c */ /* 0x004ff000000810b8 */
[C---:B---3--:R-:W-:Y:S08]  /*89220*/  HMMA.1688.F32.TF32 R196, R224.reuse, R130, R196 ;  /* 0x00000082e0c4723c */ /* 0x048ff000000810c4 */
[C---:B----4-:R-:W-:Y:S08]  /*89230*/  HMMA.1688.F32.TF32 R208, R224.reuse, R118, R208 ;  /* 0x00000076e0d0723c */ /* 0x050ff000000810d0 */
[C---:B------:R-:W-:Y:S08]  /*89240*/  HMMA.1688.F32.TF32 R4, R224.reuse, R98, R240 ;  /* 0x00000062e004723c */ /* 0x040ff000000810f0 */
[C---:B------:R-:W-:Y:S08]  /*89250*/  HMMA.1688.F32.TF32 R228, R224.reuse, R102, R228 ;  /* 0x00000066e0e4723c */ /* 0x040ff000000810e4 */
[C---:B------:R-:W-:Y:S03]  /*89260*/  HMMA.1688.F32.TF32 R240, R224.reuse, R106, R244 ;  /* 0x0000006ae0f0723c */ /* 0x040fe600000810f4 */
[----:B------:R-:W-:Y:S04]  /*89270*/  STL.64 [R1+0x23d0], R4 ;  /* 0x0023d00401007387 */ /* 0x000fe80000100a00 */
[----:B------:R1:W-:Y:S02]  /*89280*/  STL.64 [R1+0x23d8], R6 ;  /* 0x0023d80601007387 */ /* 0x0003e40000100a00 */
[C---:B-1----:R-:W-:Y:S02]  /*89290*/  HMMA.1688.F32.TF32 R4, R224.reuse, R110, R248 ;  /* 0x0000006ee004723c */ /* 0x042fe400000810f8 */
[----:B------:R-:W-:Y:S04]  /*892a0*/  STL.64 [R1+0x23c0], R228 ;  /* 0x0023c0e401007387 */ /* 0x000fe80000100a00 */
[----:B------:R1:W-:Y:S04]  /*892b0*/  STL.64 [R1+0x23c8], R230 ;  /* 0x0023c8e601007387 */ /* 0x0003e80000100a00 */
[----:B------:R-:W-:Y:S04]  /*892c0*/  STL.64 [R1+0x23b0], R240 ;  /* 0x0023b0f001007387 */ /* 0x000fe80000100a00 */
[----:B------:R-:W-:Y:S01]  /*892d0*/  STL.64 [R1+0x23b8], R242 ;  /* 0x0023b8f201007387 */ /* 0x000fe20000100a00 */
[C---:B-1----:R-:W-:Y:S04]  /*892e0*/  HMMA.1688.F32.TF32 R228, R224.reuse, R114, R232 ;  /* 0x00000072e0e4723c */ /* 0x042fe800000810e8 */
[----:B------:R-:W-:Y:S04]  /*892f0*/  STL.64 [R1+0x940], R4 ;  /* 0x0009400401007387 */ /* 0x000fe80000100a00 */
[----:B------:R1:W-:Y:S02]  /*89300*/  STL.64 [R1+0x948], R6 ;  /* 0x0009480601007387 */ /* 0x0003e40000100a00 */
[C---:B-1----:R-:W-:Y:S09]  /*89310*/  HMMA.1688.F32.TF32 R4, R224.reuse, R122, R204 ;  /* 0x0000007ae004723c */ /* 0x042ff200000810cc */
[----:B------:R-:W-:Y:S04]  /*89320*/  STL.64 [R1+0x930], R228 ;  /* 0x000930e401007387 */ /* 0x000fe80000100a00 */
[----:B------:R-:W-:Y:S01]  /*89330*/  STL.64 [R1+0x938], R230 ;  /* 0x000938e601007387 */ /* 0x000fe20000100a00 */
[C---:B------:R-:W-:Y:S03]  /*89340*/  HMMA.1688.F32.TF32 R200, R224.reuse, R126, R200 ;  /* 0x0000007ee0c8723c */ /* 0x040fe600000810c8 */
[----:B------:R-:W-:Y:S04]  /*89350*/  STL.64 [R1+0x920], R208 ;  /* 0x000920d001007387 */ /* 0x000fe80000100a00 */
[----:B------:R-:W-:Y:S04]  /*89360*/  STL.64 [R1+0x928], R210 ;  /* 0x000928d201007387 */ /* 0x000fe80000100a00 */
[----:B------:R-:W-:Y:S04]  /*89370*/  STL.64 [R1+0x910], R4 ;  /* 0x0009100401007387 */ /* 0x000fe80000100a00 */
[----:B------:R1:W-:Y:S02]  /*89380*/  STL.64 [R1+0x918], R6 ;  /* 0x0009180601007387 */ /* 0x0003e40000100a00 */
[----:B-1----:R-:W-:Y:S02]  /*89390*/  HMMA.1688.F32.TF32 R4, R224, R134, R192 ;  /* 0x00000086e004723c */ /* 0x002fe400000810c0 */
[----:B------:R-:W-:Y:S04]  /*893a0*/  STL.64 [R1+0x900], R200 ;  /* 0x000900c801007387 */ /* 0x000fe80000100a00 */
[----:B------:R-:W-:Y:S02]  /*893b0*/  STL.64 [R1+0x908], R202 ;  /* 0x000908ca01007387 */ /* 0x000fe40000100a00 */
[C---:B------:R-:W-:Y:S02]  /*893c0*/  HMMA.1688.F32.TF32 R188, R216.reuse, R10, R188 ;  /* 0x0000000ad8bc723c */ /* 0x040fe400000810bc */
[----:B------:R-:W-:Y:S04]  /*893d0*/  STL.64 [R1+0x8f0], R196 ;  /* 0x0008f0c401007387 */ /* 0x000fe80000100a00 */
[----:B------:R-:W-:Y:S02]  /*893e0*/  STL.64 [R1+0x8f8], R198 ;  /* 0x0008f8c601007387 */ /* 0x000fe40000100a00 */
[C---:B------:R-:W-:Y:S02]  /*893f0*/  HMMA.1688.F32.TF32 R172, R216.reuse, R26, R172 ;  /* 0x0000001ad8ac723c */ /* 0x040fe400000810ac */
[----:B------:R-:W-:Y:S04]  /*89400*/  LDS R224, [R3+UR6+0x82300] ;  /* 0x0823000603e07984 */ /* 0x000fe80008000800 */
[----:B------:R-:W-:Y:S04]  /*89410*/  STL.64 [R1+0x8e0], R4 ;  /* 0x0008e00401007387 */ /* 0x000fe80000100a00 */
[----:B------:R1:W-:Y:S01]  /*89420*/  STL.64 [R1+0x8e8], R6 ;  /* 0x0008e80601007387 */ /* 0x0003e20000100a00 */
[C---:B------:R-:W-:Y:S03]  /*89430*/  HMMA.1688.F32.TF32 R164, R216.reuse, R34, R164 ;  /* 0x00000022d8a4723c */ /* 0x040fe600000810a4 */
[----:B------:R-:W-:Y:S04]  /*89440*/  LDS R226, [R3+UR6+0x83300] ;  /* 0x0833000603e27984 */ /* 0x000fe80008000800 */
[----:B------:R-:W-:Y:S01]  /*89450*/  LDS R225, [R41+UR6+0x82300] ;  /* 0x0823000629e17984 */ /* 0x000fe20008000800 */
[C---:B-1----:R-:W-:Y:S03]  /*89460*/  HMMA.1688.F32.TF32 R4, R216.reuse, R18, R180 ;  /* 0x00000012d804723c */ /* 0x042fe600000810b4 */
[----:B------:R-:W-:Y:S04]  /*89470*/  STL.64 [R1+0x2770], R188 ;  /* 0x002770bc01007387 */ /* 0x000fe80000100a00 */
[----:B------:R-:W-:Y:S04]  /*89480*/  STL.64 [R1+0x2778], R190 ;  /* 0x002778be01007387 */ /* 0x000fe80000100a00 */
[----:B------:R-:W-:Y:S04]  /*89490*/  STL.64 [R1+0x2760], R184 ;  /* 0x002760b801007387 */ /* 0x000fe80000100a00 */
[----:B------:R-:W-:Y:S01]  /*894a0*/  STL.64 [R1+0x2768], R186 ;  /* 0x002768ba01007387 */ /* 0x000fe20000100a00 */
[C---:B------:R-:W-:Y:S03]  /*894b0*/  HMMA.1688.F32.TF32 R160, R216.reuse, R38, R160 ;  /* 0x00000026d8a0723c */ /* 0x040fe600000810a0 */
[----:B------:R-:W1:Y:S04]  /*894c0*/  LDS R227, [R41+UR6+0x83300] ;  /* 0x0833000629e37984 */ /* 0x000e680008000800 */
[----:B------:R-:W-:Y:S04]  /*894d0*/  STL.64 [R1+0x2750], R4 ;  /* 0x0027500401007387 */ /* 0x000fe80000100a00 */
[----:B------:R2:W-:Y:S02]  /*894e0*/  STL.64 [R1+0x2758], R6 ;  /* 0x0027580601007387 */ /* 0x0005e40000100a00 */
[C---:B--2---:R-:W-:Y:S02]  /*894f0*/  HMMA.1688.F32.TF32 R4, R216.reuse, R30, R168 ;  /* 0x0000001ed804723c */ /* 0x044fe400000810a8 */
[----:B------:R-:W-:Y:S04]  /*89500*/  STL.64 [R1+0x2740], R176 ;  /* 0x002740b001007387 */ /* 0x000fe80000100a00 */
[----:B------:R-:W-:Y:S04]  /*89510*/  STL.64 [R1+0x2748], R178 ;  /* 0x002748b201007387 */ /* 0x000fe80000100a00 */
[----:B------:R-:W-:Y:S04]  /*89520*/  STL.64 [R1+0x2730], R172 ;  /* 0x002730ac01007387 */ /* 0x000fe80000100a00 */
[----:B------:R-:W-:Y:S05]  /*89530*/  STL.64 [R1+0x2738], R174 ;  /* 0x002738ae01007387 */ /* 0x000fea0000100a00 */
[----:B------:R-:W-:Y:S04]  /*89540*/  STL.64 [R1+0x2720], R4 ;  /* 0x0027200401007387 */ /* 0x000fe80000100a00 */
[----:B------:R2:W-:Y:S02]  /*89550*/  STL.64 [R1+0x2728], R6 ;  /* 0x0027280601007387 */ /* 0x0005e40000100a00 */
[C---:B--2---:R-:W-:Y:S02]  /*89560*/  HMMA.1688.F32.TF32 R4, R216.reuse, R42, R156 ;  /* 0x0000002ad804723c */ /* 0x044fe4000008109c */
[----:B------:R-:W-:Y:S04]  /*89570*/  STL.64 [R1+0x2710], R164 ;  /* 0x002710a401007387 */ /* 0x000fe80000100a00 */
[----:B------:R-:W-:Y:S04]  /*89580*/  STL.64 [R1+0x2718], R166 ;  /* 0x002718a601007387 */ /* 0x000fe80000100a00 */
[----:B------:R-:W-:Y:S01]  /*89590*/  STL.64 [R1+0x2700], R160 ;  /* 0x002700a001007387 */ /* 0x000fe20000100a00 */
[C---:B------:R-:W-:Y:S03]  /*895a0*/  HMMA.1688.F32.TF32 R152, R216.reuse, R46, R152 ;  /* 0x0000002ed898723c */ /* 0x040fe60000081098 */
[----:B------:R-:W-:Y:S05]  /*895b0*/  STL.64 [R1+0x2708], R162 ;  /* 0x002708a201007387 */ /* 0x000fea0000100a00 */
[----:B------:R-:W-:Y:S04]  /*895c0*/  STL.64 [R1+0x26f0], R4 ;  /* 0x0026f00401007387 */ /* 0x000fe80000100a00 */
[----:B------:R2:W-:Y:S02]  /*895d0*/  STL.64 [R1+0x26f8], R6 ;  /* 0x0026f80601007387 */ /* 0x0005e40000100a00 */
[C---:B--2---:R-:W-:Y:S05]  /*895e0*/  HMMA.1688.F32.TF32 R4, R216.reuse, R50, R148 ;  /* 0x00000032d804723c */ /* 0x044fea0000081094 */
[----:B------:R-:W-:Y:S04]  /*895f0*/  STL.64 [R1+0x26e0], R152 ;  /* 0x0026e09801007387 */ /* 0x000fe80000100a00 */
[----:B------:R-:W-:Y:S01]  /*89600*/  STL.64 [R1+0x26e8], R154 ;  /* 0x0026e89a01007387 */ /* 0x000fe20000100a00 */
[C---:B------:R-:W-:Y:S08]  /*89610*/  HMMA.1688.F32.TF32 R148, R216.reuse, R54, R144 ;  /* 0x00000036d894723c */ /* 0x040ff00000081090 */
[C---:B------:R-:W-:Y:S01]  /*89620*/  HMMA.1688.F32.TF32 R144, R216.reuse, R58, R140 ;  /* 0x0000003ad890723c */ /* 0x040fe2000008108c */
[----:B------:R-:W-:Y:S04]  /*89630*/  STL.64 [R1+0x26d0], R4 ;  /* 0x0026d00401007387 */ /* 0x000fe80000100a00 */
[----:B------:R2:W-:Y:S03]  /*89640*/  STL.64 [R1+0x26d8], R6 ;  /* 0x0026d80601007387 */ /* 0x0005e60000100a00 */
        /* <DEDUP_REMOVED lines=92> */
[----:B------:R-:W1:Y:S04]  /*89c10*/  LDL.LU R244, [R1+0x590] ;  /* 0x0005900001f47983 */ /* 0x000e680000300800 */
[----:B------:R-:W1:Y:S04]  /*89c20*/  LDL.LU R245, [R1+0x594] ;  /* 0x0005940001f57983 */ /* 0x000e680000300800 */
[----:B------:R-:W1:Y:S04]  /*89c30*/  LDL.LU R246, [R1+0x598] ;  /* 0x0005980001f67983 */ /* 0x000e680000300800 */
[----:B------:R-:W1:Y:S04]  /*89c40*/  LDL.LU R247, [R1+0x59c] ;  /* 0x00059c0001f77983 */ /* 0x000e680000300800 */
        /* <DEDUP_REMOVED lines=29> */
[C---:B---3--:R-:W-:Y:S08]  /*89e20*/  HMMA.1688.F32.TF32 R180, R216.reuse, R126, R180 ;  /* 0x0000007ed8b4723c */ /* 0x048ff000000810b4 */
[C---:B----4-:R-:W-:Y:S08]  /*89e30*/  HMMA.1688.F32.TF32 R192, R216.reuse, R114, R192 ;  /* 0x00000072d8c0723c */ /* 0x050ff000000810c0 */
[C---:B------:R-:W-:Y:S08]  /*89e40*/  HMMA.1688.F32.TF32 R200, R216.reuse, R106, R200 ;  /* 0x0000006ad8c8723c */ /* 0x040ff000000810c8 */
[C---:B------:R-:W-:Y:S08]  /*89e50*/  HMMA.1688.F32.TF32 R228, R216.reuse, R82, R228 ;  /* 0x00000052d8e4723c */ /* 0x040ff000000810e4 */
[C---:B------:R-:W-:Y:S08]  /*89e60*/  HMMA.1688.F32.TF32 R240, R216.reuse, R78, R240 ;  /* 0x0000004ed8f0723c */ /* 0x040ff000000810f0 */
[C---:B-1----:R-:W-:Y:S11]  /*89e70*/  HMMA.1688.F32.TF32 R4, R216.reuse, R86, R244 ;  /* 0x00000056d804723c */ /* 0x042ff600000810f4 */
        /* <DEDUP_REMOVED lines=10> */
[----:B------:R-:W-:Y:S01]  /*89f20*/  STL.64 [R1+0x2638], R242 ;  /* 0x002638f201007387 */ /* 0x000fe20000100a00 */
[C---:B------:R-:W-:Y:S03]  /*89f30*/  HMMA.1688.F32.TF32 R204, R216.reuse, R102, R204 ;  /* 0x00000066d8cc723c */ /* 0x040fe600000810cc */
[----:B------:R-:W-:Y:S04]  /*89f40*/  STL.64 [R1+0x2620], R228 ;  /* 0x002620e401007387 */ /* 0x000fe80000100a00 */
[----:B------:R-:W-:Y:S04]  /*89f50*/  STL.64 [R1+0x2628], R230 ;  /* 0x002628e601007387 */ /* 0x000fe80000100a00 */
[----:B------:R-:W-:Y:S04]  /*89f60*/  STL.64 [R1+0x2610], R4 ;  /* 0x0026100401007387 */ /* 0x000fe80000100a00 */
[----:B------:R1:W-:Y:S02]  /*89f70*/  STL.64 [R1+0x2618], R6 ;  /* 0x0026180601007387 */ /* 0x0003e40000100a00 */
[C---:B-1----:R-:W-:Y:S02]  /*89f80*/  HMMA.1688.F32.TF32 R4, R216.reuse, R110, R196 ;  /* 0x0000006ed804723c */ /* 0x042fe400000810c4 */
[----:B------:R-:W-:Y:S04]  /*89f90*/  STL.64 [R1+0x2600], R204 ;  /* 0x002600cc01007387 */ /* 0x000fe80000100a00 */
[----:B------:R-:W-:Y:S04]  /*89fa0*/  STL.64 [R1+0x2608], R206 ;  /* 0x002608ce01007387 */ /* 0x000fe80000100a00 */
[----:B------:R-:W-:Y:S01]  /*89fb0*/  STL.64 [R1+0x25f0], R200 ;  /* 0x0025f0c801007387 */ /* 0x000fe20000100a00 */
[C---:B------:R-:W-:Y:S03]  /*89fc0*/  HMMA.1688.F32.TF32 R188, R216.reuse, R118, R188 ;  /* 0x00000076d8bc723c */ /* 0x040fe600000810bc */
[----:B------:R-:W-:Y:S05]  /*89fd0*/  STL.64 [R1+0x25f8], R202 ;  /* 0x0025f8ca01007387 */ /* 0x000fea0000100a00 */
        /* <DEDUP_REMOVED lines=25> */
[----:B------:R-:W-:Y:S01]  /*8a170*/  STL.64 [R1+0x2ad0], R164 ;  /* 0x002ad0a401007387 */ /* 0x000fe20000100a00 */
[C---:B------:R-:W-:Y:S03]  /*8a180*/  HMMA.1688.F32.TF32 R152, R224.reuse, R26, R152 ;  /* 0x0000001ae098723c */ /* 0x040fe60000081098 */
[----:B------:R-:W-:Y:S04]  /*8a190*/  STL.64 [R1+0x2ad8], R166 ;  /* 0x002ad8a601007387 */ /* 0x000fe80000100a00 */
[----:B------:R-:W1:Y:S04]  /*8a1a0*/  LDS R219, [R41+UR6+0x83380] ;  /* 0x0833800629db7984 */ /* 0x000e680008000800 */
        /* <DEDUP_REMOVED lines=21> */
[----:B------:R2:W-:Y:S04]  /*8a300*/  STL.64 [R1+0x2a50], R140 ;  /* 0x002a508c01007387 */ /* 0x0005e80000100a00 */
[----:B------:R3:W-:Y:S04]  /*8a310*/  STL.64 [R1+0x2a58], R142 ;  /* 0x002a588e01007387 */ /* 0x0007e80000100a00 */
[----:B------:R-:W4:Y:S04]  /*8a320*/  LDL.LU R244, [R1+0x1c0] ;  /* 0x0001c00001f47983 */ /* 0x000f280000300800 */
[----:B------:R-:W-:Y:S04]  /*8a330*/  STL.64 [R1+0x2a40], R136 ;  /* 0x002a408801007387 */ /* 0x000fe80000100a00 */
[----:B------:R-:W-:Y:S04]  /*8a340*/  STL.64 [R1+0x2a48], R138 ;  /* 0x002a488a01007387 */ /* 0x000fe80000100a00 */
[----:B------:R1:W-:Y:S04]  /*8a350*/  STL.64 [R1+0x2a30], R4 ;  /* 0x002a300401007387 */ /* 0x0003e80000100a00 */
        /* <DEDUP_REMOVED lines=20> */
[----:B--2---:R-:W2:Y:S04]  /*8a4a0*/  LDL.LU R140, [R1+0x240] ;  /* 0x00024000018c7983 */ /* 0x004ea80000300800 */
        /* <DEDUP_REMOVED lines=91> */
[----:B--2---:R-:W-:-:S15]  /*8aa60*/  HMMA.1688.F32.TF32 R4, R224, R58, R4 ;  /* 0x0000003ae004723c */ /* 0x004fde0000081004 */
[----:B------:R-:W-:-:S04]  /*8aa70*/  NOP ;  /* 0x0000000000007918 */ /* 0x000fc80000000000 */
[----:B------:R-:W-:Y:S04]  /*8aa80*/  STL.64 [R1+0x2a20], R4 ;  /* 0x002a200401007387 */ /* 0x000fe80000100a00 */
[----:B------:R1:W-:Y:S04]  /*8aa90*/  STL.64 [R1+0x2a28], R6 ;  /* 0x002a280601007387 */ /* 0x0003e80000100a00 */
[----:B-1----:R-:W2:Y:S04]  /*8aaa0*/  LDL.LU R6, [R1+0x7fe0] ;  /* 0x007fe00001067983 */ /* 0x002ea80000300800 */
[----:B------:R-:W2:Y:S01]  /*8aab0*/  LDL.LU.64 R4, [R1+0x7fd8] ;  /* 0x007fd80001047983 */ /* 0x000ea20000300a00 */
[C---:B------:R-:W-:Y:S08]  /*8aac0*/  HMMA.1688.F32.TF32 R232, R224.reuse, R62, R232 ;  /* 0x0000003ee0e8723c */ /* 0x040ff000000810e8 */
[C---:B---3--:R-:W-:Y:S08]  /*8aad0*/  HMMA.1688.F32.TF32 R208, R224.reuse, R66, R208 ;  /* 0x00000042e0d0723c */ /* 0x048ff000000810d0 */
[C---:B------:R-:W-:Y:S08]  /*8aae0*/  HMMA.1688.F32.TF32 R204, R224.reuse, R70, R204 ;  /* 0x00000046e0cc723c */ /* 0x040ff000000810cc */
[C---:B------:R-:W-:Y:S01]  /*8aaf0*/  HMMA.1688.F32.TF32 R200, R224.reuse, R74, R200 ;  /* 0x0000004ae0c8723c */ /* 0x040fe200000810c8 */
[----:B------:R-:W-:Y:S07]  /*8ab00*/  STL.64 [R1+0x2a10], R232 ;  /* 0x002a10e801007387 */ /* 0x000fee0000100a00 */
[C---:B------:R-:W-:Y:S01]  /*8ab10*/  HMMA.1688.F32.TF32 R196, R224.reuse, R78, R196 ;  /* 0x0000004ee0c4723c */ /* 0x040fe200000810c4 */
[----:B------:R1:W-:Y:S07]  /*8ab20*/  STL.64 [R1+0x2a18], R234 ;  /* 0x002a18ea01007387 */ /* 0x0003ee0000100a00 */
[C---:B------:R-:W-:Y:S01]  /*8ab30*/  HMMA.1688.F32.TF32 R192, R224.reuse, R82, R192 ;  /* 0x00000052e0c0723c */ /* 0x040fe200000810c0 */
[----:B-1----:R-:W3:Y:S04]  /*8ab40*/  LDL.LU.64 R234, [R1+0x7fd0] ;  /* 0x007fd00001ea7983 */ /* 0x002ee80000300a00 */
[----:B------:R-:W3:Y:S03]  /*8ab50*/  LDL.LU.64 R232, [R1+0x7fc8] ;  /* 0x007fc80001e87983 */ /* 0x000ee60000300a00 */
[C---:B------:R-:W-:Y:S01]  /*8ab60*/  HMMA.1688.F32.TF32 R188, R224.reuse, R86, R188 ;  /* 0x00000056e0bc723c */ /* 0x040fe200000810bc */
[----:B------:R-:W-:Y:S04]  /*8ab70*/  STL.64 [R1+0x2a00], R208 ;  /* 0x002a00d001007387 */ /* 0x000fe80000100a00 */
[----:B------:R1:W-:Y:S03]  /*8ab80*/  STL.64 [R1+0x2a08], R210 ;  /* 0x002a08d201007387 */ /* 0x0003e60000100a00 */
[C---:B------:R-:W-:Y:S01]  /*8ab90*/  HMMA.1688.F32.TF32 R184, R224.reuse, R90, R184 ;  /* 0x0000005ae0b8723c */ /* 0x040fe200000810b8 */
[----:B-1----:R-:W2:Y:S04]  /*8aba0*/  LDL.LU.64 R210, [R1+0x7fc0] ;  /* 0x007fc00001d27983 */ /* 0x002ea80000300a00 */
[----:B------:R-:W2:Y:S04]  /*8abb0*/  LDL.LU.64 R208, [R1+0x7fb8] ;  /* 0x007fb80001d07983 */ /* 0x000ea80000300a00 */
[----:B------:R-:W-:Y:S04]  /*8abc0*/  STL.64 [R1+0x29f0], R204 ;  /* 0x0029f0cc01007387 */ /* 0x000fe80000100a00 */
[----:B------:R1:W-:Y:S01]  /*8abd0*/  STL.64 [R1+0x29f8], R206 ;  /* 0x0029f8ce01007387 */ /* 0x0003e20000100a00 */
[C---:B------:R-:W-:Y:S03]  /*8abe0*/  HMMA.1688.F32.TF32 R180, R224.reuse, R94, R180 ;  /* 0x0000005ee0b4723c */ /* 0x040fe600000810b4 */
        /* <DEDUP_REMOVED lines=21> */
[----:B------:R-:W3:Y:S04]  /*8ad40*/  LDL.LU.64 R188, [R1+0x7f68] ;  /* 0x007f680001bc7983 */ /* 0x000ee80000300a00 */
[----:B------:R-:W-:Y:S04]  /*8ad50*/  STL.64 [R1+0x29a0], R184 ;  /* 0x0029a0b801007387 */ /* 0x000fe80000100a00 */
[----:B------:R1:W-:Y:S01]  /*8ad60*/  STL.64 [R1+0x29a8], R186 ;  /* 0x0029a8ba01007387 */ /* 0x0003e20000100a00 */
[C---:B----4-:R-:W-:Y:S03]  /*8ad70*/  HMMA.1688.F32.TF32 R160, R224.reuse, R114, R160 ;  /* 0x00000072e0a0723c */ /* 0x050fe600000810a0 */
[----:B-1----:R-:W4:Y:S04]  /*8ad80*/  LDL.LU.64 R186, [R1+0x7f60] ;  /* 0x007f600001ba7983 */ /* 0x002f280000300a00 */
[----:B------:R-:W4:Y:S04]  /*8ad90*/  LDL.LU.64 R184, [R1+0x7f58] ;  /* 0x007f580001b87983 */ /* 0x000f280000300a00 */
[----:B------:R-:W-:Y:S04]  /*8ada0*/  STL.64 [R1+0x2990], R180 ;  /* 0x002990b401007387 */ /* 0x000fe80000100a00 */
[----:B------:R1:W-:Y:S01]  /*8adb0*/  STL.64 [R1+0x2998], R182 ;  /* 0x002998b601007387 */ /* 0x0003e20000100a00 */
[C---:B------:R-:W-:Y:S03]  /*8adc0*/  HMMA.1688.F32.TF32 R156, R224.reuse, R118, R156 ;  /* 0x00000076e09c723c */ /* 0x040fe6000008109c */
[----:B-1----:R-:W3:Y:S04]  /*8add0*/  LDL.LU.64 R182, [R1+0x7f50] ;  /* 0x007f500001b67983 */ /* 0x002ee80000300a00 */
[----:B------:R-:W3:Y:S04]  /*8ade0*/  LDL.LU.64 R180, [R1+0x7f48] ;  /* 0x007f480001b47983 */ /* 0x000ee80000300a00 */
        /* <DEDUP_REMOVED lines=17> */
[----:B------:R-:W-:Y:S03]  /*8af00*/  HMMA.1688.F32.TF32 R224, R224, R134, R140 ;  /* 0x00000086e0e0723c */ /* 0x000fe6000008108c */
[----:B-1----:R-:W3:Y:S04]  /*8af10*/  LDL.LU.64 R166, [R1+0x7f10] ;  /* 0x007f100001a67983 */ /* 0x002ee80000300a00 */
[----:B------:R-:W3:Y:S04]  /*8af20*/  LDL.LU.64 R164, [R1+0x7f08] ;  /* 0x007f080001a47983 */ /* 0x000ee80000300a00 */
[----:B------:R-:W-:Y:S04]  /*8af30*/  STL.64 [R1+0x2940], R160 ;  /* 0x002940a001007387 */ /* 0x000fe80000100a00 */
[----:B------:R1:W-:Y:S04]  /*8af40*/  STL.64 [R1+0x2948], R162 ;  /* 0x002948a201007387 */ /* 0x0003e80000100a00 */
        /* <DEDUP_REMOVED lines=18> */
[----:B------:R-:W3:Y:S04]  /*8b070*/  LDL.LU.64 R142, [R1+0x7eb0] ;  /* 0x007eb000018e7983 */ /* 0x000ee80000300a00 */
[----:B------:R-:W3:Y:S04]  /*8b080*/  LDL.LU.64 R140, [R1+0x7ea8] ;  /* 0x007ea800018c7983 */ /* 0x000ee80000300a00 */
[----:B------:R1:W-:Y:S04]  /*8b090*/  STL.64 [R1+0x28e0], R224 ;  /* 0x0028e0e001007387 */ /* 0x0003e80000100a00 */
[----:B------:R2:W-:Y:S04]  /*8b0a0*/  STL.64 [R1+0x28e8], R226 ;  /* 0x0028e8e201007387 */ /* 0x0005e80000100a00 */
[----:B-1----:R-:W3:Y:S01]  /*8b0b0*/  LDL.LU R224, [R1+0x1f0] ;  /* 0x0001f00001e07983 */ /* 0x002ee20000300800 */
[C---:B------:R-:W-:Y:S08]  /*8b0c0*/  HMMA.1688.F32.TF32 R136, R216.reuse, R10, R136 ;  /* 0x0000000ad888723c */ /* 0x040ff00000081088 */
[----:B------:R-:W-:Y:S01]  /*8b0d0*/  HMMA.1688.F32.TF32 R212, R216, R14, R212 ;  /* 0x0000000ed8d4723c */ /* 0x000fe200000810d4 */
[----:B--2---:R-:W-:-:S07]  /*8b0e0*/  MOV R225, R4 ;  /* 0x0000000400e17202 */ /* 0x004fce0000000f00 */
[----:B------:R-:W-:Y:S01]  /*8b0f0*/  HMMA.1688.F32.TF32 R236, R216, R18, R236 ;  /* 0x00000012d8ec723c */ /* 0x000fe200000810ec */
[----:B------:R-:W2:Y:S01]  /*8b100*/  LDL.LU R4, [R1+0x7ea0] ;  /* 0x007ea00001047983 */ /* 0x000ea20000300800 */
[----:B------:R-:W-:-:S06]  /*8b110*/  IMAD.MOV.U32 R226, RZ, RZ, R5 ;  /* 0x000000ffffe27224 */ /* 0x000fcc00078e0005 */
[----:B------:R-:W-:Y:S01]  /*8b120*/  HMMA.1688.F32.TF32 R220, R216, R22, R220 ;  /* 0x00000016d8dc723c */ /* 0x000fe200000810dc */
[----:B------:R-:W2:Y:S01]  /*8b130*/  LDL.LU R5, [R1+0x7e9c] ;  /* 0x007e9c0001057983 */ /* 0x000ea20000300800 */
[----:B------:R-:W-:-:S03]  /*8b140*/  IMAD.MOV.U32 R227, RZ, RZ, R6 ;  /* 0x000000ffffe37224 */ /* 0x000fc600078e0006 */
[----:B------:R-:W2:Y:S04]  /*8b150*/  LDL.LU R6, [R1+0x7e98] ;  /* 0x007e980001067983 */ /* 0x000ea80000300800 */
        /* <DEDUP_REMOVED lines=10> */
[----:B-1----:R-:W4:Y:S04]  /*8b200*/  LDL.LU.64 R238, [R1+0x7e70] ;  /* 0x007e700001ee7983 */ /* 0x002f280000300a00 */
[----:B------:R-:W4:Y:S04]  /*8b210*/  LDL.LU.64 R236, [R1+0x7e68] ;  /* 0x007e680001ec7983 */ /* 0x000f280000300a00 */
[----:B------:R-:W-:Y:S04]  /*8b220*/  STL.64 [R1+0x2ea0], R220 ;  /* 0x002ea0dc01007387 */ /* 0x000fe80000100a00 */
[----:B------:R1:W-:Y:S04]  /*8b230*/  STL.64 [R1+0x2ea8], R222 ;  /* 0x002ea8de01007387 */ /* 0x0003e80000100a00 */
[----:B-1----:R-:W4:Y:S04]  /*8b240*/  LDL.LU.64 R222, [R1+0x7e60] ;  /* 0x007e600001de7983 */ /* 0x002f280000300a00 */
[----:B------:R-:W4:Y:S01]  /*8b250*/  LDL.LU.64 R220, [R1+0x7e58] ;  /* 0x007e580001dc7983 */ /* 0x000f220000300a00 */
[C---:B------:R-:W-:Y:S08]  /*8b260*/  HMMA.1688.F32.TF32 R240, R216.reuse, R30, R240 ;  /* 0x0000001ed8f0723c */ /* 0x040ff000000810f0 */
[----:B---3--:R-:W-:-:S15]  /*8b270*/  HMMA.1688.F32.TF32 R224, R216, R26, R224 ;  /* 0x0000001ad8e0723c */ /* 0x008fde00000810e0 */
[----:B------:R-:W-:-:S04]  /*8b280*/  NOP ;  /* 0x0000000000007918 */ /* 0x000fc80000000000 */
[----:B------:R-:W-:Y:S04]  /*8b290*/  STL.64 [R1+0x2e90], R224 ;  /* 0x002e90e001007387 */ /* 0x000fe80000100a00 */
[----:B------:R1:W-:Y:S02]  /*8b2a0*/  STL.64 [R1+0x2e98], R226 ;  /* 0x002e98e201007387 */ /* 0x0003e40000100a00 */
[C---:B-1----:R-:W-:Y:S02]  /*8b2b0*/  HMMA.1688.F32.TF32 R224, R216.reuse, R34, R228 ;  /* 0x00000022d8e0723c */ /* 0x042fe400000810e4 */
[----:B------:R-:W-:Y:S04]  /*8b2c0*/  STL.64 [R1+0x2e80], R240 ;  /* 0x002e80f001007387 */ /* 0x000fe80000100a00 */
[----:B------:R-:W-:Y:S02]  /*8b2d0*/  STL.64 [R1+0x2e88], R242 ;  /* 0x002e88f201007387 */ /* 0x000fe40000100a00 */
[C---:B------:R-:W-:Y:S11]  /*8b2e0*/  HMMA.1688.F32.TF32 R228, R216.reuse, R38, R244 ;  /* 0x00000026d8e4723c */ /* 0x040ff600000810f4 */
[----:B------:R-:W-:Y:S04]  /*8b2f0*/  STL.64 [R1+0x2e70], R224 ;  /* 0x002e70e001007387 */ /* 0x000fe80000100a00 */
[----:B------:R1:W-:Y:S02]  /*8b300*/  STL.64 [R1+0x2e78], R226 ;  /* 0x002e78e201007387 */ /* 0x0003e40000100a00 */
[C---:B-1----:R-:W-:Y:S02]  /*8b310*/  HMMA.1688.F32.TF32 R224, R216.reuse, R42, R248 ;  /* 0x0000002ad8e0723c */ /* 0x042fe400000810f8 */
[----:B------:R-:W-:Y:S04]  /*8b320*/  STL.64 [R1+0x2e60], R228 ;  /* 0x002e60e401007387 */ /* 0x000fe80000100a00 */
[----:B------:R-:W-:Y:S02]  /*8b330*/  STL.64 [R1+0x2e68], R230 ;  /* 0x002e68e601007387 */ /* 0x000fe40000100a00 */
[C---:B--2---:R-:W-:Y:S11]  /*8b340*/  HMMA.1688.F32.TF32 R212, R216.reuse, R54, R212 ;  /* 0x00000036d8d4723c */ /* 0x044ff600000810d4 */
[----:B------:R-:W-:Y:S04]  /*8b350*/  STL.64 [R1+0x2e50], R224 ;  /* 0x002e50e001007387 */ /* 0x000fe80000100a00 */
[----:B------:R4:W-:Y:S01]  /*8b360*/  STL.64 [R1+0x2e58], R226 ;  /* 0x002e58e201007387 */ /* 0x0009e20000100a00 */
[C---:B------:R-:W-:Y:S08]  /*8b370*/  HMMA.1688.F32.TF32 R136, R216.reuse, R58, R136 ;  /* 0x0000003ad888723c */ /* 0x040ff00000081088 */
[C---:B----4-:R-:W-:Y:S08]  /*8b380*/  HMMA.1688.F32.TF32 R224, R216.reuse, R46, R220 ;  /* 0x0000002ed8e0723c */ /* 0x050ff000000810dc */
[C---:B------:R-:W-:Y:S11]  /*8b390*/  HMMA.1688.F32.TF32 R220, R216.reuse, R50, R236 ;  /* 0x00000032d8dc723c */ /* 0x040ff600000810ec */
[----:B------:R-:W-:Y:S04]  /*8b3a0*/  STL.64 [R1+0x2e40], R224 ;  /* 0x002e40e001007387 */ /* 0x000fe80000100a00 */
[----:B------:R-:W-:Y:S04]  /*8b3b0*/  STL.64 [R1+0x2e48], R226 ;  /* 0x002e48e201007387 */ /* 0x000fe80000100a00 */
[----:B------:R-:W-:Y:S04]  /*8b3c0*/  STL.64 [R1+0x2e30], R220 ;  /* 0x002e30dc01007387 */ /* 0x000fe80000100a00 */
[----:B------:R-:W-:Y:S04]  /*8b3d0*/  STL.64 [R1+0x2e38], R222 ;  /* 0x002e38de01007387 */ /* 0x000fe80000100a00 */
[----:B------:R-:W2:Y:S04]  /*8b3e0*/  LDL.LU R228, [R1+0x2c70] ;  /* 0x002c700001e47983 */ /* 0x000ea80000300800 */
[----:B------:R-:W-:Y:S04]  /*8b3f0*/  STL.64 [R1+0x2e20], R212 ;  /* 0x002e20d401007387 */ /* 0x000fe80000100a00 */
[----:B------:R-:W-:Y:S04]  /*8b400*/  STL.64 [R1+0x2e28], R214 ;  /* 0x002e28d601007387 */ /* 0x000fe80000100a00 */
[----:B------:R-:W-:Y:S04]  /*8b410*/  STL.64 [R1+0x2e10], R136 ;  /* 0x002e108801007387 */ /* 0x000fe80000100a00 */
[----:B------:R1:W-:Y:S04]  /*8b420*/  STL.64 [R1+0x2e18], R138 ;  /* 0x002e188a01007387 */ /* 0x0003e80000100a00 */
[----:B------:R-:W2:Y:S04]  /*8b430*/  LDL.LU R229, [R1+0x2c74] ;  /* 0x002c740001e57983 */ /* 0x000ea80000300800 */
[----:B------:R-:W2:Y:S04]  /*8b440*/  LDL.LU R230, [R1+0x2c78] ;  /* 0x002c780001e67983 */ /* 0x000ea80000300800 */
[----:B------:R-:W2:Y:S04]  /*8b450*/  LDL.LU R231, [R1+0x2c7c] ;  /* 0x002c7c0001e77983 */ /* 0x000ea80000300800 */
[----:B------:R-:W3:Y:S04]  /*8b460*/  LDL.LU R240, [R1+0x2c80] ;  /* 0x002c800001f07983 */ /* 0x000ee80000300800 */
[----:B------:R-:W3:Y:S04]  /*8b470*/  LDL.LU R241, [R1+0x2c84] ;  /* 0x002c840001f17983 */ /* 0x000ee80000300800 */
[----:B------:R-:W3:Y:S01]  /*8b480*/  LDL.LU R242, [R1+0x2c88] ;  /* 0x002c880001f27983 */ /* 0x000ee20000300800 */
[C---:B-1----:R-:W-:Y:S03]  /*8b490*/  HMMA.1688.F32.TF32 R136, R216.reuse, R62, R140 ;  /* 0x0000003ed888723c */ /* 0x042fe6000008108c */
        /* <DEDUP_REMOVED lines=22> */
[----:B------:R-:W-:Y:S04]  /*8b600*/  STL.64 [R1+0x2e00], R136 ;  /* 0x002e008801007387 */ /* 0x000fe80000100a00 */
[----:B------:R1:W-:Y:S04]  /*8b610*/  STL.64 [R1+0x2e08], R138 ;  /* 0x002e088a01007387 */ /* 0x0003e80000100a00 */
[----:B------:R-:W3:Y:S04]  /*8b620*/  LDL.LU R141, [R1+0x2cd4] ;  /* 0x002cd400018d7983 */ /* 0x000ee80000300800 */
[----:B------:R-:W3:Y:S04]  /*8b630*/  LDL.LU R142, [R1+0x2cd8] ;  /* 0x002cd800018e7983 */ /* 0x000ee80000300800 */
[----:B------:R-:W3:Y:S01]  /*8b640*/  LDL.LU R143, [R1+0x2cdc] ;  /* 0x002cdc00018f7983 */ /* 0x000ee20000300800 */
[C---:B-1----:R-:W-:Y:S08]  /*8b650*/  HMMA.1688.F32.TF32 R136, R216.reuse, R66, R144 ;  /* 0x00000042d888723c */ /* 0x042ff00000081090 */
[C---:B------:R-:W-:Y:S08]  /*8b660*/  HMMA.1688.F32.TF32 R148, R216.reuse, R70, R148 ;  /* 0x00000046d894723c */ /* 0x040ff00000081094 */
[C---:B------:R-:W-:Y:S03]  /*8b670*/  HMMA.1688.F32.TF32 R144, R216.reuse, R74, R152 ;  /* 0x0000004ad890723c */ /* 0x040fe60000081098 */
[----:B------:R-:W-:Y:S04]  /*8b680*/  STL.64 [R1+0x2df0], R136 ;  /* 0x002df08801007387 */ /* 0x000fe80000100a00 */
[----:B------:R1:W-:Y:S04]  /*8b690*/  STL.64 [R1+0x2df8], R138 ;  /* 0x002df88a01007387 */ /* 0x0003e80000100a00 */
[----:B------:R-:W-:Y:S04]  /*8b6a0*/  STL.64 [R1+0x2de0], R148 ;  /* 0x002de09401007387 */ /* 0x000fe80000100a00 */
[----:B------:R1:W-:Y:S02]  /*8b6b0*/  STL.64 [R1+0x2de8], R150 ;  /* 0x002de89601007387 */ /* 0x0003e40000100a00 */
[C---:B-1----:R-:W-:Y:S02]  /*8b6c0*/  HMMA.1688.F32.TF32 R136, R216.reuse, R78, R156 ;  /* 0x0000004ed888723c */ /* 0x042fe4000008109c */
[----:B------:R-:W-:Y:S04]  /*8b6d0*/  STL.64 [R1+0x2dd0], R144 ;  /* 0x002dd09001007387 */ /* 0x000fe80000100a00 */
[----:B------:R1:W-:Y:S02]  /*8b6e0*/  STL.64 [R1+0x2dd8], R146 ;  /* 0x002dd89201007387 */ /* 0x0003e40000100a00 */
[C---:B------:R-:W-:Y:S08]  /*8b6f0*/  HMMA.1688.F32.TF32 R148, R216.reuse, R82, R160 ;  /* 0x00000052d894723c */ /* 0x040ff000000810a0 */
[C---:B-1----:R-:W-:Y:S03]  /*8b700*/  HMMA.1688.F32.TF32 R144, R216.reuse, R86, R164 ;  /* 0x00000056d890723c */ /* 0x042fe600000810a4 */
        /* <DEDUP_REMOVED lines=8> */
[----:B-1----:R-:W-:Y:S03]  /*8b790*/  HMMA.1688.F32.TF32 R144, R216, R98, R176 ;  /* 0x00000062d890723c */ /* 0x002fe600000810b0 */
[----:B------:R-:W-:Y:S04]  /*8b7a0*/  STL.64 [R1+0x2d90], R136 ;  /* 0x002d908801007387 */ /* 0x000fe80000100a00 */
[----:B------:R1:W-:Y:S04]  /*8b7b0*/  STL.64 [R1+0x2d98], R138 ;  /* 0x002d988a01007387 */ /* 0x0003e80000100a00 */
[----:B------:R-:W-:Y:S01]  /*8b7c0*/  STL.64 [R1+0x2d80], R148 ;  /* 0x002d809401007387 */ /* 0x000fe20000100a00 */
[----:B------:R-:W-:-:S03]  /*8b7d0*/  LOP3.LUT R128, R3, 0x40, RZ, 0x3c, !PT ;  /* 0x0000004003807812 */ /* 0x000fc600078e3cff */
[----:B------:R1:W-:Y:S02]  /*8b7e0*/  STL.64 [R1+0x2d88], R150 ;  /* 0x002d889601007387 */ /* 0x0003e40000100a00 */
[----:B-1----:R-:W-:Y:S02]  /*8b7f0*/  HMMA.1688.F32.TF32 R136, R216, R102, R180 ;  /* 0x00000066d888723c */ /* 0x002fe400000810b4 */
[----:B------:R-:W-:Y:S01]  /*8b800*/  STL.64 [R1+0x2d70], R144 ;  /* 0x002d709001007387 */ /* 0x000fe20000100a00 */
[----:B------:R-:W-:-:S03]  /*8b810*/  LOP3.LUT R129, R3, 0x60, RZ, 0x3c, !PT ;  /* 0x0000006003817812 */ /* 0x000fc600078e3cff */
[----:B------:R1:W-:Y:S02]  /*8b820*/  STL.64 [R1+0x2d78], R146 ;  /* 0x002d789201007387 */ /* 0x0003e40000100a00 */
[C---:B------:R-:W-:Y:S02]  /*8b830*/  HMMA.1688.F32.TF32 R148, R216.reuse, R106, R184 ;  /* 0x0000006ad894723c */ /* 0x040fe400000810b8 */
[----:B------:R-:W-:Y:S04]  /*8b840*/  LDS R248, [R128+UR6+0x82000] ;  /* 0x0820000680f87984 */ /* 0x000fe80008000800 */
[----:B------:R-:W-:Y:S02]  /*8b850*/  LDS R250, [R128+UR6+0x83000] ;  /* 0x0830000680fa7984 */ /* 0x000fe40008000800 */
[C---:B-1----:R-:W-:Y:S02]  /*8b860*/  HMMA.1688.F32.TF32 R144, R216.reuse, R110, R188 ;  /* 0x0000006ed890723c */ /* 0x042fe400000810bc */
[----:B------:R-:W-:Y:S04]  /*8b870*/  LDS R249, [R129+UR6+0x82000] ;  /* 0x0820000681f97984 */ /* 0x000fe80008000800 */
[----:B------:R-:W2:Y:S04]  /*8b880*/  LDS R251, [R129+UR6+0x83000] ;  /* 0x0830000681fb7984 */ /* 0x000ea80008000800 */
        /* <DEDUP_REMOVED lines=19> */
[----:B------:R-:W-:Y:S04]  /*8b9c0*/  STL.64 [R1+0x2d08], R138 ;  /* 0x002d088a01007387 */ /* 0x000fe80000100a00 */
[----:B------:R-:W-:Y:S04]  /*8b9d0*/  STL.64 [R1+0x2cf0], R148 ;  /* 0x002cf09401007387 */ /* 0x000fe80000100a00 */
[----:B------:R-:W-:Y:S04]  /*8b9e0*/  STL.64 [R1+0x2cf8], R150 ;  /* 0x002cf89601007387 */ /* 0x000fe80000100a00 */
[----:B------:R-:W-:Y:S04]  /*8b9f0*/  LDS R136, [R128+UR6+0x82080] ;  /* 0x0820800680887984 */ /* 0x000fe80008000800 */
[----:B------:R-:W-:Y:S04]  /*8ba00*/  STL.64 [R1+0x2ce0], R144 ;  /* 0x002ce09001007387 */ /* 0x000fe80000100a00 */
[----:B------:R2:W-:Y:S04]  /*8ba10*/  STL.64 [R1+0x2ce8], R146 ;  /* 0x002ce89201007387 */ /* 0x0005e80000100a00 */
[----:B------:R-:W-:Y:S04]  /*8ba20*/  LDS R138, [R128+UR6+0x83080] ;  /* 0x08308006808a7984 */ /* 0x000fe80008000800 */
[----:B------:R-:W-:Y:S01]  /*8ba30*/  LDS R137, [R129+UR6+0x82080] ;  /* 0x0820800681897984 */ /* 0x000fe20008000800 */
[C---:B--2---:R-:W-:Y:S03]  /*8ba40*/  HMMA.1688.F32.TF32 R144, R248.reuse, R18, R236 ;  /* 0x00000012f890723c */ /* 0x044fe600000810ec */
[----:B------:R-:W1:Y:S05]  /*8ba50*/  LDS R139, [R129+UR6+0x83080] ;  /* 0x08308006818b7984 */ /* 0x000e6a0008000800 */
[C---:B------:R-:W-:Y:S08]  /*8ba60*/  HMMA.1688.F32.TF32 R148, R248.reuse, R14, R212 ;  /* 0x0000000ef894723c */ /* 0x040ff000000810d4 */
[----:B---3--:R-:W-:-:S15]  /*8ba70*/  HMMA.1688.F32.TF32 R140, R248, R10, R140 ;  /* 0x0000000af88c723c */ /* 0x008fde000008108c */
[----:B------:R-:W-:-:S04]  /*8ba80*/  NOP ;  /* 0x0000000000007918 */ /* 0x000fc80000000000 */
[----:B------:R-:W-:Y:S04]  /*8ba90*/  STL.64 [R1+0x60], R140 ;  /* 0x0000608c01007387 */ /* 0x000fe80000100a00 */
[----:B------:R2:W-:Y:S02]  /*8baa0*/  STL.64 [R1+0x68], R142 ;  /* 0x0000688e01007387 */ /* 0x0005e40000100a00 */
[C---:B--2---:R-:W-:Y:S02]  /*8bab0*/  HMMA.1688.F32.TF32 R140, R248.reuse, R22, R220 ;  /* 0x00000016f88c723c */ /* 0x044fe400000810dc */
[----:B------:R-:W-:Y:S04]  /*8bac0*/  STL.64 [R1+0x50], R148 ;  /* 0x0000509401007387 */ /* 0x000fe80000100a00 */
[----:B------:R4:W-:Y:S04]  /*8bad0*/  STL.64 [R1+0x58], R150 ;  /* 0x0000589601007387 */ /* 0x0009e80000100a00 */
[----:B------:R-:W-:Y:S04]  /*8bae0*/  STL.64 [R1+0x40], R144 ;  /* 0x0000409001007387 */ /* 0x000fe80000100a00 */
[----:B------:R2:W-:Y:S01]  /*8baf0*/  STL.64 [R1+0x48], R146 ;  /* 0x0000489201007387 */ /* 0x0005e20000100a00 */
[C---:B----4-:R-:W-:Y:S04]  /*8bb00*/  HMMA.1688.F32.TF32 R148, R248.reuse, R26, R224 ;  /* 0x0000001af894723c */ /* 0x050fe800000810e0 */
[----:B------:R-:W-:Y:S04]  /*8bb10*/  STL.64 [R1+0x30], R140 ;  /* 0x0000308c01007387 */ /* 0x000fe80000100a00 */
[----:B------:R3:W-:Y:S01]  /*8bb20*/  STL.64 [R1+0x38], R142 ;  /* 0x0000388e01007387 */ /* 0x0007e20000100a00 */
[C---:B--2---:R-:W-:Y:S08]  /*8bb30*/  HMMA.1688.F32.TF32 R144, R248.reuse, R30, R240 ;  /* 0x0000001ef890723c */ /* 0x044ff000000810f0 */
[C---:B---3--:R-:W-:Y:S02]  /*8bb40*/  HMMA.1688.F32.TF32 R140, R248.reuse, R34, R228 ;  /* 0x00000022f88c723c */ /* 0x048fe400000810e4 */
[----:B------:R-:W-:Y:S04]  /*8bb50*/  STL.64 [R1+0x20], R148 ;  /* 0x0000209401007387 */ /* 0x000fe80000100a00 */
[----:B------:R-:W-:Y:S05]  /*8bb60*/  STL.64 [R1+0x28], R150 ;  /* 0x0000289601007387 */ /* 0x000fea0000100a00 */
[----:B------:R-:W-:Y:S04]  /*8bb70*/  STL.64 [R1+0x10], R144 ;  /* 0x0000109001007387 */ /* 0x000fe80000100a00 */
[----:B------:R-:W-:Y:S04]  /*8bb80*/  STL.64 [R1+0x18], R146 ;  /* 0x0000189201007387 */ /* 0x000fe80000100a00 */
[----:B------:R-:W2:Y:S04]  /*8bb90*/  LDL.LU R212, [R1+0x2bc0] ;  /* 0x002bc00001d47983 */ /* 0x000ea80000300800 */
[----:B------:R3:W-:Y:S04]  /*8bba0*/  STL.64 [R1], R140 ;  /* 0x0000008c01007387 */ /* 0x0007e80000100a00 */
[----:B------:R4:W-:Y:S04]  /*8bbb0*/  STL.64 [R1+0x8], R142 ;  /* 0x0000088e01007387 */ /* 0x0009e80000100a00 */
        /* <DEDUP_REMOVED lines=34> */
[----:B------:R-:W3:Y:S01]  /*8bde0*/  LDL.LU R167, [R1+0x2c3c] ;  /* 0x002c3c0001a77983 */ /* 0x000ee20000300800 */
[C---:B------:R-:W-:Y:S03]  /*8bdf0*/  HMMA.1688.F32.TF32 R244, R248.reuse, R38, R244 ;  /* 0x00000026f8f4723c */ /* 0x040fe600000810f4 */
[----:B------:R-:W3:Y:S04]  /*8be00*/  LDL.LU R148, [R1+0x2bf0] ;  /* 0x002bf00001947983 */ /* 0x000ee80000300800 */
[----:B------:R-:W3:Y:S04]  /*8be10*/  LDL.LU R149, [R1+0x2bf4] ;  /* 0x002bf40001957983 */ /* 0x000ee80000300800 */
[----:B------:R-:W3:Y:S04]  /*8be20*/  LDL.LU R150, [R1+0x2bf8] ;  /* 0x002bf80001967983 */ /* 0x000ee80000300800 */
[----:B------:R-:W3:Y:S04]  /*8be30*/  LDL.LU R151, [R1+0x2bfc] ;  /* 0x002bfc0001977983 */ /* 0x000ee80000300800 */
[----:B------:R-:W-:Y:S04]  /*8be40*/  STL [R1+0x7d64], R244 ;  /* 0x007d64f401007387 */ /* 0x000fe80000100800 */
[----:B------:R-:W-:Y:S04]  /*8be50*/  STL [R1+0x7d60], R245 ;  /* 0x007d60f501007387 */ /* 0x000fe80000100800 */
[----:B------:R-:W-:Y:S04]  /*8be60*/  STL [R1+0x7d5c], R246 ;  /* 0x007d5cf601007387 */ /* 0x000fe80000100800 */
[----:B------:R-:W-:Y:S04]  /*8be70*/  STL [R1+0x7d58], R247 ;  /* 0x007d58f701007387 */ /* 0x000fe80000100800 */
        /* <DEDUP_REMOVED lines=8> */
[C---:B----4-:R-:W-:Y:S03]  /*8bf00*/  HMMA.1688.F32.TF32 R236, R248.reuse, R42, R228 ;  /* 0x0000002af8ec723c */ /* 0x050fe600000810e4 */
        /* <DEDUP_REMOVED lines=8> */
[----:B------:R-:W-:Y:S04]  /*8bf90*/  STL [R1+0x7d74], R236 ;  /* 0x007d74ec01007387 */ /* 0x000fe80000100800 */
[----:B------:R-:W-:Y:S04]  /*8bfa0*/  STL [R1+0x7d70], R237 ;  /* 0x007d70ed01007387 */ /* 0x000fe80000100800 */
[----:B------:R-:W-:Y:S04]  /*8bfb0*/  STL [R1+0x7d6c], R238 ;  /* 0x007d6cee01007387 */ /* 0x000fe80000100800 */
[----:B------:R1:W-:Y:S01]  /*8bfc0*/  STL [R1+0x7d68], R239 ;  /* 0x007d68ef01007387 */ /* 0x0003e20000100800 */
[C---:B--2---:R-:W-:Y:S08]  /*8bfd0*/  HMMA.1688.F32.TF32 R172, R248.reuse, R46, R168 ;  /* 0x0000002ef8ac723c */ /* 0x044ff000000810a8 */
[C---:B---3--:R-:W-:Y:S08]  /*8bfe0*/  HMMA.1688.F32.TF32 R168, R248.reuse, R50, R164 ;  /* 0x00000032f8a8723c */ /* 0x048ff000000810a4 */
        /* <DEDUP_REMOVED lines=22> */
[----:B------:R2:W-:Y:S01]  /*8c150*/  STL.64 [R1+0x1f8], R146 ;  /* 0x0001f89201007387 */ /* 0x0005e20000100a00 */
[----:B-1----:R-:W-:Y:S01]  /*8c160*/  IMAD.MOV.U32 R239, RZ, RZ, R143 ;  /* 0x000000ffffef7224 */ /* 0x002fe200078e008f */
[----:B--2---:R-:W-:Y:S01]  /*8c170*/  HMMA.1688.F32.TF32 R144, R248, R82, R220 ;  /* 0x00000052f890723c */ /* 0x004fe200000810dc */
[----:B------:R-:W-:-:S02]  /*8c180*/  IMAD.MOV.U32 R236, RZ, RZ, R140 ;  /* 0x000000ffffec7224 */ /* 0x000fc400078e008c */
[----:B------:R-:W-:Y:S02]  /*8c190*/  IMAD.MOV.U32 R237, RZ, RZ, R141 ;  /* 0x000000ffffed7224 */ /* 0x000fe400078e008d */
[----:B------:R-:W-:-:S03]  /*8c1a0*/  IMAD.MOV.U32 R238, RZ, RZ, R142 ;  /* 0x000000ffffee7224 */ /* 0x000fc600078e008e */
[----:B------:R-:W-:Y:S01]  /*8c1b0*/  HMMA.1688.F32.TF32 R140, R248, R86, R224 ;  /* 0x00000056f88c723c */ /* 0x000fe200000810e0 */
[----:B------:R-:W-:Y:S04]  /*8c1c0*/  STL [R1+0x7d84], R239 ;  /* 0x007d84ef01007387 */ /* 0x000fe80000100800 */
[----:B------:R-:W-:Y:S04]  /*8c1d0*/  STL [R1+0x7d80], R238 ;  /* 0x007d80ee01007387 */ /* 0x000fe80000100800 */
[----:B------:R1:W-:Y:S04]  /*8c1e0*/  STL [R1+0x7d7c], R237 ;  /* 0x007d7ced01007387 */ /* 0x0003e80000100800 */
[----:B------:R2:W-:Y:S04]  /*8c1f0*/  STL [R1+0x7d78], R236 ;  /* 0x007d78ec01007387 */ /* 0x0005e80000100800 */
[----:B------:R-:W-:Y:S04]  /*8c200*/  STL.64 [R1+0x1d0], R144 ;  /* 0x0001d09001007387 */ /* 0x000fe80000100a00 */
[----:B------:R4:W-:Y:S01]  /*8c210*/  STL.64 [R1+0x1d8], R146 ;  /* 0x0001d89201007387 */ /* 0x0009e20000100a00 */
[----:B-1----:R-:W-:-:S02]  /*8c220*/  IMAD.MOV.U32 R237, RZ, RZ, R142 ;  /* 0x000000ffffed7224 */ /* 0x002fc400078e008e */
[----:B--2---:R-:W-:Y:S01]  /*8c230*/  IMAD.MOV.U32 R236, RZ, RZ, R143 ;  /* 0x000000ffffec7224 */ /* 0x004fe200078e008f */
[----:B------:R-:W-:Y:S01]  /*8c240*/  MOV R238, R141 ;  /* 0x0000008d00ee7202 */ /* 0x000fe20000000f00 */
[----:B------:R-:W-:-:S03]  /*8c250*/  IMAD.MOV.U32 R239, RZ, RZ, R140 ;  /* 0x000000ffffef7224 */ /* 0x000fc600078e008c */
[----:B------:R-:W-:Y:S04]  /*8c260*/  STL [R1+0x7d94], R236 ;  /* 0x007d94ec01007387 */ /* 0x000fe80000100800 */
[----:B------:R-:W-:Y:S04]  /*8c270*/  STL [R1+0x7d90], R237 ;  /* 0x007d90ed01007387 */ /* 0x000fe80000100800 */
[----:B------:R-:W-:Y:S04]  /*8c280*/  STL [R1+0x7d8c], R239 ;  /* 0x007d8cef01007387 */ /* 0x000fe80000100800 */
[----:B------:R-:W-:Y:S01]  /*8c290*/  STL [R1+0x7d88], R238 ;  /* 0x007d88ee01007387 */ /* 0x000fe20000100800 */
[C---:B----4-:R-:W-:Y:S08]  /*8c2a0*/  HMMA.1688.F32.TF32 R144, R248.reuse, R90, R240 ;  /* 0x0000005af890723c */ /* 0x050ff000000810f0 */
[----:B------:R-:W-:Y:S11]  /*8c2b0*/  HMMA.1688.F32.TF32 R140, R248, R94, R228 ;  /* 0x0000005ef88c723c */ /* 0x000ff600000810e4 */
[----:B------:R1:W-:Y:S04]  /*8c2c0*/  STL.64 [R1+0x1b0], R144 ;  /* 0x0001b09001007387 */ /* 0x0003e80000100a00 */
[----:B------:R2:W-:Y:S04]  /*8c2d0*/  STL.64 [R1+0x1b8], R146 ;  /* 0x0001b89201007387 */ /* 0x0005e80000100a00 */
        /* <DEDUP_REMOVED lines=29> */
[----:B------:R-:W-:Y:S01]  /*8c4b0*/  IMAD.MOV.U32 R245, RZ, RZ, R141 ;  /* 0x000000fffff57224 */ /* 0x000fe200078e008d */
[----:B------:R-:W4:Y:S01]  /*8c4c0*/  LDL.LU R140, [R1+0x2b30] ;  /* 0x002b3000018c7983 */ /* 0x000f220000300800 */
[----:B------:R-:W-:Y:S02]  /*8c4d0*/  IMAD.MOV.U32 R246, RZ, RZ, R142 ;  /* 0x000000fffff67224 */ /* 0x000fe400078e008e */
[----:B------:R-:W-:Y:S01]  /*8c4e0*/  IMAD.MOV.U32 R247, RZ, RZ, R143 ;  /* 0x000000fffff77224 */ /* 0x000fe200078e008f */
[----:B------:R-:W4:Y:S04]  /*8c4f0*/  LDL.LU R141, [R1+0x2b34] ;  /* 0x002b3400018d7983 */ /* 0x000f280000300800 */
[----:B------:R-:W4:Y:S04]  /*8c500*/  LDL.LU R142, [R1+0x2b38] ;  /* 0x002b3800018e7983 */ /* 0x000f280000300800 */
[----:B------:R-:W4:Y:S04]  /*8c510*/  LDL.LU R143, [R1+0x2b3c] ;  /* 0x002b3c00018f7983 */ /* 0x000f280000300800 */
[----:B-1----:R-:W4:Y:S04]  /*8c520*/  LDL.LU R144, [R1+0x2b40] ;  /* 0x002b400001907983 */ /* 0x002f280000300800 */
[----:B------:R-:W4:Y:S04]  /*8c530*/  LDL.LU R145, [R1+0x2b44] ;  /* 0x002b440001917983 */ /* 0x000f280000300800 */
[----:B--2---:R-:W2:Y:S04]  /*8c540*/  LDL.LU R146, [R1+0x2b48] ;  /* 0x002b480001927983 */ /* 0x004ea80000300800 */
[----:B------:R-:W2:Y:S04]  /*8c550*/  LDL.LU R147, [R1+0x2b4c] ;  /* 0x002b4c0001937983 */ /* 0x000ea80000300800 */
[----:B------:R-:W2:Y:S04]  /*8c560*/  LDL.LU R220, [R1+0x2b10] ;  /* 0x002b100001dc7983 */ /* 0x000ea80000300800 */
[----:B------:R-:W2:Y:S04]  /*8c570*/  LDL.LU R221, [R1+0x2b14] ;  /* 0x002b140001dd7983 */ /* 0x000ea80000300800 */
[----:B------:R-:W2:Y:S04]  /*8c580*/  LDL.LU R222, [R1+0x2b18] ;  /* 0x002b180001de7983 */ /* 0x000ea80000300800 */
[----:B------:R-:W2:Y:S04]  /*8c590*/  LDL.LU R223, [R1+0x2b1c] ;  /* 0x002b1c0001df7983 */ /* 0x000ea80000300800 */
[----:B------:R1:W-:Y:S04]  /*8c5a0*/  STL [R1+0x7da4], R247 ;  /* 0x007da4f701007387 */ /* 0x0003e80000100800 */
[----:B------:R1:W-:Y:S04]  /*8c5b0*/  STL [R1+0x7da0], R246 ;  /* 0x007da0f601007387 */ /* 0x0003e80000100800 */
[----:B------:R1:W-:Y:S04]  /*8c5c0*/  STL [R1+0x7d9c], R245 ;  /* 0x007d9cf501007387 */ /* 0x0003e80000100800 */
[----:B------:R1:W-:Y:S01]  /*8c5d0*/  STL [R1+0x7d98], R244 ;  /* 0x007d98f401007387 */ /* 0x0003e20000100800 */
[----:B---3--:R-:W-:-:S15]  /*8c5e0*/  HMMA.1688.F32.TF32 R156, R248, R98, R156 ;  /* 0x00000062f89c723c */ /* 0x008fde000008109c */
[----:B------:R-:W-:-:S04]  /*8c5f0*/  NOP ;  /* 0x0000000000007918 */ /* 0x000fc80000000000 */
[----:B------:R-:W-:Y:S02]  /*8c600*/  IMAD.MOV.U32 R238, RZ, RZ, R159 ;  /* 0x000000ffffee7224 */ /* 0x000fe400078e009f */
[----:B------:R-:W-:Y:S01]  /*8c610*/  IMAD.MOV.U32 R239, RZ, RZ, R158 ;  /* 0x000000ffffef7224 */ /* 0x000fe200078e009e */
[----:B------:R-:W-:Y:S01]  /*8c620*/  MOV R237, R157 ;  /* 0x0000009d00ed7202 */ /* 0x000fe20000000f00 */
[----:B------:R-:W-:Y:S01]  /*8c630*/  IMAD.MOV.U32 R236, RZ, RZ, R156 ;  /* 0x000000ffffec7224 */ /* 0x000fe200078e009c */
[----:B------:R3:W-:Y:S01]  /*8c640*/  STL [R1+0x7db4], R238 ;  /* 0x007db4ee01007387 */ /* 0x0007e20000100800 */
[C---:B----4-:R-:W-:Y:S03]  /*8c650*/  HMMA.1688.F32.TF32 R152, R248.reuse, R102, R152 ;  /* 0x00000066f898723c */ /* 0x050fe60000081098 */
[----:B------:R4:W-:Y:S04]  /*8c660*/  STL [R1+0x7db0], R239 ;  /* 0x007db0ef01007387 */ /* 0x0009e80000100800 */
[----:B------:R1:W-:Y:S04]  /*8c670*/  STL [R1+0x7dac], R236 ;  /* 0x007dacec01007387 */ /* 0x0003e80000100800 */
[----:B------:R1:W-:Y:S01]  /*8c680*/  STL [R1+0x7da8], R237 ;  /* 0x007da8ed01007387 */ /* 0x0003e20000100800 */
[----:B------:R-:W-:Y:S07]  /*8c690*/  HMMA.1688.F32.TF32 R148, R248, R106, R148 ;  /* 0x0000006af894723c */ /* 0x000fee0000081094 */
[----:B-1----:R-:W-:-:S02]  /*8c6a0*/  IMAD.MOV.U32 R247, RZ, RZ, R152 ;  /* 0x000000fffff77224 */ /* 0x002fc400078e0098 */
[----:B------:R-:W-:Y:S02]  /*8c6b0*/  IMAD.MOV.U32 R246, RZ, RZ, R153 ;  /* 0x000000fffff67224 */ /* 0x000fe400078e0099 */
[----:B------:R-:W-:Y:S02]  /*8c6c0*/  IMAD.MOV.U32 R245, RZ, RZ, R154 ;  /* 0x000000fffff57224 */ /* 0x000fe400078e009a */
[----:B------:R-:W-:-:S06]  /*8c6d0*/  IMAD.MOV.U32 R244, RZ, RZ, R155 ;  /* 0x000000fffff47224 */ /* 0x000fcc00078e009b */
[----:B---3--:R-:W-:Y:S01]  /*8c6e0*/  IMAD.MOV.U32 R238, RZ, RZ, R148 ;  /* 0x000000ffffee7224 */ /* 0x008fe200078e0094 */
[----:B----4-:R-:W-:Y:S01]  /*8c6f0*/  MOV R239, R149 ;  /* 0x0000009500ef7202 */ /* 0x010fe20000000f00 */
[----:B------:R-:W-:Y:S02]  /*8c700*/  IMAD.MOV.U32 R236, RZ, RZ, R150 ;  /* 0x000000ffffec7224 */ /* 0x000fe400078e0096 */
[----:B------:R-:W-:Y:S02]  /*8c710*/  IMAD.MOV.U32 R237, RZ, RZ, R151 ;  /* 0x000000ffffed7224 */ /* 0x000fe400078e0097 */
[C---:B--2---:R-:W-:Y:S08]  /*8c720*/  HMMA.1688.F32.TF32 R148, R248.reuse, R110, R144 ;  /* 0x0000006ef894723c */ /* 0x044ff00000081090 */
[C---:B------:R-:W-:Y:S08]  /*8c730*/  HMMA.1688.F32.TF32 R144, R248.reuse, R114, R140 ;  /* 0x00000072f890723c */ /* 0x040ff0000008108c */
[C---:B------:R-:W-:Y:S01]  /*8c740*/  HMMA.1688.F32.TF32 R140, R248.reuse, R118, R212 ;  /* 0x00000076f88c723c */ /* 0x040fe200000810d4 */
        /* <DEDUP_REMOVED lines=13> */
[----:B------:R1:W-:Y:S04]  /*8c820*/  STL.64 [R1+0x120], R148 ;  /* 0x0001209401007387 */ /* 0x0003e80000100a00 */
[----:B------:R2:W-:Y:S01]  /*8c830*/  STL.64 [R1+0x128], R150 ;  /* 0x0001289601007387 */ /* 0x0005e20000100a00 */
[----:B------:R-:W-:Y:S03]  /*8c840*/  HMMA.1688.F32.TF32 R248, R248, R134, R228 ;  /* 0x00000086f8f8723c */ /* 0x000fe600000810e4 */
[----:B------:R-:W-:Y:S04]  /*8c850*/  STL.64 [R1+0x110], R144 ;  /* 0x0001109001007387 */ /* 0x000fe80000100a00 */
[----:B------:R-:W-:Y:S04]  /*8c860*/  STL.64 [R1+0x118], R146 ;  /* 0x0001189201007387 */ /* 0x000fe80000100a00 */
[----:B------:R-:W3:Y:S04]  /*8c870*/  LDL.LU R228, [R1+0x27d0] ;  /* 0x0027d00001e47983 */ /* 0x000ee80000300800 */
[----:B------:R4:W-:Y:S04]  /*8c880*/  STL.64 [R1+0x100], R140 ;  /* 0x0001008c01007387 */ /* 0x0009e80000100a00 */
        /* <DEDUP_REMOVED lines=17> */
[----:B------:R-:W3:Y:S04]  /*8c9a0*/  LDL.LU R149, [R1+0x2834] ;  /* 0x0028340001957983 */ /* 0x000ee80000300800 */
[----:B--2---:R-:W3:Y:S04]  /*8c9b0*/  LDL.LU R150, [R1+0x2838] ;  /* 0x0028380001967983 */ /* 0x004ee80000300800 */
        /* <DEDUP_REMOVED lines=85> */
[----:B------:R-:W-:Y:S04]  /*8cf10*/  STL.64 [R1+0x7d50], R250 ;  /* 0x007d50fa01007387 */ /* 0x000fe80000100a00 */
[----:B------:R-:W-:Y:S01]  /*8cf20*/  STL.64 [R1+0x7d48], R248 ;  /* 0x007d48f801007387 */ /* 0x000fe20000100a00 */
[C---:B--2---:R-:W-:Y:S08]  /*8cf30*/  HMMA.1688.F32.TF32 R232, R136.reuse, R18, R232 ;  /* 0x0000001288e8723c */ /* 0x044ff000000810e8 */
[C---:B---3--:R-:W-:Y:S08]  /*8cf40*/  HMMA.1688.F32.TF32 R236, R136.reuse, R14, R216 ;  /* 0x0000000e88ec723c */ /* 0x048ff000000810d8 */
[C---:B------:R-:W-:Y:S08]  /*8cf50*/  HMMA.1688.F32.TF32 R216, R136.reuse, R22, R208 ;  /* 0x0000001688d8723c */ /* 0x040ff000000810d0 */
[C---:B------:R-:W-:Y:S08]  /*8cf60*/  HMMA.1688.F32.TF32 R244, R136.reuse, R10, R244 ;  /* 0x0000000a88f4723c */ /* 0x040ff000000810f4 */
[C---:B------:R-:W-:Y:S08]  /*8cf70*/  HMMA.1688.F32.TF32 R208, R136.reuse, R26, R204 ;  /* 0x0000001a88d0723c */ /* 0x040ff000000810cc */
[C---:B------:R-:W-:Y:S03]  /*8cf80*/  HMMA.1688.F32.TF32 R204, R136.reuse, R30, R200 ;  /* 0x0000001e88cc723c */ /* 0x040fe600000810c8 */
[----:B------:R-:W-:Y:S05]  /*8cf90*/  STL.64 [R1+0xf0], R244 ;  /* 0x0000f0f401007387 */ /* 0x000fea0000100a00 */
[C---:B------:R-:W-:Y:S01]  /*8cfa0*/  HMMA.1688.F32.TF32 R200, R136.reuse, R34, R196 ;  /* 0x0000002288c8723c */ /* 0x040fe200000810c4 */
[----:B------:R-:W-:Y:S07]  /*8cfb0*/  STL.64 [R1+0xf8], R246 ;  /* 0x0000f8f601007387 */ /* 0x000fee0000100a00 */
[C---:B------:R-:W-:Y:S01]  /*8cfc0*/  HMMA.1688.F32.TF32 R196, R136.reuse, R38, R192 ;  /* 0x0000002688c4723c */ /* 0x040fe200000810c0 */
[----:B------:R-:W-:Y:S07]  /*8cfd0*/  STL.64 [R1+0xe0], R236 ;  /* 0x0000e0ec01007387 */ /* 0x000fee0000100a00 */
[C---:B----4-:R-:W-:Y:S01]  /*8cfe0*/  HMMA.1688.F32.TF32 R192, R136.reuse, R42, R140 ;  /* 0x0000002a88c0723c */ /* 0x050fe2000008108c */
        /* <DEDUP_REMOVED lines=19> */
[----:B------:R-:W-:Y:S04]  /*8d120*/  LDS R140, [R128+UR6+0x82100] ;  /* 0x08210006808c7984 */ /* 0x000fe80008000800 */
[----:B------:R-:W-:Y:S01]  /*8d130*/  LDS R142, [R128+UR6+0x83100] ;  /* 0x08310006808e7984 */ /* 0x000fe20008000800 */
[C---:B--2---:R-:W-:Y:S03]  /*8d140*/  HMMA.1688.F32.TF32 R188, R136.reuse, R54, R180 ;  /* 0x0000003688bc723c */ /* 0x044fe600000810b4 */
        /* <DEDUP_REMOVED lines=37> */
[C---:B--2---:R-:W-:Y:S03]  /*8d3a0*/  HMMA.1688.F32.TF32 R152, R136.reuse, R102, R224 ;  /* 0x000000668898723c */ /* 0x044fe600000810e0 */
[----:B------:R-:W-:Y:S04]  /*8d3b0*/  STL.64 [R1+0x390], R144 ;  /* 0x0003909001007387 */ /* 0x000fe80000100a00 */
[----:B------:R2:W-:Y:S01]  /*8d3c0*/  STL.64 [R1+0x398], R146 ;  /* 0x0003989201007387 */ /* 0x0005e20000100a00 */
[C---:B---3--:R-:W-:Y:S08]  /*8d3d0*/  HMMA.1688.F32.TF32 R148, R136.reuse, R106, R240 ;  /* 0x0000006a8894723c */ /* 0x048ff000000810f0 */
[C---:B--2---:R-:W-:Y:S03]  /*8d3e0*/  HMMA.1688.F32.TF32 R144, R136.reuse, R110, R228 ;  /* 0x0000006e8890723c */ /* 0x044fe600000810e4 */
[----:B------:R-:W-:Y:S04]  /*8d3f0*/  STL.64 [R1+0x380], R152 ;  /* 0x0003809801007387 */ /* 0x000fe80000100a00 */
[----:B------:R-:W-:Y:S04]  /*8d400*/  STL.64 [R1+0x388], R154 ;  /* 0x0003889a01007387 */ /* 0x000fe80000100a00 */
[----:B------:R-:W2:Y:S04]  /*8d410*/  LDL.LU R240, [R1+0x2170] ;  /* 0x0021700001f07983 */ /* 0x000ea80000300800 */
[----:B------:R-:W-:Y:S04]  /*8d420*/  STL.64 [R1+0x370], R148 ;  /* 0x0003709401007387 */ /* 0x000fe80000100a00 */
[----:B------:R-:W-:Y:S04]  /*8d430*/  STL.64 [R1+0x378], R150 ;  /* 0x0003789601007387 */ /* 0x000fe80000100a00 */
        /* <DEDUP_REMOVED lines=110> */
[----:B---3--:R-:W-:-:S15]  /*8db20*/  HMMA.1688.F32.TF32 R248, R136, R114, R248 ;  /* 0x0000007288f8723c */ /* 0x008fde00000810f8 */
[----:B------:R-:W-:-:S04]  /*8db30*/  NOP ;  /* 0x0000000000007918 */ /* 0x000fc80000000000 */
[----:B------:R-:W-:Y:S01]  /*8db40*/  STL.64 [R1+0x350], R248 ;  /* 0x000350f801007387 */ /* 0x000fe20000100a00 */
[C---:B----4-:R-:W-:Y:S03]  /*8db50*/  HMMA.1688.F32.TF32 R244, R136.reuse, R122, R244 ;  /* 0x0000007a88f4723c */ /* 0x050fe600000810f4 */
[----:B------:R2:W-:Y:S05]  /*8db60*/  STL.64 [R1+0x358], R250 ;  /* 0x000358fa01007387 */ /* 0x0005ea0000100a00 */
[C---:B--2---:R-:W-:Y:S08]  /*8db70*/  HMMA.1688.F32.TF32 R248, R136.reuse, R118, R236 ;  /* 0x0000007688f8723c */ /* 0x044ff000000810ec */
[C---:B------:R-:W-:Y:S08]  /*8db80*/  HMMA.1688.F32.TF32 R236, R136.reuse, R126, R216 ;  /* 0x0000007e88ec723c */ /* 0x040ff000000810d8 */
[----:B------:R-:W-:Y:S01]  /*8db90*/  HMMA.1688.F32.TF32 R216, R136, R130, R232 ;  /* 0x0000008288d8723c */ /* 0x000fe200000810e8 */
        /* <DEDUP_REMOVED lines=15> */
[----:B------:R-:W1:Y:S05]  /*8dc90*/  LDS R139, [R129+UR6+0x83180] ;  /* 0x08318006818b7984 */ /* 0x000e6a0008000800 */
        /* <DEDUP_REMOVED lines=54> */
[----:B--2---:R-:W-:Y:S03]  /*8e000*/  HMMA.1688.F32.TF32 R144, R140, R90, R228 ;  /* 0x0000005a8c90723c */ /* 0x004fe600000810e4 */
        /* <DEDUP_REMOVED lines=117> */
[----:B------:R-:W-:Y:S08]  /*8e760*/  HMMA.1688.F32.TF32 R208, R140, R114, R208 ;  /* 0x000000728cd0723c */ /* 0x000ff000000810d0 */
[----:B------:R-:W-:Y:S08]  /*8e770*/  HMMA.1688.F32.TF32 R184, R136, R10, R184 ;  /* 0x0000000a88b8723c */ /* 0x000ff000000810b8 */
[----:B------:R-:W-:-:S15]  /*8e780*/  HMMA.1688.F32.TF32 R248, R140, R94, R248 ;  /* 0x0000005e8cf8723c */ /* 0x000fde00000810f8 */
[----:B------:R-:W-:-:S04]  /*8e790*/  NOP ;  /* 0x0000000000007918 */ /* 0x000fc80000000000 */
[----:B------:R-:W-:Y:S01]  /*8e7a0*/  STL.64 [R1+0x590], R248 ;  /* 0x000590f801007387 */ /* 0x000fe20000100a00 */
[C---:B------:R-:W-:Y:S03]  /*8e7b0*/  HMMA.1688.F32.TF32 R244, R140.reuse, R102, R244 ;  /* 0x000000668cf4723c */ /* 0x040fe600000810f4 */
[----:B------:R1:W-:Y:S05]  /*8e7c0*/  STL.64 [R1+0x598], R250 ;  /* 0x000598fa01007387 */ /* 0x0003ea0000100a00 */
[C---:B-1----:R-:W-:Y:S08]  /*8e7d0*/  HMMA.1688.F32.TF32 R248, R140.reuse, R98, R236 ;  /* 0x000000628cf8723c */ /* 0x042ff000000810ec */
[C---:B------:R-:W-:Y:S08]  /*8e7e0*/  HMMA.1688.F32.TF32 R236, R140.reuse, R106, R216 ;  /* 0x0000006a8cec723c */ /* 0x040ff000000810d8 */
[C---:B------:R-:W-:Y:S01]  /*8e7f0*/  HMMA.1688.F32.TF32 R216, R140.reuse, R110, R232 ;  /* 0x0000006e8cd8723c */ /* 0x040fe200000810e8 */
[----:B------:R-:W-:Y:S01]  /*8e800*/  IMAD.MOV.U32 R230, RZ, RZ, R6 ;  /* 0x000000ffffe67224 */ /* 0x000fe200078e0006 */
[----:B------:R-:W-:Y:S06]  /*8e810*/  LDS R232, [R128+UR6+0x82200] ;  /* 0x0822000680e87984 */ /* 0x000fec0008000800 */
        /* <DEDUP_REMOVED lines=22> */
[----:B------:R-:W-:Y:S01]  /*8e980*/  HMMA.1688.F32.TF32 R172, R136, R22, R172 ;  /* 0x0000001688ac723c */ /* 0x000fe200000810ac */
[----:B------:R-:W-:-:S02]  /*8e990*/  IMAD.MOV.U32 R231, RZ, RZ, R5 ;  /* 0x000000ffffe77224 */ /* 0x000fc400078e0005 */
        /* <DEDUP_REMOVED lines=26> */
[C---:B--2---:R-:W-:Y:S08]  /*8eb40*/  HMMA.1688.F32.TF32 R140, R136.reuse, R46, R148 ;  /* 0x0000002e888c723c */ /* 0x044ff00000081094 */
[C---:B------:R-:W-:Y:S08]  /*8eb50*/  HMMA.1688.F32.TF32 R148, R136.reuse, R50, R144 ;  /* 0x000000328894723c */ /* 0x040ff00000081090 */
[C---:B------:R-:W-:Y:S03]  /*8eb60*/  HMMA.1688.F32.TF32 R144, R136.reuse, R54, R212 ;  /* 0x000000368890723c */ /* 0x040fe600000810d4 */
[----:B------:R-:W-:Y:S04]  /*8eb70*/  STL.64 [R1+0x780], R140 ;  /* 0x0007808c01007387 */ /* 0x000fe80000100a00 */
[----:B------:R2:W-:Y:S02]  /*8eb80*/  STL.64 [R1+0x788], R142 ;  /* 0x0007888e01007387 */ /* 0x0005e40000100a00 */
[C---:B--2---:R-:W-:Y:S02]  /*8eb90*/  HMMA.1688.F32.TF32 R140, R136.reuse, R58, R220 ;  /* 0x0000003a888c723c */ /* 0x044fe400000810dc */
[----:B------:R-:W-:Y:S04]  /*8eba0*/  STL.64 [R1+0x770], R148 ;  /* 0x0007709401007387 */ /* 0x000fe80000100a00 */
[----:B------:R2:W-:Y:S04]  /*8ebb0*/  STL.64 [R1+0x778], R150 ;  /* 0x0007789601007387 */ /* 0x0005e80000100a00 */
[----:B------:R-:W-:Y:S04]  /*8ebc0*/  STL.64 [R1+0x760], R144 ;  /* 0x0007609001007387 */ /* 0x000fe80000100a00 */
[----:B------:R3:W-:Y:S01]  /*8ebd0*/  STL.64 [R1+0x768], R146 ;  /* 0x0007689201007387 */ /* 0x0007e20000100a00 */
[C---:B--2---:R-:W-:Y:S04]  /*8ebe0*/  HMMA.1688.F32.TF32 R148, R136.reuse, R62, R224 ;  /* 0x0000003e8894723c */ /* 0x044fe800000810e0 */
[----:B------:R-:W-:Y:S04]  /*8ebf0*/  STL.64 [R1+0x750], R140 ;  /* 0x0007508c01007387 */ /* 0x000fe80000100a00 */
[----:B------:R2:W-:Y:S01]  /*8ec00*/  STL.64 [R1+0x758], R142 ;  /* 0x0007588e01007387 */ /* 0x0005e20000100a00 */
[C---:B---3--:R-:W-:Y:S08]  /*8ec10*/  HMMA.1688.F32.TF32 R144, R136.reuse, R66, R240 ;  /* 0x000000428890723c */ /* 0x048ff000000810f0 */
[----:B--2---:R-:W-:Y:S02]  /*8ec20*/  HMMA.1688.F32.TF32 R140, R136, R70, R228 ;  /* 0x00000046888c723c */ /* 0x004fe400000810e4 */
[----:B------:R-:W-:Y:S04]  /*8ec30*/  STL.64 [R1+0x740], R148 ;  /* 0x0007409401007387 */ /* 0x000fe80000100a00 */
[----:B------:R-:W-:Y:S05]  /*8ec40*/  STL.64 [R1+0x748], R150 ;  /* 0x0007489601007387 */ /* 0x000fea0000100a00 */
[----:B------:R2:W-:Y:S04]  /*8ec50*/  STL.64 [R1+0x730], R144 ;  /* 0x0007309001007387 */ /* 0x0005e80000100a00 */
[----:B------:R3:W-:Y:S04]  /*8ec60*/  STL.64 [R1+0x738], R146 ;  /* 0x0007389201007387 */ /* 0x0007e80000100a00 */
[----:B------:R4:W-:Y:S04]  /*8ec70*/  STL.64 [R1+0x720], R140 ;  /* 0x0007208c01007387 */ /* 0x0009e80000100a00 */
[----:B--2---:R-:W2:Y:S04]  /*8ec80*/  LDL.LU R144, [R1+0x1ea0] ;  /* 0x001ea00001907983 */ /* 0x004ea80000300800 */
[----:B------:R-:W2:Y:S04]  /*8ec90*/  LDL.LU R145, [R1+0x1ea4] ;  /* 0x001ea40001917983 */ /* 0x000ea80000300800 */
[----:B---3--:R-:W2:Y:S04]  /*8eca0*/  LDL.LU R146, [R1+0x1ea8] ;  /* 0x001ea80001927983 */ /* 0x008ea80000300800 */
[----:B------:R-:W2:Y:S04]  /*8ecb0*/  LDL.LU R147, [R1+0x1eac] ;  /* 0x001eac0001937983 */ /* 0x000ea80000300800 */
        /* <DEDUP_REMOVED lines=28> */
[----:B------:R-:W-:-:S02]  /*8ee80*/  IMAD.MOV.U32 R6, RZ, RZ, R142 ;  /* 0x000000ffff067224 */ /* 0x000fc400078e008e */
[----:B------:R-:W-:Y:S01]  /*8ee90*/  IMAD.MOV.U32 R5, RZ, RZ, R143 ;  /* 0x000000ffff057224 */ /* 0x000fe200078e008f */
[----:B------:R-:W2:Y:S04]  /*8eea0*/  LDL.LU R152, [R1+0x1ed0] ;  /* 0x001ed00001987983 */ /* 0x000ea80000300800 */
[----:B------:R-:W3:Y:S04]  /*8eeb0*/  LDL.LU R153, [R1+0x1ed4] ;  /* 0x001ed40001997983 */ /* 0x000ee80000300800 */
[----:B------:R-:W3:Y:S04]  /*8eec0*/  LDL.LU R154, [R1+0x1ed8] ;  /* 0x001ed800019a7983 */ /* 0x000ee80000300800 */
[----:B------:R-:W3:Y:S04]  /*8eed0*/  LDL.LU R155, [R1+0x1edc] ;  /* 0x001edc00019b7983 */ /* 0x000ee80000300800 */
[----:B------:R-:W-:Y:S04]  /*8eee0*/  STL [R1+0x7ce4], R5 ;  /* 0x007ce40501007387 */ /* 0x000fe80000100800 */
[----:B------:R-:W-:Y:S04]  /*8eef0*/  STL [R1+0x7ce0], R6 ;  /* 0x007ce00601007387 */ /* 0x000fe80000100800 */
[----:B------:R-:W3:Y:S01]  /*8ef00*/  LDL.LU R220, [R1+0x1e80] ;  /* 0x001e800001dc7983 */ /* 0x000ee20000300800 */
[----:B----4-:R-:W-:-:S15]  /*8ef10*/  HMMA.1688.F32.TF32 R140, R136, R74, R228 ;  /* 0x0000004a888c723c */ /* 0x010fde00000810e4 */
[----:B------:R-:W-:-:S04]  /*8ef20*/  NOP ;  /* 0x0000000000007918 */ /* 0x000fc80000000000 */
[----:B------:R-:W-:Y:S04]  /*8ef30*/  STL.64 [R1+0x710], R140 ;  /* 0x0007108c01007387 */ /* 0x000fe80000100a00 */
        /* <DEDUP_REMOVED lines=15> */
[----:B------:R-:W-:-:S03]  /*8f030*/  IMAD.MOV.U32 R231, RZ, RZ, R4 ;  /* 0x000000ffffe77224 */ /* 0x000fc600078e0004 */
[----:B------:R-:W4:Y:S04]  /*8f040*/  LDL.LU R227, [R1+0x1e6c] ;  /* 0x001e6c0001e37983 */ /* 0x000f280000300800 */
[----:B------:R-:W4:Y:S04]  /*8f050*/  LDL.LU R228, [R1+0x1e10] ;  /* 0x001e100001e47983 */ /* 0x000f280000300800 */
[----:B------:R-:W4:Y:S04]  /*8f060*/  LDL.LU R229, [R1+0x1e14] ;  /* 0x001e140001e57983 */ /* 0x000f280000300800 */
[----:B------:R-:W4:Y:S04]  /*8f070*/  LDL.LU R230, [R1+0x1e18] ;  /* 0x001e180001e67983 */ /* 0x000f280000300800 */
[----:B------:R-:W4:Y:S01]  /*8f080*/  LDL.LU R4, [R1+0x7e50] ;  /* 0x007e500001047983 */ /* 0x000f220000300800 */
[----:B--2---:R-:W-:-:S15]  /*8f090*/  HMMA.1688.F32.TF32 R140, R136, R78, R172 ;  /* 0x0000004e888c723c */ /* 0x004fde00000810ac */
[----:B------:R-:W-:-:S04]  /*8f0a0*/  NOP ;  /* 0x0000000000007918 */ /* 0x000fc80000000000 */
[----:B------:R-:W-:Y:S01]  /*8f0b0*/  MOV R5, R142 ;  /* 0x0000008e00057202 */ /* 0x000fe20000000f00 */
[----:B------:R2:W-:Y:S01]  /*8f0c0*/  STL.64 [R1+0x700], R140 ;  /* 0x0007008c01007387 */ /* 0x0005e20000100a00 */
[----:B------:R-:W-:Y:S02]  /*8f0d0*/  IMAD.MOV.U32 R6, RZ, RZ, R143 ;  /* 0x000000ffff067224 */ /* 0x000fe400078e008f */
[C---:B--2---:R-:W-:Y:S08]  /*8f0e0*/  HMMA.1688.F32.TF32 R140, R136.reuse, R82, R168 ;  /* 0x00000052888c723c */ /* 0x044ff000000810a8 */
[C---:B------:R-:W-:Y:S08]  /*8f0f0*/  HMMA.1688.F32.TF32 R164, R136.reuse, R86, R164 ;  /* 0x0000005688a4723c */ /* 0x040ff000000810a4 */
[C---:B------:R-:W-:Y:S03]  /*8f100*/  HMMA.1688.F32.TF32 R160, R136.reuse, R90, R160 ;  /* 0x0000005a88a0723c */ /* 0x040fe600000810a0 */
        /* <DEDUP_REMOVED lines=10> */
[C---:B---3--:R-:W-:Y:S08]  /*8f1b0*/  HMMA.1688.F32.TF32 R152, R136.reuse, R98, R152 ;  /* 0x000000628898723c */ /* 0x048ff00000081098 */
[----:B------:R-:W-:Y:S03]  /*8f1c0*/  HMMA.1688.F32.TF32 R148, R136, R102, R148 ;  /* 0x000000668894723c */ /* 0x000fe60000081094 */
[----:B------:R-:W-:-:S02]  /*8f1d0*/  IMAD.MOV.U32 R0, RZ, RZ, R140 ;  /* 0x000000ffff007224 */ /* 0x000fc400078e008c */
[----:B------:R-:W-:Y:S02]  /*8f1e0*/  IMAD.MOV.U32 R2, RZ, RZ, R141 ;  /* 0x000000ffff027224 */ /* 0x000fe400078e008d */
[----:B------:R-:W-:Y:S02]  /*8f1f0*/  IMAD.MOV.U32 R7, RZ, RZ, R142 ;  /* 0x000000ffff077224 */ /* 0x000fe400078e008e */
[----:B------:R-:W-:Y:S02]  /*8f200*/  IMAD.MOV.U32 R252, RZ, RZ, R143 ;  /* 0x000000fffffc7224 */ /* 0x000fe400078e008f */
[----:B------:R-:W-:Y:S04]  /*8f210*/  STL.64 [R1+0x6b0], R152 ;  /* 0x0006b09801007387 */ /* 0x000fe80000100a00 */
[----:B------:R-:W-:Y:S04]  /*8f220*/  STL.64 [R1+0x6b8], R154 ;  /* 0x0006b89a01007387 */ /* 0x000fe80000100a00 */
[----:B------:R-:W-:Y:S04]  /*8f230*/  STL.64 [R1+0x6a0], R148 ;  /* 0x0006a09401007387 */ /* 0x000fe80000100a00 */
[----:B------:R-:W-:Y:S04]  /*8f240*/  STL.64 [R1+0x6a8], R150 ;  /* 0x0006a89601007387 */ /* 0x000fe80000100a00 */
[----:B------:R-:W-:Y:S04]  /*8f250*/  STL [R1+0x7c6c], R252 ;  /* 0x007c6cfc01007387 */ /* 0x000fe80000100800 */
[----:B------:R2:W-:Y:S04]  /*8f260*/  STL [R1+0x7c68], R7 ;  /* 0x007c680701007387 */ /* 0x0005e80000100800 */
[----:B------:R-:W-:Y:S04]  /*8f270*/  STL [R1+0x7c64], R2 ;  /* 0x007c640201007387 */ /* 0x000fe80000100800 */
[----:B------:R-:W-:Y:S01]  /*8f280*/  STL [R1+0x7c60], R0 ;  /* 0x007c600001007387 */ /* 0x000fe20000100800 */
[C---:B----4-:R-:W-:Y:S08]  /*8f290*/  HMMA.1688.F32.TF32 R140, R136.reuse, R114, R220 ;  /* 0x00000072888c723c */ /* 0x050ff000000810dc */
[----:B------:R-:W-:Y:S11]  /*8f2a0*/  HMMA.1688.F32.TF32 R144, R136, R110, R212 ;  /* 0x0000006e8890723c */ /* 0x000ff600000810d4 */
[----:B--2---:R-:W-:-:S08]  /*8f2b0*/  IMAD.MOV.U32 R7, RZ, RZ, R141 ;  /* 0x000000ffff077224 */ /* 0x004fd000078e008d */
[----:B------:R-:W-:Y:S04]  /*8f2c0*/  STL.64 [R1+0x680], R144 ;  /* 0x0006809001007387 */ /* 0x000fe80000100a00 */
[----:B------:R-:W-:Y:S04]  /*8f2d0*/  STL.64 [R1+0x688], R146 ;  /* 0x0006889201007387 */ /* 0x000fe80000100a00 */
[----:B------:R-:W-:Y:S04]  /*8f2e0*/  STL.64 [R1+0x7df0], R6 ;  /* 0x007df00601007387 */ /* 0x000fe80000100a00 */
[----:B------:R2:W-:Y:S02]  /*8f2f0*/  STL.64 [R1+0x7de8], R4 ;  /* 0x007de80401007387 */ /* 0x0005e40000100a00 */
[C---:B--2---:R-:W-:Y:S08]  /*8f300*/  HMMA.1688.F32.TF32 R4, R136.reuse, R118, R224 ;  /* 0x000000768804723c */ /* 0x044ff000000810e0 */
[C---:B------:R-:W-:Y:S08]  /*8f310*/  HMMA.1688.F32.TF32 R224, R136.reuse, R122, R240 ;  /* 0x0000007a88e0723c */ /* 0x040ff000000810f0 */
[C---:B------:R-:W-:Y:S11]  /*8f320*/  HMMA.1688.F32.TF32 R220, R136.reuse, R126, R228 ;  /* 0x0000007e88dc723c */ /* 0x040ff600000810e4 */
[----:B------:R-:W-:Y:S04]  /*8f330*/  STL.64 [R1+0x7be8], R226 ;  /* 0x007be8e201007387 */ /* 0x000fe80000100a00 */
[----:B------:R-:W-:Y:S04]  /*8f340*/  STL.64 [R1+0x660], R4 ;  /* 0x0006600401007387 */ /* 0x000fe80000100a00 */
[----:B------:R-:W-:Y:S04]  /*8f350*/  STL.64 [R1+0x668], R6 ;  /* 0x0006680601007387 */ /* 0x000fe80000100a00 */
[----:B------:R-:W-:Y:S04]  /*8f360*/  STL.64 [R1+0x7be0], R224 ;  /* 0x007be0e001007387 */ /* 0x000fe80000100a00 */
        /* <DEDUP_REMOVED lines=36> */
[----:B------:R-:W-:Y:S01]  /*8f5b0*/  IMAD.MOV.U32 R252, RZ, RZ, R140 ;  /* 0x000000fffffc7224 */ /* 0x000fe200078e008c */
[----:B------:R-:W-:Y:S01]  /*8f5c0*/  MOV R2, R142 ;  /* 0x0000008e00027202 */ /* 0x000fe20000000f00 */
[----:B------:R-:W-:Y:S01]  /*8f5d0*/  IMAD.MOV.U32 R0, RZ, RZ, R143 ;  /* 0x000000ffff007224 */ /* 0x000fe200078e008f */
[----:B------:R-:W-:Y:S04]  /*8f5e0*/  STL.64 [R1+0x7bf8], R222 ;  /* 0x007bf8de01007387 */ /* 0x000fe80000100a00 */
[----:B------:R-:W-:Y:S01]  /*8f5f0*/  STL.64 [R1+0x7bf0], R220 ;  /* 0x007bf0dc01007387 */ /* 0x000fe20000100a00 */
[C---:B---3--:R-:W-:Y:S08]  /*8f600*/  HMMA.1688.F32.TF32 R216, R136.reuse, R130, R164 ;  /* 0x0000008288d8723c */ /* 0x048ff000000810a4 */
[----:B--2---:R-:W-:Y:S01]  /*8f610*/  HMMA.1688.F32.TF32 R136, R136, R134, R228 ;  /* 0x000000868888723c */ /* 0x004fe200000810e4 */
[----:B------:R-:W-:Y:S04]  /*8f620*/  LDS R228, [R128+UR6+0x82280] ;  /* 0x0822800680e47984 */ /* 0x000fe80008000800 */
[----:B------:R-:W-:Y:S03]  /*8f630*/  LDS R230, [R128+UR6+0x83280] ;  /* 0x0832800680e67984 */ /* 0x000fe60008000800 */
[C---:B-1----:R-:W-:Y:S01]  /*8f640*/  HMMA.1688.F32.TF32 R152, R232.reuse, R22, R152 ;  /* 0x00000016e898723c */ /* 0x042fe20000081098 */
[----:B------:R-:W-:Y:S07]  /*8f650*/  LDS R229, [R129+UR6+0x82280] ;  /* 0x0822800681e57984 */ /* 0x000fee0008000800 */
[C---:B----4-:R-:W-:Y:S01]  /*8f660*/  HMMA.1688.F32.TF32 R140, R232.reuse, R10, R160 ;  /* 0x0000000ae88c723c */ /* 0x050fe200000810a0 */
[----:B------:R-:W-:Y:S07]  /*8f670*/  STL.64 [R1+0x7c08], R218 ;  /* 0x007c08da01007387 */ /* 0x000fee0000100a00 */
[C---:B------:R-:W-:Y:S01]  /*8f680*/  HMMA.1688.F32.TF32 R144, R232.reuse, R14, R144 ;  /* 0x0000000ee890723c */ /* 0x040fe20000081090 */
[----:B------:R-:W-:Y:S07]  /*8f690*/  STL.64 [R1+0x7c00], R216 ;  /* 0x007c00d801007387 */ /* 0x000fee0000100a00 */
[C---:B------:R-:W-:Y:S01]  /*8f6a0*/  HMMA.1688.F32.TF32 R148, R232.reuse, R18, R148 ;  /* 0x00000012e894723c */ /* 0x040fe20000081094 */
[----:B------:R-:W-:Y:S04]  /*8f6b0*/  STL.64 [R1+0x7c18], R138 ;  /* 0x007c188a01007387 */ /* 0x000fe80000100a00 */
[----:B------:R1:W-:Y:S03]  /*8f6c0*/  STL.64 [R1+0x7c10], R136 ;  /* 0x007c108801007387 */ /* 0x0003e60000100a00 */
[C---:B------:R-:W-:Y:S01]  /*8f6d0*/  HMMA.1688.F32.TF32 R156, R232.reuse, R26, R156 ;  /* 0x0000001ae89c723c */ /* 0x040fe2000008109c */
[----:B------:R-:W-:Y:S04]  /*8f6e0*/  STL.64 [R1+0x7b78], R142 ;  /* 0x007b788e01007387 */ /* 0x000fe80000100a00 */
[----:B------:R2:W-:Y:S04]  /*8f6f0*/  STL.64 [R1+0x7b70], R140 ;  /* 0x007b708c01007387 */ /* 0x0005e80000100a00 */
[----:B------:R-:W3:Y:S01]  /*8f700*/  LDS R231, [R129+UR6+0x83280] ;  /* 0x0832800681e77984 */ /* 0x000ee20008000800 */
        /* <DEDUP_REMOVED lines=58> */
[C---:B--2---:R-:W-:Y:S03]  /*8fab0*/  HMMA.1688.F32.TF32 R168, R232.reuse, R38, R212 ;  /* 0x00000026e8a8723c */ /* 0x044fe600000810d4 */
[----:B------:R-:W2:Y:S04]  /*8fac0*/  LDL.LU R212, [R1+0x1b30] ;  /* 0x001b300001d47983 */ /* 0x000ea80000300800 */
[----:B------:R-:W2:Y:S04]  /*8fad0*/  LDL.LU R213, [R1+0x1b34] ;  /* 0x001b340001d57983 */ /* 0x000ea80000300800 */
[----:B------:R-:W2:Y:S04]  /*8fae0*/  LDL.LU R214, [R1+0x1b38] ;  /* 0x001b380001d67983 */ /* 0x000ea80000300800 */
[----:B------:R-:W2:Y:S01]  /*8faf0*/  LDL.LU R215, [R1+0x1b3c] ;  /* 0x001b3c0001d77983 */ /* 0x000ea20000300800 */
[C---:B---3--:R-:W-:Y:S03]  /*8fb00*/  HMMA.1688.F32.TF32 R172, R232.reuse, R42, R240 ;  /* 0x0000002ae8ac723c */ /* 0x048fe600000810f0 */
[----:B------:R-:W-:Y:S04]  /*8fb10*/  STL.64 [R1+0x7c28], R170 ;  /* 0x007c28aa01007387 */ /* 0x000fe80000100a00 */
[----:B------:R-:W-:Y:S04]  /*8fb20*/  STL.64 [R1+0x7c20], R168 ;  /* 0x007c20a801007387 */ /* 0x000fe80000100a00 */
[----:B------:R-:W3:Y:S04]  /*8fb30*/  LDL.LU R240, [R1+0x1b20] ;  /* 0x001b200001f07983 */ /* 0x000ee80000300800 */
[----:B------:R-:W3:Y:S04]  /*8fb40*/  LDL.LU R241, [R1+0x1b24] ;  /* 0x001b240001f17983 */ /* 0x000ee80000300800 */
[----:B------:R-:W3:Y:S04]  /*8fb50*/  LDL.LU R242, [R1+0x1b28] ;  /* 0x001b280001f27983 */ /* 0x000ee80000300800 */
[----:B------:R-:W3:Y:S01]  /*8fb60*/  LDL.LU R243, [R1+0x1b2c] ;  /* 0x001b2c0001f37983 */ /* 0x000ee20000300800 */
[C---:B-1----:R-:W-:Y:S08]  /*8fb70*/  HMMA.1688.F32.TF32 R136, R232.reuse, R50, R204 ;  /* 0x00000032e888723c */ /* 0x042ff000000810cc */
[C---:B----4-:R-:W-:Y:S01]  /*8fb80*/  HMMA.1688.F32.TF32 R140, R232.reuse, R46, R208 ;  /* 0x0000002ee88c723c */ /* 0x050fe200000810d0 */
[----:B------:R-:W-:Y:S07]  /*8fb90*/  STL.64 [R1+0x7c38], R174 ;  /* 0x007c38ae01007387 */ /* 0x000fee0000100a00 */
[C---:B------:R-:W-:Y:S01]  /*8fba0*/  HMMA.1688.F32.TF32 R4, R232.reuse, R54, R200 ;  /* 0x00000036e804723c */ /* 0x040fe200000810c8 */
[----:B------:R-:W-:Y:S10]  /*8fbb0*/  STL.64 [R1+0x7c30], R172 ;  /* 0x007c30ac01007387 */ /* 0x000ff40000100a00 */
[----:B------:R-:W-:Y:S04]  /*8fbc0*/  STL.64 [R1+0x7e0], R140 ;  /* 0x0007e08c01007387 */ /* 0x000fe80000100a00 */
[----:B------:R1:W-:Y:S04]  /*8fbd0*/  STL.64 [R1+0x7e8], R142 ;  /* 0x0007e88e01007387 */ /* 0x0003e80000100a00 */
[----:B------:R-:W-:Y:S04]  /*8fbe0*/  STL.64 [R1+0x7d0], R136 ;  /* 0x0007d08801007387 */ /* 0x000fe80000100a00 */
[----:B------:R4:W-:Y:S01]  /*8fbf0*/  STL.64 [R1+0x7d8], R138 ;  /* 0x0007d88a01007387 */ /* 0x0009e20000100a00 */
[C---:B-1----:R-:W-:Y:S03]  /*8fc00*/  HMMA.1688.F32.TF32 R140, R232.reuse, R58, R196 ;  /* 0x0000003ae88c723c */ /* 0x042fe600000810c4 */
[----:B------:R-:W-:Y:S04]  /*8fc10*/  STL.64 [R1+0x7c0], R4 ;  /* 0x0007c00401007387 */ /* 0x000fe80000100a00 */
[----:B------:R1:W-:Y:S01]  /*8fc20*/  STL.64 [R1+0x7c8], R6 ;  /* 0x0007c80601007387 */ /* 0x0003e20000100a00 */
[C---:B----4-:R-:W-:Y:S08]  /*8fc30*/  HMMA.1688.F32.TF32 R136, R232.reuse, R62, R192 ;  /* 0x0000003ee888723c */ /* 0x050ff000000810c0 */
[C---:B------:R-:W-:Y:S08]  /*8fc40*/  HMMA.1688.F32.TF32 R176, R232.reuse, R70, R176 ;  /* 0x00000046e8b0723c */ /* 0x040ff000000810b0 */
[C---:B-1----:R-:W-:Y:S08]  /*8fc50*/  HMMA.1688.F32.TF32 R4, R232.reuse, R66, R188 ;  /* 0x00000042e804723c */ /* 0x042ff000000810bc */
[C---:B------:R-:W-:Y:S01]  /*8fc60*/  HMMA.1688.F32.TF32 R180, R232.reuse, R74, R180 ;  /* 0x0000004ae8b4723c */ /* 0x040fe200000810b4 */
[----:B------:R-:W-:Y:S07]  /*8fc70*/  STL.64 [R1+0x7b0], R140 ;  /* 0x0007b08c01007387 */ /* 0x000fee0000100a00 */
[C---:B------:R-:W-:Y:S01]  /*8fc80*/  HMMA.1688.F32.TF32 R184, R232.reuse, R78, R184 ;  /* 0x0000004ee8b8723c */ /* 0x040fe200000810b8 */
[----:B------:R-:W-:Y:S04]  /*8fc90*/  STL.64 [R1+0x7b8], R142 ;  /* 0x0007b88e01007387 */ /* 0x000fe80000100a00 */
[----:B------:R-:W-:Y:S04]  /*8fca0*/  STL.64 [R1+0x7a0], R136 ;  /* 0x0007a08801007387 */ /* 0x000fe80000100a00 */
[----:B------:R-:W-:Y:S04]  /*8fcb0*/  STL.64 [R1+0x7a8], R138 ;  /* 0x0007a88a01007387 */ /* 0x000fe80000100a00 */
[----:B------:R-:W-:Y:S04]  /*8fcc0*/  STL [R1+0x7b1c], R176 ;  /* 0x007b1cb001007387 */ /* 0x000fe80000100800 */
[----:B------:R1:W-:Y:S04]  /*8fcd0*/  STL.64 [R1+0x790], R4 ;  /* 0x0007900401007387 */ /* 0x0003e80000100a00 */
[----:B------:R4:W-:Y:S04]  /*8fce0*/  STL.64 [R1+0x798], R6 ;  /* 0x0007980601007387 */ /* 0x0009e80000100a00 */
        /* <DEDUP_REMOVED lines=11> */
[----:B------:R-:W4:Y:S04]  /*8fda0*/  LDL.LU R196, [R1+0x1b10] ;  /* 0x001b100001c47983 */ /* 0x000f280000300800 */
[----:B------:R-:W4:Y:S04]  /*8fdb0*/  LDL.LU R197, [R1+0x1b14] ;  /* 0x001b140001c57983 */ /* 0x000f280000300800 */
[----:B------:R-:W4:Y:S04]  /*8fdc0*/  LDL.LU R198, [R1+0x1b18] ;  /* 0x001b180001c67983 */ /* 0x000f280000300800 */
[----:B------:R-:W4:Y:S01]  /*8fdd0*/  LDL.LU R199, [R1+0x1b1c] ;  /* 0x001b1c0001c77983 */ /* 0x000f220000300800 */
[----:B--2---:R-:W-:-:S15]  /*8fde0*/  HMMA.1688.F32.TF32 R188, R232, R82, R212 ;  /* 0x00000052e8bc723c */ /* 0x004fde00000810d4 */
[----:B------:R-:W-:-:S04]  /*8fdf0*/  NOP ;  /* 0x0000000000007918 */ /* 0x000fc80000000000 */
[----:B------:R2:W-:Y:S04]  /*8fe00*/  STL [R1+0x7b4c], R188 ;  /* 0x007b4cbc01007387 */ /* 0x0005e80000100800 */
[----:B------:R1:W-:Y:S04]  /*8fe10*/  STL [R1+0x7b48], R189 ;  /* 0x007b48bd01007387 */ /* 0x0003e80000100800 */
[----:B------:R1:W-:Y:S04]  /*8fe20*/  STL [R1+0x7b44], R190 ;  /* 0x007b44be01007387 */ /* 0x0003e80000100800 */
[----:B------:R1:W-:Y:S04]  /*8fe30*/  STL [R1+0x7b40], R191 ;  /* 0x007b40bf01007387 */ /* 0x0003e80000100800 */
[----:B------:R-:W2:Y:S04]  /*8fe40*/  LDL.LU R200, [R1+0x1b00] ;  /* 0x001b000001c87983 */ /* 0x000ea80000300800 */
[----:B------:R-:W2:Y:S04]  /*8fe50*/  LDL.LU R201, [R1+0x1b04] ;  /* 0x001b040001c97983 */ /* 0x000ea80000300800 */
[----:B------:R-:W2:Y:S04]  /*8fe60*/  LDL.LU R202, [R1+0x1b08] ;  /* 0x001b080001ca7983 */ /* 0x000ea80000300800 */
[----:B------:R-:W2:Y:S01]  /*8fe70*/  LDL.LU R203, [R1+0x1b0c] ;  /* 0x001b0c0001cb7983 */ /* 0x000ea20000300800 */
[C---:B---3--:R-:W-:Y:S03]  /*8fe80*/  HMMA.1688.F32.TF32 R192, R232.reuse, R86, R240 ;  /* 0x00000056e8c0723c */ /* 0x048fe600000810f0 */
        /* <DEDUP_REMOVED lines=22> */
[----:B------:R1:W-:Y:S04]  /*8fff0*/  STL [R1+0x7b54], R194 ;  /* 0x007b54c201007387 */ /* 0x0003e80000100800 */
[----:B------:R1:W-:Y:S04]  /*90000*/  STL [R1+0x7b50], R195 ;  /* 0x007b50c301007387 */ /* 0x0003e80000100800 */
[----:B------:R-:W4:Y:S04]  /*90010*/  LDL.LU R236, [R1+0x1a70] ;  /* 0x001a700001ec7983 */ /* 0x000f280000300800 */
[----:B------:R-:W4:Y:S04]  /*90020*/  LDL.LU R237, [R1+0x1a74] ;  /* 0x001a740001ed7983 */ /* 0x000f280000300800 */
[----:B------:R-:W4:Y:S04]  /*90030*/  LDL.LU R238, [R1+0x1a78] ;  /* 0x001a780001ee7983 */ /* 0x000f280000300800 */
[----:B------:R-:W4:Y:S01]  /*90040*/  LDL.LU R239, [R1+0x1a7c] ;  /* 0x001a7c0001ef7983 */ /* 0x000f220000300800 */
[----:B------:R-:W-:-:S15]  /*90050*/  HMMA.1688.F32.TF32 R196, R232, R90, R196 ;  /* 0x0000005ae8c4723c */ /* 0x000fde00000810c4 */
[----:B------:R-:W-:-:S04]  /*90060*/  NOP ;  /* 0x0000000000007918 */ /* 0x000fc80000000000 */
        /* <DEDUP_REMOVED lines=10> */
[----:B------:R-:W-:Y:S04]  /*90110*/  STL.64 [R1+0x7c48], R202 ;  /* 0x007c48ca01007387 */ /* 0x000fe80000100a00 */
[----:B------:R-:W-:Y:S01]  /*90120*/  STL.64 [R1+0x7c40], R200 ;  /* 0x007c40c801007387 */ /* 0x000fe20000100a00 */
[C---:B---3--:R-:W-:Y:S03]  /*90130*/  HMMA.1688.F32.TF32 R204, R232.reuse, R98, R240 ;  /* 0x00000062e8cc723c */ /* 0x048fe600000810f0 */
[----:B------:R-:W2:Y:S04]  /*90140*/  LDL.LU R240, [R1+0x1a30] ;  /* 0x001a300001f07983 */ /* 0x000ea80000300800 */
[----:B------:R-:W2:Y:S04]  /*90150*/  LDL.LU R241, [R1+0x1a34] ;  /* 0x001a340001f17983 */ /* 0x000ea80000300800 */
[----:B------:R-:W2:Y:S04]  /*90160*/  LDL.LU R242, [R1+0x1a38] ;  /* 0x001a380001f27983 */ /* 0x000ea80000300800 */
[----:B------:R-:W2:Y:S01]  /*90170*/  LDL.LU R243, [R1+0x1a3c] ;  /* 0x001a3c0001f37983 */ /* 0x000ea20000300800 */
[C---:B----4-:R-:W-:Y:S08]  /*90180*/  HMMA.1688.F32.TF32 R136, R232.reuse, R110, R4 ;  /* 0x0000006ee888723c */ /* 0x050ff00000081004 */
[----:B------:R-:W-:-:S15]  /*90190*/  HMMA.1688.F32.TF32 R4, R232, R114, R248 ;  /* 0x00000072e804723c */ /* 0x000fde00000810f8 */
[----:B------:R-:W-:-:S04]  /*901a0*/  NOP ;  /* 0x0000000000007918 */ /* 0x000fc80000000000 */
[----:B------:R-:W-:Y:S02]  /*901b0*/  IMAD.MOV.U32 R188, RZ, RZ, R4 ;  /* 0x000000ffffbc7224 */ /* 0x000fe400078e0004 */
[----:B------:R-:W-:Y:S02]  /*901c0*/  IMAD.MOV.U32 R189, RZ, RZ, R5 ;  /* 0x000000ffffbd7224 */ /* 0x000fe400078e0005 */
[----:B------:R-:W-:Y:S02]  /*901d0*/  IMAD.MOV.U32 R190, RZ, RZ, R6 ;  /* 0x000000ffffbe7224 */ /* 0x000fe400078e0006 */
[----:B------:R-:W-:Y:S01]  /*901e0*/  IMAD.MOV.U32 R191, RZ, RZ, R7 ;  /* 0x000000ffffbf7224 */ /* 0x000fe200078e0007 */
[C---:B------:R-:W-:Y:S08]  /*901f0*/  HMMA.1688.F32.TF32 R208, R232.reuse, R102, R208 ;  /* 0x00000066e8d0723c */ /* 0x040ff000000810d0 */
[C---:B------:R-:W-:Y:S08]  /*90200*/  HMMA.1688.F32.TF32 R212, R232.reuse, R106, R212 ;  /* 0x0000006ae8d4723c */ /* 0x040ff000000810d4 */
[----:B------:R-:W-:Y:S01]  /*90210*/  HMMA.1688.F32.TF32 R4, R232, R118, R236 ;  /* 0x00000076e804723c */ /* 0x000fe200000810ec */
[----:B------:R-:W-:Y:S04]  /*90220*/  STL.64 [R1+0x7c78], R206 ;  /* 0x007c78ce01007387 */ /* 0x000fe80000100a00 */
[----:B------:R-:W-:-:S14]  /*90230*/  STL.64 [R1+0x7c70], R204 ;  /* 0x007c70cc01007387 */ /* 0x000fdc0000100a00 */
[----:B------:R-:W-:Y:S01]  /*90240*/  IMAD.MOV.U32 R184, RZ, RZ, R4 ;  /* 0x000000ffffb87224 */ /* 0x000fe200078e0004 */
[----:B------:R-:W-:Y:S01]  /*90250*/  MOV R186, R6 ;  /* 0x0000000600ba7202 */ /* 0x000fe20000000f00 */
[----:B------:R-:W-:Y:S02]  /*90260*/  IMAD.MOV.U32 R185, RZ, RZ, R5 ;  /* 0x000000ffffb97224 */ /* 0x000fe400078e0005 */
[----:B------:R-:W-:Y:S01]  /*90270*/  IMAD.MOV.U32 R187, RZ, RZ, R7 ;  /* 0x000000ffffbb7224 */ /* 0x000fe200078e0007 */
[----:B------:R-:W-:Y:S04]  /*90280*/  STL.64 [R1+0x7c88], R210 ;  /* 0x007c88d201007387 */ /* 0x000fe80000100a00 */
[----:B------:R-:W-:Y:S04]  /*90290*/  STL.64 [R1+0x7c80], R208 ;  /* 0x007c80d001007387 */ /* 0x000fe80000100a00 */
[----:B------:R-:W-:Y:S04]  /*902a0*/  STL.64 [R1+0x7c98], R214 ;  /* 0x007c98d601007387 */ /* 0x000fe80000100a00 */
[----:B------:R-:W-:Y:S04]  /*902b0*/  STL.64 [R1+0x7c90], R212 ;  /* 0x007c90d401007387 */ /* 0x000fe80000100a00 */
[----:B------:R3:W-:Y:S04]  /*902c0*/  STL.64 [R1+0x7f0], R136 ;  /* 0x0007f08801007387 */ /* 0x0007e80000100a00 */
[----:B------:R4:W-:Y:S04]  /*902d0*/  STL.64 [R1+0x7f8], R138 ;  /* 0x0007f88a01007387 */ /* 0x0009e80000100a00 */
[----:B------:R-:W-:Y:S04]  /*902e0*/  STL.64 [R1+0x7ca8], R190 ;  /* 0x007ca8be01007387 */ /* 0x000fe80000100a00 */
[----:B------:R-:W-:Y:S04]  /*902f0*/  STL.64 [R1+0x7ca0], R188 ;  /* 0x007ca0bc01007387 */ /* 0x000fe80000100a00 */
[----:B------:R-:W-:Y:S01]  /*90300*/  STL.64 [R1+0x7cb8], R186 ;  /* 0x007cb8ba01007387 */ /* 0x000fe20000100a00 */
[----:B------:R-:W-:Y:S03]  /*90310*/  HMMA.1688.F32.TF32 R4, R232, R122, R244 ;  /* 0x0000007ae804723c */ /* 0x000fe600000810f4 */
[----:B------:R-:W-:-:S15]  /*90320*/  STL.64 [R1+0x7cb0], R184 ;  /* 0x007cb0b801007387 */ /* 0x000fde0000100a00 */
[----:B------:R-:W-:Y:S01]  /*90330*/  NOP ;  /* 0x0000000000007918 */ /* 0x000fe20000000000 */
[----:B-1----:R-:W-:Y:S02]  /*90340*/  IMAD.MOV.U32 R194, RZ, RZ, R6 ;  /* 0x000000ffffc27224 */ /* 0x002fe400078e0006 */
[----:B------:R-:W-:Y:S02]  /*90350*/  IMAD.MOV.U32 R195, RZ, RZ, R7 ;  /* 0x000000ffffc37224 */ /* 0x000fe400078e0007 */
[----:B------:R-:W-:Y:S02]  /*90360*/  IMAD.MOV.U32 R192, RZ, RZ, R4 ;  /* 0x000000ffffc07224 */ /* 0x000fe400078e0004 */
[----:B------:R-:W-:Y:S01]  /*90370*/  IMAD.MOV.U32 R193, RZ, RZ, R5 ;  /* 0x000000ffffc17224 */ /* 0x000fe200078e0005 */
[----:B------:R-:W-:Y:S04]  /*90380*/  STL.64 [R1+0x7cc8], R194 ;  /* 0x007cc8c201007387 */ /* 0x000fe80000100a00 */
[----:B------:R-:W-:Y:S01]  /*90390*/  STL.64 [R1+0x7cc0], R192 ;  /* 0x007cc0c001007387 */ /* 0x000fe20000100a00 */
[----:B--2---:R-:W-:Y:S03]  /*903a0*/  HMMA.1688.F32.TF32 R4, R232, R126, R240 ;  /* 0x0000007ee804723c */ /* 0x004fe600000810f0 */
        /* <DEDUP_REMOVED lines=39> */
[----:B------:R-:W3:Y:S01]  /*90620*/  LDL.LU R139, [R1+0x154c] ;  /* 0x00154c00018b7983 */ /* 0x000ee20000300800 */
[----:B------:R-:W-:Y:S01]  /*90630*/  IMAD.MOV.U32 R196, RZ, RZ, R4 ;  /* 0x000000ffffc47224 */ /* 0x000fe200078e0004 */
[----:B------:R-:W-:Y:S01]  /*90640*/  MOV R198, R6 ;  /* 0x0000000600c67202 */ /* 0x000fe20000000f00 */
[----:B------:R-:W-:Y:S01]  /*90650*/  IMAD.MOV.U32 R197, RZ, RZ, R5 ;  /* 0x000000ffffc57224 */ /* 0x000fe200078e0005 */
[----:B------:R-:W4:Y:S01]  /*90660*/  LDL.LU R4, [R1+0x1500] ;  /* 0x0015000001047983 */ /* 0x000f220000300800 */
[----:B------:R-:W-:-:S03]  /*90670*/  IMAD.MOV.U32 R199, RZ, RZ, R7 ;  /* 0x000000ffffc77224 */ /* 0x000fc600078e0007 */
        /* <DEDUP_REMOVED lines=14> */
[----:B------:R-:W-:Y:S11]  /*90760*/  HMMA.1688.F32.TF32 R148, R232, R134, R148 ;  /* 0x00000086e894723c */ /* 0x000ff60000081094 */
[----:B------:R-:W-:-:S02]  /*90770*/  IMAD.MOV.U32 R182, RZ, RZ, R154 ;  /* 0x000000ffffb67224 */ /* 0x000fc400078e009a */
[----:B------:R-:W-:Y:S02]  /*90780*/  IMAD.MOV.U32 R183, RZ, RZ, R155 ;  /* 0x000000ffffb77224 */ /* 0x000fe400078e009b */
[----:B------:R-:W-:Y:S01]  /*90790*/  IMAD.MOV.U32 R180, RZ, RZ, R152 ;  /* 0x000000ffffb47224 */ /* 0x000fe200078e0098 */
[----:B------:R-:W-:Y:S01]  /*907a0*/  HMMA.1688.F32.TF32 R140, R228, R14, R140 ;  /* 0x0000000ee48c723c */ /* 0x000fe2000008108c */
[----:B------:R-:W-:Y:S02]  /*907b0*/  IMAD.MOV.U32 R181, RZ, RZ, R153 ;  /* 0x000000ffffb57224 */ /* 0x000fe400078e0099 */
[----:B------:R-:W-:Y:S01]  /*907c0*/  MOV R178, R150 ;  /* 0x0000009600b27202 */ /* 0x000fe20000000f00 */
[----:B------:R-:W-:-:S04]  /*907d0*/  IMAD.MOV.U32 R179, RZ, RZ, R151 ;  /* 0x000000ffffb37224 */ /* 0x000fc800078e0097 */
[C---:B------:R-:W-:Y:S01]  /*907e0*/  HMMA.1688.F32.TF32 R144, R228.reuse, R10, R144 ;  /* 0x0000000ae490723c */ /* 0x040fe20000081090 */
[----:B------:R-:W-:Y:S02]  /*907f0*/  IMAD.MOV.U32 R176, RZ, RZ, R148 ;  /* 0x000000ffffb07224 */ /* 0x000fe400078e0094 */
[----:B------:R-:W-:Y:S01]  /*90800*/  IMAD.MOV.U32 R177, RZ, RZ, R149 ;  /* 0x000000ffffb17224 */ /* 0x000fe200078e0095 */
[----:B------:R-:W-:Y:S04]  /*90810*/  STL.64 [R1+0x7cf0], R182 ;  /* 0x007cf0b601007387 */ /* 0x000fe80000100a00 */
[C---:B---3--:R-:W-:Y:S01]  /*90820*/  HMMA.1688.F32.TF32 R136, R228.reuse, R18, R136 ;  /* 0x00000012e488723c */ /* 0x048fe20000081088 */
        /* <DEDUP_REMOVED lines=11> */
[C---:B-1----:R-:W-:Y:S08]  /*908e0*/  HMMA.1688.F32.TF32 R136, R228.reuse, R30, R224 ;  /* 0x0000001ee488723c */ /* 0x042ff000000810e0 */
[C---:B----4-:R-:W-:Y:S01]  /*908f0*/  HMMA.1688.F32.TF32 R4, R228.reuse, R34, R4 ;  /* 0x00000022e404723c */ /* 0x050fe20000081004 */
        /* <DEDUP_REMOVED lines=8> */
[C---:B-1----:R-:W-:Y:S08]  /*90980*/  HMMA.1688.F32.TF32 R136, R228.reuse, R38, R248 ;  /* 0x00000026e488723c */ /* 0x042ff000000810f8 */
[C---:B--2---:R-:W-:Y:S11]  /*90990*/  HMMA.1688.F32.TF32 R4, R228.reuse, R42, R236 ;  /* 0x0000002ae404723c */ /* 0x044ff600000810ec */
[----:B------:R-:W-:Y:S04]  /*909a0*/  STL.64 [R1+0xa10], R136 ;  /* 0x000a108801007387 */ /* 0x000fe80000100a00 */
[----:B------:R1:W-:Y:S04]  /*909b0*/  STL.64 [R1+0xa18], R138 ;  /* 0x000a188a01007387 */ /* 0x0003e80000100a00 */
[----:B------:R-:W-:Y:S04]  /*909c0*/  STL.64 [R1+0xa30], R4 ;  /* 0x000a300401007387 */ /* 0x000fe80000100a00 */
[----:B------:R2:W-:Y:S01]  /*909d0*/  STL.64 [R1+0xa38], R6 ;  /* 0x000a380601007387 */ /* 0x0005e20000100a00 */
[C---:B-1----:R-:W-:Y:S08]  /*909e0*/  HMMA.1688.F32.TF32 R136, R228.reuse, R46, R244 ;  /* 0x0000002ee488723c */ /* 0x042ff000000810f4 */
[----:B--2---:R-:W-:Y:S11]  /*909f0*/  HMMA.1688.F32.TF32 R4, R228, R50, R240 ;  /* 0x00000032e404723c */ /* 0x004ff600000810f0 */
        /* <DEDUP_REMOVED lines=8> */
[----:B-1----:R-:W4:Y:S04]  /*90a80*/  LDL.LU R4, [R1+0x1660] ;  /* 0x0016600001047983 */ /* 0x002f280000300800 */
[----:B------:R-:W4:Y:S04]  /*90a90*/  LDL.LU R5, [R1+0x1664] ;  /* 0x0016640001057983 */ /* 0x000f280000300800 */
[----:B---3--:R-:W4:Y:S04]  /*90aa0*/  LDL.LU R6, [R1+0x1668] ;  /* 0x0016680001067983 */ /* 0x008f280000300800 */
        /* <DEDUP_REMOVED lines=89> */
[----:B------:R-:W-:-:S02]  /*91040*/  LOP3.LUT R142, R3, 0x40, RZ, 0x3c, !PT ;  /* 0x00000040038e7812 */ /* 0x000fc400078e3cff */
[----:B------:R-:W-:-:S03]  /*91050*/  LOP3.LUT R143, R3, 0x60, RZ, 0x3c, !PT ;  /* 0x00000060038f7812 */ /* 0x000fc600078e3cff */
[----:B------:R-:W-:Y:S04]  /*91060*/  LDS R232, [R142+UR6+0x82300] ;  /* 0x082300068ee87984 */ /* 0x000fe80008000800 */
[----:B------:R-:W-:Y:S04]  /*91070*/  LDS R234, [R142+UR6+0x83300] ;  /* 0x083300068eea7984 */ /* 0x000fe80008000800 */
[----:B------:R-:W-:Y:S04]  /*91080*/  LDS R233, [R143+UR6+0x82300] ;  /* 0x082300068fe97984 */ /* 0x000fe80008000800 */
[----:B------:R-:W1:Y:S01]  /*91090*/  LDS R235, [R143+UR6+0x83300] ;  /* 0x083300068feb7984 */ /* 0x000e620008000800 */
[C---:B--2---:R-:W-:Y:S08]  /*910a0*/  HMMA.1688.F32.TF32 R176, R228.reuse, R58, R184 ;  /* 0x0000003ae4b0723c */ /* 0x044ff000000810b8 */
[C---:B---3--:R-:W-:Y:S08]  /*910b0*/  HMMA.1688.F32.TF32 R180, R228.reuse, R54, R192 ;  /* 0x00000036e4b4723c */ /* 0x048ff000000810c0 */
[C---:B----4-:R-:W-:Y:S11]  /*910c0*/  HMMA.1688.F32.TF32 R184, R228.reuse, R62, R188 ;  /* 0x0000003ee4b8723c */ /* 0x050ff600000810bc */
[----:B------:R-:W-:Y:S04]  /*910d0*/  STL.64 [R1+0x1860], R180 ;  /* 0x001860b401007387 */ /* 0x000fe80000100a00 */
[----:B------:R2:W-:Y:S04]  /*910e0*/  STL.64 [R1+0x1868], R182 ;  /* 0x001868b601007387 */ /* 0x0005e80000100a00 */
[----:B------:R-:W-:Y:S04]  /*910f0*/  STL.64 [R1+0x1890], R176 ;  /* 0x001890b001007387 */ /* 0x000fe80000100a00 */
[----:B------:R3:W-:Y:S01]  /*91100*/  STL.64 [R1+0x1898], R178 ;  /* 0x001898b201007387 */ /* 0x0007e20000100a00 */
[C---:B--2---:R-:W-:Y:S08]  /*91110*/  HMMA.1688.F32.TF32 R180, R228.reuse, R66, R212 ;  /* 0x00000042e4b4723c */ /* 0x044ff000000810d4 */
[C---:B---3--:R-:W-:Y:S01]  /*91120*/  HMMA.1688.F32.TF32 R176, R228.reuse, R70, R208 ;  /* 0x00000046e4b0723c */ /* 0x048fe200000810d0 */
[----:B------:R-:W-:Y:S04]  /*91130*/  STL.64 [R1+0x18e0], R184 ;  /* 0x0018e0b801007387 */ /* 0x000fe80000100a00 */
[----:B------:R2:W-:Y:S06]  /*91140*/  STL.64 [R1+0x18e8], R186 ;  /* 0x0018e8ba01007387 */ /* 0x0005ec0000100a00 */
[----:B------:R-:W-:Y:S04]  /*91150*/  STL.64 [R1+0x1920], R180 ;  /* 0x001920b401007387 */ /* 0x000fe80000100a00 */
[----:B------:R3:W-:Y:S01]  /*91160*/  STL.64 [R1+0x1928], R182 ;  /* 0x001928b601007387 */ /* 0x0007e20000100a00 */
[C---:B--2---:R-:W-:Y:S03]  /*91170*/  HMMA.1688.F32.TF32 R184, R228.reuse, R74, R204 ;  /* 0x0000004ae4b8723c */ /* 0x044fe600000810cc */
[----:B------:R-:W-:Y:S04]  /*91180*/  STL.64 [R1+0x1940], R176 ;  /* 0x001940b001007387 */ /* 0x000fe80000100a00 */
[----:B------:R2:W-:Y:S01]  /*91190*/  STL.64 [R1+0x1948], R178 ;  /* 0x001948b201007387 */ /* 0x0005e20000100a00 */
[C---:B---3--:R-:W-:Y:S08]  /*911a0*/  HMMA.1688.F32.TF32 R180, R228.reuse, R78, R200 ;  /* 0x0000004ee4b4723c */ /* 0x048ff000000810c8 */
[C---:B--2---:R-:W-:Y:S08]  /*911b0*/  HMMA.1688.F32.TF32 R176, R228.reuse, R82, R172 ;  /* 0x00000052e4b0723c */ /* 0x044ff000000810ac */
        /* <DEDUP_REMOVED lines=35> */
[C---:B--2---:R-:W-:Y:S08]  /*913f0*/  HMMA.1688.F32.TF32 R136, R228.reuse, R130, R4 ;  /* 0x00000082e488723c */ /* 0x044ff00000081004 */
[----:B------:R-:W-:Y:S01]  /*91400*/  HMMA.1688.F32.TF32 R4, R228, R134, R248 ;  /* 0x00000086e404723c */ /* 0x000fe200000810f8 */
        /* <DEDUP_REMOVED lines=13> */
[----:B------:R-:W-:Y:S04]  /*914e0*/  STL.64 [R1+0x7e18], R14 ;  /* 0x007e180e01007387 */ /* 0x000fe80000100a00 */
[----:B------:R-:W-:Y:S04]  /*914f0*/  LDS R229, [R143+UR6+0x82380] ;  /* 0x082380068fe57984 */ /* 0x000fe80008000800 */
[----:B------:R-:W-:Y:S04]  /*91500*/  STL.64 [R1+0x1fa0], R136 ;  /* 0x001fa08801007387 */ /* 0x000fe80000100a00 */
[----:B------:R-:W-:Y:S04]  /*91510*/  STL.64 [R1+0x1fa8], R138 ;  /* 0x001fa88a01007387 */ /* 0x000fe80000100a00 */
[----:B------:R-:W-:Y:S04]  /*91520*/  STL.64 [R1+0x7e10], R12 ;  /* 0x007e100c01007387 */ /* 0x000fe80000100a00 */
[----:B------:R-:W-:Y:S04]  /*91530*/  STL.64 [R1+0x1f90], R4 ;  /* 0x001f900401007387 */ /* 0x000fe80000100a00 */
[----:B------:R1:W-:Y:S04]  /*91540*/  STL.64 [R1+0x1f98], R6 ;  /* 0x001f980601007387 */ /* 0x0003e80000100a00 */
[----:B------:R-:W2:Y:S04]  /*91550*/  LDL.LU R244, [R1+0x12e0] ;  /* 0x0012e00001f47983 */ /* 0x000ea80000300800 */
[----:B------:R3:W4:Y:S01]  /*91560*/  LDS R231, [R143+UR6+0x83380] ;  /* 0x083380068fe77984 */ /* 0x0007220008000800 */
[----:B-1----:R-:W-:-:S15]  /*91570*/  HMMA.1688.F32.TF32 R4, R232, R18, R240 ;  /* 0x00000012e804723c */ /* 0x002fde00000810f0 */
[----:B------:R-:W-:-:S04]  /*91580*/  NOP ;  /* 0x0000000000007918 */ /* 0x000fc80000000000 */
        /* <DEDUP_REMOVED lines=81> */
[----:B------:R-:W4:Y:S04]  /*91aa0*/  LDL.LU R140, [R1+0x1490] ;  /* 0x00149000018c7983 */ /* 0x000f280000300800 */
[----:B------:R-:W4:Y:S04]  /*91ab0*/  LDL.LU R141, [R1+0x1494] ;  /* 0x00149400018d7983 */ /* 0x000f280000300800 */
[----:B------:R-:W4:Y:S04]  /*91ac0*/  LDL.LU R142, [R1+0x1498] ;  /* 0x00149800018e7983 */ /* 0x000f280000300800 */
[----:B---3--:R-:W4:Y:S04]  /*91ad0*/  LDL.LU R143, [R1+0x149c] ;  /* 0x00149c00018f7983 */ /* 0x008f280000300800 */
        /* <DEDUP_REMOVED lines=33> */
[----:B------:R2:W-:Y:S02]  /*91cf0*/  STL.64 [R1+0x7e00], R16 ;  /* 0x007e001001007387 */ /* 0x0005e40000100a00 */
[C---:B--2---:R-:W-:Y:S08]  /*91d00*/  HMMA.1688.F32.TF32 R16, R232.reuse, R30, R176 ;  /* 0x0000001ee810723c */ /* 0x044ff000000810b0 */
[C---:B---3--:R-:W-:Y:S08]  /*91d10*/  HMMA.1688.F32.TF32 R12, R232.reuse, R22, R12 ;  /* 0x00000016e80c723c */ /* 0x048ff0000008100c */
[C---:B----4-:R-:W-:Y:S11]  /*91d20*/  HMMA.1688.F32.TF32 R140, R232.reuse, R26, R140 ;  /* 0x0000001ae88c723c */ /* 0x050ff6000008108c */
[----:B------:R-:W-:Y:S04]  /*91d30*/  STL.64 [R1+0x1f70], R12 ;  /* 0x001f700c01007387 */ /* 0x000fe80000100a00 */
[----:B------:R1:W-:Y:S02]  /*91d40*/  STL.64 [R1+0x1f78], R14 ;  /* 0x001f780e01007387 */ /* 0x0003e40000100a00 */
[C---:B-1----:R-:W-:Y:S02]  /*91d50*/  HMMA.1688.F32.TF32 R12, R232.reuse, R34, R180 ;  /* 0x00000022e80c723c */ /* 0x042fe400000810b4 */
[----:B------:R-:W-:Y:S04]  /*91d60*/  STL.64 [R1+0x1f60], R140 ;  /* 0x001f608c01007387 */ /* 0x000fe80000100a00 */
[----:B------:R1:W-:Y:S04]  /*91d70*/  STL.64 [R1+0x1f68], R142 ;  /* 0x001f688e01007387 */ /* 0x0003e80000100a00 */
[----:B------:R-:W-:Y:S04]  /*91d80*/  STL.64 [R1+0x1f50], R16 ;  /* 0x001f501001007387 */ /* 0x000fe80000100a00 */
[----:B------:R2:W-:Y:S01]  /*91d90*/  STL.64 [R1+0x1f58], R18 ;  /* 0x001f581201007387 */ /* 0x0005e20000100a00 */
[C---:B-1----:R-:W-:Y:S04]  /*91da0*/  HMMA.1688.F32.TF32 R140, R232.reuse, R38, R196 ;  /* 0x00000026e88c723c */ /* 0x042fe800000810c4 */
[----:B------:R-:W-:Y:S04]  /*91db0*/  STL.64 [R1+0x1f40], R12 ;  /* 0x001f400c01007387 */ /* 0x000fe80000100a00 */
[----:B------:R1:W-:Y:S01]  /*91dc0*/  STL.64 [R1+0x1f48], R14 ;  /* 0x001f480e01007387 */ /* 0x0003e20000100a00 */
[C---:B--2---:R-:W-:Y:S08]  /*91dd0*/  HMMA.1688.F32.TF32 R16, R232.reuse, R42, R192 ;  /* 0x0000002ae810723c */ /* 0x044ff000000810c0 */
[C---:B-1----:R-:W-:Y:S02]  /*91de0*/  HMMA.1688.F32.TF32 R12, R232.reuse, R46, R184 ;  /* 0x0000002ee80c723c */ /* 0x042fe400000810b8 */
[----:B------:R-:W-:Y:S04]  /*91df0*/  STL.64 [R1+0x1f30], R140 ;  /* 0x001f308c01007387 */ /* 0x000fe80000100a00 */
[----:B------:R1:W-:Y:S05]  /*91e00*/  STL.64 [R1+0x1f38], R142 ;  /* 0x001f388e01007387 */ /* 0x0003ea0000100a00 */
        /* <DEDUP_REMOVED lines=47> */
[----:B------:R1:W-:Y:S04]  /*92100*/  STL.64 [R1+0x2038], R18 ;  /* 0x0020381201007387 */ /* 0x0003e80000100a00 */
[----:B------:R-:W-:Y:S04]  /*92110*/  STL.64 [R1+0x2020], R12 ;  /* 0x0020200c01007387 */ /* 0x000fe80000100a00 */
[----:B------:R2:W-:Y:S01]  /*92120*/  STL.64 [R1+0x2028], R14 ;  /* 0x0020280e01007387 */ /* 0x0005e20000100a00 */
[C---:B-1----:R-:W-:Y:S08]  /*92130*/  HMMA.1688.F32.TF32 R16, R232.reuse, R114, R224 ;  /* 0x00000072e810723c */ /* 0x042ff000000810e0 */
[C---:B--2---:R-:W-:Y:S01]  /*92140*/  HMMA.1688.F32.TF32 R12, R232.reuse, R118, R4 ;  /* 0x00000076e80c723c */ /* 0x044fe20000081004 */
[----:B------:R-:W-:Y:S04]  /*92150*/  STL.64 [R1+0x2010], R136 ;  /* 0x0020108801007387 */ /* 0x000fe80000100a00 */
[----:B------:R-:W-:Y:S03]  /*92160*/  STL.64 [R1+0x2018], R138 ;  /* 0x0020188a01007387 */ /* 0x000fe60000100a00 */
[C---:B------:R-:W-:Y:S03]  /*92170*/  HMMA.1688.F32.TF32 R4, R232.reuse, R122, R248 ;  /* 0x0000007ae804723c */ /* 0x040fe600000810f8 */
[----:B------:R-:W-:Y:S04]  /*92180*/  STL.64 [R1+0x2000], R16 ;  /* 0x0020001001007387 */ /* 0x000fe80000100a00 */
[----:B------:R1:W-:Y:S04]  /*92190*/  STL.64 [R1+0x2008], R18 ;  /* 0x0020081201007387 */ /* 0x0003e80000100a00 */
[----:B------:R-:W-:Y:S04]  /*921a0*/  STL.64 [R1+0x1ff0], R12 ;  /* 0x001ff00c01007387 */ /* 0x000fe80000100a00 */
[----:B------:R2:W-:Y:S01]  /*921b0*/  STL.64 [R1+0x1ff8], R14 ;  /* 0x001ff80e01007387 */ /* 0x0005e20000100a00 */
[C---:B-1----:R-:W-:Y:S08]  /*921c0*/  HMMA.1688.F32.TF32 R16, R232.reuse, R126, R236 ;  /* 0x0000007ee810723c */ /* 0x042ff000000810ec */
[----:B--2---:R-:W-:Y:S01]  /*921d0*/  HMMA.1688.F32.TF32 R12, R232, R130, R244 ;  /* 0x00000082e80c723c */ /* 0x004fe200000810f4 */
[----:B------:R-:W-:Y:S04]  /*921e0*/  STL.64 [R1+0x1fe0], R4 ;  /* 0x001fe00401007387 */ /* 0x000fe80000100a00 */
[----:B------:R1:W-:Y:S01]  /*921f0*/  STL.64 [R1+0x1fe8], R6 ;  /* 0x001fe80601007387 */ /* 0x0003e20000100a00 */
[----:B------:R-:W-:-:S05]  /*92200*/  IMAD.MOV.U32 R224, RZ, RZ, R77 ;  /* 0x000000ffffe07224 */ /* 0x000fca00078e004d */
[----:B------:R-:W-:Y:S04]  /*92210*/  STL.64 [R1+0x1fd0], R16 ;  /* 0x001fd01001007387 */ /* 0x000fe80000100a00 */
[----:B------:R-:W-:Y:S04]  /*92220*/  STL.64 [R1+0x1fd8], R18 ;  /* 0x001fd81201007387 */ /* 0x000fe80000100a00 */
[----:B------:R-:W-:Y:S04]  /*92230*/  STL.64 [R1+0x1fc0], R12 ;  /* 0x001fc00c01007387 */ /* 0x000fe80000100a00 */
[----:B------:R-:W-:Y:S04]  /*92240*/  STL.64 [R1+0x1fc8], R14 ;  /* 0x001fc80e01007387 */ /* 0x000fe80000100a00 */
[----:B------:R-:W2:Y:S01]  /*92250*/  LDL.LU R77, [R1+0x7e4c] ;  /* 0x007e4c00014d7983 */ /* 0x000ea20000300800 */
[----:B-1----:R-:W-:Y:S01]  /*92260*/  HMMA.1688.F32.TF32 R4, R232, R134, R240 ;  /* 0x00000086e804723c */ /* 0x002fe200000810f0 */
[----:B------:R-:W-:-:S02]  /*92270*/  IMAD.MOV.U32 R225, RZ, RZ, R80 ;  /* 0x000000ffffe17224 */ /* 0x000fc400078e0050 */
[----:B------:R-:W-:Y:S02]  /*92280*/  IMAD.MOV.U32 R220, RZ, RZ, R81 ;  /* 0x000000ffffdc7224 */ /* 0x000fe400078e0051 */
[----:B------:R-:W-:Y:S02]  /*92290*/  IMAD.MOV.U32 R221, RZ, RZ, R84 ;  /* 0x000000ffffdd7224 */ /* 0x000fe400078e0054 */
[----:B------:R-:W-:Y:S02]  /*922a0*/  IMAD.MOV.U32 R144, RZ, RZ, R85 ;  /* 0x000000ffff907224 */ /* 0x000fe400078e0055 */
[----:B------:R-:W-:Y:S02]  /*922b0*/  IMAD.MOV.U32 R145, RZ, RZ, R65 ;  /* 0x000000ffff917224 */ /* 0x000fe400078e0041 */
[----:B------:R-:W-:-:S08]  /*922c0*/  IMAD.MOV.U32 R148, RZ, RZ, R68 ;  /* 0x000000ffff947224 */ /* 0x000fd000078e0044 */
[----:B------:R1:W-:Y:S04]  /*922d0*/  STL.64 [R1+0x1f10], R4 ;  /* 0x001f100401007387 */ /* 0x0003e80000100a00 */
[----:B------:R3:W-:Y:S04]  /*922e0*/  STL.64 [R1+0x1f18], R6 ;  /* 0x001f180601007387 */ /* 0x0007e80000100a00 */
[----:B------:R-:W4:Y:S04]  /*922f0*/  LDL.LU R80, [R1+0x7e48] ;  /* 0x007e480001507983 */ /* 0x000f280000300800 */
[----:B------:R-:W3:Y:S01]  /*92300*/  LDL.LU R81, [R1+0x7e44] ;  /* 0x007e440001517983 */ /* 0x000ee20000300800 */
[----:B------:R-:W-:-:S03]  /*92310*/  IMAD.MOV.U32 R149, RZ, RZ, R69 ;  /* 0x000000ffff957224 */ /* 0x000fc600078e0045 */
[----:B------:R-:W3:Y:S01]  /*92320*/  LDL.LU R84, [R1+0x7e40] ;  /* 0x007e400001547983 */ /* 0x000ee20000300800 */
[----:B------:R-:W-:-:S03]  /*92330*/  IMAD.MOV.U32 R160, RZ, RZ, R72 ;  /* 0x000000ffffa07224 */ /* 0x000fc600078e0048 */
[----:B------:R-:W3:Y:S01]  /*92340*/  LDL.LU R85, [R1+0x7e3c] ;  /* 0x007e3c0001557983 */ /* 0x000ee20000300800 */
[----:B------:R-:W-:-:S03]  /*92350*/  IMAD.MOV.U32 R161, RZ, RZ, R76 ;  /* 0x000000ffffa17224 */ /* 0x000fc600078e004c */
[----:B------:R-:W3:Y:S04]  /*92360*/  LDL.LU R65, [R1+0x7e38] ;  /* 0x007e380001417983 */ /* 0x000ee80000300800 */
[----:B------:R-:W3:Y:S01]  /*92370*/  LDL.LU R68, [R1+0x7e34] ;  /* 0x007e340001447983 */ /* 0x000ee20000300800 */
[----:B------:R-:W-:-:S03]  /*92380*/  IMAD.MOV.U32 R165, RZ, RZ, R73 ;  /* 0x000000ffffa57224 */ /* 0x000fc600078e0049 */
[----:B------:R-:W3:Y:S04]  /*92390*/  LDL.LU R69, [R1+0x7e30] ;  /* 0x007e300001457983 */ /* 0x000ee80000300800 */
[----:B------:R-:W3:Y:S04]  /*923a0*/  LDL.LU R72, [R1+0x7e2c] ;  /* 0x007e2c0001487983 */ /* 0x000ee80000300800 */
[----:B------:R-:W3:Y:S01]  /*923b0*/  LDL.LU R76, [R1+0x7e28] ;  /* 0x007e2800014c7983 */ /* 0x000ee20000300800 */
[----:B--2---:R-:W-:-:S03]  /*923c0*/  IMAD.MOV.U32 R164, RZ, RZ, R77 ;  /* 0x000000ffffa47224 */ /* 0x004fc600078e004d */
        /* <DEDUP_REMOVED lines=81> */
[----:B-1----:R-:W3:Y:S01]  /*928e0*/  LDL.LU.64 R18, [R1+0x7e08] ;  /* 0x007e080001127983 */ /* 0x002ee20000300a00 */
[C---:B------:R-:W-:Y:S03]  /*928f0*/  HMMA.1688.F32.TF32 R4, R228.reuse, R22, R4 ;  /* 0x00000016e404723c */ /* 0x040fe60000081004 */
[----:B------:R-:W2:Y:S05]  /*92900*/  LDL.LU.64 R16, [R1+0x7e00] ;  /* 0x007e000001107983 */ /* 0x000eaa0000300a00 */
[C---:B------:R-:W-:Y:S08]  /*92910*/  HMMA.1688.F32.TF32 R236, R228.reuse, R26, R236 ;  /* 0x0000001ae4ec723c */ /* 0x040ff000000810ec */
[C---:B------:R-:W-:Y:S08]  /*92920*/  HMMA.1688.F32.TF32 R244, R228.reuse, R30, R244 ;  /* 0x0000001ee4f4723c */ /* 0x040ff000000810f4 */
[C---:B------:R-:W-:Y:S08]  /*92930*/  HMMA.1688.F32.TF32 R240, R228.reuse, R34, R240 ;  /* 0x00000022e4f0723c */ /* 0x040ff000000810f0 */
[----:B------:R-:W-:Y:S01]  /*92940*/  HMMA.1688.F32.TF32 R232, R228, R38, R232 ;  /* 0x00000026e4e8723c */ /* 0x000fe200000810e8 */
[----:B------:R-:W-:-:S02]  /*92950*/  IMAD.MOV.U32 R249, RZ, RZ, R45 ;  /* 0x000000fffff97224 */ /* 0x000fc400078e002d */
[----:B------:R-:W-:Y:S02]  /*92960*/  IMAD.MOV.U32 R250, RZ, RZ, R44 ;  /* 0x000000fffffa7224 */ /* 0x000fe400078e002c */
[----:B------:R-:W-:Y:S02]  /*92970*/  IMAD.MOV.U32 R137, RZ, RZ, R53 ;  /* 0x000000ffff897224 */ /* 0x000fe400078e0035 */
[----:B------:R-:W-:Y:S02]  /*92980*/  IMAD.MOV.U32 R138, RZ, RZ, R52 ;  /* 0x000000ffff8a7224 */ /* 0x000fe400078e0034 */
[----:B------:R-:W-:Y:S01]  /*92990*/  HMMA.1688.F32.TF32 R52, R228, R54, R192 ;  /* 0x00000036e434723c */ /* 0x000fe200000810c0 */
[----:B------:R-:W-:Y:S02]  /*929a0*/  IMAD.MOV.U32 R139, RZ, RZ, R49 ;  /* 0x000000ffff8b7224 */ /* 0x000fe400078e0031 */
[----:B------:R-:W-:Y:S01]  /*929b0*/  IMAD.MOV.U32 R248, RZ, RZ, R48 ;  /* 0x000000fffff87224 */ /* 0x000fe200078e0030 */
[----:B------:R-:W-:Y:S01]  /*929c0*/  MOV R207, R73 ;  /* 0x0000004900cf7202 */ /* 0x000fe20000000f00 */
[----:B------:R-:W-:-:S02]  /*929d0*/  IMAD.MOV.U32 R202, RZ, RZ, R77 ;  /* 0x000000ffffca7224 */ /* 0x000fc400078e004d */
[----:B------:R-:W-:Y:S02]  /*929e0*/  IMAD.MOV.U32 R203, RZ, RZ, R76 ;  /* 0x000000ffffcb7224 */ /* 0x000fe400078e004c */
[----:B------:R-:W-:Y:S02]  /*929f0*/  IMAD.MOV.U32 R172, RZ, RZ, R72 ;  /* 0x000000ffffac7224 */ /* 0x000fe400078e0048 */
[----:B------:R-:W-:Y:S02]  /*92a00*/  IMAD.MOV.U32 R173, RZ, RZ, R69 ;  /* 0x000000ffffad7224 */ /* 0x000fe400078e0045 */
[----:B------:R-:W-:Y:S01]  /*92a10*/  IMAD.MOV.U32 R174, RZ, RZ, R68 ;  /* 0x000000ffffae7224 */ /* 0x000fe200078e0044 */
[----:B---3--:R-:W-:-:S15]  /*92a20*/  HMMA.1688.F32.TF32 R140, R228, R18, R140 ;  /* 0x00000012e48c723c */ /* 0x008fde000008108c */
[----:B------:R-:W-:-:S04]  /*92a30*/  NOP ;  /* 0x0000000000007918 */ /* 0x000fc80000000000 */
[----:B------:R-:W-:Y:S04]  /*92a40*/  STL.64 [R1+0x2380], R140 ;  /* 0x0023808c01007387 */ /* 0x000fe80000100a00 */
[----:B------:R1:W-:Y:S04]  /*92a50*/  STL.64 [R1+0x2388], R142 ;  /* 0x0023888e01007387 */ /* 0x0003e80000100a00 */
[----:B-1----:R-:W3:Y:S04]  /*92a60*/  LDL.LU.64 R142, [R1+0x7df8] ;  /* 0x007df800018e7983 */ /* 0x002ee80000300a00 */
        /* <DEDUP_REMOVED lines=17> */
[----:B------:R1:W-:Y:S02]  /*92b80*/  STL.64 [R1+0x2338], R234 ;  /* 0x002338ea01007387 */ /* 0x0003e40000100a00 */
[C---:B-1----:R-:W-:Y:S08]  /*92b90*/  HMMA.1688.F32.TF32 R232, R228.reuse, R42, R176 ;  /* 0x0000002ae4e8723c */ /* 0x042ff000000810b0 */
[C---:B------:R-:W-:Y:S08]  /*92ba0*/  HMMA.1688.F32.TF32 R176, R228.reuse, R46, R180 ;  /* 0x0000002ee4b0723c */ /* 0x040ff000000810b4 */
[C---:B------:R-:W-:Y:S03]  /*92bb0*/  HMMA.1688.F32.TF32 R44, R228.reuse, R50, R196 ;  /* 0x00000032e42c723c */ /* 0x040fe600000810c4 */
        /* <DEDUP_REMOVED lines=15> */
[C---:B----4-:R-:W-:Y:S08]  /*92cb0*/  HMMA.1688.F32.TF32 R48, R228.reuse, R70, R208 ;  /* 0x00000046e430723c */ /* 0x050ff000000810d0 */
[----:B-1----:R-:W-:Y:S01]  /*92cc0*/  HMMA.1688.F32.TF32 R44, R228, R74, R204 ;  /* 0x0000004ae42c723c */ /* 0x002fe200000810cc */
[----:B------:R-:W-:Y:S01]  /*92cd0*/  IMAD.MOV.U32 R175, RZ, RZ, R65 ;  /* 0x000000ffffaf7224 */ /* 0x000fe200078e0041 */
[----:B------:R-:W-:Y:S01]  /*92ce0*/  STL.64 [R1+0x22c0], R52 ;  /* 0x0022c03401007387 */ /* 0x000fe20000100a00 */
[----:B------:R-:W-:-:S02]  /*92cf0*/  IMAD.MOV.U32 R168, RZ, RZ, R85 ;  /* 0x000000ffffa87224 */ /* 0x000fc400078e0055 */
[----:B------:R-:W-:Y:S02]  /*92d00*/  IMAD.MOV.U32 R169, RZ, RZ, R84 ;  /* 0x000000ffffa97224 */ /* 0x000fe400078e0054 */
[----:B------:R-:W-:Y:S02]  /*92d10*/  IMAD.MOV.U32 R170, RZ, RZ, R81 ;  /* 0x000000ffffaa7224 */ /* 0x000fe400078e0051 */
[----:B------:R-:W-:Y:S01]  /*92d20*/  IMAD.MOV.U32 R171, RZ, RZ, R80 ;  /* 0x000000ffffab7224 */ /* 0x000fe200078e0050 */
[----:B------:R1:W-:Y:S04]  /*92d30*/  STL.64 [R1+0x22c8], R54 ;  /* 0x0022c83601007387 */ /* 0x0003e80000100a00 */
[----:B------:R-:W-:Y:S04]  /*92d40*/  STL.64 [R1+0x22b0], R48 ;  /* 0x0022b03001007387 */ /* 0x000fe80000100a00 */
[----:B------:R4:W-:Y:S01]  /*92d50*/  STL.64 [R1+0x22b8], R50 ;  /* 0x0022b83201007387 */ /* 0x0009e20000100a00 */
[C---:B-1----:R-:W-:Y:S03]  /*92d60*/  HMMA.1688.F32.TF32 R52, R228.reuse, R78, R200 ;  /* 0x0000004ee434723c */ /* 0x042fe600000810c8 */
[----:B------:R-:W-:Y:S04]  /*92d70*/  STL.64 [R1+0x22a0], R44 ;  /* 0x0022a02c01007387 */ /* 0x000fe80000100a00 */
[----:B------:R1:W-:Y:S01]  /*92d80*/  STL.64 [R1+0x22a8], R46 ;  /* 0x0022a82e01007387 */ /* 0x0003e20000100a00 */
[C---:B----4-:R-:W-:Y:S08]  /*92d90*/  HMMA.1688.F32.TF32 R48, R228.reuse, R82, R172 ;  /* 0x00000052e430723c */ /* 0x050ff000000810ac */
[----:B-1----:R-:W-:Y:S01]  /*92da0*/  HMMA.1688.F32.TF32 R44, R228, R86, R168 ;  /* 0x00000056e42c723c */ /* 0x002fe200000810a8 */
[----:B------:R-:W-:Y:S01]  /*92db0*/  MOV R166, R89 ;  /* 0x0000005900a67202 */ /* 0x000fe20000000f00 */
[----:B------:R-:W-:-:S02]  /*92dc0*/  IMAD.MOV.U32 R167, RZ, RZ, R88 ;  /* 0x000000ffffa77224 */ /* 0x000fc400078e0058 */
[----:B------:R-:W-:Y:S02]  /*92dd0*/  IMAD.MOV.U32 R162, RZ, RZ, R93 ;  /* 0x000000ffffa27224 */ /* 0x000fe400078e005d */
[----:B------:R-:W-:Y:S01]  /*92de0*/  IMAD.MOV.U32 R163, RZ, RZ, R92 ;  /* 0x000000ffffa37224 */ /* 0x000fe200078e005c */
[----:B------:R-:W-:Y:S01]  /*92df0*/  MOV R159, R57 ;  /* 0x00000039009f7202 */ /* 0x000fe20000000f00 */
[----:B------:R-:W-:Y:S01]  /*92e00*/  IMAD.MOV.U32 R156, RZ, RZ, R64 ;  /* 0x000000ffff9c7224 */ /* 0x000fe200078e0040 */
[----:B------:R-:W-:Y:S01]  /*92e10*/  STL.64 [R1+0x2290], R52 ;  /* 0x0022903401007387 */ /* 0x000fe20000100a00 */
        /* <DEDUP_REMOVED lines=10> */
[----:B------:R-:W-:Y:S01]  /*92ec0*/  IMAD.MOV.U32 R152, RZ, RZ, R101 ;  /* 0x000000ffff987224 */ /* 0x000fe200078e0065 */
[----:B------:R-:W-:Y:S01]  /*92ed0*/  MOV R154, R97 ;  /* 0x00000061009a7202 */ /* 0x000fe20000000f00 */
[----:B------:R-:W-:-:S02]  /*92ee0*/  IMAD.MOV.U32 R153, RZ, RZ, R100 ;  /* 0x000000ffff997224 */ /* 0x000fc400078e0064 */
[----:B------:R-:W-:Y:S02]  /*92ef0*/  IMAD.MOV.U32 R155, RZ, RZ, R96 ;  /* 0x000000ffff9b7224 */ /* 0x000fe400078e0060 */
[----:B------:R-:W-:Y:S02]  /*92f00*/  IMAD.MOV.U32 R150, RZ, RZ, R105 ;  /* 0x000000ffff967224 */ /* 0x000fe400078e0069 */
[----:B------:R-:W-:Y:S01]  /*92f10*/  IMAD.MOV.U32 R151, RZ, RZ, R104 ;  /* 0x000000ffff977224 */ /* 0x000fe200078e0068 */
[----:B------:R-:W-:Y:S01]  /*92f20*/  MOV R146, R109 ;  /* 0x0000006d00927202 */ /* 0x000fe20000000f00 */
[----:B------:R-:W-:Y:S01]  /*92f30*/  IMAD.MOV.U32 R147, RZ, RZ, R108 ;  /* 0x000000ffff937224 */ /* 0x000fe200078e006c */
[----:B------:R-:W-:Y:S04]  /*92f40*/  STL.64 [R1+0x2260], R52 ;  /* 0x0022603401007387 */ /* 0x000fe80000100a00 */
[----:B------:R1:W-:Y:S04]  /*92f50*/  STL.64 [R1+0x2268], R54 ;  /* 0x0022683601007387 */ /* 0x0003e80000100a00 */
[----:B------:R-:W-:Y:S04]  /*92f60*/  STL.64 [R1+0x11c0], R48 ;  /* 0x0011c03001007387 */ /* 0x000fe80000100a00 */
[----:B------:R4:W-:Y:S01]  /*92f70*/  STL.64 [R1+0x11c8], R50 ;  /* 0x0011c83201007387 */ /* 0x0009e20000100a00 */
[C---:B-1----:R-:W-:Y:S03]  /*92f80*/  HMMA.1688.F32.TF32 R52, R228.reuse, R102, R152 ;  /* 0x00000066e434723c */ /* 0x042fe60000081098 */
[----:B------:R-:W-:Y:S04]  /*92f90*/  STL.64 [R1+0x11e0], R44 ;  /* 0x0011e02c01007387 */ /* 0x000fe80000100a00 */
[----:B------:R1:W-:Y:S01]  /*92fa0*/  STL.64 [R1+0x11e8], R46 ;  /* 0x0011e82e01007387 */ /* 0x0003e20000100a00 */
[----:B----4-:R-:W-:Y:S01]  /*92fb0*/  HMMA.1688.F32.TF32 R48, R228, R106, R148 ;  /* 0x0000006ae430723c */ /* 0x010fe20000081094 */
[----:B------:R-:W-:-:S02]  /*92fc0*/  IMAD.MOV.U32 R136, RZ, RZ, R56 ;  /* 0x000000ffff887224 */ /* 0x000fc400078e0038 */
[----:B------:R-:W-:Y:S02]  /*92fd0*/  IMAD.MOV.U32 R216, RZ, RZ, R117 ;  /* 0x000000ffffd87224 */ /* 0x000fe400078e0075 */
[----:B------:R-:W-:Y:S02]  /*92fe0*/  IMAD.MOV.U32 R217, RZ, RZ, R116 ;  /* 0x000000ffffd97224 */ /* 0x000fe400078e0074 */
[----:B------:R-:W-:Y:S02]  /*92ff0*/  IMAD.MOV.U32 R218, RZ, RZ, R113 ;  /* 0x000000ffffda7224 */ /* 0x000fe400078e0071 */
[----:B------:R-:W-:Y:S01]  /*93000*/  IMAD.MOV.U32 R219, RZ, RZ, R112 ;  /* 0x000000ffffdb7224 */ /* 0x000fe200078e0070 */
[C---:B-1----:R-:W-:Y:S01]  /*93010*/  HMMA.1688.F32.TF32 R44, R228.reuse, R110, R144 ;  /* 0x0000006ee42c723c */ /* 0x042fe20000081090 */
        /* <DEDUP_REMOVED lines=10> */
[----:B------:R-:W-:Y:S01]  /*930c0*/  MOV R251, R40 ;  /* 0x0000002800fb7202 */ /* 0x000fe20000000f00 */
[----:B------:R-:W-:Y:S01]  /*930d0*/  IMAD.MOV.U32 R226, RZ, RZ, R125 ;  /* 0x000000ffffe27224 */ /* 0x000fe200078e007d */
[----:B---3--:R-:W-:Y:S01]  /*930e0*/  LDS R232, [R142+UR6+0x84000] ;  /* 0x084000068ee87984 */ /* 0x008fe20008000800 */
[----:B------:R-:W-:-:S03]  /*930f0*/  IMAD.MOV.U32 R227, RZ, RZ, R124 ;  /* 0x000000ffffe37224 */ /* 0x000fc600078e007c */
[----:B------:R-:W-:Y:S01]  /*93100*/  LDS R234, [R142+UR6+0x85000] ;  /* 0x085000068eea7984 */ /* 0x000fe20008000800 */
[C---:B-1----:R-:W-:Y:S03]  /*93110*/  HMMA.1688.F32.TF32 R44, R228.reuse, R122, R220 ;  /* 0x0000007ae42c723c */ /* 0x042fe600000810dc */
[----:B------:R-:W-:Y:S04]  /*93120*/  STL.64 [R1+0x1260], R52 ;  /* 0x0012603401007387 */ /* 0x000fe80000100a00 */
[----:B------:R-:W-:Y:S04]  /*93130*/  STL.64 [R1+0x1268], R54 ;  /* 0x0012683601007387 */ /* 0x000fe80000100a00 */
[----:B------:R-:W-:Y:S04]  /*93140*/  STL.64 [R1+0x1280], R48 ;  /* 0x0012803001007387 */ /* 0x000fe80000100a00 */
[----:B------:R1:W-:Y:S04]  /*93150*/  STL.64 [R1+0x1288], R50 ;  /* 0x0012883201007387 */ /* 0x0003e80000100a00 */
[----:B------:R-:W-:Y:S04]  /*93160*/  LDS R233, [R143+UR6+0x84000] ;  /* 0x084000068fe97984 */ /* 0x000fe80008000800 */
[----:B------:R-:W-:Y:S04]  /*93170*/  STL.64 [R1+0x21d0], R44 ;  /* 0x0021d02c01007387 */ /* 0x000fe80000100a00 */
[----:B------:R2:W-:Y:S01]  /*93180*/  STL.64 [R1+0x21d8], R46 ;  /* 0x0021d82e01007387 */ /* 0x0005e20000100a00 */
[C---:B-1----:R-:W-:Y:S03]  /*93190*/  HMMA.1688.F32.TF32 R48, R228.reuse, R130, R248 ;  /* 0x00000082e430723c */ /* 0x042fe600000810f8 */
[----:B------:R-:W-:Y:S05]  /*931a0*/  LDS R235, [R143+UR6+0x85000] ;  /* 0x085000068feb7984 */ /* 0x000fea0008000800 */
[----:B--2---:R-:W-:Y:S01]  /*931b0*/  HMMA.1688.F32.TF32 R44, R228, R134, R240 ;  /* 0x00000086e42c723c */ /* 0x004fe200000810f0 */
[----:B------:R-:W-:-:S05]  /*931c0*/  LOP3.LUT R240, R4, 0x40, RZ, 0x3c, !PT ;  /* 0x0000004004f07812 */ /* 0x000fca00078e3cff */
[----:B------:R-:W1:Y:S02]  /*931d0*/  LDSM.16.M88.4 R132, [R240+UR7] ;  /* 0x00000007f084783b */ /* 0x000e640008000200 */
[----:B------:R-:W-:Y:S02]  /*931e0*/  HMMA.1688.F32.TF32 R52, R228, R126, R224 ;  /* 0x0000007ee434723c */ /* 0x000fe400000810e0 */
[----:B------:R-:W2:Y:S04]  /*931f0*/  LDSM.16.M88.4 R128, [R240+UR7+0x2000] ;  /* 0x00200007f080783b */ /* 0x000ea80008000200 */
[----:B------:R-:W3:Y:S04]  /*93200*/  LDSM.16.M88.4 R124, [R240+UR7+0x4000] ;  /* 0x00400007f07c783b */ /* 0x000ee80008000200 */
[----:B------:R-:W4:Y:S04]  /*93210*/  LDSM.16.M88.4 R120, [R240+UR7+0x6000] ;  /* 0x00600007f078783b */ /* 0x000f280008000200 */
        /* <DEDUP_REMOVED lines=13> */
[----:B------:R-:W-:Y:S04]  /*932f0*/  STL.64 [R1+0x21c0], R52 ;  /* 0x0021c03401007387 */ /* 0x000fe80000100a00 */
[----:B------:R-:W-:Y:S04]  /*93300*/  STL.64 [R1+0x21c8], R54 ;  /* 0x0021c83601007387 */ /* 0x000fe80000100a00 */
[----:B------:R-:W2:Y:S04]  /*93310*/  LDSM.16.M88.4 R64, [R240+UR7+0x22000] ;  /* 0x02200007f040783b */ /* 0x000ea80008000200 */
[----:B------:R-:W-:Y:S04]  /*93320*/  STL.64 [R1+0x21b0], R48 ;  /* 0x0021b03001007387 */ /* 0x000fe80000100a00 */
[----:B------:R-:W-:Y:S04]  /*93330*/  STL.64 [R1+0x21b8], R50 ;  /* 0x0021b83201007387 */ /* 0x000fe80000100a00 */
[----:B------:R-:W3:Y:S04]  /*93340*/  LDSM.16.M88.4 R60, [R240+UR7+0x24000] ;  /* 0x02400007f03c783b */ /* 0x000ee80008000200 */
[----:B------:R-:W-:Y:S04]  /*93350*/  STL.64 [R1+0x1fb0], R44 ;  /* 0x001fb02c01007387 */ /* 0x000fe80000100a00 */
[----:B------:R-:W-:Y:S04]  /*93360*/  STL.64 [R1+0x1fb8], R46 ;  /* 0x001fb82e01007387 */ /* 0x000fe80000100a00 */
[----:B------:R-:W4:Y:S04]  /*93370*/  LDSM.16.M88.4 R56, [R240+UR7+0x26000] ;  /* 0x02600007f038783b */ /* 0x000f280008000200 */
[----:B------:R2:W-:Y:S04]  /*93380*/  STL [R1+0x7588], R4 ;  /* 0x0075880401007387 */ /* 0x0005e80000100800 */
[----:B-1----:R-:W-:Y:S04]  /*93390*/  STL [R1+0x79c0], R134 ;  /* 0x0079c08601007387 */ /* 0x002fe80000100800 */
[----:B------:R-:W1:Y:S01]  /*933a0*/  LDSM.16.M88.4 R52, [R240+UR7+0x28000] ;  /* 0x02800007f034783b */ /* 0x000e620008000200 */
[----:B--2---:R-:W-:-:S03]  /*933b0*/  LOP3.LUT R4, R3, 0x20, RZ, 0x3c, !PT ;  /* 0x0000002003047812 */ /* 0x004fc600078e3cff */
[----:B------:R-:W-:Y:S04]  /*933c0*/  STL [R1+0x79bc], R135 ;  /* 0x0079bc8701007387 */ /* 0x000fe80000100800 */
[----:B------:R-:W-:Y:S04]  /*933d0*/  STL [R1+0x79b8], R130 ;  /* 0x0079b88201007387 */ /* 0x000fe80000100800 */
[----:B------:R-:W2:Y:S04]  /*933e0*/  LDSM.16.M88.4 R48, [R240+UR7+0x2a000] ;  /* 0x02a00007f030783b */ /* 0x000ea80008000200 */
[----:B------:R-:W-:Y:S01]  /*933f0*/  STL [R1+0x79b4], R131 ;  /* 0x0079b48301007387 */ /* 0x000fe20000100800 */
[----:B------:R-:W-:-:S03]  /*93400*/  IMAD.MOV.U32 R224, RZ, RZ, R37 ;  /* 0x000000ffffe07224 */ /* 0x000fc600078e0025 */
[----:B---3--:R-:W-:Y:S01]  /*93410*/  STL [R1+0x79c4], R126 ;  /* 0x0079c47e01007387 */ /* 0x008fe20000100800 */
[----:B------:R-:W-:-:S03]  /*93420*/  IMAD.MOV.U32 R225, RZ, RZ, R36 ;  /* 0x000000ffffe17224 */ /* 0x000fc600078e0024 */
[----:B------:R-:W-:Y:S04]  /*93430*/  LDSM.16.M88.4 R44, [R240+UR7+0x2c000] ;  /* 0x02c00007f02c783b */ /* 0x000fe80008000200 */
[----:B------:R-:W-:Y:S04]  /*93440*/  LDS R229, [R41+UR6+0x84000] ;  /* 0x0840000629e57984 */ /* 0x000fe80008000800 */
[----:B------:R-:W-:Y:S01]  /*93450*/  STL [R1+0x79b0], R127 ;  /* 0x0079b07f01007387 */ /* 0x000fe20000100800 */
[----:B------:R-:W-:-:S03]  /*93460*/  IMAD.MOV.U32 R226, RZ, RZ, R33 ;  /* 0x000000ffffe27224 */ /* 0x000fc600078e0021 */
[----:B------:R-:W-:Y:S01]  /*93470*/  LDS R228, [R3+UR6+0x84000] ;  /* 0x0840000603e47984 */ /* 0x000fe20008000800 */
[----:B------:R-:W-:-:S03]  /*93480*/  IMAD.MOV.U32 R227, RZ, RZ, R32 ;  /* 0x000000ffffe37224 */ /* 0x000fc600078e0020 */
[----:B------:R-:W-:Y:S04]  /*93490*/  LDS R230, [R3+UR6+0x85000] ;  /* 0x0850000603e67984 */ /* 0x000fe80008000800 */
[----:B------:R-:W3:Y:S04]  /*934a0*/  LDS R231, [R4+UR6+0x85000] ;  /* 0x0850000604e77984 */ /* 0x000ee80008000800 */
[----:B----4-:R-:W-:Y:S04]  /*934b0*/  STL [R1+0x79cc], R122 ;  /* 0x0079cc7a01007387 */ /* 0x010fe80000100800 */
[----:B------:R-:W4:Y:S04]  /*934c0*/  LDSM.16.M88.4 R40, [R240+UR7+0x2e000] ;  /* 0x02e00007f028783b */ /* 0x000f280008000200 */
[----:B------:R-:W-:Y:S01]  /*934d0*/  STL [R1+0x79c8], R123 ;  /* 0x0079c87b01007387 */ /* 0x000fe20000100800 */
[----:B------:R-:W-:-:S03]  /*934e0*/  IMAD.MOV.U32 R248, RZ, RZ, R29 ;  /* 0x000000fffff87224 */ /* 0x000fc600078e001d */
[----:B------:R-:W-:Y:S01]  /*934f0*/  STL [R1+0x79d4], R118 ;  /* 0x0079d47601007387 */ /* 0x000fe20000100800 */
[----:B------:R-:W-:-:S03]  /*93500*/  IMAD.MOV.U32 R249, RZ, RZ, R28 ;  /* 0x000000fffff97224 */ /* 0x000fc600078e001c */
[----:B------:R-:W1:Y:S04]  /*93510*/  LDSM.16.M88.4 R36, [R240+UR7+0x30000] ;  /* 0x03000007f024783b */ /* 0x000e680008000200 */
[----:B------:R-:W-:Y:S01]  /*93520*/  STL [R1+0x79d0], R119 ;  /* 0x0079d07701007387 */ /* 0x000fe20000100800 */
[----:B------:R-:W-:-:S03]  /*93530*/  IMAD.MOV.U32 R250, RZ, RZ, R25 ;  /* 0x000000fffffa7224 */ /* 0x000fc600078e0019 */
[----:B------:R-:W-:Y:S01]  /*93540*/  STL [R1+0x79dc], R114 ;  /* 0x0079dc7201007387 */ /* 0x000fe20000100800 */
[----:B------:R-:W-:-:S03]  /*93550*/  MOV R251, R24 ;  /* 0x0000001800fb7202 */ /* 0x000fc60000000f00 */
[----:B------:R-:W1:Y:S04]  /*93560*/  LDSM.16.M88.4 R32, [R240+UR7+0x32000] ;  /* 0x03200007f020783b */ /* 0x000e680008000200 */
        /* <DEDUP_REMOVED lines=18> */
[----:B------:R-:W-:-:S03]  /*93690*/  IMAD.MOV.U32 R217, RZ, RZ, R12 ;  /* 0x000000ffffd97224 */ /* 0x000fc600078e000c */
        /* <DEDUP_REMOVED lines=9> */
[----:B------:R1:W-:Y:S04]  /*93730*/  STL [R1+0x7a10], R87 ;  /* 0x007a105701007387 */ /* 0x0003e80000100800 */
[----:B------:R-:W-:Y:S04]  /*93740*/  STL [R1+0x7a1c], R82 ;  /* 0x007a1c5201007387 */ /* 0x000fe80000100800 */
[----:B------:R1:W-:Y:S04]  /*93750*/  STL [R1+0x7a18], R83 ;  /* 0x007a185301007387 */ /* 0x0003e80000100800 */
[----:B------:R-:W-:Y:S04]  /*93760*/  STL [R1+0x7a24], R78 ;  /* 0x007a244e01007387 */ /* 0x000fe80000100800 */
[----:B------:R-:W-:Y:S04]  /*93770*/  STL [R1+0x7a20], R79 ;  /* 0x007a204f01007387 */ /* 0x000fe80000100800 */
[----:B------:R1:W-:Y:S04]  /*93780*/  STL [R1+0x7a2c], R74 ;  /* 0x007a2c4a01007387 */ /* 0x0003e80000100800 */
[----:B------:R1:W-:Y:S04]  /*93790*/  STL [R1+0x7a28], R75 ;  /* 0x007a284b01007387 */ /* 0x0003e80000100800 */
[----:B------:R-:W-:Y:S04]  /*937a0*/  STL [R1+0x7a34], R70 ;  /* 0x007a344601007387 */ /* 0x000fe80000100800 */
[----:B------:R1:W-:Y:S04]  /*937b0*/  STL [R1+0x7a30], R71 ;  /* 0x007a304701007387 */ /* 0x0003e80000100800 */
[----:B------:R-:W-:Y:S04]  /*937c0*/  STL [R1+0x7a3c], R66 ;  /* 0x007a3c4201007387 */ /* 0x000fe80000100800 */
[----:B------:R1:W-:Y:S04]  /*937d0*/  STL [R1+0x7a38], R67 ;  /* 0x007a384301007387 */ /* 0x0003e80000100800 */
[----:B------:R-:W-:Y:S04]  /*937e0*/  STL [R1+0x7918], R62 ;  /* 0x0079183e01007387 */ /* 0x000fe80000100800 */
[----:B------:R-:W-:Y:S04]  /*937f0*/  STL [R1+0x7914], R63 ;  /* 0x0079143f01007387 */ /* 0x000fe80000100800 */
[----:B------:R-:W-:Y:S04]  /*93800*/  STL [R1+0x7920], R58 ;  /* 0x0079203a01007387 */ /* 0x000fe80000100800 */
[----:B------:R-:W-:Y:S04]  /*93810*/  STL [R1+0x791c], R59 ;  /* 0x00791c3b01007387 */ /* 0x000fe80000100800 */
[----:B-1----:R-:W-:Y:S04]  /*93820*/  STL [R1+0x7924], R54 ;  /* 0x0079243601007387 */ /* 0x002fe80000100800 */
[----:B------:R-:W-:Y:S04]  /*93830*/  STL [R1+0x7910], R55 ;  /* 0x0079103701007387 */ /* 0x000fe80000100800 */
[----:B--2---:R-:W-:Y:S01]  /*93840*/  STL [R1+0x7928], R50 ;  /* 0x0079283201007387 */ /* 0x004fe20000100800 */
[C---:B---3--:R-:W-:Y:S03]  /*93850*/  HMMA.1688.F32.TF32 R144, R228.reuse, R132, R216 ;  /* 0x00000084e490723c */ /* 0x048fe600000810d8 */
        /* <DEDUP_REMOVED lines=19> */
[----:B------:R-:W-:Y:S01]  /*93990*/  STL [R1+0x796c], R14 ;  /* 0x00796c0e01007387 */ /* 0x000fe20000100800 */
[----:B------:R-:W-:Y:S03]  /*939a0*/  HMMA.1688.F32.TF32 R136, R228, R128, R220 ;  /* 0x00000080e488723c */ /* 0x000fe600000810dc */
[----:B------:R-:W-:Y:S04]  /*939b0*/  STL [R1+0x7968], R15 ;  /* 0x0079680f01007387 */ /* 0x000fe80000100800 */
[----:B------:R-:W-:Y:S04]  /*939c0*/  STL [R1+0x7540], R240 ;  /* 0x007540f001007387 */ /* 0x000fe80000100800 */
[----:B------:R-:W-:Y:S04]  /*939d0*/  STL.64 [R1+0x21a0], R144 ;  /* 0x0021a09001007387 */ /* 0x000fe80000100a00 */
[----:B------:R-:W-:Y:S04]  /*939e0*/  STL.64 [R1+0x21a8], R146 ;  /* 0x0021a89201007387 */ /* 0x000fe80000100a00 */
[----:B------:R-:W2:Y:S04]  /*939f0*/  LDL.LU R216, [R1+0x1250] ;  /* 0x0012500001d87983 */ /* 0x000ea80000300800 */
[----:B------:R-:W2:Y:S04]  /*93a00*/  LDL.LU R217, [R1+0x1254] ;  /* 0x0012540001d97983 */ /* 0x000ea80000300800 */
[----:B------:R-:W2:Y:S04]  /*93a10*/  LDL.LU R218, [R1+0x1258] ;  /* 0x0012580001da7983 */ /* 0x000ea80000300800 */
[----:B------:R-:W2:Y:S01]  /*93a20*/  LDL.LU R219, [R1+0x125c] ;  /* 0x00125c0001db7983 */ /* 0x000ea20000300800 */
[----:B------:R-:W-:-:S02]  /*93a30*/  IMAD.MOV.U32 R87, RZ, RZ, R139 ;  /* 0x000000ffff577224 */ /* 0x000fc400078e008b */
[----:B------:R-:W-:Y:S02]  /*93a40*/  IMAD.MOV.U32 R86, RZ, RZ, R138 ;  /* 0x000000ffff567224 */ /* 0x000fe400078e008a */
[----:B------:R-:W-:Y:S02]  /*93a50*/  IMAD.MOV.U32 R83, RZ, RZ, R137 ;  /* 0x000000ffff537224 */ /* 0x000fe400078e0089 */
[----:B------:R-:W-:Y:S01]  /*93a60*/  IMAD.MOV.U32 R82, RZ, RZ, R136 ;  /* 0x000000ffff527224 */ /* 0x000fe200078e0088 */
[----:B------:R1:W-:Y:S01]  /*93a70*/  STL [R1+0x7a4c], R87 ;  /* 0x007a4c5701007387 */ /* 0x0003e20000100800 */
[----:B------:R-:W-:Y:S03]  /*93a80*/  HMMA.1688.F32.TF32 R136, R228, R124, R248 ;  /* 0x0000007ce488723c */ /* 0x000fe600000810f8 */
[----:B------:R3:W-:Y:S04]  /*93a90*/  STL [R1+0x7a48], R86 ;  /* 0x007a485601007387 */ /* 0x0007e80000100800 */
[----:B------:R4:W-:Y:S04]  /*93aa0*/  STL [R1+0x7a44], R83 ;  /* 0x007a445301007387 */ /* 0x0009e80000100800 */
[----:B------:R1:W-:Y:S04]  /*93ab0*/  STL [R1+0x7a40], R82 ;  /* 0x007a405201007387 */ /* 0x0003e80000100800 */
[----:B------:R-:W3:Y:S04]  /*93ac0*/  LDL.LU R248, [R1+0x1230] ;  /* 0x0012300001f87983 */ /* 0x000ee80000300800 */
[----:B------:R-:W3:Y:S04]  /*93ad0*/  LDL.LU R249, [R1+0x1234] ;  /* 0x0012340001f97983 */ /* 0x000ee80000300800 */
[----:B------:R-:W3:Y:S04]  /*93ae0*/  LDL.LU R250, [R1+0x1238] ;  /* 0x0012380001fa7983 */ /* 0x000ee80000300800 */
[----:B------:R-:W3:Y:S01]  /*93af0*/  LDL.LU R251, [R1+0x123c] ;  /* 0x00123c0001fb7983 */ /* 0x000ee20000300800 */
[----:B------:R-:W-:Y:S01]  /*93b00*/  IMAD.MOV.U32 R90, RZ, RZ, R136 ;  /* 0x000000ffff5a7224 */ /* 0x000fe200078e0088 */
[----:B------:R-:W-:Y:S01]  /*93b10*/  MOV R95, R139 ;  /* 0x0000008b005f7202 */ /* 0x000fe20000000f00 */
[----:B------:R-:W-:-:S02]  /*93b20*/  IMAD.MOV.U32 R91, RZ, RZ, R137 ;  /* 0x000000ffff5b7224 */ /* 0x000fc400078e0089 */
[----:B------:R-:W-:Y:S02]  /*93b30*/  IMAD.MOV.U32 R94, RZ, RZ, R138 ;  /* 0x000000ffff5e7224 */ /* 0x000fe400078e008a */
[----:B------:R-:W-:Y:S01]  /*93b40*/  HMMA.1688.F32.TF32 R136, R228, R120, R224 ;  /* 0x00000078e488723c */ /* 0x000fe200000810e0 */
[----:B------:R1:W-:Y:S04]  /*93b50*/  STL [R1+0x7a5c], R95 ;  /* 0x007a5c5f01007387 */ /* 0x0003e80000100800 */
[----:B------:R1:W-:Y:S04]  /*93b60*/  STL [R1+0x7a58], R94 ;  /* 0x007a585e01007387 */ /* 0x0003e80000100800 */
[----:B------:R1:W-:Y:S04]  /*93b70*/  STL [R1+0x7a54], R91 ;  /* 0x007a545b01007387 */ /* 0x0003e80000100800 */
[----:B------:R1:W-:Y:S04]  /*93b80*/  STL [R1+0x7a50], R90 ;  /* 0x007a505a01007387 */ /* 0x0003e80000100800 */
        /* <DEDUP_REMOVED lines=12> */
[----:B------:R-:W-:Y:S04]  /*93c50*/  STL [R1+0x7a6c], R79 ;  /* 0x007a6c4f01007387 */ /* 0x000fe80000100800 */
[----:B------:R-:W-:Y:S04]  /*93c60*/  STL [R1+0x7a68], R78 ;  /* 0x007a684e01007387 */ /* 0x000fe80000100800 */
[----:B------:R-:W-:Y:S04]  /*93c70*/  STL [R1+0x7a64], R75 ;  /* 0x007a644b01007387 */ /* 0x000fe80000100800 */
[----:B------:R-:W-:Y:S01]  /*93c80*/  STL [R1+0x7a60], R74 ;  /* 0x007a604a01007387 */ /* 0x000fe20000100800 */
[----:B--2---:R-:W-:-:S15]  /*93c90*/  HMMA.1688.F32.TF32 R136, R228, R116, R216 ;  /* 0x00000074e488723c */ /* 0x004fde00000810d8 */
[----:B------:R-:W-:-:S04]  /*93ca0*/  NOP ;  /* 0x0000000000007918 */ /* 0x000fc80000000000 */
[----:B------:R-:W-:Y:S01]  /*93cb0*/  MOV R71, R139 ;  /* 0x0000008b00477202 */ /* 0x000fe20000000f00 */
[----:B------:R-:W-:Y:S02]  /*93cc0*/  IMAD.MOV.U32 R70, RZ, RZ, R138 ;  /* 0x000000ffff467224 */ /* 0x000fe400078e008a */
[----:B------:R-:W-:Y:S02]  /*93cd0*/  IMAD.MOV.U32 R67, RZ, RZ, R137 ;  /* 0x000000ffff437224 */ /* 0x000fe400078e0089 */
[----:B------:R-:W-:Y:S01]  /*93ce0*/  IMAD.MOV.U32 R66, RZ, RZ, R136 ;  /* 0x000000ffff427224 */ /* 0x000fe200078e0088 */
[----:B------:R2:W-:Y:S04]  /*93cf0*/  STL [R1+0x7a7c], R71 ;  /* 0x007a7c4701007387 */ /* 0x0005e80000100800 */
[----:B------:R1:W-:Y:S04]  /*93d00*/  STL [R1+0x7a78], R70 ;  /* 0x007a784601007387 */ /* 0x0003e80000100800 */
[----:B------:R1:W-:Y:S01]  /*93d10*/  STL [R1+0x7a74], R67 ;  /* 0x007a744301007387 */ /* 0x0003e20000100800 */
[----:B---3--:R-:W-:Y:S03]  /*93d20*/  HMMA.1688.F32.TF32 R136, R228, R112, R248 ;  /* 0x00000070e488723c */ /* 0x008fe600000810f8 */
[----:B------:R3:W-:Y:S04]  /*93d30*/  STL [R1+0x7a70], R66 ;  /* 0x007a704201007387 */ /* 0x0007e80000100800 */
[----:B------:R-:W2:Y:S04]  /*93d40*/  LDL.LU R248, [R1+0x11d0] ;  /* 0x0011d00001f87983 */ /* 0x000ea80000300800 */
[----:B------:R-:W2:Y:S04]  /*93d50*/  LDL.LU R249, [R1+0x11d4] ;  /* 0x0011d40001f97983 */ /* 0x000ea80000300800 */
[----:B------:R-:W2:Y:S04]  /*93d60*/  LDL.LU R250, [R1+0x11d8] ;  /* 0x0011d80001fa7983 */ /* 0x000ea80000300800 */
[----:B------:R-:W2:Y:S01]  /*93d70*/  LDL.LU R251, [R1+0x11dc] ;  /* 0x0011dc0001fb7983 */ /* 0x000ea20000300800 */
[----:B-1----:R-:W-:-:S02]  /*93d80*/  IMAD.MOV.U32 R87, RZ, RZ, R136 ;  /* 0x000000ffff577224 */ /* 0x002fc400078e0088 */
[----:B------:R-:W-:Y:S02]  /*93d90*/  IMAD.MOV.U32 R86, RZ, RZ, R137 ;  /* 0x000000ffff567224 */ /* 0x000fe400078e0089 */
[----:B----4-:R-:W-:Y:S02]  /*93da0*/  IMAD.MOV.U32 R83, RZ, RZ, R138 ;  /* 0x000000ffff537224 */ /* 0x010fe400078e008a */
[----:B------:R-:W-:Y:S02]  /*93db0*/  IMAD.MOV.U32 R82, RZ, RZ, R139 ;  /* 0x000000ffff527224 */ /* 0x000fe400078e008b */
[----:B------:R-:W-:-:S15]  /*93dc0*/  HMMA.1688.F32.TF32 R136, R228, R108, R220 ;  /* 0x0000006ce488723c */ /* 0x000fde00000810dc */
[----:B------:R-:W-:-:S04]  /*93dd0*/  NOP ;  /* 0x0000000000007918 */ /* 0x000fc80000000000 */
[----:B------:R-:W-:Y:S01]  /*93de0*/  IMAD.MOV.U32 R106, RZ, RZ, R136 ;  /* 0x000000ffff6a7224 */ /* 0x000fe200078e0088 */
[----:B------:R-:W-:Y:S01]  /*93df0*/  MOV R111, R139 ;  /* 0x0000008b006f7202 */ /* 0x000fe20000000f00 */
[----:B------:R-:W-:Y:S02]  /*93e00*/  IMAD.MOV.U32 R107, RZ, RZ, R137 ;  /* 0x000000ffff6b7224 */ /* 0x000fe400078e0089 */
[----:B------:R-:W-:Y:S02]  /*93e10*/  IMAD.MOV.U32 R110, RZ, RZ, R138 ;  /* 0x000000ffff6e7224 */ /* 0x000fe400078e008a */
[----:B------:R-:W-:Y:S01]  /*93e20*/  HMMA.1688.F32.TF32 R136, R228, R104, R224 ;  /* 0x00000068e488723c */ /* 0x000fe200000810e0 */
[----:B------:R1:W-:Y:S04]  /*93e30*/  STL [R1+0x7a8c], R82 ;  /* 0x007a8c5201007387 */ /* 0x0003e80000100800 */
[----:B------:R4:W-:Y:S04]  /*93e40*/  STL [R1+0x7a88], R83 ;  /* 0x007a885301007387 */ /* 0x0009e80000100800 */
[----:B------:R1:W-:Y:S04]  /*93e50*/  STL [R1+0x7a84], R86 ;  /* 0x007a845601007387 */ /* 0x0003e80000100800 */
[----:B------:R1:W-:Y:S06]  /*93e60*/  STL [R1+0x7a80], R87 ;  /* 0x007a805701007387 */ /* 0x0003ec0000100800 */
[----:B------:R-:W-:-:S02]  /*93e70*/  IMAD.MOV.U32 R98, RZ, RZ, R136 ;  /* 0x000000ffff627224 */ /* 0x000fc400078e0088 */
[----:B------:R-:W-:Y:S02]  /*93e80*/  IMAD.MOV.U32 R99, RZ, RZ, R137 ;  /* 0x000000ffff637224 */ /* 0x000fe400078e0089 */
[----:B------:R-:W-:Y:S02]  /*93e90*/  IMAD.MOV.U32 R102, RZ, RZ, R138 ;  /* 0x000000ffff667224 */ /* 0x000fe400078e008a */
[----:B------:R-:W-:Y:S01]  /*93ea0*/  IMAD.MOV.U32 R103, RZ, RZ, R139 ;  /* 0x000000ffff677224 */ /* 0x000fe200078e008b */
[----:B------:R1:W-:Y:S04]  /*93eb0*/  STL [R1+0x7a9c], R111 ;  /* 0x007a9c6f01007387 */ /* 0x0003e80000100800 */
[----:B------:R-:W-:Y:S04]  /*93ec0*/  STL [R1+0x7a98], R110 ;  /* 0x007a986e01007387 */ /* 0x000fe80000100800 */
[----:B------:R-:W-:Y:S04]  /*93ed0*/  STL [R1+0x7a94], R107 ;  /* 0x007a946b01007387 */ /* 0x000fe80000100800 */
[----:B------:R1:W-:Y:S04]  /*93ee0*/  STL [R1+0x7a90], R106 ;  /* 0x007a906a01007387 */ /* 0x0003e80000100800 */
        /* <DEDUP_REMOVED lines=8> */
[----:B------:R1:W-:Y:S04]  /*93f70*/  STL [R1+0x7aac], R103 ;  /* 0x007aac6701007387 */ /* 0x0003e80000100800 */
[----:B------:R1:W-:Y:S04]  /*93f80*/  STL [R1+0x7aa8], R102 ;  /* 0x007aa86601007387 */ /* 0x0003e80000100800 */
[----:B------:R1:W-:Y:S04]  /*93f90*/  STL [R1+0x7aa4], R99 ;  /* 0x007aa46301007387 */ /* 0x0003e80000100800 */
[----:B------:R1:W-:Y:S01]  /*93fa0*/  STL [R1+0x7aa0], R98 ;  /* 0x007aa06201007387 */ /* 0x0003e20000100800 */
[----:B--2---:R-:W-:-:S15]  /*93fb0*/  HMMA.1688.F32.TF32 R136, R228, R100, R248 ;  /* 0x00000064e488723c */ /* 0x004fde00000810f8 */
[----:B------:R-:W-:-:S04]  /*93fc0*/  NOP ;  /* 0x0000000000007918 */ /* 0x000fc80000000000 */
[----:B------:R-:W-:Y:S02]  /*93fd0*/  IMAD.MOV.U32 R95, RZ, RZ, R136 ;  /* 0x000000ffff5f7224 */ /* 0x000fe400078e0088 */
[----:B------:R-:W-:Y:S01]  /*93fe0*/  IMAD.MOV.U32 R94, RZ, RZ, R137 ;  /* 0x000000ffff5e7224 */ /* 0x000fe200078e0089 */
[----:B------:R-:W2:Y:S01]  /*93ff0*/  LDL.LU R136, [R1+0x1020] ;  /* 0x0010200001887983 */ /* 0x000ea20000300800 */
[----:B------:R-:W-:Y:S01]  /*94000*/  IMAD.MOV.U32 R91, RZ, RZ, R138 ;  /* 0x000000ffff5b7224 */ /* 0x000fe200078e008a */
[----:B------:R-:W-:Y:S02]  /*94010*/  MOV R90, R139 ;  /* 0x0000008b005a7202 */ /* 0x000fe40000000f00 */
        /* <DEDUP_REMOVED lines=27> */
[----:B------:R-:W-:Y:S02]  /*941d0*/  IMAD.MOV.U32 R67, RZ, RZ, R138 ;  /* 0x000000ffff437224 */ /* 0x000fe400078e008a */
[----:B---3--:R-:W-:Y:S02]  /*941e0*/  IMAD.MOV.U32 R66, RZ, RZ, R139 ;  /* 0x000000ffff427224 */ /* 0x008fe400078e008b */
[----:B------:R-:W-:-:S15]  /*941f0*/  HMMA.1688.F32.TF32 R136, R228, R84, R216 ;  /* 0x00000054e488723c */ /* 0x000fde00000810d8 */
[----:B------:R-:W-:-:S04]  /*94200*/  NOP ;  /* 0x0000000000007918 */ /* 0x000fc80000000000 */
[----:B------:R-:W-:Y:S01]  /*94210*/  IMAD.MOV.U32 R122, RZ, RZ, R136 ;  /* 0x000000ffff7a7224 */ /* 0x000fe200078e0088 */
[----:B------:R-:W-:Y:S01]  /*94220*/  MOV R134, R139 ;  /* 0x0000008b00867202 */ /* 0x000fe20000000f00 */
[----:B------:R-:W-:Y:S02]  /*94230*/  IMAD.MOV.U32 R123, RZ, RZ, R137 ;  /* 0x000000ffff7b7224 */ /* 0x000fe400078e0089 */
[----:B------:R-:W-:Y:S02]  /*94240*/  IMAD.MOV.U32 R126, RZ, RZ, R138 ;  /* 0x000000ffff7e7224 */ /* 0x000fe400078e008a */
[----:B----4-:R-:W-:-:S15]  /*94250*/  HMMA.1688.F32.TF32 R136, R228, R80, R220 ;  /* 0x00000050e488723c */ /* 0x010fde00000810dc */
[----:B------:R-:W-:-:S04]  /*94260*/  NOP ;  /* 0x0000000000007918 */ /* 0x000fc80000000000 */
[----:B-1----:R-:W-:Y:S02]  /*94270*/  IMAD.MOV.U32 R82, RZ, RZ, R136 ;  /* 0x000000ffff527224 */ /* 0x002fe400078e0088 */
[----:B------:R-:W-:Y:S02]  /*94280*/  IMAD.MOV.U32 R83, RZ, RZ, R137 ;  /* 0x000000ffff537224 */ /* 0x000fe400078e0089 */
[----:B------:R-:W-:Y:S02]  /*94290*/  IMAD.MOV.U32 R86, RZ, RZ, R138 ;  /* 0x000000ffff567224 */ /* 0x000fe400078e008a */
[----:B------:R-:W-:Y:S02]  /*942a0*/  IMAD.MOV.U32 R87, RZ, RZ, R139 ;  /* 0x000000ffff577224 */ /* 0x000fe400078e008b */
[----:B------:R-:W-:-:S15]  /*942b0*/  HMMA.1688.F32.TF32 R136, R228, R76, R224 ;  /* 0x0000004ce488723c */ /* 0x000fde00000810e0 */
[----:B------:R-:W-:-:S04]  /*942c0*/  NOP ;  /* 0x0000000000007918 */ /* 0x000fc80000000000 */
[----:B------:R-:W-:Y:S01]  /*942d0*/  IMAD.MOV.U32 R111, RZ, RZ, R136 ;  /* 0x000000ffff6f7224 */ /* 0x000fe200078e0088 */
[----:B------:R-:W-:Y:S01]  /*942e0*/  MOV R106, R139 ;  /* 0x0000008b006a7202 */ /* 0x000fe20000000f00 */
[----:B------:R-:W-:Y:S02]  /*942f0*/  IMAD.MOV.U32 R110, RZ, RZ, R137 ;  /* 0x000000ffff6e7224 */ /* 0x000fe400078e0089 */
[----:B------:R-:W-:Y:S02]  /*94300*/  IMAD.MOV.U32 R107, RZ, RZ, R138 ;  /* 0x000000ffff6b7224 */ /* 0x000fe400078e008a */
[----:B------:R-:W-:-:S15]  /*94310*/  HMMA.1688.F32.TF32 R136, R228, R72, R248 ;  /* 0x00000048e488723c */ /* 0x000fde00000810f8 */
[----:B------:R-:W-:-:S04]  /*94320*/  NOP ;  /* 0x0000000000007918 */ /* 0x000fc80000000000 */
[----:B------:R-:W-:Y:S02]  /*94330*/  IMAD.MOV.U32 R103, RZ, RZ, R136 ;  /* 0x000000ffff677224 */ /* 0x000fe400078e0088 */
[----:B------:R-:W-:Y:S01]  /*94340*/  IMAD.MOV.U32 R102, RZ, RZ, R137 ;  /* 0x000000ffff667224 */ /* 0x000fe200078e0089 */
[----:B------:R-:W2:Y:S01]  /*94350*/  LDL.LU R136, [R1+0xf50] ;  /* 0x000f500001887983 */ /* 0x000ea20000300800 */
[----:B------:R-:W-:Y:S02]  /*94360*/  IMAD.MOV.U32 R99, RZ, RZ, R138 ;  /* 0x000000ffff637224 */ /* 0x000fe400078e008a */
[----:B------:R-:W-:Y:S01]  /*94370*/  IMAD.MOV.U32 R98, RZ, RZ, R139 ;  /* 0x000000ffff627224 */ /* 0x000fe200078e008b */
        /* <DEDUP_REMOVED lines=26> */
[----:B------:R-:W4:Y:S01]  /*94520*/  LDL.LU R251, [R1+0xf8c] ;  /* 0x000f8c0001fb7983 */ /* 0x000f220000300800 */
[C---:B------:R-:W-:Y:S08]  /*94530*/  HMMA.1688.F32.TF32 R144, R228.reuse, R92, R144 ;  /* 0x0000005ce490723c */ /* 0x040ff00000081090 */
[----:B------:R-:W-:Y:S11]  /*94540*/  HMMA.1688.F32.TF32 R148, R228, R96, R148 ;  /* 0x00000060e494723c */ /* 0x000ff60000081094 */
[----:B------:R-:W-:-:S02]  /*94550*/  IMAD.MOV.U32 R114, RZ, RZ, R144 ;  /* 0x000000ffff727224 */ /* 0x000fc400078e0090 */
[----:B------:R-:W-:Y:S01]  /*94560*/  IMAD.MOV.U32 R115, RZ, RZ, R145 ;  /* 0x000000ffff737224 */ /* 0x000fe200078e0091 */
[----:B------:R-:W4:Y:S01]  /*94570*/  LDL.LU R144, [R1+0xf60] ;  /* 0x000f600001907983 */ /* 0x000f220000300800 */
[----:B------:R-:W-:Y:S01]  /*94580*/  IMAD.MOV.U32 R118, RZ, RZ, R146 ;  /* 0x000000ffff767224 */ /* 0x000fe200078e0092 */
[----:B------:R-:W-:Y:S02]  /*94590*/  MOV R119, R147 ;  /* 0x0000009300777202 */ /* 0x000fe40000000f00 */
        /* <DEDUP_REMOVED lines=21> */
[----:B------:R-:W-:Y:S02]  /*946f0*/  IMAD.MOV.U32 R90, RZ, RZ, R160 ;  /* 0x000000ffff5a7224 */ /* 0x000fe400078e00a0 */
[----:B------:R-:W-:Y:S02]  /*94700*/  IMAD.MOV.U32 R91, RZ, RZ, R161 ;  /* 0x000000ffff5b7224 */ /* 0x000fe400078e00a1 */
[----:B------:R-:W-:Y:S02]  /*94710*/  IMAD.MOV.U32 R94, RZ, RZ, R162 ;  /* 0x000000ffff5e7224 */ /* 0x000fe400078e00a2 */
[----:B------:R-:W-:Y:S02]  /*94720*/  IMAD.MOV.U32 R95, RZ, RZ, R163 ;  /* 0x000000ffff5f7224 */ /* 0x000fe400078e00a3 */
[C---:B---3--:R-:W-:Y:S08]  /*94730*/  HMMA.1688.F32.TF32 R160, R228.reuse, R60, R156 ;  /* 0x0000003ce4a0723c */ /* 0x048ff0000008109c */
[C---:B------:R-:W-:Y:S08]  /*94740*/  HMMA.1688.F32.TF32 R156, R228.reuse, R56, R152 ;  /* 0x00000038e49c723c */ /* 0x040ff00000081098 */
[C---:B------:R-:W-:Y:S03]  /*94750*/  HMMA.1688.F32.TF32 R152, R228.reuse, R52, R224 ;  /* 0x00000034e498723c */ /* 0x040fe600000810e0 */
        /* <DEDUP_REMOVED lines=9> */
[----:B------:R-:W2:Y:S01]  /*947f0*/  LDL.LU R227, [R1+0xf2c] ;  /* 0x000f2c0001e37983 */ /* 0x000ea20000300800 */
[----:B----4-:R-:W-:Y:S03]  /*94800*/  HMMA.1688.F32.TF32 R152, R228, R48, R248 ;  /* 0x00000030e498723c */ /* 0x010fe600000810f8 */
[----:B------:R-:W3:-:S15]  /*94810*/  LDL.LU R248, [R1+0xf10] ;  /* 0x000f100001f87983 */ /* 0x000ede0000300800 */
[----:B------:R-:W-:Y:S01]  /*94820*/  NOP ;  /* 0x0000000000007918 */ /* 0x000fe20000000000 */
[----:B------:R-:W-:Y:S04]  /*94830*/  STL.64 [R1+0x1e40], R152 ;  /* 0x001e409801007387 */ /* 0x000fe80000100a00 */
[----:B------:R-:W-:Y:S04]  /*94840*/  STL.64 [R1+0x1e48], R154 ;  /* 0x001e489a01007387 */ /* 0x000fe80000100a00 */
[----:B------:R-:W3:Y:S04]  /*94850*/  LDL.LU R249, [R1+0xf14] ;  /* 0x000f140001f97983 */ /* 0x000ee80000300800 */
[----:B------:R-:W3:Y:S04]  /*94860*/  LDL.LU R250, [R1+0xf18] ;  /* 0x000f180001fa7983 */ /* 0x000ee80000300800 */
[----:B------:R-:W3:Y:S01]  /*94870*/  LDL.LU R251, [R1+0xf1c] ;  /* 0x000f1c0001fb7983 */ /* 0x000ee20000300800 */
[C---:B------:R-:W-:Y:S08]  /*94880*/  HMMA.1688.F32.TF32 R148, R228.reuse, R44, R148 ;  /* 0x0000002ce494723c */ /* 0x040ff00000081094 */
[C---:B------:R-:W-:Y:S08]  /*94890*/  HMMA.1688.F32.TF32 R144, R228.reuse, R40, R144 ;  /* 0x00000028e490723c */ /* 0x040ff00000081090 */
[----:B------:R-:W-:Y:S03]  /*948a0*/  HMMA.1688.F32.TF32 R136, R228, R36, R136 ;  /* 0x00000024e488723c */ /* 0x000fe60000081088 */
[----:B------:R-:W-:Y:S04]  /*948b0*/  STL.64 [R1+0x1e30], R148 ;  /* 0x001e309401007387 */ /* 0x000fe80000100a00 */
[----:B------:R-:W-:Y:S04]  /*948c0*/  STL.64 [R1+0x1e38], R150 ;  /* 0x001e389601007387 */ /* 0x000fe80000100a00 */
[----:B------:R-:W-:Y:S04]  /*948d0*/  STL.64 [R1+0x1e20], R144 ;  /* 0x001e209001007387 */ /* 0x000fe80000100a00 */
[----:B------:R1:W-:Y:S04]  /*948e0*/  STL.64 [R1+0x1e28], R146 ;  /* 0x001e289201007387 */ /* 0x0003e80000100a00 */
[----:B------:R-:W-:Y:S01]  /*948f0*/  IMAD.MOV.U32 R14, RZ, RZ, R136 ;  /* 0x000000ffff0e7224 */ /* 0x000fe200078e0088 */
[----:B------:R-:W-:Y:S01]  /*94900*/  MOV R19, R139 ;  /* 0x0000008b00137202 */ /* 0x000fe20000000f00 */
[----:B------:R-:W-:-:S02]  /*94910*/  IMAD.MOV.U32 R15, RZ, RZ, R137 ;  /* 0x000000ffff0f7224 */ /* 0x000fc400078e0089 */
[----:B------:R-:W-:Y:S02]  /*94920*/  IMAD.MOV.U32 R18, RZ, RZ, R138 ;  /* 0x000000ffff127224 */ /* 0x000fe400078e008a */
[C---:B------:R-:W-:Y:S08]  /*94930*/  HMMA.1688.F32.TF32 R136, R228.reuse, R28, R220 ;  /* 0x0000001ce488723c */ /* 0x040ff000000810dc */
[----:B-1----:R-:W-:Y:S01]  /*94940*/  HMMA.1688.F32.TF32 R144, R228, R32, R216 ;  /* 0x00000020e490723c */ /* 0x002fe200000810d8 */
[----:B------:R1:W-:Y:S04]  /*94950*/  STL [R1+0x797c], R19 ;  /* 0x00797c1301007387 */ /* 0x0003e80000100800 */
[----:B------:R-:W-:Y:S04]  /*94960*/  STL [R1+0x7978], R18 ;  /* 0x0079781201007387 */ /* 0x000fe80000100800 */
[----:B------:R4:W-:Y:S04]  /*94970*/  STL [R1+0x7974], R15 ;  /* 0x0079740f01007387 */ /* 0x0009e80000100800 */
[----:B------:R4:W-:Y:S01]  /*94980*/  STL [R1+0x7970], R14 ;  /* 0x0079700e01007387 */ /* 0x0009e20000100800 */
[----:B-1----:R-:W-:-:S05]  /*94990*/  IMAD.MOV.U32 R19, RZ, RZ, R136 ;  /* 0x000000ffff137224 */ /* 0x002fca00078e0088 */
[----:B------:R1:W-:Y:S01]  /*949a0*/  STL.64 [R1+0x1e00], R144 ;  /* 0x001e009001007387 */ /* 0x0003e20000100a00 */
[----:B----4-:R-:W-:-:S03]  /*949b0*/  IMAD.MOV.U32 R15, RZ, RZ, R138 ;  /* 0x000000ffff0f7224 */ /* 0x010fc600078e008a */
[----:B------:R4:W-:Y:S01]  /*949c0*/  STL.64 [R1+0x1e08], R146 ;  /* 0x001e089201007387 */ /* 0x0009e20000100a00 */
[----:B------:R-:W-:Y:S02]  /*949d0*/  IMAD.MOV.U32 R14, RZ, RZ, R139 ;  /* 0x000000ffff0e7224 */ /* 0x000fe400078e008b */
[----:B------:R-:W-:Y:S01]  /*949e0*/  IMAD.MOV.U32 R18, RZ, RZ, R137 ;  /* 0x000000ffff127224 */ /* 0x000fe200078e0089 */
[----:B-1----:R-:W3:Y:S04]  /*949f0*/  LDL.LU R144, [R1+0xf00] ;  /* 0x000f000001907983 */ /* 0x002ee80000300800 */
[----:B------:R-:W3:Y:S04]  /*94a00*/  LDL.LU R145, [R1+0xf04] ;  /* 0x000f040001917983 */ /* 0x000ee80000300800 */
[----:B----4-:R-:W4:Y:S04]  /*94a10*/  LDL.LU R146, [R1+0xf08] ;  /* 0x000f080001927983 */ /* 0x010f280000300800 */
[----:B------:R-:W4:Y:S04]  /*94a20*/  LDL.LU R147, [R1+0xf0c] ;  /* 0x000f0c0001937983 */ /* 0x000f280000300800 */
[----:B------:R-:W-:Y:S04]  /*94a30*/  STL [R1+0x798c], R14 ;  /* 0x00798c0e01007387 */ /* 0x000fe80000100800 */
[----:B------:R-:W-:Y:S04]  /*94a40*/  STL [R1+0x7988], R15 ;  /* 0x0079880f01007387 */ /* 0x000fe80000100800 */
[----:B------:R-:W-:Y:S04]  /*94a50*/  STL [R1+0x7984], R19 ;  /* 0x0079841301007387 */ /* 0x000fe80000100800 */
[----:B------:R-:W-:Y:S04]  /*94a60*/  STL [R1+0x7980], R18 ;  /* 0x0079801201007387 */ /* 0x000fe80000100800 */
[----:B------:R-:W4:Y:S01]  /*94a70*/  LDL.LU R136, [R1+0xef0] ;  /* 0x000ef00001887983 */ /* 0x000f220000300800 */
[----:B--2---:R-:W-:-:S15]  /*94a80*/  HMMA.1688.F32.TF32 R148, R228, R24, R224 ;  /* 0x00000018e494723c */ /* 0x004fde00000810e0 */
[----:B------:R-:W-:-:S04]  /*94a90*/  NOP ;  /* 0x0000000000007918 */ /* 0x000fc80000000000 */
        /* <DEDUP_REMOVED lines=17> */
[----:B---3--:R-:W-:Y:S03]  /*94bb0*/  HMMA.1688.F32.TF32 R148, R228, R20, R248 ;  /* 0x00000014e494723c */ /* 0x008fe600000810f8 */
[----:B------:R-:W3:Y:S04]  /*94bc0*/  LDL.LU R248, [R1+0x40] ;  /* 0x0000400001f87983 */ /* 0x000ee80000300800 */
[----:B------:R-:W3:Y:S04]  /*94bd0*/  LDL.LU R249, [R1+0x44] ;  /* 0x0000440001f97983 */ /* 0x000ee80000300800 */
[----:B------:R-:W3:Y:S04]  /*94be0*/  LDL.LU R250, [R1+0x48] ;  /* 0x0000480001fa7983 */ /* 0x000ee80000300800 */
[----:B------:R-:W3:Y:S04]  /*94bf0*/  LDL.LU R251, [R1+0x4c] ;  /* 0x00004c0001fb7983 */ /* 0x000ee80000300800 */
[----:B------:R-:W-:Y:S01]  /*94c00*/  MOV R23, R151 ;  /* 0x0000009700177202 */ /* 0x000fe20000000f00 */
[----:B------:R-:W-:-:S02]  /*94c10*/  IMAD.MOV.U32 R22, RZ, RZ, R150 ;  /* 0x000000ffff167224 */ /* 0x000fc400078e0096 */
[----:B------:R-:W-:Y:S02]  /*94c20*/  IMAD.MOV.U32 R11, RZ, RZ, R149 ;  /* 0x000000ffff0b7224 */ /* 0x000fe400078e0095 */
[----:B------:R-:W-:Y:S01]  /*94c30*/  IMAD.MOV.U32 R10, RZ, RZ, R148 ;  /* 0x000000ffff0a7224 */ /* 0x000fe200078e0094 */
[----:B------:R1:W-:Y:S01]  /*94c40*/  STL [R1+0x799c], R23 ;  /* 0x00799c1701007387 */ /* 0x0003e20000100800 */
[----:B----4-:R-:W-:Y:S03]  /*94c50*/  HMMA.1688.F32.TF32 R144, R228, R8, R144 ;  /* 0x00000008e490723c */ /* 0x010fe60000081090 */
[----:B------:R4:W-:Y:S04]  /*94c60*/  STL [R1+0x7998], R22 ;  /* 0x0079981601007387 */ /* 0x0009e80000100800 */
[----:B------:R1:W-:Y:S04]  /*94c70*/  STL [R1+0x7994], R11 ;  /* 0x0079940b01007387 */ /* 0x0003e80000100800 */
[----:B------:R1:W-:Y:S08]  /*94c80*/  STL [R1+0x7990], R10 ;  /* 0x0079900a01007387 */ /* 0x0003f00000100800 */
[----:B------:R-:W-:-:S02]  /*94c90*/  IMAD.MOV.U32 R31, RZ, RZ, R147 ;  /* 0x000000ffff1f7224 */ /* 0x000fc400078e0093 */
[----:B------:R-:W-:Y:S02]  /*94ca0*/  IMAD.MOV.U32 R30, RZ, RZ, R146 ;  /* 0x000000ffff1e7224 */ /* 0x000fe400078e0092 */
[----:B------:R-:W-:Y:S02]  /*94cb0*/  IMAD.MOV.U32 R27, RZ, RZ, R145 ;  /* 0x000000ffff1b7224 */ /* 0x000fe400078e0091 */
[----:B------:R-:W-:Y:S01]  /*94cc0*/  IMAD.MOV.U32 R26, RZ, RZ, R144 ;  /* 0x000000ffff1a7224 */ /* 0x000fe200078e0090 */
        /* <DEDUP_REMOVED lines=24> */
[----:B-1----:R-:W-:Y:S02]  /*94e50*/  IMAD.MOV.U32 R23, RZ, RZ, R136 ;  /* 0x000000ffff177224 */ /* 0x002fe400078e0088 */
[----:B----4-:R-:W-:Y:S02]  /*94e60*/  IMAD.MOV.U32 R22, RZ, RZ, R137 ;  /* 0x000000ffff167224 */ /* 0x010fe400078e0089 */
[----:B------:R-:W-:Y:S02]  /*94e70*/  IMAD.MOV.U32 R11, RZ, RZ, R138 ;  /* 0x000000ffff0b7224 */ /* 0x000fe400078e008a */
[----:B------:R-:W-:Y:S02]  /*94e80*/  IMAD.MOV.U32 R10, RZ, RZ, R139 ;  /* 0x000000ffff0a7224 */ /* 0x000fe400078e008b */
[----:B---3--:R-:W-:Y:S01]  /*94e90*/  HMMA.1688.F32.TF32 R136, R232, R124, R248 ;  /* 0x0000007ce888723c */ /* 0x008fe200000810f8 */
[----:B------:R-:W-:Y:S02]  /*94ea0*/  IMAD.MOV.U32 R248, RZ, RZ, R238 ;  /* 0x000000fffff87224 */ /* 0x000fe400078e00ee */
[----:B------:R-:W2:Y:S01]  /*94eb0*/  LDL.LU R238, [R1+0x7db4] ;  /* 0x007db40001ee7983 */ /* 0x000ea20000300800 */
[----:B------:R-:W-:-:S02]  /*94ec0*/  IMAD.MOV.U32 R249, RZ, RZ, R239 ;  /* 0x000000fffff97224 */ /* 0x000fc400078e00ef */
[----:B------:R-:W-:Y:S01]  /*94ed0*/  IMAD.MOV.U32 R250, RZ, RZ, R236 ;  /* 0x000000fffffa7224 */ /* 0x000fe200078e00ec */
[----:B------:R-:W3:Y:S01]  /*94ee0*/  LDL.LU R239, [R1+0x7db0] ;  /* 0x007db00001ef7983 */ /* 0x000ee20000300800 */
[----:B------:R-:W-:-:S03]  /*94ef0*/  IMAD.MOV.U32 R251, RZ, RZ, R237 ;  /* 0x000000fffffb7224 */ /* 0x000fc600078e00ed */
[----:B------:R-:W4:Y:S04]  /*94f00*/  LDL.LU R236, [R1+0x7dac] ;  /* 0x007dac0001ec7983 */ /* 0x000f280000300800 */
[----:B------:R-:W4:Y:S01]  /*94f10*/  LDL.LU R237, [R1+0x7da8] ;  /* 0x007da80001ed7983 */ /* 0x000f220000300800 */
[----:B------:R-:W-:Y:S02]  /*94f20*/  IMAD.MOV.U32 R224, RZ, RZ, R247 ;  /* 0x000000ffffe07224 */ /* 0x000fe400078e00f7 */
[----:B------:R-:W-:Y:S01]  /*94f30*/  IMAD.MOV.U32 R225, RZ, RZ, R246 ;  /* 0x000000ffffe17224 */ /* 0x000fe200078e00f6 */
[----:B------:R-:W4:Y:S01]  /*94f40*/  LDL.LU R247, [R1+0x7da4] ;  /* 0x007da40001f77983 */ /* 0x000f220000300800 */
[----:B------:R-:W-:Y:S01]  /*94f50*/  IMAD.MOV.U32 R226, RZ, RZ, R245 ;  /* 0x000000ffffe27224 */ /* 0x000fe200078e00f5 */
[----:B------:R-:W-:-:S02]  /*94f60*/  MOV R227, R244 ;  /* 0x000000f400e37202 */ /* 0x000fc40000000f00 */
[----:B------:R-:W4:Y:S04]  /*94f70*/  LDL.LU R246, [R1+0x7da0] ;  /* 0x007da00001f67983 */ /* 0x000f280000300800 */
[----:B------:R-:W4:Y:S04]  /*94f80*/  LDL.LU R245, [R1+0x7d9c] ;  /* 0x007d9c0001f57983 */ /* 0x000f280000300800 */
[----:B------:R-:W4:Y:S01]  /*94f90*/  LDL.LU R244, [R1+0x7d98] ;  /* 0x007d980001f47983 */ /* 0x000f220000300800 */
[----:B--2---:R-:W-:Y:S02]  /*94fa0*/  IMAD.MOV.U32 R223, RZ, RZ, R238 ;  /* 0x000000ffffdf7224 */ /* 0x004fe400078e00ee */
[----:B---3--:R-:W-:-:S02]  /*94fb0*/  IMAD.MOV.U32 R222, RZ, RZ, R239 ;  /* 0x000000ffffde7224 */ /* 0x008fc400078e00ef */
[----:B----4-:R-:W-:Y:S02]  /*94fc0*/  IMAD.MOV.U32 R220, RZ, RZ, R236 ;  /* 0x000000ffffdc7224 */ /* 0x010fe400078e00ec */
[----:B------:R-:W2:Y:S01]  /*94fd0*/  LDL.LU R236, [R1+0x7d94] ;  /* 0x007d940001ec7983 */ /* 0x000ea20000300800 */
[----:B------:R-:W-:-:S03]  /*94fe0*/  IMAD.MOV.U32 R221, RZ, RZ, R237 ;  /* 0x000000ffffdd7224 */ /* 0x000fc600078e00ed */
[----:B------:R-:W3:Y:S04]  /*94ff0*/  LDL.LU R237, [R1+0x7d90] ;  /* 0x007d900001ed7983 */ /* 0x000ee80000300800 */
        /* <DEDUP_REMOVED lines=10> */
[----:B------:R-:W-:Y:S01]  /*950a0*/  HMMA.1688.F32.TF32 R164, R228, R68, R164 ;  /* 0x00000044e4a4723c */ /* 0x000fe200000810a4 */
[----:B------:R-:W-:-:S02]  /*950b0*/  IMAD.MOV.U32 R216, RZ, RZ, R244 ;  /* 0x000000ffffd87224 */ /* 0x000fc400078e00f4 */
[----:B------:R-:W-:Y:S01]  /*950c0*/  IMAD.MOV.U32 R217, RZ, RZ, R245 ;  /* 0x000000ffffd97224 */ /* 0x000fe200078e00f5 */
[----:B------:R-:W-:Y:S01]  /*950d0*/  MOV R219, R247 ;  /* 0x000000f700db7202 */ /* 0x000fe20000000f00 */
[----:B------:R-:W-:Y:S01]  /*950e0*/  IMAD.MOV.U32 R218, RZ, RZ, R246 ;  /* 0x000000ffffda7224 */ /* 0x000fe200078e00f6 */
[----:B------:R-:W-:Y:S04]  /*950f0*/  LDS R228, [R3+UR6+0x84080] ;  /* 0x0840800603e47984 */ /* 0x000fe80008000800 */
[----:B------:R-:W-:Y:S04]  /*95100*/  LDS R230, [R3+UR6+0x85080] ;  /* 0x0850800603e67984 */ /* 0x000fe80008000800 */
[----:B------:R-:W-:Y:S04]  /*95110*/  LDS R229, [R4+UR6+0x84080] ;  /* 0x0840800604e57984 */ /* 0x000fe80008000800 */
[----:B------:R-:W1:Y:S01]  /*95120*/  LDS R231, [R4+UR6+0x85080] ;  /* 0x0850800604e77984 */ /* 0x000e620008000800 */
[----:B------:R-:W-:-:S02]  /*95130*/  IMAD.MOV.U32 R135, RZ, RZ, R164 ;  /* 0x000000ffff877224 */ /* 0x000fc400078e00a4 */
[----:B------:R-:W-:Y:S01]  /*95140*/  IMAD.MOV.U32 R130, RZ, RZ, R165 ;  /* 0x000000ffff827224 */ /* 0x000fe200078e00a5 */
[----:B------:R-:W-:Y:S01]  /*95150*/  MOV R127, R167 ;  /* 0x000000a7007f7202 */ /* 0x000fe20000000f00 */
[----:B------:R-:W-:Y:S01]  /*95160*/  IMAD.MOV.U32 R131, RZ, RZ, R166 ;  /* 0x000000ffff837224 */ /* 0x000fe200078e00a6 */
[----:B--2---:R-:W-:Y:S01]  /*95170*/  MOV R147, R236 ;  /* 0x000000ec00937202 */ /* 0x004fe20000000f00 */
[----:B---3--:R-:W-:Y:S02]  /*95180*/  IMAD.MOV.U32 R146, RZ, RZ, R237 ;  /* 0x000000ffff927224 */ /* 0x008fe400078e00ed */
[----:B----4-:R-:W-:Y:S02]  /*95190*/  IMAD.MOV.U32 R144, RZ, RZ, R239 ;  /* 0x000000ffff907224 */ /* 0x010fe400078e00ef */
[----:B------:R-:W2:Y:S01]  /*951a0*/  LDL.LU R239, [R1+0x7d84] ;  /* 0x007d840001ef7983 */ /* 0x000ea20000300800 */
[----:B------:R-:W-:-:S03]  /*951b0*/  IMAD.MOV.U32 R145, RZ, RZ, R238 ;  /* 0x000000ffff917224 */ /* 0x000fc600078e00ee */
        /* <DEDUP_REMOVED lines=35> */
[----:B------:R-:W4:Y:S04]  /*953f0*/  LDL.LU R212, [R1] ;  /* 0x0000000001d47983 */ /* 0x000f280000300800 */
        /* <DEDUP_REMOVED lines=19> */
[----:B--2---:R-:W-:-:S02]  /*95530*/  IMAD.MOV.U32 R155, RZ, RZ, R239 ;  /* 0x000000ffff9b7224 */ /* 0x004fc400078e00ef */
[----:B---3--:R-:W-:Y:S02]  /*95540*/  IMAD.MOV.U32 R154, RZ, RZ, R238 ;  /* 0x000000ffff9a7224 */ /* 0x008fe400078e00ee */
[----:B----4-:R-:W-:Y:S02]  /*95550*/  IMAD.MOV.U32 R153, RZ, RZ, R237 ;  /* 0x000000ffff997224 */ /* 0x010fe400078e00ed */
[----:B------:R-:W-:Y:S02]  /*95560*/  IMAD.MOV.U32 R152, RZ, RZ, R236 ;  /* 0x000000ffff987224 */ /* 0x000fe400078e00ec */
        /* <DEDUP_REMOVED lines=20> */
[C---:B------:R-:W-:Y:S08]  /*956b0*/  HMMA.1688.F32.TF32 R176, R232.reuse, R112, R188 ;  /* 0x00000070e8b0723c */ /* 0x040ff000000810bc */
[C---:B------:R-:W-:Y:S11]  /*956c0*/  HMMA.1688.F32.TF32 R184, R232.reuse, R108, R212 ;  /* 0x0000006ce8b8723c */ /* 0x040ff600000810d4 */
[----:B------:R-:W-:Y:S04]  /*956d0*/  STL.64 [R1+0x1d40], R176 ;  /* 0x001d40b001007387 */ /* 0x000fe80000100a00 */
[----:B------:R-:W-:Y:S04]  /*956e0*/  STL.64 [R1+0x1d48], R178 ;  /* 0x001d48b201007387 */ /* 0x000fe80000100a00 */
[----:B------:R-:W-:Y:S04]  /*956f0*/  STL.64 [R1+0x1d30], R184 ;  /* 0x001d30b801007387 */ /* 0x000fe80000100a00 */
[----:B------:R4:W-:Y:S02]  /*95700*/  STL.64 [R1+0x1d38], R186 ;  /* 0x001d38ba01007387 */ /* 0x0009e40000100a00 */
[C---:B----4-:R-:W-:Y:S08]  /*95710*/  HMMA.1688.F32.TF32 R184, R232.reuse, R92, R204 ;  /* 0x0000005ce8b8723c */ /* 0x050ff000000810cc */
[C---:B--2---:R-:W-:Y:S08]  /*95720*/  HMMA.1688.F32.TF32 R176, R232.reuse, R100, R236 ;  /* 0x00000064e8b0723c */ /* 0x044ff000000810ec */
[----:B---3--:R-:W-:-:S15]  /*95730*/  HMMA.1688.F32.TF32 R180, R232, R104, R244 ;  /* 0x00000068e8b4723c */ /* 0x008fde00000810f4 */
[----:B------:R-:W-:-:S04]  /*95740*/  NOP ;  /* 0x0000000000007918 */ /* 0x000fc80000000000 */
[----:B------:R-:W-:Y:S04]  /*95750*/  STL.64 [R1+0x1d20], R180 ;  /* 0x001d20b401007387 */ /* 0x000fe80000100a00 */
[----:B------:R-:W-:Y:S04]  /*95760*/  STL.64 [R1+0x1d28], R182 ;  /* 0x001d28b601007387 */ /* 0x000fe80000100a00 */
[----:B------:R-:W-:Y:S04]  /*95770*/  STL.64 [R1+0x1d10], R176 ;  /* 0x001d10b001007387 */ /* 0x000fe80000100a00 */
[----:B------:R2:W-:Y:S02]  /*95780*/  STL.64 [R1+0x1d18], R178 ;  /* 0x001d18b201007387 */ /* 0x0005e40000100a00 */
[C---:B--2---:R-:W-:Y:S08]  /*95790*/  HMMA.1688.F32.TF32 R176, R232.reuse, R96, R208 ;  /* 0x00000060e8b0723c */ /* 0x044ff000000810d0 */
[C---:B------:R-:W-:Y:S11]  /*957a0*/  HMMA.1688.F32.TF32 R180, R232.reuse, R88, R200 ;  /* 0x00000058e8b4723c */ /* 0x040ff600000810c8 */
[----:B------:R-:W-:Y:S04]  /*957b0*/  STL.64 [R1+0x1d00], R176 ;  /* 0x001d00b001007387 */ /* 0x000fe80000100a00 */
[----:B------:R2:W-:Y:S02]  /*957c0*/  STL.64 [R1+0x1d08], R178 ;  /* 0x001d08b201007387 */ /* 0x0005e40000100a00 */
        /* <DEDUP_REMOVED lines=151> */
[----:B--2---:R-:W2:Y:S04]  /*96140*/  LDL.LU.64 R250, [R1+0x7d50] ;  /* 0x007d500001fa7983 */ /* 0x004ea80000300a00 */
[----:B------:R-:W2:Y:S01]  /*96150*/  LDL.LU.64 R248, [R1+0x7d48] ;  /* 0x007d480001f87983 */ /* 0x000ea20000300a00 */
[C---:B------:R-:W-:Y:S08]  /*96160*/  HMMA.1688.F32.TF32 R236, R232.reuse, R28, R236 ;  /* 0x0000001ce8ec723c */ /* 0x040ff000000810ec */
[C---:B---3--:R-:W-:Y:S08]  /*96170*/  HMMA.1688.F32.TF32 R244, R232.reuse, R24, R244 ;  /* 0x00000018e8f4723c */ /* 0x048ff000000810f4 */
[C---:B------:R-:W-:Y:S03]  /*96180*/  HMMA.1688.F32.TF32 R240, R232.reuse, R20, R240 ;  /* 0x00000014e8f0723c */ /* 0x040fe600000810f0 */
[----:B------:R-:W-:Y:S04]  /*96190*/  STL.64 [R1+0x1b40], R236 ;  /* 0x001b40ec01007387 */ /* 0x000fe80000100a00 */
[----:B------:R3:W-:Y:S01]  /*961a0*/  STL.64 [R1+0x1b48], R238 ;  /* 0x001b48ee01007387 */ /* 0x0007e20000100a00 */
[C---:B------:R-:W-:Y:S08]  /*961b0*/  HMMA.1688.F32.TF32 R180, R232.reuse, R16, R180 ;  /* 0x00000010e8b4723c */ /* 0x040ff000000810b4 */
[----:B---3--:R-:W-:Y:S01]  /*961c0*/  HMMA.1688.F32.TF32 R236, R232, R8, R176 ;  /* 0x00000008e8ec723c */ /* 0x008fe200000810b0 */
[----:B------:R-:W-:Y:S04]  /*961d0*/  STL.64 [R1+0x1b30], R244 ;  /* 0x001b30f401007387 */ /* 0x000fe80000100a00 */
[----:B------:R-:W-:Y:S04]  /*961e0*/  STL.64 [R1+0x1b38], R246 ;  /* 0x001b38f601007387 */ /* 0x000fe80000100a00 */
[----:B------:R-:W-:Y:S01]  /*961f0*/  STL.64 [R1+0x1b20], R240 ;  /* 0x001b20f001007387 */ /* 0x000fe20000100a00 */
[C---:B-1----:R-:W-:Y:S03]  /*96200*/  HMMA.1688.F32.TF32 R196, R228.reuse, R132, R196 ;  /* 0x00000084e4c4723c */ /* 0x042fe600000810c4 */
[----:B------:R-:W-:Y:S06]  /*96210*/  STL.64 [R1+0x1b28], R242 ;  /* 0x001b28f201007387 */ /* 0x000fec0000100a00 */
[----:B------:R-:W-:Y:S04]  /*96220*/  STL.64 [R1+0x1b10], R236 ;  /* 0x001b10ec01007387 */ /* 0x000fe80000100a00 */
[----:B------:R-:W-:Y:S04]  /*96230*/  STL.64 [R1+0x1b18], R238 ;  /* 0x001b18ee01007387 */ /* 0x000fe80000100a00 */
[----:B------:R-:W-:Y:S04]  /*96240*/  STL.64 [R1+0x1b00], R180 ;  /* 0x001b00b401007387 */ /* 0x000fe80000100a00 */
[----:B------:R1:W-:Y:S02]  /*96250*/  STL.64 [R1+0x1b08], R182 ;  /* 0x001b08b601007387 */ /* 0x0003e40000100a00 */
[C---:B-1----:R-:W-:Y:S08]  /*96260*/  HMMA.1688.F32.TF32 R180, R228.reuse, R128, R192 ;  /* 0x00000080e4b4723c */ /* 0x042ff000000810c0 */
[----:B------:R-:W-:Y:S08]  /*96270*/  HMMA.1688.F32.TF32 R136, R228, R68, R136 ;  /* 0x00000044e488723c */ /* 0x000ff00000081088 */
[----:B--2---:R-:W-:Y:S01]  /*96280*/  HMMA.1688.F32.TF32 R176, R232, R12, R248 ;  /* 0x0000000ce8b0723c */ /* 0x004fe200000810f8 */
[----:B------:R-:W-:Y:S04]  /*96290*/  LDS R232, [R142+UR6+0x84080] ;  /* 0x084080068ee87984 */ /* 0x000fe80008000800 */
[----:B------:R-:W-:Y:S04]  /*962a0*/  LDS R234, [R142+UR6+0x85080] ;  /* 0x085080068eea7984 */ /* 0x000fe80008000800 */
[----:B------:R-:W-:Y:S04]  /*962b0*/  LDS R233, [R143+UR6+0x84080] ;  /* 0x084080068fe97984 */ /* 0x000fe80008000800 */
[----:B------:R-:W1:Y:S06]  /*962c0*/  LDS R235, [R143+UR6+0x85080] ;  /* 0x085080068feb7984 */ /* 0x000e6c0008000800 */
[----:B------:R-:W-:Y:S04]  /*962d0*/  STL.64 [R1+0x1ae0], R176 ;  /* 0x001ae0b001007387 */ /* 0x000fe80000100a00 */
[----:B------:R2:W-:Y:S02]  /*962e0*/  STL.64 [R1+0x1ae8], R178 ;  /* 0x001ae8b201007387 */ /* 0x0005e40000100a00 */
[C---:B--2---:R-:W-:Y:S02]  /*962f0*/  HMMA.1688.F32.TF32 R176, R228.reuse, R124, R184 ;  /* 0x0000007ce4b0723c */ /* 0x044fe400000810b8 */
[----:B------:R-:W-:Y:S04]  /*96300*/  STL.64 [R1+0x1ad0], R196 ;  /* 0x001ad0c401007387 */ /* 0x000fe80000100a00 */
[----:B------:R-:W-:Y:S02]  /*96310*/  STL.64 [R1+0x1ad8], R198 ;  /* 0x001ad8c601007387 */ /* 0x000fe40000100a00 */
[C---:B----4-:R-:W-:Y:S02]  /*96320*/  HMMA.1688.F32.TF32 R184, R228.reuse, R120, R188 ;  /* 0x00000078e4b8723c */ /* 0x050fe400000810bc */
[----:B------:R-:W-:Y:S04]  /*96330*/  STL.64 [R1+0x1ac0], R180 ;  /* 0x001ac0b401007387 */ /* 0x000fe80000100a00 */
[----:B------:R2:W-:Y:S05]  /*96340*/  STL.64 [R1+0x1ac8], R182 ;  /* 0x001ac8b601007387 */ /* 0x0005ea0000100a00 */
        /* <DEDUP_REMOVED lines=43> */
[C---:B--2---:R-:W-:Y:S08]  /*96600*/  HMMA.1688.F32.TF32 R148, R228.reuse, R60, R220 ;  /* 0x0000003ce494723c */ /* 0x044ff000000810dc */
[C---:B---3--:R-:W-:Y:S01]  /*96610*/  HMMA.1688.F32.TF32 R136, R228.reuse, R56, R224 ;  /* 0x00000038e488723c */ /* 0x048fe200000810e0 */
[----:B------:R2:W-:Y:S04]  /*96620*/  STL.64 [R1+0x19b0], R144 ;  /* 0x0019b09001007387 */ /* 0x0005e80000100a00 */
[----:B------:R3:W-:Y:S04]  /*96630*/  STL.64 [R1+0x19b8], R146 ;  /* 0x0019b89201007387 */ /* 0x0007e80000100a00 */
[----:B--2---:R-:W2:Y:S04]  /*96640*/  LDL.LU R144, [R1+0xa0] ;  /* 0x0000a00001907983 */ /* 0x004ea80000300800 */
[----:B------:R4:W-:Y:S04]  /*96650*/  STL.64 [R1+0x19a0], R148 ;  /* 0x0019a09401007387 */ /* 0x0009e80000100a00 */
[----:B------:R1:W-:Y:S04]  /*96660*/  STL.64 [R1+0x19a8], R150 ;  /* 0x0019a89601007387 */ /* 0x0003e80000100a00 */
[----:B------:R1:W-:Y:S04]  /*96670*/  STL.64 [R1+0x1980], R136 ;  /* 0x0019808801007387 */ /* 0x0003e80000100a00 */
[----:B------:R1:W-:Y:S04]  /*96680*/  STL.64 [R1+0x1988], R138 ;  /* 0x0019888a01007387 */ /* 0x0003e80000100a00 */
[----:B------:R-:W2:Y:S04]  /*96690*/  LDL.LU R145, [R1+0xa4] ;  /* 0x0000a40001917983 */ /* 0x000ea80000300800 */
[----:B---3--:R-:W2:Y:S04]  /*966a0*/  LDL.LU R146, [R1+0xa8] ;  /* 0x0000a80001927983 */ /* 0x008ea80000300800 */
[----:B------:R-:W2:Y:S04]  /*966b0*/  LDL.LU R147, [R1+0xac] ;  /* 0x0000ac0001937983 */ /* 0x000ea80000300800 */
[----:B----4-:R-:W3:Y:S04]  /*966c0*/  LDL.LU R148, [R1+0xb0] ;  /* 0x0000b00001947983 */ /* 0x010ee80000300800 */
[----:B------:R-:W3:Y:S04]  /*966d0*/  LDL.LU R149, [R1+0xb4] ;  /* 0x0000b40001957983 */ /* 0x000ee80000300800 */
[----:B-1----:R-:W3:Y:S04]  /*966e0*/  LDL.LU R150, [R1+0xb8] ;  /* 0x0000b80001967983 */ /* 0x002ee80000300800 */
        /* <DEDUP_REMOVED lines=77> */
[C---:B--2---:R-:W-:Y:S03]  /*96bc0*/  HMMA.1688.F32.TF32 R176, R228.reuse, R48, R224 ;  /* 0x00000030e4b0723c */ /* 0x044fe600000810e0 */
[----:B------:R-:W2:Y:S05]  /*96bd0*/  LDL.LU R224, [R1+0x460] ;  /* 0x0004600001e07983 */ /* 0x000eaa0000300800 */
[----:B---3--:R-:W-:-:S15]  /*96be0*/  HMMA.1688.F32.TF32 R180, R228, R52, R180 ;  /* 0x00000034e4b4723c */ /* 0x008fde00000810b4 */
[----:B------:R-:W-:-:S04]  /*96bf0*/  NOP ;  /* 0x0000000000007918 */ /* 0x000fc80000000000 */
[----:B------:R-:W-:Y:S04]  /*96c00*/  STL.64 [R1+0x1950], R180 ;  /* 0x001950b401007387 */ /* 0x000fe80000100a00 */
[----:B------:R4:W-:Y:S04]  /*96c10*/  STL.64 [R1+0x1958], R182 ;  /* 0x001958b601007387 */ /* 0x0009e80000100a00 */
[----:B------:R-:W-:Y:S04]  /*96c20*/  STL.64 [R1+0x1930], R176 ;  /* 0x001930b001007387 */ /* 0x000fe80000100a00 */
[----:B------:R1:W-:Y:S04]  /*96c30*/  STL.64 [R1+0x1938], R178 ;  /* 0x001938b201007387 */ /* 0x0003e80000100a00 */
[----:B------:R-:W2:Y:S04]  /*96c40*/  LDL.LU R225, [R1+0x464] ;  /* 0x0004640001e17983 */ /* 0x000ea80000300800 */
[----:B------:R-:W2:Y:S04]  /*96c50*/  LDL.LU R226, [R1+0x468] ;  /* 0x0004680001e27983 */ /* 0x000ea80000300800 */
[----:B------:R-:W2:Y:S01]  /*96c60*/  LDL.LU R227, [R1+0x46c] ;  /* 0x00046c0001e37983 */ /* 0x000ea20000300800 */
[C---:B----4-:R-:W-:Y:S08]  /*96c70*/  HMMA.1688.F32.TF32 R180, R228.reuse, R44, R196 ;  /* 0x0000002ce4b4723c */ /* 0x050ff000000810c4 */
[C---:B-1----:R-:W-:Y:S08]  /*96c80*/  HMMA.1688.F32.TF32 R176, R228.reuse, R40, R192 ;  /* 0x00000028e4b0723c */ /* 0x042ff000000810c0 */
[C---:B------:R-:W-:Y:S03]  /*96c90*/  HMMA.1688.F32.TF32 R184, R228.reuse, R36, R184 ;  /* 0x00000024e4b8723c */ /* 0x040fe600000810b8 */
[----:B------:R-:W-:Y:S04]  /*96ca0*/  STL.64 [R1+0x1910], R180 ;  /* 0x001910b401007387 */ /* 0x000fe80000100a00 */
        /* <DEDUP_REMOVED lines=13> */
[C---:B-1----:R-:W-:Y:S08]  /*96d80*/  HMMA.1688.F32.TF32 R176, R228.reuse, R8, R200 ;  /* 0x00000008e4b0723c */ /* 0x042ff000000810c8 */
[C---:B------:R-:W-:Y:S08]  /*96d90*/  HMMA.1688.F32.TF32 R172, R228.reuse, R16, R172 ;  /* 0x00000010e4ac723c */ /* 0x040ff000000810ac */
[----:B------:R-:W-:Y:S08]  /*96da0*/  HMMA.1688.F32.TF32 R168, R228, R12, R168 ;  /* 0x0000000ce4a8723c */ /* 0x000ff000000810a8 */
        /* <DEDUP_REMOVED lines=30> */
[C---:B-1----:R-:W-:Y:S03]  /*96f90*/  HMMA.1688.F32.TF32 R112, R232.reuse, R108, R136 ;  /* 0x0000006ce870723c */ /* 0x042fe60000081088 */
[----:B------:R-:W-:Y:S04]  /*96fa0*/  STL.64 [R1+0x7d30], R110 ;  /* 0x007d306e01007387 */ /* 0x000fe80000100a00 */
[----:B------:R1:W-:Y:S04]  /*96fb0*/  STL.64 [R1+0x7d28], R108 ;  /* 0x007d286c01007387 */ /* 0x0003e80000100a00 */
[----:B------:R-:W-:Y:S04]  /*96fc0*/  LDS R228, [R3+UR6+0x84100] ;  /* 0x0841000603e47984 */ /* 0x000fe80008000800 */
[----:B------:R-:W-:Y:S01]  /*96fd0*/  LDS R230, [R3+UR6+0x85100] ;  /* 0x0851000603e67984 */ /* 0x000fe20008000800 */
[C---:B-1----:R-:W-:Y:S03]  /*96fe0*/  HMMA.1688.F32.TF32 R108, R232.reuse, R104, R216 ;  /* 0x00000068e86c723c */ /* 0x042fe600000810d8 */
[----:B------:R-:W-:Y:S04]  /*96ff0*/  LDS R229, [R4+UR6+0x84100] ;  /* 0x0841000604e57984 */ /* 0x000fe80008000800 */
        /* <DEDUP_REMOVED lines=9> */
[----:B------:R-:W1:Y:S08]  /*97090*/  LDS R231, [R4+UR6+0x85100] ;  /* 0x0851000604e77984 */ /* 0x000e700008000800 */
[----:B------:R-:W-:Y:S01]  /*970a0*/  STL.64 [R1+0x17c0], R104 ;  /* 0x0017c06801007387 */ /* 0x000fe20000100a00 */
[----:B--2---:R-:W-:Y:S03]  /*970b0*/  HMMA.1688.F32.TF32 R100, R232, R96, R224 ;  /* 0x00000060e864723c */ /* 0x004fe600000810e0 */
[----:B------:R-:W-:Y:S04]  /*970c0*/  STL.64 [R1+0x17c8], R106 ;  /* 0x0017c86a01007387 */ /* 0x000fe80000100a00 */
[----:B------:R-:W2:-:S12]  /*970d0*/  LDL.LU R220, [R1+0xc10] ;  /* 0x000c100001dc7983 */ /* 0x000e980000300800 */
[----:B------:R-:W-:Y:S04]  /*970e0*/  STL.64 [R1+0x17b0], R100 ;  /* 0x0017b06401007387 */ /* 0x000fe80000100a00 */
        /* <DEDUP_REMOVED lines=72> */
[----:B------:R-:W2:Y:S04]  /*97570*/  LDL.LU R236, [R1+0x440] ;  /* 0x0004400001ec7983 */ /* 0x000ea80000300800 */
        /* <DEDUP_REMOVED lines=30> */
[----:B------:R-:W4:Y:S01]  /*97760*/  LDL.LU R227, [R1+0xc0c] ;  /* 0x000c0c0001e37983 */ /* 0x000f220000300800 */
[C---:B---3--:R-:W-:Y:S08]  /*97770*/  HMMA.1688.F32.TF32 R100, R232.reuse, R92, R248 ;  /* 0x0000005ce864723c */ /* 0x048ff000000810f8 */
[C---:B--2---:R-:W-:Y:S08]  /*97780*/  HMMA.1688.F32.TF32 R104, R232.reuse, R84, R244 ;  /* 0x00000054e868723c */ /* 0x044ff000000810f4 */
[C---:B----4-:R-:W-:Y:S03]  /*97790*/  HMMA.1688.F32.TF32 R108, R232.reuse, R88, R236 ;  /* 0x00000058e86c723c */ /* 0x050fe600000810ec */
[----:B------:R-:W-:Y:S04]  /*977a0*/  STL.64 [R1+0x17a0], R100 ;  /* 0x0017a06401007387 */ /* 0x000fe80000100a00 */
[----:B------:R2:W-:Y:S02]  /*977b0*/  STL.64 [R1+0x17a8], R102 ;  /* 0x0017a86601007387 */ /* 0x0005e40000100a00 */
[C---:B--2---:R-:W-:Y:S10]  /*977c0*/  HMMA.1688.F32.TF32 R100, R232.reuse, R80, R240 ;  /* 0x00000050e864723c */ /* 0x044ff400000810f0 */
        /* <DEDUP_REMOVED lines=63> */
[C---:B-1----:R-:W-:Y:S03]  /*97bc0*/  HMMA.1688.F32.TF32 R100, R228.reuse, R132, R136 ;  /* 0x00000084e464723c */ /* 0x042fe60000081088 */
[----:B------:R-:W1:Y:S05]  /*97bd0*/  LDS R235, [R143+UR6+0x85100] ;  /* 0x085100068feb7984 */ /* 0x000e6a0008000800 */
[C---:B------:R-:W-:Y:S08]  /*97be0*/  HMMA.1688.F32.TF32 R108, R228.reuse, R128, R216 ;  /* 0x00000080e46c723c */ /* 0x040ff000000810d8 */
[C---:B------:R-:W-:Y:S03]  /*97bf0*/  HMMA.1688.F32.TF32 R104, R228.reuse, R124, R220 ;  /* 0x0000007ce468723c */ /* 0x040fe600000810dc */
[----:B------:R-:W-:Y:S04]  /*97c00*/  STL.64 [R1+0x1630], R100 ;  /* 0x0016306401007387 */ /* 0x000fe80000100a00 */
[----:B------:R2:W-:Y:S02]  /*97c10*/  STL.64 [R1+0x1638], R102 ;  /* 0x0016386601007387 */ /* 0x0005e40000100a00 */
[C---:B--2---:R-:W-:Y:S02]  /*97c20*/  HMMA.1688.F32.TF32 R100, R228.reuse, R120, R224 ;  /* 0x00000078e464723c */ /* 0x044fe400000810e0 */
        /* <DEDUP_REMOVED lines=134> */
[----:B--2---:R-:W2:Y:S04]  /*98490*/  LDL.LU.64 R114, [R1+0x7d40] ;  /* 0x007d400001727983 */ /* 0x004ea80000300a00 */
[----:B------:R-:W4:Y:S02]  /*984a0*/  LDL.LU.64 R112, [R1+0x7d38] ;  /* 0x007d380001707983 */ /* 0x000f240000300a00 */
[----:B----4-:R-:W-:-:S15]  /*984b0*/  HMMA.1688.F32.TF32 R108, R228, R112, R108 ;  /* 0x00000070e46c723c */ /* 0x010fde000008106c */
[----:B------:R-:W-:-:S04]  /*984c0*/  NOP ;  /* 0x0000000000007918 */ /* 0x000fc80000000000 */
[----:B------:R-:W-:Y:S04]  /*984d0*/  STL.64 [R1+0x15e0], R108 ;  /* 0x0015e06c01007387 */ /* 0x000fe80000100a00 */
[----:B------:R4:W-:Y:S04]  /*984e0*/  STL.64 [R1+0x15e8], R110 ;  /* 0x0015e86e01007387 */ /* 0x0009e80000100a00 */
[----:B----4-:R-:W4:Y:S04]  /*984f0*/  LDL.LU.64 R110, [R1+0x7d30] ;  /* 0x007d3000016e7983 */ /* 0x010f280000300a00 */
[----:B------:R-:W3:Y:S02]  /*98500*/  LDL.LU.64 R108, [R1+0x7d28] ;  /* 0x007d2800016c7983 */ /* 0x000ee40000300a00 */
[----:B---3--:R-:W-:-:S15]  /*98510*/  HMMA.1688.F32.TF32 R104, R228, R108, R104 ;  /* 0x0000006ce468723c */ /* 0x008fde0000081068 */
[----:B------:R-:W-:-:S04]  /*98520*/  NOP ;  /* 0x0000000000007918 */ /* 0x000fc80000000000 */
[----:B------:R-:W-:Y:S04]  /*98530*/  STL.64 [R1+0x15d0], R104 ;  /* 0x0015d06801007387 */ /* 0x000fe80000100a00 */
[----:B------:R3:W-:Y:S04]  /*98540*/  STL.64 [R1+0x15d8], R106 ;  /* 0x0015d86a01007387 */ /* 0x0007e80000100a00 */
[----:B---3--:R-:W3:Y:S04]  /*98550*/  LDL.LU.64 R106, [R1+0x7d20] ;  /* 0x007d2000016a7983 */ /* 0x008ee80000300a00 */
[----:B------:R-:W2:Y:S02]  /*98560*/  LDL.LU.64 R104, [R1+0x7d18] ;  /* 0x007d180001687983 */ /* 0x000ea40000300a00 */
[----:B--2---:R-:W-:-:S15]  /*98570*/  HMMA.1688.F32.TF32 R100, R228, R104, R100 ;  /* 0x00000068e464723c */ /* 0x004fde0000081064 */
[----:B------:R-:W-:-:S04]  /*98580*/  NOP ;  /* 0x0000000000007918 */ /* 0x000fc80000000000 */
[----:B------:R-:W-:Y:S04]  /*98590*/  STL.64 [R1+0x15c0], R100 ;  /* 0x0015c06401007387 */ /* 0x000fe80000100a00 */
[----:B------:R2:W-:Y:S04]  /*985a0*/  STL.64 [R1+0x15c8], R102 ;  /* 0x0015c86601007387 */ /* 0x0005e80000100a00 */
[----:B--2---:R-:W2:Y:S04]  /*985b0*/  LDL.LU.64 R102, [R1+0x7d10] ;  /* 0x007d100001667983 */ /* 0x004ea80000300a00 */
[----:B------:R-:W2:Y:S01]  /*985c0*/  LDL.LU.64 R100, [R1+0x7d08] ;  /* 0x007d080001647983 */ /* 0x000ea20000300a00 */
        /* <DEDUP_REMOVED lines=13> */
[----:B--2---:R-:W-:-:S15]  /*986a0*/  HMMA.1688.F32.TF32 R248, R228, R100, R248 ;  /* 0x00000064e4f8723c */ /* 0x004fde00000810f8 */
[----:B------:R-:W-:-:S04]  /*986b0*/  NOP ;  /* 0x0000000000007918 */ /* 0x000fc80000000000 */
[----:B------:R-:W-:Y:S04]  /*986c0*/  STL.64 [R1+0x15b0], R248 ;  /* 0x0015b0f801007387 */ /* 0x000fe80000100a00 */
[----:B------:R2:W-:Y:S02]  /*986d0*/  STL.64 [R1+0x15b8], R250 ;  /* 0x0015b8fa01007387 */ /* 0x0005e40000100a00 */
[C---:B--2---:R-:W-:Y:S08]  /*986e0*/  HMMA.1688.F32.TF32 R248, R228.reuse, R96, R236 ;  /* 0x00000060e4f8723c */ /* 0x044ff000000810ec */
[C---:B------:R-:W-:Y:S11]  /*986f0*/  HMMA.1688.F32.TF32 R236, R228.reuse, R92, R244 ;  /* 0x0000005ce4ec723c */ /* 0x040ff600000810f4 */
[----:B------:R-:W-:Y:S04]  /*98700*/  STL.64 [R1+0x15a0], R248 ;  /* 0x0015a0f801007387 */ /* 0x000fe80000100a00 */
[----:B------:R-:W-:Y:S04]  /*98710*/  STL.64 [R1+0x15a8], R250 ;  /* 0x0015a8fa01007387 */ /* 0x000fe80000100a00 */
[----:B------:R-:W-:Y:S04]  /*98720*/  STL.64 [R1+0x1590], R236 ;  /* 0x001590ec01007387 */ /* 0x000fe80000100a00 */
[----:B------:R2:W-:Y:S04]  /*98730*/  STL.64 [R1+0x1598], R238 ;  /* 0x001598ee01007387 */ /* 0x0005e80000100a00 */
[----:B------:R-:W-:Y:S04]  /*98740*/  STL.64 [R1+0x1580], R240 ;  /* 0x001580f001007387 */ /* 0x000fe80000100a00 */
[----:B------:R-:W-:Y:S01]  /*98750*/  STL.64 [R1+0x1588], R242 ;  /* 0x001588f201007387 */ /* 0x000fe20000100a00 */
[C---:B--2---:R-:W-:Y:S03]  /*98760*/  HMMA.1688.F32.TF32 R236, R228.reuse, R80, R180 ;  /* 0x00000050e4ec723c */ /* 0x044fe600000810b4 */
[----:B------:R-:W-:Y:S04]  /*98770*/  STL.64 [R1+0x1570], R176 ;  /* 0x001570b001007387 */ /* 0x000fe80000100a00 */
[----:B------:R2:W-:Y:S01]  /*98780*/  STL.64 [R1+0x1578], R178 ;  /* 0x001578b201007387 */ /* 0x0005e20000100a00 */
[C---:B------:R-:W-:Y:S08]  /*98790*/  HMMA.1688.F32.TF32 R180, R228.reuse, R76, R196 ;  /* 0x0000004ce4b4723c */ /* 0x040ff000000810c4 */
[C---:B--2---:R-:W-:Y:S03]  /*987a0*/  HMMA.1688.F32.TF32 R176, R228.reuse, R72, R192 ;  /* 0x00000048e4b0723c */ /* 0x044fe600000810c0 */
[----:B------:R-:W-:Y:S04]  /*987b0*/  STL.64 [R1+0x1560], R236 ;  /* 0x001560ec01007387 */ /* 0x000fe80000100a00 */
[----:B------:R-:W-:Y:S04]  /*987c0*/  STL.64 [R1+0x1568], R238 ;  /* 0x001568ee01007387 */ /* 0x000fe80000100a00 */
[----:B------:R-:W-:Y:S04]  /*987d0*/  STL.64 [R1+0x1550], R180 ;  /* 0x001550b401007387 */ /* 0x000fe80000100a00 */
[----:B------:R2:W-:Y:S04]  /*987e0*/  STL.64 [R1+0x1558], R182 ;  /* 0x001558b601007387 */ /* 0x0005e80000100a00 */
[----:B------:R-:W-:Y:S04]  /*987f0*/  STL.64 [R1+0x1540], R176 ;  /* 0x001540b001007387 */ /* 0x000fe80000100a00 */
[----:B------:R1:W-:Y:S01]  /*98800*/  STL.64 [R1+0x1548], R178 ;  /* 0x001548b201007387 */ /* 0x0003e20000100a00 */
[C---:B--2---:R-:W-:Y:S08]  /*98810*/  HMMA.1688.F32.TF32 R180, R228.reuse, R64, R188 ;  /* 0x00000040e4b4723c */ /* 0x044ff000000810bc */
[C---:B-1----:R-:W-:Y:S01]  /*98820*/  HMMA.1688.F32.TF32 R176, R228.reuse, R60, R212 ;  /* 0x0000003ce4b0723c */ /* 0x042fe200000810d4 */
        /* <DEDUP_REMOVED lines=154> */
[C---:B------:R-:W-:Y:S08]  /*991d0*/  HMMA.1688.F32.TF32 R160, R232.reuse, R52, R160 ;  /* 0x00000034e8a0723c */ /* 0x040ff000000810a0 */
[C---:B------:R-:W-:Y:S08]  /*991e0*/  HMMA.1688.F32.TF32 R152, R232.reuse, R44, R152 ;  /* 0x0000002ce898723c */ /* 0x040ff00000081098 */
[C---:B------:R-:W-:Y:S08]  /*991f0*/  HMMA.1688.F32.TF32 R148, R232.reuse, R40, R148 ;  /* 0x00000028e894723c */ /* 0x040ff00000081094 */
[C---:B------:R-:W-:Y:S08]  /*99200*/  HMMA.1688.F32.TF32 R144, R232.reuse, R36, R144 ;  /* 0x00000024e890723c */ /* 0x040ff00000081090 */
[C---:B----4-:R-:W-:Y:S08]  /*99210*/  HMMA.1688.F32.TF32 R184, R232.reuse, R88, R184 ;  /* 0x00000058e8b8723c */ /* 0x050ff000000810b8 */
[C---:B------:R-:W-:Y:S08]  /*99220*/  HMMA.1688.F32.TF32 R236, R232.reuse, R116, R236 ;  /* 0x00000074e8ec723c */ /* 0x040ff000000810ec */
[C---:B------:R-:W-:Y:S08]  /*99230*/  HMMA.1688.F32.TF32 R228, R232.reuse, R120, R248 ;  /* 0x00000078e8e4723c */ /* 0x040ff000000810f8 */
[C---:B------:R-:W-:Y:S11]  /*99240*/  HMMA.1688.F32.TF32 R244, R232.reuse, R112, R244 ;  /* 0x00000070e8f4723c */ /* 0x040ff600000810f4 */
[----:B------:R-:W-:Y:S04]  /*99250*/  STL.64 [R1+0x1400], R228 ;  /* 0x001400e401007387 */ /* 0x000fe80000100a00 */
[----:B------:R1:W-:Y:S04]  /*99260*/  STL.64 [R1+0x1408], R230 ;  /* 0x001408e601007387 */ /* 0x0003e80000100a00 */
[----:B------:R-:W-:Y:S04]  /*99270*/  STL.64 [R1+0x13f0], R236 ;  /* 0x0013f0ec01007387 */ /* 0x000fe80000100a00 */
[----:B------:R2:W-:Y:S01]  /*99280*/  STL.64 [R1+0x13f8], R238 ;  /* 0x0013f8ee01007387 */ /* 0x0005e20000100a00 */
[C---:B-1----:R-:W-:Y:S08]  /*99290*/  HMMA.1688.F32.TF32 R228, R232.reuse, R108, R240 ;  /* 0x0000006ce8e4723c */ /* 0x042ff000000810f0 */
[C---:B--2---:R-:W-:Y:S08]  /*992a0*/  HMMA.1688.F32.TF32 R236, R232.reuse, R104, R176 ;  /* 0x00000068e8ec723c */ /* 0x044ff000000810b0 */
        /* <DEDUP_REMOVED lines=9> */
[----:B------:R1:W-:Y:S01]  /*99340*/  STL.64 [R1+0x13b8], R178 ;  /* 0x0013b8b201007387 */ /* 0x0003e20000100a00 */
[C---:B------:R-:W-:Y:S03]  /*99350*/  HMMA.1688.F32.TF32 R172, R232.reuse, R64, R172 ;  /* 0x00000040e8ac723c */ /* 0x040fe600000810ac */
[----:B------:R-:W-:Y:S04]  /*99360*/  LDS R228, [R3+UR6+0x84180] ;  /* 0x0841800603e47984 */ /* 0x000fe80008000800 */
[----:B------:R-:W-:Y:S01]  /*99370*/  LDS R230, [R3+UR6+0x85180] ;  /* 0x0851800603e67984 */ /* 0x000fe20008000800 */
[C---:B-1----:R-:W-:Y:S03]  /*99380*/  HMMA.1688.F32.TF32 R176, R232.reuse, R92, R192 ;  /* 0x0000005ce8b0723c */ /* 0x042fe600000810c0 */
[----:B------:R-:W-:Y:S04]  /*99390*/  STL.64 [R1+0x13a0], R180 ;  /* 0x0013a0b401007387 */ /* 0x000fe80000100a00 */
[----:B------:R1:W-:Y:S01]  /*993a0*/  STL.64 [R1+0x13a8], R182 ;  /* 0x0013a8b601007387 */ /* 0x0003e20000100a00 */
[C---:B------:R-:W-:Y:S03]  /*993b0*/  HMMA.1688.F32.TF32 R156, R232.reuse, R48, R156 ;  /* 0x00000030e89c723c */ /* 0x040fe6000008109c */
[----:B------:R-:W-:Y:S04]  /*993c0*/  LDS R229, [R4+UR6+0x84180] ;  /* 0x0841800604e57984 */ /* 0x000fe80008000800 */
[----:B------:R-:W2:Y:S01]  /*993d0*/  LDS R231, [R4+UR6+0x85180] ;  /* 0x0851800604e77984 */ /* 0x000ea20008000800 */
[C---:B-1----:R-:W-:Y:S03]  /*993e0*/  HMMA.1688.F32.TF32 R180, R232.reuse, R84, R188 ;  /* 0x00000054e8b4723c */ /* 0x042fe600000810bc */
        /* <DEDUP_REMOVED lines=10> */
[C---:B---3--:R-:W-:Y:S08]  /*99490*/  HMMA.1688.F32.TF32 R180, R232.reuse, R72, R204 ;  /* 0x00000048e8b4723c */ /* 0x048ff000000810cc */
[C---:B-1----:R-:W-:Y:S02]  /*994a0*/  HMMA.1688.F32.TF32 R176, R232.reuse, R68, R200 ;  /* 0x00000044e8b0723c */ /* 0x042fe400000810c8 */
[----:B------:R-:W-:Y:S04]  /*994b0*/  STL.64 [R1+0x1350], R184 ;  /* 0x001350b801007387 */ /* 0x000fe80000100a00 */
[----:B------:R-:W-:Y:S05]  /*994c0*/  STL.64 [R1+0x1358], R186 ;  /* 0x001358ba01007387 */ /* 0x000fea0000100a00 */
[----:B------:R-:W-:Y:S01]  /*994d0*/  STL.64 [R1+0x1340], R180 ;  /* 0x001340b401007387 */ /* 0x000fe20000100a00 */
[C---:B------:R-:W-:Y:S03]  /*994e0*/  HMMA.1688.F32.TF32 R140, R232.reuse, R32, R140 ;  /* 0x00000020e88c723c */ /* 0x040fe6000008108c */
        /* <DEDUP_REMOVED lines=25> */
[C---:B---3--:R-:W-:Y:S08]  /*99680*/  HMMA.1688.F32.TF32 R140, R232.reuse, R20, R220 ;  /* 0x00000014e88c723c */ /* 0x048ff000000810dc */
[----:B-1----:R-:W-:Y:S03]  /*99690*/  HMMA.1688.F32.TF32 R136, R232, R8, R224 ;  /* 0x00000008e888723c */ /* 0x002fe600000810e0 */
        /* <DEDUP_REMOVED lines=119> */
[C---:B----4-:R-:W-:Y:S08]  /*99e10*/  HMMA.1688.F32.TF32 R188, R228.reuse, R104, R188 ;  /* 0x00000068e4bc723c */ /* 0x050ff000000810bc */
[C---:B------:R-:W-:Y:S08]  /*99e20*/  HMMA.1688.F32.TF32 R240, R228.reuse, R120, R240 ;  /* 0x00000078e4f0723c */ /* 0x040ff000000810f0 */
[----:B------:R-:W-:Y:S08]  /*99e30*/  HMMA.1688.F32.TF32 R244, R228, R124, R244 ;  /* 0x0000007ce4f4723c */ /* 0x000ff000000810f4 */
[C---:B------:R-:W-:Y:S08]  /*99e40*/  HMMA.1688.F32.TF32 R176, R232.reuse, R16, R176 ;  /* 0x00000010e8b0723c */ /* 0x040ff000000810b0 */
[----:B------:R-:W-:Y:S08]  /*99e50*/  HMMA.1688.F32.TF32 R232, R232, R12, R180 ;  /* 0x0000000ce8e8723c */ /* 0x000ff000000810b4 */
[C---:B------:R-:W-:Y:S03]  /*99e60*/  HMMA.1688.F32.TF32 R236, R228.reuse, R128, R236 ;  /* 0x00000080e4ec723c */ /* 0x040fe600000810ec */
[----:B------:R-:W-:Y:S05]  /*99e70*/  STL.64 [R1+0x11d0], R176 ;  /* 0x0011d0b001007387 */ /* 0x000fea0000100a00 */
[C---:B------:R-:W-:Y:S01]  /*99e80*/  HMMA.1688.F32.TF32 R248, R228.reuse, R132, R248 ;  /* 0x00000084e4f8723c */ /* 0x040fe200000810f8 */
[----:B------:R1:W-:Y:S04]  /*99e90*/  STL.64 [R1+0x11d8], R178 ;  /* 0x0011d8b201007387 */ /* 0x0003e80000100a00 */
[----:B-1----:R-:W2:Y:S04]  /*99ea0*/  LDL.LU.64 R178, [R1+0x7d00] ;  /* 0x007d000001b27983 */ /* 0x002ea80000300a00 */
[----:B------:R-:W3:Y:S04]  /*99eb0*/  LDL.LU.64 R176, [R1+0x7cf8] ;  /* 0x007cf80001b07983 */ /* 0x000ee80000300a00 */
[----:B------:R-:W4:Y:S04]  /*99ec0*/  LDL.LU.64 R182, [R1+0x7cf0] ;  /* 0x007cf00001b67983 */ /* 0x000f280000300a00 */
[----:B------:R-:W2:Y:S04]  /*99ed0*/  LDL.LU.64 R180, [R1+0x7ce8] ;  /* 0x007ce80001b47983 */ /* 0x000ea80000300a00 */
        /* <DEDUP_REMOVED lines=26> */
[C---:B-1----:R-:W-:Y:S08]  /*9a080*/  HMMA.1688.F32.TF32 R184, R228.reuse, R88, R200 ;  /* 0x00000058e4b8723c */ /* 0x042ff000000810c8 */
        /* <DEDUP_REMOVED lines=36> */
[----:B------:R-:W2:Y:S04]  /*9a2d0*/  LDL.LU R224, [R1+0x700] ;  /* 0x0007000001e07983 */ /* 0x000ea80000300800 */
[----:B------:R-:W-:Y:S01]  /*9a2e0*/  STL.64 [R1+0x1040], R140 ;  /* 0x0010408c01007387 */ /* 0x000fe20000100a00 */
[----:B------:R-:W-:-:S03]  /*9a2f0*/  IMAD.MOV.U32 R226, RZ, RZ, R5 ;  /* 0x000000ffffe27224 */ /* 0x000fc600078e0005 */
[----:B------:R-:W-:Y:S01]  /*9a300*/  STL.64 [R1+0x1048], R142 ;  /* 0x0010488e01007387 */ /* 0x000fe20000100a00 */
[----:B------:R-:W-:-:S03]  /*9a310*/  IMAD.MOV.U32 R227, RZ, RZ, R6 ;  /* 0x000000ffffe37224 */ /* 0x000fc600078e0006 */
        /* <DEDUP_REMOVED lines=90> */
[----:B--2---:R-:W-:-:S03]  /*9a8c0*/  IMAD.MOV.U32 R218, RZ, RZ, R6 ;  /* 0x000000ffffda7224 */ /* 0x004fc600078e0006 */
[----:B------:R-:W2:Y:S01]  /*9a8d0*/  LDL.LU R149, [R1+0x764] ;  /* 0x0007640001957983 */ /* 0x000ea20000300800 */
[----:B------:R-:W-:-:S03]  /*9a8e0*/  IMAD.MOV.U32 R219, RZ, RZ, R5 ;  /* 0x000000ffffdb7224 */ /* 0x000fc600078e0005 */
[----:B------:R-:W2:Y:S04]  /*9a8f0*/  LDL.LU R150, [R1+0x768] ;  /* 0x0007680001967983 */ /* 0x000ea80000300800 */
[----:B------:R-:W2:Y:S04]  /*9a900*/  LDL.LU R151, [R1+0x76c] ;  /* 0x00076c0001977983 */ /* 0x000ea80000300800 */
[----:B------:R-:W2:Y:S04]  /*9a910*/  LDL.LU R216, [R1+0x720] ;  /* 0x0007200001d87983 */ /* 0x000ea80000300800 */
[----:B------:R-:W2:Y:S01]  /*9a920*/  LDL.LU R217, [R1+0x724] ;  /* 0x0007240001d97983 */ /* 0x000ea20000300800 */
[C---:B---3--:R-:W-:Y:S08]  /*9a930*/  HMMA.1688.F32.TF32 R208, R228.reuse, R16, R208 ;  /* 0x00000010e4d0723c */ /* 0x048ff000000810d0 */
[C---:B----4-:R-:W-:Y:S08]  /*9a940*/  HMMA.1688.F32.TF32 R212, R228.reuse, R8, R212 ;  /* 0x00000008e4d4723c */ /* 0x050ff000000810d4 */
[C---:B------:R-:W-:Y:S08]  /*9a950*/  HMMA.1688.F32.TF32 R188, R228.reuse, R20, R188 ;  /* 0x00000014e4bc723c */ /* 0x040ff000000810bc */
[C---:B------:R-:W-:Y:S08]  /*9a960*/  HMMA.1688.F32.TF32 R196, R228.reuse, R32, R196 ;  /* 0x00000020e4c4723c */ /* 0x040ff000000810c4 */
[C---:B------:R-:W-:Y:S11]  /*9a970*/  HMMA.1688.F32.TF32 R192, R228.reuse, R28, R192 ;  /* 0x0000001ce4c0723c */ /* 0x040ff600000810c0 */
[----:B------:R-:W-:Y:S01]  /*9a980*/  IMAD.MOV.U32 R6, RZ, RZ, R198 ;  /* 0x000000ffff067224 */ /* 0x000fe200078e00c6 */
[----:B------:R-:W-:Y:S01]  /*9a990*/  MOV R5, R199 ;  /* 0x000000c700057202 */ /* 0x000fe20000000f00 */
[----:B------:R-:W-:Y:S01]  /*9a9a0*/  HMMA.1688.F32.TF32 R184, R228, R24, R184 ;  /* 0x00000018e4b8723c */ /* 0x000fe200000810b8 */
[----:B------:R-:W-:Y:S01]  /*9a9b0*/  IMAD.MOV.U32 R243, RZ, RZ, R196 ;  /* 0x000000fffff37224 */ /* 0x000fe200078e00c4 */
[----:B------:R-:W3:Y:S01]  /*9a9c0*/  LDL.LU.64 R198, [R1+0x7cd8] ;  /* 0x007cd80001c67983 */ /* 0x000ee20000300a00 */
[----:B------:R-:W-:-:S03]  /*9a9d0*/  IMAD.MOV.U32 R242, RZ, RZ, R197 ;  /* 0x000000fffff27224 */ /* 0x000fc600078e00c5 */
[----:B------:R-:W4:Y:S04]  /*9a9e0*/  LDL.LU.64 R196, [R1+0x7cd0] ;  /* 0x007cd00001c47983 */ /* 0x000f280000300a00 */
        /* <DEDUP_REMOVED lines=25> */
[----:B-1----:R-:W3:Y:S04]  /*9ab80*/  LDL.LU R228, [R1+0x4f0] ;  /* 0x0004f00001e47983 */ /* 0x002ee80000300800 */
[----:B------:R-:W3:Y:S04]  /*9ab90*/  LDL.LU R229, [R1+0x4f4] ;  /* 0x0004f40001e57983 */ /* 0x000ee80000300800 */
[----:B--2---:R-:W3:Y:S04]  /*9aba0*/  LDL.LU R230, [R1+0x4f8] ;  /* 0x0004f80001e67983 */ /* 0x004ee80000300800 */
[----:B------:R-:W3:Y:S01]  /*9abb0*/  LDL.LU R231, [R1+0x4fc] ;  /* 0x0004fc0001e77983 */ /* 0x000ee20000300800 */
[----:B------:R-:W-:-:S02]  /*9abc0*/  LOP3.LUT R234, R3, 0x40, RZ, 0x3c, !PT ;  /* 0x0000004003ea7812 */ /* 0x000fc400078e3cff */
[----:B------:R-:W-:-:S03]  /*9abd0*/  LOP3.LUT R235, R3, 0x60, RZ, 0x3c, !PT ;  /* 0x0000006003eb7812 */ /* 0x000fc600078e3cff */
[----:B------:R-:W-:Y:S04]  /*9abe0*/  LDS R232, [R234+UR6+0x84180] ;  /* 0x08418006eae87984 */ /* 0x000fe80008000800 */
[----:B------:R-:W-:Y:S04]  /*9abf0*/  LDS R233, [R235+UR6+0x84180] ;  /* 0x08418006ebe97984 */ /* 0x000fe80008000800 */
[----:B------:R-:W-:Y:S04]  /*9ac00*/  LDS R234, [R234+UR6+0x85180] ;  /* 0x08518006eaea7984 */ /* 0x000fe80008000800 */
[----:B------:R-:W1:Y:S02]  /*9ac10*/  LDS R235, [R235+UR6+0x85180] ;  /* 0x08518006ebeb7984 */ /* 0x000e640008000800 */
[C---:B-1----:R-:W-:Y:S08]  /*9ac20*/  HMMA.1688.F32.TF32 R248, R232.reuse, R128, R248 ;  /* 0x00000080e8f8723c */ /* 0x042ff000000810f8 */
        /* <DEDUP_REMOVED lines=12> */
[----:B---3--:R-:W-:-:S15]  /*9acf0*/  HMMA.1688.F32.TF32 R228, R232, R132, R228 ;  /* 0x00000084e8e4723c */ /* 0x008fde00000810e4 */
[----:B------:R-:W-:-:S04]  /*9ad00*/  NOP ;  /* 0x0000000000007918 */ /* 0x000fc80000000000 */
        /* <DEDUP_REMOVED lines=32> */
[----:B--2---:R-:W-:Y:S01]  /*9af10*/  HMMA.1688.F32.TF32 R140, R232, R68, R220 ;  /* 0x00000044e88c723c */ /* 0x004fe200000810dc */
[----:B------:R-:W-:-:S02]  /*9af20*/  IMAD.MOV.U32 R248, RZ, RZ, R252 ;  /* 0x000000fffff87224 */ /* 0x000fc400078e00fc */
[----:B------:R-:W-:Y:S01]  /*9af30*/  LDS R228, [R3+UR6+0x84200] ;  /* 0x0842000603e47984 */ /* 0x000fe20008000800 */
[----:B------:R-:W-:Y:S02]  /*9af40*/  IMAD.MOV.U32 R249, RZ, RZ, R7 ;  /* 0x000000fffff97224 */ /* 0x000fe400078e0007 */
[----:B------:R-:W-:Y:S01]  /*9af50*/  IMAD.MOV.U32 R250, RZ, RZ, R2 ;  /* 0x000000fffffa7224 */ /* 0x000fe200078e0002 */
[----:B------:R-:W-:Y:S01]  /*9af60*/  LDS R230, [R3+UR6+0x85200] ;  /* 0x0852000603e67984 */ /* 0x000fe20008000800 */
[----:B-1----:R-:W-:Y:S01]  /*9af70*/  HMMA.1688.F32.TF32 R136, R232, R64, R224 ;  /* 0x00000040e888723c */ /* 0x002fe200000810e0 */
[----:B------:R-:W-:Y:S02]  /*9af80*/  IMAD.MOV.U32 R251, RZ, RZ, R0 ;  /* 0x000000fffffb7224 */ /* 0x000fe400078e0000 */
        /* <DEDUP_REMOVED lines=50> */
[----:B------:R-:W-:Y:S04]  /*9b2b0*/  LDS R229, [R4+UR6+0x84200] ;  /* 0x0842000604e57984 */ /* 0x000fe80008000800 */
[----:B------:R-:W1:Y:S01]  /*9b2c0*/  LDS R231, [R4+UR6+0x85200] ;  /* 0x0852000604e77984 */ /* 0x000e620008000800 */
[----:B--2---:R-:W-:Y:S01]  /*9b2d0*/  MOV R223, R252 ;  /* 0x000000fc00df7202 */ /* 0x004fe20000000f00 */
[----:B----4-:R-:W-:-:S02]  /*9b2e0*/  IMAD.MOV.U32 R222, RZ, RZ, R7 ;  /* 0x000000ffffde7224 */ /* 0x010fc400078e0007 */
[----:B------:R-:W-:Y:S02]  /*9b2f0*/  IMAD.MOV.U32 R221, RZ, RZ, R2 ;  /* 0x000000ffffdd7224 */ /* 0x000fe400078e0002 */
[----:B------:R-:W-:Y:S02]  /*9b300*/  IMAD.MOV.U32 R220, RZ, RZ, R0 ;  /* 0x000000ffffdc7224 */ /* 0x000fe400078e0000 */
[----:B------:R-:W2:Y:S04]  /*9b310*/  LDL.LU R0, [R1+0x7c5c] ;  /* 0x007c5c0001007983 */ /* 0x000ea80000300800 */
[----:B------:R-:W4:Y:S04]  /*9b320*/  LDL.LU R2, [R1+0x7c58] ;  /* 0x007c580001027983 */ /* 0x000f280000300800 */
        /* <DEDUP_REMOVED lines=13> */
[----:B------:R-:W2:Y:S01]  /*9b400*/  LDL.LU R247, [R1+0x253c] ;  /* 0x00253c0001f77983 */ /* 0x000ea20000300800 */
[C---:B---3--:R-:W-:Y:S03]  /*9b410*/  HMMA.1688.F32.TF32 R168, R232.reuse, R48, R168 ;  /* 0x00000030e8a8723c */ /* 0x048fe600000810a8 */
[----:B------:R-:W3:Y:S04]  /*9b420*/  LDL.LU R160, [R1+0x2510] ;  /* 0x0025100001a07983 */ /* 0x000ee80000300800 */
[----:B------:R-:W3:Y:S01]  /*9b430*/  LDL.LU R161, [R1+0x2514] ;  /* 0x0025140001a17983 */ /* 0x000ee20000300800 */
[C---:B------:R-:W-:Y:S03]  /*9b440*/  HMMA.1688.F32.TF32 R136, R232.reuse, R44, R136 ;  /* 0x0000002ce888723c */ /* 0x040fe60000081088 */
[----:B------:R-:W3:Y:S04]  /*9b450*/  LDL.LU R162, [R1+0x2518] ;  /* 0x0025180001a27983 */ /* 0x000ee80000300800 */
[----:B------:R-:W3:Y:S01]  /*9b460*/  LDL.LU R163, [R1+0x251c] ;  /* 0x00251c0001a37983 */ /* 0x000ee20000300800 */
[C---:B------:R-:W-:Y:S03]  /*9b470*/  HMMA.1688.F32.TF32 R140, R232.reuse, R60, R140 ;  /* 0x0000003ce88c723c */ /* 0x040fe6000008108c */
[----:B------:R-:W4:Y:S04]  /*9b480*/  LDL.LU R144, [R1+0x24d0] ;  /* 0x0024d00001907983 */ /* 0x000f280000300800 */
[----:B------:R-:W4:Y:S01]  /*9b490*/  LDL.LU R145, [R1+0x24d4] ;  /* 0x0024d40001917983 */ /* 0x000f220000300800 */
[C---:B------:R-:W-:Y:S03]  /*9b4a0*/  HMMA.1688.F32.TF32 R216, R232.reuse, R40, R216 ;  /* 0x00000028e8d8723c */ /* 0x040fe600000810d8 */
[----:B------:R-:W4:Y:S04]  /*9b4b0*/  LDL.LU R146, [R1+0x24d8] ;  /* 0x0024d80001927983 */ /* 0x000f280000300800 */
[----:B------:R-:W4:Y:S01]  /*9b4c0*/  LDL.LU R147, [R1+0x24dc] ;  /* 0x0024dc0001937983 */ /* 0x000f220000300800 */
[C---:B------:R-:W-:Y:S03]  /*9b4d0*/  HMMA.1688.F32.TF32 R200, R232.reuse, R56, R200 ;  /* 0x00000038e8c8723c */ /* 0x040fe600000810c8 */
[----:B------:R-:W-:Y:S05]  /*9b4e0*/  STL.64 [R1+0xe80], R140 ;  /* 0x000e808c01007387 */ /* 0x000fea0000100a00 */
[C---:B------:R-:W-:Y:S01]  /*9b4f0*/  HMMA.1688.F32.TF32 R172, R232.reuse, R52, R172 ;  /* 0x00000034e8ac723c */ /* 0x040fe200000810ac */
[----:B------:R-:W-:Y:S10]  /*9b500*/  STL.64 [R1+0xe88], R142 ;  /* 0x000e888e01007387 */ /* 0x000ff40000100a00 */
[----:B------:R-:W-:Y:S01]  /*9b510*/  STL.64 [R1+0xe70], R200 ;  /* 0x000e70c801007387 */ /* 0x000fe20000100a00 */
[C---:B------:R-:W-:Y:S03]  /*9b520*/  HMMA.1688.F32.TF32 R220, R232.reuse, R36, R220 ;  /* 0x00000024e8dc723c */ /* 0x040fe600000810dc */
[----:B------:R1:W-:Y:S05]  /*9b530*/  STL.64 [R1+0xe78], R202 ;  /* 0x000e78ca01007387 */ /* 0x0003ea0000100a00 */
[C---:B------:R-:W-:Y:S01]  /*9b540*/  HMMA.1688.F32.TF32 R224, R232.reuse, R32, R224 ;  /* 0x00000020e8e0723c */ /* 0x040fe200000810e0 */
[----:B-1----:R-:W4:Y:S04]  /*9b550*/  LDL.LU.64 R202, [R1+0x7c48] ;  /* 0x007c480001ca7983 */ /* 0x002f280000300a00 */
[----:B------:R-:W4:Y:S04]  /*9b560*/  LDL.LU.64 R200, [R1+0x7c40] ;  /* 0x007c400001c87983 */ /* 0x000f280000300a00 */
[----:B------:R-:W-:Y:S04]  /*9b570*/  STL.64 [R1+0xe60], R172 ;  /* 0x000e60ac01007387 */ /* 0x000fe80000100a00 */
[----:B------:R1:W-:Y:S04]  /*9b580*/  STL.64 [R1+0xe68], R174 ;  /* 0x000e68ae01007387 */ /* 0x0003e80000100a00 */
        /* <DEDUP_REMOVED lines=23> */
[----:B------:R-:W-:Y:S11]  /*9b700*/  HMMA.1688.F32.TF32 R236, R232, R24, R236 ;  /* 0x00000018e8ec723c */ /* 0x000ff600000810ec */
[----:B------:R-:W-:Y:S04]  /*9b710*/  STL.64 [R1+0xe00], R248 ;  /* 0x000e00f801007387 */ /* 0x000fe80000100a00 */
[----:B------:R-:W-:Y:S04]  /*9b720*/  STL.64 [R1+0xe08], R250 ;  /* 0x000e08fa01007387 */ /* 0x000fe80000100a00 */
[----:B------:R-:W-:Y:S04]  /*9b730*/  STL.64 [R1+0xdf0], R236 ;  /* 0x000df0ec01007387 */ /* 0x000fe80000100a00 */
[----:B------:R-:W-:Y:S01]  /*9b740*/  STL.64 [R1+0xdf8], R238 ;  /* 0x000df8ee01007387 */ /* 0x000fe20000100a00 */
[C---:B------:R-:W-:Y:S08]  /*9b750*/  HMMA.1688.F32.TF32 R164, R228.reuse, R128, R164 ;  /* 0x00000080e4a4723c */ /* 0x040ff000000810a4 */
[----:B---3--:R-:W-:Y:S01]  /*9b760*/  HMMA.1688.F32.TF32 R160, R228, R124, R160 ;  /* 0x0000007ce4a0723c */ /* 0x008fe200000810a0 */
[----:B--2---:R-:W-:-:S02]  /*9b770*/  IMAD.MOV.U32 R140, RZ, RZ, R252 ;  /* 0x000000ffff8c7224 */ /* 0x004fc400078e00fc */
[----:B------:R-:W-:Y:S02]  /*9b780*/  IMAD.MOV.U32 R141, RZ, RZ, R7 ;  /* 0x000000ffff8d7224 */ /* 0x000fe400078e0007 */
[----:B----4-:R-:W-:Y:S02]  /*9b790*/  IMAD.MOV.U32 R142, RZ, RZ, R2 ;  /* 0x000000ffff8e7224 */ /* 0x010fe400078e0002 */
[----:B------:R-:W-:Y:S01]  /*9b7a0*/  IMAD.MOV.U32 R143, RZ, RZ, R0 ;  /* 0x000000ffff8f7224 */ /* 0x000fe200078e0000 */
[C---:B------:R-:W-:Y:S08]  /*9b7b0*/  HMMA.1688.F32.TF32 R152, R228.reuse, R116, R152 ;  /* 0x00000074e498723c */ /* 0x040ff00000081098 */
[----:B------:R-:W-:Y:S08]  /*9b7c0*/  HMMA.1688.F32.TF32 R148, R228, R112, R148 ;  /* 0x00000070e494723c */ /* 0x000ff00000081094 */
        /* <DEDUP_REMOVED lines=13> */
[----:B-1----:R-:W-:-:S15]  /*9b8a0*/  HMMA.1688.F32.TF32 R136, R228, R132, R244 ;  /* 0x00000084e488723c */ /* 0x002fde00000810f4 */
        /* <DEDUP_REMOVED lines=11> */
[----:B------:R-:W-:-:S15]  /*9b960*/  STL.64 [R1+0xd70], R152 ;  /* 0x000d709801007387 */ /* 0x000fde0000100a00 */
[----:B------:R-:W-:Y:S02]  /*9b970*/  NOP ;  /* 0x0000000000007918 */ /* 0x000fe40000000000 */
[----:B------:R-:W-:Y:S01]  /*9b980*/  IMAD.MOV.U32 R252, RZ, RZ, R136 ;  /* 0x000000fffffc7224 */ /* 0x000fe200078e0088 */
[----:B------:R-:W-:Y:S01]  /*9b990*/  MOV R0, R139 ;  /* 0x0000008b00007202 */ /* 0x000fe20000000f00 */
[----:B------:R-:W-:Y:S02]  /*9b9a0*/  IMAD.MOV.U32 R7, RZ, RZ, R137 ;  /* 0x000000ffff077224 */ /* 0x000fe400078e0089 */
[----:B------:R-:W-:Y:S02]  /*9b9b0*/  IMAD.MOV.U32 R2, RZ, RZ, R138 ;  /* 0x000000ffff027224 */ /* 0x000fe400078e008a */
[----:B------:R-:W-:Y:S01]  /*9b9c0*/  HMMA.1688.F32.TF32 R136, R228, R104, R140 ;  /* 0x00000068e488723c */ /* 0x000fe2000008108c */
[----:B------:R-:W-:Y:S04]  /*9b9d0*/  STL.64 [R1+0xd78], R154 ;  /* 0x000d789a01007387 */ /* 0x000fe80000100a00 */
[----:B------:R1:W-:Y:S04]  /*9b9e0*/  STL.64 [R1+0xd60], R148 ;  /* 0x000d609401007387 */ /* 0x0003e80000100a00 */
[----:B------:R2:W-:Y:S10]  /*9b9f0*/  STL.64 [R1+0xd68], R150 ;  /* 0x000d689601007387 */ /* 0x0005f40000100a00 */
[----:B------:R3:W-:Y:S04]  /*9ba00*/  STL.64 [R1+0xd48], R138 ;  /* 0x000d488a01007387 */ /* 0x0007e80000100a00 */
[----:B-1----:R-:W4:Y:S04]  /*9ba10*/  LDL.LU R148, [R1+0x2410] ;  /* 0x0024100001947983 */ /* 0x002f280000300800 */
[----:B------:R-:W4:Y:S04]  /*9ba20*/  LDL.LU R149, [R1+0x2414] ;  /* 0x0024140001957983 */ /* 0x000f280000300800 */
[----:B--2---:R-:W4:Y:S04]  /*9ba30*/  LDL.LU R150, [R1+0x2418] ;  /* 0x0024180001967983 */ /* 0x004f280000300800 */
[----:B------:R-:W4:Y:S04]  /*9ba40*/  LDL.LU R151, [R1+0x241c] ;  /* 0x00241c0001977983 */ /* 0x000f280000300800 */
[----:B------:R-:W2:Y:S04]  /*9ba50*/  LDL.LU R248, [R1+0x2450] ;  /* 0x0024500001f87983 */ /* 0x000ea80000300800 */
[----:B------:R-:W2:Y:S04]  /*9ba60*/  LDL.LU R249, [R1+0x2454] ;  /* 0x0024540001f97983 */ /* 0x000ea80000300800 */
[----:B------:R-:W2:Y:S04]  /*9ba70*/  LDL.LU R250, [R1+0x2458] ;  /* 0x0024580001fa7983 */ /* 0x000ea80000300800 */
        /* <DEDUP_REMOVED lines=9> */
[----:B---3--:R-:W2:Y:S04]  /*9bb10*/  LDL.LU R138, [R1+0x2498] ;  /* 0x00249800018a7983 */ /* 0x008ea80000300800 */
        /* <DEDUP_REMOVED lines=38> */
[----:B------:R-:W-:Y:S01]  /*9bd80*/  STL [R1+0x7848], R240 ;  /* 0x007848f001007387 */ /* 0x000fe20000100800 */
[C---:B--2---:R-:W-:Y:S08]  /*9bd90*/  HMMA.1688.F32.TF32 R136, R228.reuse, R92, R136 ;  /* 0x0000005ce488723c */ /* 0x044ff00000081088 */
[C---:B---3--:R-:W-:Y:S08]  /*9bda0*/  HMMA.1688.F32.TF32 R160, R228.reuse, R96, R160 ;  /* 0x00000060e4a0723c */ /* 0x048ff000000810a0 */
[----:B----4-:R-:W-:-:S15]  /*9bdb0*/  HMMA.1688.F32.TF32 R164, R228, R100, R164 ;  /* 0x00000064e4a4723c */ /* 0x010fde00000810a4 */
[----:B------:R-:W-:-:S04]  /*9bdc0*/  NOP ;  /* 0x0000000000007918 */ /* 0x000fc80000000000 */
        /* <DEDUP_REMOVED lines=9> */
[----:B------:R1:W-:Y:S02]  /*9be60*/  STL.64 [R1+0xd18], R138 ;  /* 0x000d188a01007387 */ /* 0x0003e40000100a00 */
[C---:B-1----:R-:W-:Y:S08]  /*9be70*/  HMMA.1688.F32.TF32 R136, R228.reuse, R88, R216 ;  /* 0x00000058e488723c */ /* 0x042ff000000810d8 */
[C---:B------:R-:W-:Y:S08]  /*9be80*/  HMMA.1688.F32.TF32 R220, R228.reuse, R84, R220 ;  /* 0x00000054e4dc723c */ /* 0x040ff000000810dc */
[----:B------:R-:W-:Y:S03]  /*9be90*/  HMMA.1688.F32.TF32 R216, R228, R80, R224 ;  /* 0x00000050e4d8723c */ /* 0x000fe600000810e0 */
[----:B------:R-:W-:Y:S01]  /*9bea0*/  STL [R1+0xd00], R136 ;  /* 0x000d008801007387 */ /* 0x000fe20000100800 */
[----:B------:R-:W-:-:S02]  /*9beb0*/  IMAD.MOV.U32 R241, RZ, RZ, R137 ;  /* 0x000000fffff17224 */ /* 0x000fc400078e0089 */
[----:B------:R-:W-:Y:S01]  /*9bec0*/  IMAD.MOV.U32 R240, RZ, RZ, R138 ;  /* 0x000000fffff07224 */ /* 0x000fe200078e008a */
[----:B------:R1:W-:Y:S02]  /*9bed0*/  STL [R1+0xd0c], R139 ;  /* 0x000d0c8b01007387 */ /* 0x0003e40000100800 */
[----:B-1----:R-:W-:Y:S02]  /*9bee0*/  HMMA.1688.F32.TF32 R136, R228, R76, R248 ;  /* 0x0000004ce488723c */ /* 0x002fe400000810f8 */
[----:B------:R1:W-:Y:S04]  /*9bef0*/  STL [R1+0x7854], R240 ;  /* 0x007854f001007387 */ /* 0x0003e80000100800 */
[----:B------:R4:W-:Y:S04]  /*9bf00*/  STL [R1+0x7850], R241 ;  /* 0x007850f101007387 */ /* 0x0009e80000100800 */
[----:B------:R-:W-:Y:S04]  /*9bf10*/  STL.64 [R1+0xcf0], R220 ;  /* 0x000cf0dc01007387 */ /* 0x000fe80000100a00 */
[----:B------:R-:W-:Y:S04]  /*9bf20*/  STL.64 [R1+0xcf8], R222 ;  /* 0x000cf8de01007387 */ /* 0x000fe80000100a00 */
[----:B------:R-:W-:Y:S01]  /*9bf30*/  STL.64 [R1+0xce0], R216 ;  /* 0x000ce0d801007387 */ /* 0x000fe20000100a00 */
[----:B-1----:R-:W-:-:S03]  /*9bf40*/  IMAD.MOV.U32 R240, RZ, RZ, R138 ;  /* 0x000000fffff07224 */ /* 0x002fc600078e008a */
[----:B------:R1:W-:Y:S01]  /*9bf50*/  STL.64 [R1+0xce8], R218 ;  /* 0x000ce8da01007387 */ /* 0x0003e20000100a00 */
[----:B----4-:R-:W-:-:S03]  /*9bf60*/  IMAD.MOV.U32 R241, RZ, RZ, R139 ;  /* 0x000000fffff17224 */ /* 0x010fc600078e008b */
[----:B------:R4:W-:Y:S01]  /*9bf70*/  STL.64 [R1+0xcd0], R136 ;  /* 0x000cd08801007387 */ /* 0x0009e20000100a00 */
[C---:B-1----:R-:W-:Y:S08]  /*9bf80*/  HMMA.1688.F32.TF32 R216, R228.reuse, R72, R244 ;  /* 0x00000048e4d8723c */ /* 0x042ff000000810f4 */
[C---:B----4-:R-:W-:Y:S01]  /*9bf90*/  HMMA.1688.F32.TF32 R136, R228.reuse, R68, R156 ;  /* 0x00000044e488723c */ /* 0x050fe2000008109c */
[----:B------:R1:W-:Y:S04]  /*9bfa0*/  STL [R1+0x785c], R241 ;  /* 0x00785cf101007387 */ /* 0x0003e80000100800 */
[----:B------:R4:W-:Y:S03]  /*9bfb0*/  STL [R1+0x7858], R240 ;  /* 0x007858f001007387 */ /* 0x0009e60000100800 */
[----:B------:R-:W-:Y:S03]  /*9bfc0*/  HMMA.1688.F32.TF32 R152, R228, R64, R152 ;  /* 0x00000040e498723c */ /* 0x000fe60000081098 */
[----:B------:R-:W-:Y:S04]  /*9bfd0*/  STL.64 [R1+0xcc0], R216 ;  /* 0x000cc0d801007387 */ /* 0x000fe80000100a00 */
[----:B------:R-:W-:Y:S04]  /*9bfe0*/  STL.64 [R1+0xcc8], R218 ;  /* 0x000cc8da01007387 */ /* 0x000fe80000100a00 */
[----:B-1----:R-:W-:Y:S01]  /*9bff0*/  IMAD.MOV.U32 R241, RZ, RZ, R138 ;  /* 0x000000fffff17224 */ /* 0x002fe200078e008a */
[----:B------:R1:W-:Y:S01]  /*9c000*/  STL.64 [R1+0xcb0], R136 ;  /* 0x000cb08801007387 */ /* 0x0003e20000100a00 */
[----:B----4-:R-:W-:-:S02]  /*9c010*/  MOV R240, R139 ;  /* 0x0000008b00f07202 */ /* 0x010fc40000000f00 */
[C---:B-1----:R-:W-:Y:S01]  /*9c020*/  HMMA.1688.F32.TF32 R136, R228.reuse, R60, R148 ;  /* 0x0000003ce488723c */ /* 0x042fe20000081094 */
[----:B------:R1:W-:Y:S04]  /*9c030*/  STL [R1+0x7864], R241 ;  /* 0x007864f101007387 */ /* 0x0003e80000100800 */
[----:B------:R4:W-:Y:S03]  /*9c040*/  STL [R1+0x7860], R240 ;  /* 0x007860f001007387 */ /* 0x0009e60000100800 */
[----:B------:R-:W-:Y:S01]  /*9c050*/  HMMA.1688.F32.TF32 R144, R228, R56, R144 ;  /* 0x00000038e490723c */ /* 0x000fe20000081090 */
[----:B------:R-:W-:Y:S04]  /*9c060*/  STL.64 [R1+0xca0], R152 ;  /* 0x000ca09801007387 */ /* 0x000fe80000100a00 */
[----:B------:R-:W-:Y:S06]  /*9c070*/  STL.64 [R1+0xca8], R154 ;  /* 0x000ca89a01007387 */ /* 0x000fec0000100a00 */
[----:B-1----:R-:W-:Y:S01]  /*9c080*/  IMAD.MOV.U32 R241, RZ, RZ, R136 ;  /* 0x000000fffff17224 */ /* 0x002fe200078e0088 */
[----:B------:R1:W-:Y:S01]  /*9c090*/  STL.64 [R1+0xc98], R138 ;  /* 0x000c988a01007387 */ /* 0x0003e20000100a00 */
[----:B----4-:R-:W-:-:S02]  /*9c0a0*/  IMAD.MOV.U32 R240, RZ, RZ, R137 ;  /* 0x000000fffff07224 */ /* 0x010fc400078e0089 */
[----:B-1----:R-:W-:Y:S01]  /*9c0b0*/  HMMA.1688.F32.TF32 R136, R228, R52, R140 ;  /* 0x00000034e488723c */ /* 0x002fe2000008108c */
[----:B------:R-:W-:Y:S04]  /*9c0c0*/  STL [R1+0x786c], R241 ;  /* 0x00786cf101007387 */ /* 0x000fe80000100800 */
[----:B------:R-:W-:Y:S04]  /*9c0d0*/  STL [R1+0x7868], R240 ;  /* 0x007868f001007387 */ /* 0x000fe80000100800 */
[----:B------:R1:W-:Y:S04]  /*9c0e0*/  STL.64 [R1+0xc80], R144 ;  /* 0x000c809001007387 */ /* 0x0003e80000100a00 */
[----:B------:R4:W-:Y:S06]  /*9c0f0*/  STL.64 [R1+0xc88], R146 ;  /* 0x000c889201007387 */ /* 0x0009ec0000100a00 */
[----:B------:R1:W-:Y:S04]  /*9c100*/  STL.64 [R1+0xc70], R136 ;  /* 0x000c708801007387 */ /* 0x0003e80000100a00 */
[----:B------:R-:W2:Y:S04]  /*9c110*/  LDL.LU R220, [R1+0x910] ;  /* 0x0009100001dc7983 */ /* 0x000ea80000300800 */
[----:B------:R-:W2:Y:S04]  /*9c120*/  LDL.LU R221, [R1+0x914] ;  /* 0x0009140001dd7983 */ /* 0x000ea80000300800 */
[----:B------:R-:W2:Y:S04]  /*9c130*/  LDL.LU R222, [R1+0x918] ;  /* 0x0009180001de7983 */ /* 0x000ea80000300800 */
[----:B------:R-:W2:Y:S04]  /*9c140*/  LDL.LU R223, [R1+0x91c] ;  /* 0x00091c0001df7983 */ /* 0x000ea80000300800 */
[----:B-1----:R-:W2:Y:S04]  /*9c150*/  LDL.LU R144, [R1+0x23b0] ;  /* 0x0023b00001907983 */ /* 0x002ea80000300800 */
[----:B------:R-:W2:Y:S04]  /*9c160*/  LDL.LU R145, [R1+0x23b4] ;  /* 0x0023b40001917983 */ /* 0x000ea80000300800 */
[----:B----4-:R-:W2:Y:S04]  /*9c170*/  LDL.LU R146, [R1+0x23b8] ;  /* 0x0023b80001927983 */ /* 0x010ea80000300800 */
        /* <DEDUP_REMOVED lines=9> */
[----:B------:R-:W3:Y:S04]  /*9c210*/  LDL.LU R148, [R1+0x23c0] ;  /* 0x0023c00001947983 */ /* 0x000ee80000300800 */
[----:B------:R-:W3:Y:S04]  /*9c220*/  LDL.LU R149, [R1+0x23c4] ;  /* 0x0023c40001957983 */ /* 0x000ee80000300800 */
[----:B------:R-:W3:Y:S01]  /*9c230*/  LDL.LU R150, [R1+0x23c8] ;  /* 0x0023c80001967983 */ /* 0x000ee20000300800 */
[----:B------:R-:W-:-:S03]  /*9c240*/  IMAD.MOV.U32 R241, RZ, RZ, R138 ;  /* 0x000000fffff17224 */ /* 0x000fc600078e008a */
[----:B------:R-:W3:Y:S01]  /*9c250*/  LDL.LU R151, [R1+0x23cc] ;  /* 0x0023cc0001977983 */ /* 0x000ee20000300800 */
[----:B------:R-:W-:-:S03]  /*9c260*/  IMAD.MOV.U32 R240, RZ, RZ, R139 ;  /* 0x000000fffff07224 */ /* 0x000fc600078e008b */
        /* <DEDUP_REMOVED lines=25> */
[----:B------:R1:W-:Y:S01]  /*9c400*/  STL [R1+0x7870], R240 ;  /* 0x007870f001007387 */ /* 0x0003e20000100800 */
[C---:B--2---:R-:W-:Y:S08]  /*9c410*/  HMMA.1688.F32.TF32 R144, R228.reuse, R36, R144 ;  /* 0x00000024e490723c */ /* 0x044ff00000081090 */
[C---:B----4-:R-:W-:Y:S08]  /*9c420*/  HMMA.1688.F32.TF32 R152, R228.reuse, R44, R152 ;  /* 0x0000002ce498723c */ /* 0x050ff00000081098 */
[C---:B---3--:R-:W-:Y:S11]  /*9c430*/  HMMA.1688.F32.TF32 R156, R228.reuse, R48, R156 ;  /* 0x00000030e49c723c */ /* 0x048ff6000008109c */
[----:B-1----:R-:W-:Y:S01]  /*9c440*/  IMAD.MOV.U32 R241, RZ, RZ, R152 ;  /* 0x000000fffff17224 */ /* 0x002fe200078e0098 */
[----:B------:R-:W-:Y:S07]  /*9c450*/  HMMA.1688.F32.TF32 R148, R228, R40, R148 ;  /* 0x00000028e494723c */ /* 0x000fee0000081094 */
[----:B------:R-:W-:Y:S01]  /*9c460*/  STL.64 [R1+0xc60], R156 ;  /* 0x000c609c01007387 */ /* 0x000fe20000100a00 */
[----:B------:R-:W-:-:S03]  /*9c470*/  IMAD.MOV.U32 R240, RZ, RZ, R153 ;  /* 0x000000fffff07224 */ /* 0x000fc600078e0099 */
[----:B------:R1:W-:Y:S04]  /*9c480*/  STL.64 [R1+0xc68], R158 ;  /* 0x000c689e01007387 */ /* 0x0003e80000100a00 */
[----:B-1----:R-:W2:Y:S04]  /*9c490*/  LDL.LU.64 R158, [R1+0x7bb8] ;  /* 0x007bb800019e7983 */ /* 0x002ea80000300a00 */
[----:B------:R-:W2:Y:S04]  /*9c4a0*/  LDL.LU.64 R156, [R1+0x7bb0] ;  /* 0x007bb000019c7983 */ /* 0x000ea80000300a00 */
[----:B------:R1:W-:Y:S01]  /*9c4b0*/  STL.64 [R1+0xc58], R154 ;  /* 0x000c589a01007387 */ /* 0x0003e20000100a00 */
[----:B------:R-:W-:Y:S03]  /*9c4c0*/  HMMA.1688.F32.TF32 R140, R228, R32, R140 ;  /* 0x00000020e48c723c */ /* 0x000fe6000008108c */
[----:B-1----:R-:W3:Y:S04]  /*9c4d0*/  LDL.LU.64 R154, [R1+0x7ba8] ;  /* 0x007ba800019a7983 */ /* 0x002ee80000300a00 */
[----:B------:R-:W3:Y:S04]  /*9c4e0*/  LDL.LU.64 R152, [R1+0x7ba0] ;  /* 0x007ba00001987983 */ /* 0x000ee80000300a00 */
[----:B------:R1:W-:Y:S04]  /*9c4f0*/  STL [R1+0x787c], R241 ;  /* 0x00787cf101007387 */ /* 0x0003e80000100800 */
[----:B------:R4:W-:Y:S04]  /*9c500*/  STL [R1+0x7878], R240 ;  /* 0x007878f001007387 */ /* 0x0009e80000100800 */
[----:B------:R-:W-:Y:S01]  /*9c510*/  STL.64 [R1+0xc40], R148 ;  /* 0x000c409401007387 */ /* 0x000fe20000100a00 */
[----:B-1----:R-:W-:-:S03]  /*9c520*/  IMAD.MOV.U32 R241, RZ, RZ, R146 ;  /* 0x000000fffff17224 */ /* 0x002fc600078e0092 */
[----:B------:R1:W-:Y:S01]  /*9c530*/  STL.64 [R1+0xc48], R150 ;  /* 0x000c489601007387 */ /* 0x0003e20000100a00 */
[----:B----4-:R-:W-:-:S03]  /*9c540*/  MOV R240, R147 ;  /* 0x0000009300f07202 */ /* 0x010fc60000000f00 */
[----:B-1----:R-:W4:Y:S04]  /*9c550*/  LDL.LU.64 R150, [R1+0x7b98] ;  /* 0x007b980001967983 */ /* 0x002f280000300a00 */
[----:B------:R-:W4:Y:S04]  /*9c560*/  LDL.LU.64 R148, [R1+0x7b90] ;  /* 0x007b900001947983 */ /* 0x000f280000300a00 */
[----:B------:R1:W-:Y:S04]  /*9c570*/  STL.64 [R1+0xc30], R144 ;  /* 0x000c309001007387 */ /* 0x0003e80000100a00 */
[----:B------:R-:W2:Y:S04]  /*9c580*/  LDL.LU.64 R146, [R1+0x7b88] ;  /* 0x007b880001927983 */ /* 0x000ea80000300a00 */
[----:B-1----:R-:W2:Y:S04]  /*9c590*/  LDL.LU.64 R144, [R1+0x7b80] ;  /* 0x007b800001907983 */ /* 0x002ea80000300a00 */
[----:B------:R-:W-:Y:S04]  /*9c5a0*/  STL [R1+0x7884], R241 ;  /* 0x007884f101007387 */ /* 0x000fe80000100800 */
[----:B------:R-:W-:Y:S04]  /*9c5b0*/  STL [R1+0x7880], R240 ;  /* 0x007880f001007387 */ /* 0x000fe80000100800 */
[----:B------:R-:W-:Y:S04]  /*9c5c0*/  STL.64 [R1+0xc20], R140 ;  /* 0x000c208c01007387 */ /* 0x000fe80000100a00 */
[----:B------:R1:W-:Y:S04]  /*9c5d0*/  STL.64 [R1+0xc28], R142 ;  /* 0x000c288e01007387 */ /* 0x0003e80000100a00 */
[----:B-1----:R-:W2:Y:S04]  /*9c5e0*/  LDL.LU.64 R142, [R1+0x7b78] ;  /* 0x007b7800018e7983 */ /* 0x002ea80000300a00 */
[----:B------:R-:W2:Y:S01]  /*9c5f0*/  LDL.LU.64 R140, [R1+0x7b70] ;  /* 0x007b7000018c7983 */ /* 0x000ea20000300a00 */
[----:B------:R-:W-:Y:S01]  /*9c600*/  HMMA.1688.F32.TF32 R136, R228, R28, R136 ;  /* 0x0000001ce488723c */ /* 0x000fe20000081088 */
[----:B------:R-:W-:-:S02]  /*9c610*/  LOP3.LUT R234, R3, 0x40, RZ, 0x3c, !PT ;  /* 0x0000004003ea7812 */ /* 0x000fc400078e3cff */
[----:B------:R-:W-:-:S03]  /*9c620*/  LOP3.LUT R235, R3, 0x60, RZ, 0x3c, !PT ;  /* 0x0000006003eb7812 */ /* 0x000fc600078e3cff */
[----:B------:R-:W-:Y:S02]  /*9c630*/  LDS R236, [R234+UR6+0x84200] ;  /* 0x08420006eaec7984 */ /* 0x000fe40008000800 */
[----:B------:R-:W-:Y:S02]  /*9c640*/  HMMA.1688.F32.TF32 R216, R228, R24, R216 ;  /* 0x00000018e4d8723c */ /* 0x000fe400000810d8 */
[----:B------:R-:W-:Y:S04]  /*9c650*/  LDS R238, [R234+UR6+0x85200] ;  /* 0x08520006eaee7984 */ /* 0x000fe80008000800 */
[----:B------:R-:W-:Y:S04]  /*9c660*/  LDS R237, [R235+UR6+0x84200] ;  /* 0x08420006ebed7984 */ /* 0x000fe80008000800 */
[----:B------:R-:W2:Y:S01]  /*9c670*/  LDS R239, [R235+UR6+0x85200] ;  /* 0x08520006ebef7984 */ /* 0x000ea20008000800 */
[----:B------:R-:W-:-:S02]  /*9c680*/  IMAD.MOV.U32 R241, RZ, RZ, R136 ;  /* 0x000000fffff17224 */ /* 0x000fc400078e0088 */
[----:B------:R-:W-:Y:S01]  /*9c690*/  IMAD.MOV.U32 R240, RZ, RZ, R137 ;  /* 0x000000fffff07224 */ /* 0x000fe200078e0089 */
[----:B------:R1:W-:Y:S04]  /*9c6a0*/  STL.64 [R1+0xc18], R138 ;  /* 0x000c188a01007387 */ /* 0x0003e80000100a00 */
[----:B------:R-:W-:Y:S04]  /*9c6b0*/  LDS R232, [R234+UR6+0x84380] ;  /* 0x08438006eae87984 */ /* 0x000fe80008000800 */
[----:B------:R-:W-:Y:S01]  /*9c6c0*/  LDS R233, [R235+UR6+0x84380] ;  /* 0x08438006ebe97984 */ /* 0x000fe20008000800 */
[C---:B-1----:R-:W-:Y:S03]  /*9c6d0*/  HMMA.1688.F32.TF32 R136, R228.reuse, R20, R220 ;  /* 0x00000014e488723c */ /* 0x042fe600000810dc */
[----:B------:R1:W-:Y:S04]  /*9c6e0*/  STL [R1+0x788c], R241 ;  /* 0x00788cf101007387 */ /* 0x0003e80000100800 */
[----:B------:R1:W-:Y:S04]  /*9c6f0*/  STL [R1+0x7888], R240 ;  /* 0x007888f001007387 */ /* 0x0003e80000100800 */
[----:B------:R-:W-:Y:S04]  /*9c700*/  STL.64 [R1+0xc00], R216 ;  /* 0x000c00d801007387 */ /* 0x000fe80000100a00 */
[----:B------:R1:W-:Y:S04]  /*9c710*/  STL.64 [R1+0xc08], R218 ;  /* 0x000c08da01007387 */ /* 0x0003e80000100a00 */
[----:B-1----:R-:W-:Y:S01]  /*9c720*/  IMAD.MOV.U32 R241, RZ, RZ, R138 ;  /* 0x000000fffff17224 */ /* 0x002fe200078e008a */
[----:B------:R1:W-:Y:S01]  /*9c730*/  STL.64 [R1+0xbf0], R136 ;  /* 0x000bf08801007387 */ /* 0x0003e20000100a00 */
[----:B------:R-:W-:Y:S01]  /*9c740*/  IMAD.MOV.U32 R240, RZ, RZ, R139 ;  /* 0x000000fffff07224 */ /* 0x000fe200078e008b */
[C---:B------:R-:W-:Y:S08]  /*9c750*/  HMMA.1688.F32.TF32 R216, R228.reuse, R8, R224 ;  /* 0x00000008e4d8723c */ /* 0x040ff000000810e0 */
[C---:B-1----:R-:W-:Y:S01]  /*9c760*/  HMMA.1688.F32.TF32 R136, R228.reuse, R16, R248 ;  /* 0x00000010e488723c */ /* 0x042fe200000810f8 */
[----:B------:R1:W-:Y:S04]  /*9c770*/  STL [R1+0x7894], R241 ;  /* 0x007894f101007387 */ /* 0x0003e80000100800 */
[----:B------:R1:W-:Y:S06]  /*9c780*/  STL [R1+0x7890], R240 ;  /* 0x007890f001007387 */ /* 0x0003ec0000100800 */
[----:B------:R-:W-:Y:S04]  /*9c790*/  STL.64 [R1+0xbe0], R216 ;  /* 0x000be0d801007387 */ /* 0x000fe80000100a00 */
[----:B------:R1:W-:Y:S04]  /*9c7a0*/  STL.64 [R1+0xbe8], R218 ;  /* 0x000be8da01007387 */ /* 0x0003e80000100a00 */
[----:B-1----:R-:W-:Y:S01]  /*9c7b0*/  IMAD.MOV.U32 R241, RZ, RZ, R136 ;  /* 0x000000fffff17224 */ /* 0x002fe200078e0088 */
[----:B------:R-:W-:Y:S01]  /*9c7c0*/  STL.64 [R1+0xbd8], R138 ;  /* 0x000bd88a01007387 */ /* 0x000fe20000100a00 */
[----:B------:R-:W-:Y:S01]  /*9c7d0*/  IMAD.MOV.U32 R240, RZ, RZ, R137 ;  /* 0x000000fffff07224 */ /* 0x000fe200078e0089 */
[----:B------:R-:W-:Y:S02]  /*9c7e0*/  HMMA.1688.F32.TF32 R216, R228, R12, R244 ;  /* 0x0000000ce4d8723c */ /* 0x000fe400000810f4 */
[----:B------:R-:W-:Y:S04]  /*9c7f0*/  STL [R1+0x789c], R241 ;  /* 0x00789cf101007387 */ /* 0x000fe80000100800 */
[----:B------:R-:W-:-:S13]  /*9c800*/  STL [R1+0x7898], R240 ;  /* 0x007898f001007387 */ /* 0x000fda0000100800 */
[----:B------:R1:W-:Y:S04]  /*9c810*/  STL.64 [R1+0xbb0], R216 ;  /* 0x000bb0d801007387 */ /* 0x0003e80000100a00 */
[----:B------:R1:W-:Y:S01]  /*9c820*/  STL.64 [R1+0xbb8], R218 ;  /* 0x000bb8da01007387 */ /* 0x0003e20000100a00 */
[----:B------:R-:W-:Y:S02]  /*9c830*/  IMAD.MOV.U32 R248, RZ, RZ, R196 ;  /* 0x000000fffff87224 */ /* 0x000fe400078e00c4 */
[----:B------:R-:W-:Y:S02]  /*9c840*/  IMAD.MOV.U32 R249, RZ, RZ, R197 ;  /* 0x000000fffff97224 */ /* 0x000fe400078e00c5 */
[----:B------:R-:W-:Y:S02]  /*9c850*/  IMAD.MOV.U32 R250, RZ, RZ, R198 ;  /* 0x000000fffffa7224 */ /* 0x000fe400078e00c6 */
[----:B------:R-:W-:-:S02]  /*9c860*/  IMAD.MOV.U32 R251, RZ, RZ, R199 ;  /* 0x000000fffffb7224 */ /* 0x000fc400078e00c7 */
[----:B------:R-:W-:Y:S02]  /*9c870*/  IMAD.MOV.U32 R220, RZ, RZ, R192 ;  /* 0x000000ffffdc7224 */ /* 0x000fe400078e00c0 */
[----:B------:R-:W-:Y:S01]  /*9c880*/  IMAD.MOV.U32 R221, RZ, RZ, R193 ;  /* 0x000000ffffdd7224 */ /* 0x000fe200078e00c1 */
[----:B------:R-:W-:Y:S01]  /*9c890*/  MOV R223, R195 ;  /* 0x000000c300df7202 */ /* 0x000fe20000000f00 */
[----:B------:R-:W-:Y:S02]  /*9c8a0*/  IMAD.MOV.U32 R222, RZ, RZ, R194 ;  /* 0x000000ffffde7224 */ /* 0x000fe400078e00c2 */
[----:B------:R-:W-:Y:S02]  /*9c8b0*/  IMAD.MOV.U32 R228, RZ, RZ, R188 ;  /* 0x000000ffffe47224 */ /* 0x000fe400078e00bc */
[----:B------:R-:W-:Y:S02]  /*9c8c0*/  IMAD.MOV.U32 R229, RZ, RZ, R189 ;  /* 0x000000ffffe57224 */ /* 0x000fe400078e00bd */
[----:B------:R-:W-:-:S02]  /*9c8d0*/  IMAD.MOV.U32 R230, RZ, RZ, R190 ;  /* 0x000000ffffe67224 */ /* 0x000fc400078e00be */
[----:B------:R-:W-:Y:S02]  /*9c8e0*/  IMAD.MOV.U32 R231, RZ, RZ, R191 ;  /* 0x000000ffffe77224 */ /* 0x000fe400078e00bf */
[----:B-1----:R-:W-:Y:S02]  /*9c8f0*/  IMAD.MOV.U32 R216, RZ, RZ, R184 ;  /* 0x000000ffffd87224 */ /* 0x002fe400078e00b8 */
[----:B------:R-:W-:Y:S01]  /*9c900*/  IMAD.MOV.U32 R217, RZ, RZ, R185 ;  /* 0x000000ffffd97224 */ /* 0x000fe200078e00b9 */
[----:B------:R-:W-:Y:S01]  /*9c910*/  MOV R219, R187 ;  /* 0x000000bb00db7202 */ /* 0x000fe20000000f00 */
[----:B------:R-:W-:Y:S02]  /*9c920*/  IMAD.MOV.U32 R218, RZ, RZ, R186 ;  /* 0x000000ffffda7224 */ /* 0x000fe400078e00ba */
[----:B------:R-:W-:Y:S02]  /*9c930*/  IMAD.MOV.U32 R244, RZ, RZ, R180 ;  /* 0x000000fffff47224 */ /* 0x000fe400078e00b4 */
[----:B------:R-:W-:-:S02]  /*9c940*/  IMAD.MOV.U32 R245, RZ, RZ, R181 ;  /* 0x000000fffff57224 */ /* 0x000fc400078e00b5 */
[----:B------:R-:W-:Y:S02]  /*9c950*/  IMAD.MOV.U32 R246, RZ, RZ, R182 ;  /* 0x000000fffff67224 */ /* 0x000fe400078e00b6 */
[----:B------:R-:W-:Y:S02]  /*9c960*/  IMAD.MOV.U32 R247, RZ, RZ, R183 ;  /* 0x000000fffff77224 */ /* 0x000fe400078e00b7 */
[----:B------:R-:W-:Y:S02]  /*9c970*/  IMAD.MOV.U32 R224, RZ, RZ, R176 ;  /* 0x000000ffffe07224 */ /* 0x000fe400078e00b0 */
[----:B------:R-:W-:Y:S01]  /*9c980*/  IMAD.MOV.U32 R225, RZ, RZ, R177 ;  /* 0x000000ffffe17224 */ /* 0x000fe200078e00b1 */
[----:B------:R-:W-:Y:S01]  /*9c990*/  MOV R227, R179 ;  /* 0x000000b300e37202 */ /* 0x000fe20000000f00 */
[----:B------:R-:W-:Y:S01]  /*9c9a0*/  IMAD.MOV.U32 R226, RZ, RZ, R178 ;  /* 0x000000ffffe27224 */ /* 0x000fe200078e00b2 */
[C---:B--2---:R-:W-:Y:S08]  /*9c9b0*/  HMMA.1688.F32.TF32 R136, R236.reuse, R132, R140 ;  /* 0x00000084ec88723c */ /* 0x044ff0000008108c */
[----:B------:R-:W-:Y:S11]  /*9c9c0*/  HMMA.1688.F32.TF32 R140, R236, R128, R144 ;  /* 0x00000080ec8c723c */ /* 0x000ff60000081090 */
[----:B------:R-:W-:Y:S01]  /*9c9d0*/  IMAD.MOV.U32 R241, RZ, RZ, R138 ;  /* 0x000000fffff17224 */ /* 0x000fe200078e008a */
[----:B------:R4:W-:Y:S01]  /*9c9e0*/  STL.64 [R1+0xba0], R136 ;  /* 0x000ba08801007387 */ /* 0x0009e20000100a00 */
[----:B------:R-:W-:-:S02]  /*9c9f0*/  MOV R240, R139 ;  /* 0x0000008b00f07202 */ /* 0x000fc40000000f00 */
[C---:B----4-:R-:W-:Y:S01]  /*9ca00*/  HMMA.1688.F32.TF32 R136, R236.reuse, R124, R148 ;  /* 0x0000007cec88723c */ /* 0x050fe20000081094 */
[----:B------:R-:W-:Y:S04]  /*9ca10*/  STL.64 [R1+0x78a8], R242 ;  /* 0x0078a8f201007387 */ /* 0x000fe80000100a00 */
[----:B------:R-:W-:Y:S03]  /*9ca20*/  STL.64 [R1+0x78a0], R240 ;  /* 0x0078a0f001007387 */ /* 0x000fe60000100a00 */
[C---:B---3--:R-:W-:Y:S01]  /*9ca30*/  HMMA.1688.F32.TF32 R144, R236.reuse, R120, R152 ;  /* 0x00000078ec90723c */ /* 0x048fe20000081098 */
[----:B------:R-:W-:Y:S04]  /*9ca40*/  STL.64 [R1+0xb90], R140 ;  /* 0x000b908c01007387 */ /* 0x000fe80000100a00 */
[----:B------:R1:W-:Y:S06]  /*9ca50*/  STL.64 [R1+0xb98], R142 ;  /* 0x000b988e01007387 */ /* 0x0003ec0000100a00 */
        /* <DEDUP_REMOVED lines=14> */
[----:B------:R2:W-:Y:S04]  /*9cb40*/  STL.64 [R1+0xb48], R146 ;  /* 0x000b489201007387 */ /* 0x0005e80000100a00 */
[----:B------:R3:W-:Y:S04]  /*9cb50*/  STL.64 [R1+0xb30], R140 ;  /* 0x000b308c01007387 */ /* 0x0007e80000100a00 */
[----:B------:R4:W-:Y:S04]  /*9cb60*/  STL.64 [R1+0xb38], R142 ;  /* 0x000b388e01007387 */ /* 0x0009e80000100a00 */
[----:B------:R-:W4:Y:S04]  /*9cb70*/  LDL.LU R196, [R1+0x7b6c] ;  /* 0x007b6c0001c47983 */ /* 0x000f280000300800 */
[----:B------:R-:W-:Y:S04]  /*9cb80*/  STL.64 [R1+0xb20], R136 ;  /* 0x000b208801007387 */ /* 0x000fe80000100a00 */
[----:B------:R-:W-:Y:S04]  /*9cb90*/  STL.64 [R1+0xb28], R138 ;  /* 0x000b288a01007387 */ /* 0x000fe80000100a00 */
        /* <DEDUP_REMOVED lines=51> */
[C---:B------:R-:W-:Y:S03]  /*9ced0*/  HMMA.1688.F32.TF32 R248, R236.reuse, R8, R248 ;  /* 0x00000008ecf8723c */ /* 0x040fe600000810f8 */
[----:B------:R-:W-:Y:S04]  /*9cee0*/  LDS R136, [R3+UR6+0x84280] ;  /* 0x0842800603887984 */ /* 0x000fe80008000800 */
[----:B------:R-:W-:Y:S01]  /*9cef0*/  LDS R138, [R3+UR6+0x85280] ;  /* 0x08528006038a7984 */ /* 0x000fe20008000800 */
[C---:B------:R-:W-:Y:S03]  /*9cf00*/  HMMA.1688.F32.TF32 R244, R236.reuse, R16, R244 ;  /* 0x00000010ecf4723c */ /* 0x040fe600000810f4 */
[----:B------:R-:W-:Y:S04]  /*9cf10*/  LDS R137, [R4+UR6+0x84280] ;  /* 0x0842800604897984 */ /* 0x000fe80008000800 */
[----:B------:R-:W1:Y:S01]  /*9cf20*/  LDS R139, [R4+UR6+0x85280] ;  /* 0x08528006048b7984 */ /* 0x000e620008000800 */
[C---:B--2---:R-:W-:Y:S08]  /*9cf30*/  HMMA.1688.F32.TF32 R160, R236.reuse, R96, R160 ;  /* 0x00000060eca0723c */ /* 0x044ff000000810a0 */
[C---:B------:R-:W-:Y:S11]  /*9cf40*/  HMMA.1688.F32.TF32 R164, R236.reuse, R92, R156 ;  /* 0x0000005ceca4723c */ /* 0x040ff6000008109c */
[----:B------:R-:W-:Y:S01]  /*9cf50*/  STL.64 [R1+0xb10], R160 ;  /* 0x000b10a001007387 */ /* 0x000fe20000100a00 */
[C---:B------:R-:W-:Y:S03]  /*9cf60*/  HMMA.1688.F32.TF32 R156, R236.reuse, R84, R148 ;  /* 0x00000054ec9c723c */ /* 0x040fe60000081094 */
[----:B------:R2:W-:Y:S05]  /*9cf70*/  STL.64 [R1+0xb18], R162 ;  /* 0x000b18a201007387 */ /* 0x0005ea0000100a00 */
[C---:B------:R-:W-:Y:S08]  /*9cf80*/  HMMA.1688.F32.TF32 R148, R236.reuse, R76, R240 ;  /* 0x0000004cec94723c */ /* 0x040ff000000810f0 */
[C---:B--2---:R-:W-:Y:S08]  /*9cf90*/  HMMA.1688.F32.TF32 R160, R236.reuse, R88, R152 ;  /* 0x00000058eca0723c */ /* 0x044ff00000081098 */
[C---:B------:R-:W-:Y:S01]  /*9cfa0*/  HMMA.1688.F32.TF32 R152, R236.reuse, R80, R144 ;  /* 0x00000050ec98723c */ /* 0x040fe20000081090 */
[----:B------:R-:W-:Y:S04]  /*9cfb0*/  STL.64 [R1+0xb00], R164 ;  /* 0x000b00a401007387 */ /* 0x000fe80000100a00 */
[----:B------:R-:W-:Y:S06]  /*9cfc0*/  STL.64 [R1+0xb08], R166 ;  /* 0x000b08a601007387 */ /* 0x000fec0000100a00 */
        /* <DEDUP_REMOVED lines=8> */
[C---:B---3--:R-:W-:Y:S08]  /*9d050*/  HMMA.1688.F32.TF32 R144, R236.reuse, R72, R176 ;  /* 0x00000048ec90723c */ /* 0x048ff000000810b0 */
[C---:B--2---:R-:W-:Y:S08]  /*9d060*/  HMMA.1688.F32.TF32 R152, R236.reuse, R68, R180 ;  /* 0x00000044ec98723c */ /* 0x044ff000000810b4 */
[C---:B----4-:R-:W-:Y:S03]  /*9d070*/  HMMA.1688.F32.TF32 R148, R236.reuse, R64, R184 ;  /* 0x00000040ec94723c */ /* 0x050fe600000810b8 */
        /* <DEDUP_REMOVED lines=11> */
[C---:B--2---:R-:W-:Y:S02]  /*9d130*/  HMMA.1688.F32.TF32 R144, R236.reuse, R48, R200 ;  /* 0x00000030ec90723c */ /* 0x044fe400000810c8 */
[----:B------:R-:W-:Y:S04]  /*9d140*/  STL.64 [R1+0xa70], R152 ;  /* 0x000a709801007387 */ /* 0x000fe80000100a00 */
[----:B------:R2:W-:Y:S05]  /*9d150*/  STL.64 [R1+0xa78], R154 ;  /* 0x000a789a01007387 */ /* 0x0005ea0000100a00 */
[----:B------:R-:W-:Y:S04]  /*9d160*/  STL.64 [R1+0xa60], R148 ;  /* 0x000a609401007387 */ /* 0x000fe80000100a00 */
[----:B------:R3:W-:Y:S01]  /*9d170*/  STL.64 [R1+0xa68], R150 ;  /* 0x000a689601007387 */ /* 0x0007e20000100a00 */
[C---:B--2---:R-:W-:Y:S03]  /*9d180*/  HMMA.1688.F32.TF32 R152, R236.reuse, R44, R204 ;  /* 0x0000002cec98723c */ /* 0x044fe600000810cc */
[----:B------:R-:W-:Y:S04]  /*9d190*/  STL.64 [R1+0xa50], R144 ;  /* 0x000a509001007387 */ /* 0x000fe80000100a00 */
[----:B------:R2:W-:Y:S01]  /*9d1a0*/  STL.64 [R1+0xa58], R146 ;  /* 0x000a589201007387 */ /* 0x0005e20000100a00 */
[C---:B---3--:R-:W-:Y:S08]  /*9d1b0*/  HMMA.1688.F32.TF32 R148, R236.reuse, R40, R208 ;  /* 0x00000028ec94723c */ /* 0x048ff000000810d0 */
[C---:B--2---:R-:W-:Y:S08]  /*9d1c0*/  HMMA.1688.F32.TF32 R144, R236.reuse, R36, R212 ;  /* 0x00000024ec90723c */ /* 0x044ff000000810d4 */
[C---:B------:R-:W-:Y:S01]  /*9d1d0*/  HMMA.1688.F32.TF32 R140, R236.reuse, R32, R140 ;  /* 0x00000020ec8c723c */ /* 0x040fe2000008108c */
        /* <DEDUP_REMOVED lines=13> */
[----:B------:R2:W-:Y:S04]  /*9d2b0*/  STL.64 [R1+0x960], R144 ;  /* 0x0009609001007387 */ /* 0x0005e80000100a00 */
[----:B------:R3:W-:Y:S04]  /*9d2c0*/  STL.64 [R1+0x968], R146 ;  /* 0x0009689201007387 */ /* 0x0007e80000100a00 */
[----:B------:R-:W-:Y:S04]  /*9d2d0*/  STL.64 [R1+0x7818], R250 ;  /* 0x007818fa01007387 */ /* 0x000fe80000100a00 */
[----:B------:R-:W-:Y:S04]  /*9d2e0*/  STL.64 [R1], R140 ;  /* 0x0000008c01007387 */ /* 0x000fe80000100a00 */
[----:B------:R-:W-:Y:S04]  /*9d2f0*/  STL.64 [R1+0x8], R142 ;  /* 0x0000088e01007387 */ /* 0x000fe80000100a00 */
[----:B------:R-:W-:Y:S04]  /*9d300*/  STL.64 [R1+0x7810], R248 ;  /* 0x007810f801007387 */ /* 0x000fe80000100a00 */
[----:B------:R-:W-:Y:S04]  /*9d310*/  STL [R1+0x77ac], R244 ;  /* 0x0077acf401007387 */ /* 0x000fe80000100800 */
[----:B------:R-:W-:Y:S04]  /*9d320*/  STL [R1+0x77a8], R245 ;  /* 0x0077a8f501007387 */ /* 0x000fe80000100800 */
[----:B------:R-:W-:Y:S04]  /*9d330*/  STL [R1+0x77a4], R246 ;  /* 0x0077a4f601007387 */ /* 0x000fe80000100800 */
[----:B------:R-:W-:Y:S01]  /*9d340*/  STL [R1+0x77a0], R247 ;  /* 0x0077a0f701007387 */ /* 0x000fe20000100800 */
[----:B------:R-:W-:Y:S03]  /*9d350*/  HMMA.1688.F32.TF32 R236, R236, R12, R224 ;  /* 0x0000000cecec723c */ /* 0x000fe600000810e0 */
        /* <DEDUP_REMOVED lines=69> */
[----:B------:R-:W-:Y:S04]  /*9d7b0*/  STL [R1+0x77b8], R237 ;  /* 0x0077b8ed01007387 */ /* 0x000fe80000100800 */
[----:B------:R-:W-:Y:S04]  /*9d7c0*/  STL [R1+0x77b4], R238 ;  /* 0x0077b4ee01007387 */ /* 0x000fe80000100800 */
[----:B------:R-:W-:Y:S04]  /*9d7d0*/  STL [R1+0x77b0], R239 ;  /* 0x0077b0ef01007387 */ /* 0x000fe80000100800 */
[----:B------:R-:W-:Y:S04]  /*9d7e0*/  LDS R140, [R234+UR6+0x84280] ;  /* 0x08428006ea8c7984 */ /* 0x000fe80008000800 */
[----:B------:R-:W-:Y:S04]  /*9d7f0*/  LDS R142, [R234+UR6+0x85280] ;  /* 0x08528006ea8e7984 */ /* 0x000fe80008000800 */
[----:B------:R-:W-:Y:S04]  /*9d800*/  LDS R141, [R235+UR6+0x84280] ;  /* 0x08428006eb8d7984 */ /* 0x000fe80008000800 */
[----:B------:R-:W1:Y:S02]  /*9d810*/  LDS R143, [R235+UR6+0x85280] ;  /* 0x08528006eb8f7984 */ /* 0x000e640008000800 */
[C---:B-1----:R-:W-:Y:S08]  /*9d820*/  HMMA.1688.F32.TF32 R192, R136.reuse, R132, R188 ;  /* 0x0000008488c0723c */ /* 0x042ff000000810bc */
[C---:B--2---:R-:W-:Y:S08]  /*9d830*/  HMMA.1688.F32.TF32 R188, R136.reuse, R128, R184 ;  /* 0x0000008088bc723c */ /* 0x044ff000000810b8 */
[C---:B---3--:R-:W-:Y:S08]  /*9d840*/  HMMA.1688.F32.TF32 R184, R136.reuse, R124, R180 ;  /* 0x0000007c88b8723c */ /* 0x048ff000000810b4 */
[C---:B------:R-:W-:Y:S08]  /*9d850*/  HMMA.1688.F32.TF32 R180, R136.reuse, R120, R176 ;  /* 0x0000007888b4723c */ /* 0x040ff000000810b0 */
[C---:B------:R-:W-:Y:S08]  /*9d860*/  HMMA.1688.F32.TF32 R176, R136.reuse, R116, R172 ;  /* 0x0000007488b0723c */ /* 0x040ff000000810ac */
[C---:B------:R-:W-:Y:S01]  /*9d870*/  HMMA.1688.F32.TF32 R172, R136.reuse, R112, R168 ;  /* 0x0000007088ac723c */ /* 0x040fe200000810a8 */
[----:B------:R-:W-:Y:S07]  /*9d880*/  STL.64 [R1+0x950], R192 ;  /* 0x000950c001007387 */ /* 0x000fee0000100a00 */
        /* <DEDUP_REMOVED lines=31> */
[----:B------:R2:W-:Y:S04]  /*9da80*/  STL [R1+0x898], R146 ;  /* 0x0008989201007387 */ /* 0x0005e80000100800 */
[----:B------:R-:W3:Y:S04]  /*9da90*/  LDL.LU R224, [R1+0x2660] ;  /* 0x0026600001e07983 */ /* 0x000ee80000300800 */
[----:B------:R-:W3:Y:S04]  /*9daa0*/  LDL.LU R225, [R1+0x2664] ;  /* 0x0026640001e17983 */ /* 0x000ee80000300800 */
[----:B------:R-:W3:Y:S04]  /*9dab0*/  LDL.LU R226, [R1+0x2668] ;  /* 0x0026680001e27983 */ /* 0x000ee80000300800 */
[----:B------:R-:W3:Y:S01]  /*9dac0*/  LDL.LU R227, [R1+0x266c] ;  /* 0x00266c0001e37983 */ /* 0x000ee20000300800 */
[----:B------:R-:W-:Y:S01]  /*9dad0*/  IMAD.MOV.U32 R236, RZ, RZ, R147 ;  /* 0x000000ffffec7224 */ /* 0x000fe200078e0093 */
[C---:B-1----:R-:W-:Y:S08]  /*9dae0*/  HMMA.1688.F32.TF32 R148, R136.reuse, R80, R240 ;  /* 0x000000508894723c */ /* 0x042ff000000810f0 */
[----:B--2---:R-:W-:Y:S01]  /*9daf0*/  HMMA.1688.F32.TF32 R144, R136, R76, R228 ;  /* 0x0000004c8890723c */ /* 0x004fe200000810e4 */
[----:B------:R-:W-:-:S15]  /*9db00*/  STL [R1+0x77c0], R236 ;  /* 0x0077c0ec01007387 */ /* 0x000fde0000100800 */
[----:B------:R-:W-:-:S03]  /*9db10*/  NOP ;  /* 0x0000000000007918 */ /* 0x000fc60000000000 */
[----:B------:R-:W-:Y:S04]  /*9db20*/  STL.64 [R1+0x870], R144 ;  /* 0x0008709001007387 */ /* 0x000fe80000100a00 */
[----:B------:R-:W-:Y:S04]  /*9db30*/  STL.64 [R1+0x880], R148 ;  /* 0x0008809401007387 */ /* 0x000fe80000100a00 */
[----:B------:R1:W-:Y:S02]  /*9db40*/  STL.64 [R1+0x888], R150 ;  /* 0x0008889601007387 */ /* 0x0003e40000100a00 */
[C---:B-1----:R-:W-:Y:S01]  /*9db50*/  HMMA.1688.F32.TF32 R148, R136.reuse, R72, R216 ;  /* 0x000000488894723c */ /* 0x042fe200000810d8 */
[----:B------:R-:W-:Y:S01]  /*9db60*/  IMAD.MOV.U32 R236, RZ, RZ, R147 ;  /* 0x000000ffffec7224 */ /* 0x000fe200078e0093 */
[----:B------:R1:W-:Y:S04]  /*9db70*/  STL [R1+0x878], R146 ;  /* 0x0008789201007387 */ /* 0x0003e80000100800 */
[----:B------:R-:W-:Y:S04]  /*9db80*/  STL [R1+0x77c4], R236 ;  /* 0x0077c4ec01007387 */ /* 0x000fe80000100800 */
[----:B------:R-:W2:Y:S09]  /*9db90*/  LDL.LU R144, [R1+0x2650] ;  /* 0x0026500001907983 */ /* 0x000eb20000300800 */
[----:B------:R-:W-:Y:S04]  /*9dba0*/  STL.64 [R1+0x860], R148 ;  /* 0x0008609401007387 */ /* 0x000fe80000100a00 */
[----:B------:R4:W-:Y:S04]  /*9dbb0*/  STL.64 [R1+0x868], R150 ;  /* 0x0008689601007387 */ /* 0x0009e80000100a00 */
[----:B------:R-:W2:Y:S04]  /*9dbc0*/  LDL.LU R145, [R1+0x2654] ;  /* 0x0026540001917983 */ /* 0x000ea80000300800 */
[----:B-1----:R-:W2:Y:S04]  /*9dbd0*/  LDL.LU R146, [R1+0x2658] ;  /* 0x0026580001927983 */ /* 0x002ea80000300800 */
[----:B------:R-:W2:Y:S04]  /*9dbe0*/  LDL.LU R147, [R1+0x265c] ;  /* 0x00265c0001937983 */ /* 0x000ea80000300800 */
[----:B------:R-:W2:Y:S04]  /*9dbf0*/  LDL.LU R240, [R1+0x2640] ;  /* 0x0026400001f07983 */ /* 0x000ea80000300800 */
[----:B------:R-:W2:Y:S04]  /*9dc00*/  LDL.LU R241, [R1+0x2644] ;  /* 0x0026440001f17983 */ /* 0x000ea80000300800 */
[----:B------:R-:W2:Y:S04]  /*9dc10*/  LDL.LU R242, [R1+0x2648] ;  /* 0x0026480001f27983 */ /* 0x000ea80000300800 */
[----:B------:R-:W2:Y:S01]  /*9dc20*/  LDL.LU R243, [R1+0x264c] ;  /* 0x00264c0001f37983 */ /* 0x000ea20000300800 */
[----:B----4-:R-:W-:Y:S03]  /*9dc30*/  HMMA.1688.F32.TF32 R148, R136, R68, R220 ;  /* 0x000000448894723c */ /* 0x010fe600000810dc */
[----:B------:R-:W4:Y:S04]  /*9dc40*/  LDL.LU R228, [R1+0x2630] ;  /* 0x0026300001e47983 */ /* 0x000f280000300800 */
[----:B------:R-:W4:Y:S04]  /*9dc50*/  LDL.LU R229, [R1+0x2634] ;  /* 0x0026340001e57983 */ /* 0x000f280000300800 */
[----:B------:R-:W4:Y:S04]  /*9dc60*/  LDL.LU R230, [R1+0x2638] ;  /* 0x0026380001e67983 */ /* 0x000f280000300800 */
[----:B------:R-:W4:Y:S04]  /*9dc70*/  LDL.LU R231, [R1+0x263c] ;  /* 0x00263c0001e77983 */ /* 0x000f280000300800 */
[----:B------:R-:W-:Y:S01]  /*9dc80*/  IMAD.MOV.U32 R237, RZ, RZ, R148 ;  /* 0x000000ffffed7224 */ /* 0x000fe200078e0094 */
[----:B------:R-:W4:Y:S01]  /*9dc90*/  LDL.LU R216, [R1+0x2620] ;  /* 0x0026200001d87983 */ /* 0x000f220000300800 */
[----:B------:R-:W-:-:S02]  /*9dca0*/  IMAD.MOV.U32 R238, RZ, RZ, R149 ;  /* 0x000000ffffee7224 */ /* 0x000fc400078e0095 */
[----:B------:R-:W-:Y:S01]  /*9dcb0*/  IMAD.MOV.U32 R239, RZ, RZ, R150 ;  /* 0x000000ffffef7224 */ /* 0x000fe200078e0096 */
[----:B------:R-:W4:Y:S01]  /*9dcc0*/  LDL.LU R217, [R1+0x2624] ;  /* 0x0026240001d97983 */ /* 0x000f220000300800 */
[----:B------:R-:W-:-:S03]  /*9dcd0*/  IMAD.MOV.U32 R244, RZ, RZ, R151 ;  /* 0x000000fffff47224 */ /* 0x000fc600078e0097 */
[----:B------:R-:W4:Y:S04]  /*9dce0*/  LDL.LU R218, [R1+0x2628] ;  /* 0x0026280001da7983 */ /* 0x000f280000300800 */
[----:B------:R-:W4:Y:S04]  /*9dcf0*/  LDL.LU R219, [R1+0x262c] ;  /* 0x00262c0001db7983 */ /* 0x000f280000300800 */
[----:B------:R1:W-:Y:S04]  /*9dd00*/  STL [R1+0x77d4], R244 ;  /* 0x0077d4f401007387 */ /* 0x0003e80000100800 */
[----:B------:R1:W-:Y:S04]  /*9dd10*/  STL [R1+0x77d0], R239 ;  /* 0x0077d0ef01007387 */ /* 0x0003e80000100800 */
[----:B------:R1:W-:Y:S04]  /*9dd20*/  STL [R1+0x77cc], R238 ;  /* 0x0077ccee01007387 */ /* 0x0003e80000100800 */
[----:B------:R1:W-:Y:S01]  /*9dd30*/  STL [R1+0x77c8], R237 ;  /* 0x0077c8ed01007387 */ /* 0x0003e20000100800 */
[----:B---3--:R-:W-:-:S15]  /*9dd40*/  HMMA.1688.F32.TF32 R148, R136, R64, R224 ;  /* 0x000000408894723c */ /* 0x008fde00000810e0 */
[----:B------:R-:W-:-:S04]  /*9dd50*/  NOP ;  /* 0x0000000000007918 */ /* 0x000fc80000000000 */
[----:B------:R-:W-:Y:S04]  /*9dd60*/  STL.64 [R1+0x840], R148 ;  /* 0x0008409401007387 */ /* 0x000fe80000100a00 */
        /* <DEDUP_REMOVED lines=9> */
[----:B--2---:R-:W-:Y:S01]  /*9de00*/  HMMA.1688.F32.TF32 R144, R136, R60, R144 ;  /* 0x0000003c8890723c */ /* 0x004fe20000081090 */
[----:B------:R-:W-:-:S15]  /*9de10*/  IMAD.MOV.U32 R236, RZ, RZ, R151 ;  /* 0x000000ffffec7224 */ /* 0x000fde00078e0097 */
[----:B------:R-:W-:-:S03]  /*9de20*/  NOP ;  /* 0x0000000000007918 */ /* 0x000fc60000000000 */
[----:B-1----:R-:W-:Y:S01]  /*9de30*/  MOV R244, R144 ;  /* 0x0000009000f47202 */ /* 0x002fe20000000f00 */
[----:B------:R-:W-:Y:S02]  /*9de40*/  IMAD.MOV.U32 R239, RZ, RZ, R145 ;  /* 0x000000ffffef7224 */ /* 0x000fe400078e0091 */
[----:B------:R-:W-:Y:S02]  /*9de50*/  IMAD.MOV.U32 R238, RZ, RZ, R146 ;  /* 0x000000ffffee7224 */ /* 0x000fe400078e0092 */
[----:B------:R-:W-:Y:S02]  /*9de60*/  IMAD.MOV.U32 R237, RZ, RZ, R147 ;  /* 0x000000ffffed7224 */ /* 0x000fe400078e0093 */
[----:B------:R-:W-:Y:S01]  /*9de70*/  HMMA.1688.F32.TF32 R144, R136, R56, R240 ;  /* 0x000000388890723c */ /* 0x000fe200000810f0 */
[----:B------:R1:W-:Y:S04]  /*9de80*/  STL [R1+0x77d8], R236 ;  /* 0x0077d8ec01007387 */ /* 0x0003e80000100800 */
[----:B------:R-:W-:Y:S04]  /*9de90*/  STL [R1+0x77e8], R237 ;  /* 0x0077e8ed01007387 */ /* 0x000fe80000100800 */
[----:B------:R-:W-:Y:S04]  /*9dea0*/  STL [R1+0x77e4], R238 ;  /* 0x0077e4ee01007387 */ /* 0x000fe80000100800 */
[----:B------:R-:W-:Y:S04]  /*9deb0*/  STL [R1+0x77e0], R244 ;  /* 0x0077e0f401007387 */ /* 0x000fe80000100800 */
[----:B------:R-:W-:Y:S02]  /*9dec0*/  STL [R1+0x77dc], R239 ;  /* 0x0077dcef01007387 */ /* 0x000fe40000100800 */
[----:B-1----:R-:W-:-:S02]  /*9ded0*/  IMAD.MOV.U32 R236, RZ, RZ, R147 ;  /* 0x000000ffffec7224 */ /* 0x002fc400078e0093 */
[----:B------:R-:W-:Y:S04]  /*9dee0*/  STL.64 [R1+0x820], R144 ;  /* 0x0008209001007387 */ /* 0x000fe80000100a00 */
[----:B------:R4:W-:Y:S02]  /*9def0*/  STL [R1+0x828], R146 ;  /* 0x0008289201007387 */ /* 0x0009e40000100800 */
[----:B----4-:R-:W-:Y:S02]  /*9df00*/  HMMA.1688.F32.TF32 R144, R136, R52, R228 ;  /* 0x000000348890723c */ /* 0x010fe400000810e4 */
[----:B------:R-:W-:-:S15]  /*9df10*/  STL [R1+0x77ec], R236 ;  /* 0x0077ecec01007387 */ /* 0x000fde0000100800 */
[----:B------:R-:W-:Y:S02]  /*9df20*/  NOP ;  /* 0x0000000000007918 */ /* 0x000fe40000000000 */
[----:B------:R-:W-:Y:S01]  /*9df30*/  IMAD.MOV.U32 R245, RZ, RZ, R144 ;  /* 0x000000fffff57224 */ /* 0x000fe200078e0090 */
[----:B------:R1:W-:Y:S01]  /*9df40*/  STL [R1+0x81c], R147 ;  /* 0x00081c9301007387 */ /* 0x0003e20000100800 */
[----:B------:R-:W-:Y:S02]  /*9df50*/  IMAD.MOV.U32 R246, RZ, RZ, R145 ;  /* 0x000000fffff67224 */ /* 0x000fe400078e0091 */
[----:B------:R-:W-:Y:S02]  /*9df60*/  IMAD.MOV.U32 R247, RZ, RZ, R146 ;  /* 0x000000fffff77224 */ /* 0x000fe400078e0092 */
[----:B-1----:R-:W-:Y:S03]  /*9df70*/  HMMA.1688.F32.TF32 R144, R136, R48, R216 ;  /* 0x000000308890723c */ /* 0x002fe600000810d8 */
[----:B------:R1:W-:-:S15]  /*9df80*/  STL [R1+0x77f8], R247 ;  /* 0x0077f8f701007387 */ /* 0x0003de0000100800 */
[----:B------:R-:W-:Y:S01]  /*9df90*/  NOP ;  /* 0x0000000000007918 */ /* 0x000fe20000000000 */
[----:B------:R-:W-:Y:S01]  /*9dfa0*/  MOV R237, R144 ;  /* 0x0000009000ed7202 */ /* 0x000fe20000000f00 */
[----:B------:R-:W-:Y:S02]  /*9dfb0*/  IMAD.MOV.U32 R238, RZ, RZ, R145 ;  /* 0x000000ffffee7224 */ /* 0x000fe400078e0091 */
[----:B------:R-:W-:Y:S02]  /*9dfc0*/  IMAD.MOV.U32 R244, RZ, RZ, R146 ;  /* 0x000000fffff47224 */ /* 0x000fe400078e0092 */
[----:B------:R-:W-:Y:S01]  /*9dfd0*/  IMAD.MOV.U32 R239, RZ, RZ, R147 ;  /* 0x000000ffffef7224 */ /* 0x000fe200078e0093 */
[----:B------:R2:W-:Y:S04]  /*9dfe0*/  STL [R1+0x77f4], R246 ;  /* 0x0077f4f601007387 */ /* 0x0005e80000100800 */
[----:B------:R4:W-:Y:S04]  /*9dff0*/  STL [R1+0x77f0], R245 ;  /* 0x0077f0f501007387 */ /* 0x0009e80000100800 */
        /* <DEDUP_REMOVED lines=8> */
[----:B---3--:R-:W-:-:S15]  /*9e080*/  HMMA.1688.F32.TF32 R144, R136, R44, R220 ;  /* 0x0000002c8890723c */ /* 0x008fde00000810dc */
[----:B------:R-:W-:-:S04]  /*9e090*/  NOP ;  /* 0x0000000000007918 */ /* 0x000fc80000000000 */
[----:B-1----:R-:W-:Y:S02]  /*9e0a0*/  IMAD.MOV.U32 R247, RZ, RZ, R144 ;  /* 0x000000fffff77224 */ /* 0x002fe400078e0090 */
[----:B--2---:R-:W-:Y:S02]  /*9e0b0*/  IMAD.MOV.U32 R246, RZ, RZ, R145 ;  /* 0x000000fffff67224 */ /* 0x004fe400078e0091 */
[----:B----4-:R-:W-:Y:S02]  /*9e0c0*/  IMAD.MOV.U32 R245, RZ, RZ, R146 ;  /* 0x000000fffff57224 */ /* 0x010fe400078e0092 */
[----:B------:R-:W-:Y:S02]  /*9e0d0*/  IMAD.MOV.U32 R236, RZ, RZ, R147 ;  /* 0x000000ffffec7224 */ /* 0x000fe400078e0093 */
[----:B------:R-:W-:-:S15]  /*9e0e0*/  HMMA.1688.F32.TF32 R144, R136, R40, R224 ;  /* 0x000000288890723c */ /* 0x000fde00000810e0 */
[----:B------:R-:W-:-:S04]  /*9e0f0*/  NOP ;  /* 0x0000000000007918 */ /* 0x000fc80000000000 */
[----:B------:R-:W-:Y:S01]  /*9e100*/  MOV R239, R144 ;  /* 0x0000009000ef7202 */ /* 0x000fe20000000f00 */
        /* <DEDUP_REMOVED lines=68> */
[----:B------:R-:W-:Y:S04]  /*9e550*/  STL.64 [R1+0x7830], R236 ;  /* 0x007830ec01007387 */ /* 0x000fe80000100a00 */
[----:B------:R-:W-:Y:S04]  /*9e560*/  STL.64 [R1+0x7828], R246 ;  /* 0x007828f601007387 */ /* 0x000fe80000100a00 */
[----:B------:R-:W-:Y:S01]  /*9e570*/  STL.64 [R1+0x7820], R244 ;  /* 0x007820f401007387 */ /* 0x000fe20000100a00 */
[----:B---3--:R-:W-:Y:S08]  /*9e580*/  HMMA.1688.F32.TF32 R152, R140, R128, R152 ;  /* 0x000000808c98723c */ /* 0x008ff00000081098 */
[C---:B--2---:R-:W-:Y:S08]  /*9e590*/  HMMA.1688.F32.TF32 R160, R136.reuse, R12, R160 ;  /* 0x0000000c88a0723c */ /* 0x044ff000000810a0 */
[C---:B----4-:R-:W-:Y:S08]  /*9e5a0*/  HMMA.1688.F32.TF32 R168, R136.reuse, R8, R168 ;  /* 0x0000000888a8723c */ /* 0x050ff000000810a8 */
[C---:B------:R-:W-:Y:S08]  /*9e5b0*/  HMMA.1688.F32.TF32 R172, R136.reuse, R20, R172 ;  /* 0x0000001488ac723c */ /* 0x040ff000000810ac */
[C---:B------:R-:W-:Y:S08]  /*9e5c0*/  HMMA.1688.F32.TF32 R176, R136.reuse, R24, R176 ;  /* 0x0000001888b0723c */ /* 0x040ff000000810b0 */
[C---:B------:R-:W-:Y:S08]  /*9e5d0*/  HMMA.1688.F32.TF32 R184, R136.reuse, R32, R184 ;  /* 0x0000002088b8723c */ /* 0x040ff000000810b8 */
[C---:B------:R-:W-:Y:S08]  /*9e5e0*/  HMMA.1688.F32.TF32 R188, R136.reuse, R36, R188 ;  /* 0x0000002488bc723c */ /* 0x040ff000000810bc */
[C---:B------:R-:W-:Y:S11]  /*9e5f0*/  HMMA.1688.F32.TF32 R180, R136.reuse, R28, R180 ;  /* 0x0000001c88b4723c */ /* 0x040ff600000810b4 */
[----:B------:R-:W-:Y:S04]  /*9e600*/  STL.64 [R1+0x110], R188 ;  /* 0x000110bc01007387 */ /* 0x000fe80000100a00 */
[----:B------:R-:W-:Y:S01]  /*9e610*/  STL.64 [R1+0x118], R190 ;  /* 0x000118be01007387 */ /* 0x000fe20000100a00 */
[----:B------:R-:W-:Y:S03]  /*9e620*/  HMMA.1688.F32.TF32 R164, R136, R16, R164 ;  /* 0x0000001088a4723c */ /* 0x000fe600000810a4 */
[----:B------:R-:W-:Y:S05]  /*9e630*/  STL.64 [R1+0x100], R184 ;  /* 0x000100b801007387 */ /* 0x000fea0000100a00 */
        /* <DEDUP_REMOVED lines=28> */
[----:B------:R1:W-:Y:S04]  /*9e800*/  STL.64 [R1+0x7af0], R116 ;  /* 0x007af07401007387 */ /* 0x0003e80000100a00 */
[----:B------:R-:W-:Y:S04]  /*9e810*/  LDS R136, [R3+UR6+0x84300] ;  /* 0x0843000603887984 */ /* 0x000fe80008000800 */
[----:B------:R-:W-:Y:S01]  /*9e820*/  STL.64 [R1+0x50], R120 ;  /* 0x0000507801007387 */ /* 0x000fe20000100a00 */
[C---:B-1----:R-:W-:Y:S03]  /*9e830*/  HMMA.1688.F32.TF32 R116, R140.reuse, R112, R228 ;  /* 0x000000708c74723c */ /* 0x042fe600000810e4 */
[----:B------:R-:W-:Y:S04]  /*9e840*/  STL.64 [R1+0x58], R122 ;  /* 0x0000587a01007387 */ /* 0x000fe80000100a00 */
[----:B------:R-:W-:Y:S04]  /*9e850*/  STL.64 [R1+0x7ae8], R114 ;  /* 0x007ae87201007387 */ /* 0x000fe80000100a00 */
[----:B------:R1:W-:Y:S04]  /*9e860*/  STL.64 [R1+0x7ae0], R112 ;  /* 0x007ae07001007387 */ /* 0x0003e80000100a00 */
[----:B------:R-:W-:Y:S04]  /*9e870*/  LDS R138, [R3+UR6+0x85300] ;  /* 0x08530006038a7984 */ /* 0x000fe80008000800 */
[----:B------:R-:W-:Y:S01]  /*9e880*/  LDS R137, [R4+UR6+0x84300] ;  /* 0x0843000604897984 */ /* 0x000fe20008000800 */
[C---:B-1----:R-:W-:Y:S03]  /*9e890*/  HMMA.1688.F32.TF32 R112, R140.reuse, R108, R216 ;  /* 0x0000006c8c70723c */ /* 0x042fe600000810d8 */
[----:B------:R-:W-:Y:S04]  /*9e8a0*/  STL.64 [R1+0x40], R116 ;  /* 0x0000407401007387 */ /* 0x000fe80000100a00 */
[----:B------:R-:W-:Y:S04]  /*9e8b0*/  STL.64 [R1+0x48], R118 ;  /* 0x0000487601007387 */ /* 0x000fe80000100a00 */
[----:B------:R-:W-:Y:S04]  /*9e8c0*/  STL.64 [R1+0x7ad8], R110 ;  /* 0x007ad86e01007387 */ /* 0x000fe80000100a00 */
[----:B------:R1:W-:Y:S04]  /*9e8d0*/  STL.64 [R1+0x7ad0], R108 ;  /* 0x007ad06c01007387 */ /* 0x0003e80000100a00 */
[----:B------:R-:W2:Y:S04]  /*9e8e0*/  LDS R139, [R4+UR6+0x85300] ;  /* 0x08530006048b7984 */ /* 0x000ea80008000800 */
[----:B------:R-:W-:Y:S04]  /*9e8f0*/  STL.64 [R1+0x30], R112 ;  /* 0x0000307001007387 */ /* 0x000fe80000100a00 */
[----:B------:R-:W-:Y:S01]  /*9e900*/  STL.64 [R1+0x38], R114 ;  /* 0x0000387201007387 */ /* 0x000fe20000100a00 */
[C---:B-1----:R-:W-:Y:S03]  /*9e910*/  HMMA.1688.F32.TF32 R108, R140.reuse, R104, R220 ;  /* 0x000000688c6c723c */ /* 0x042fe600000810dc */
[----:B------:R-:W-:Y:S04]  /*9e920*/  STL.64 [R1+0x7ac8], R106 ;  /* 0x007ac86a01007387 */ /* 0x000fe80000100a00 */
[----:B------:R1:W-:Y:S02]  /*9e930*/  STL.64 [R1+0x7ac0], R104 ;  /* 0x007ac06801007387 */ /* 0x0003e40000100a00 */
[C---:B-1----:R-:W-:Y:S10]  /*9e940*/  HMMA.1688.F32.TF32 R104, R140.reuse, R100, R224 ;  /* 0x000000648c68723c */ /* 0x042ff400000810e0 */
[----:B------:R-:W-:Y:S04]  /*9e950*/  STL.64 [R1+0x20], R108 ;  /* 0x0000206c01007387 */ /* 0x000fe80000100a00 */
[----:B------:R-:W-:Y:S04]  /*9e960*/  STL.64 [R1+0x28], R110 ;  /* 0x0000286e01007387 */ /* 0x000fe80000100a00 */
[----:B------:R-:W3:Y:S04]  /*9e970*/  LDL.LU R224, [R1+0x2ad0] ;  /* 0x002ad00001e07983 */ /* 0x000ee80000300800 */
[----:B------:R-:W-:Y:S04]  /*9e980*/  STL.64 [R1+0x10], R104 ;  /* 0x0000106801007387 */ /* 0x000fe80000100a00 */
[----:B------:R1:W-:Y:S04]  /*9e990*/  STL.64 [R1+0x18], R106 ;  /* 0x0000186a01007387 */ /* 0x0003e80000100a00 */
        /* <DEDUP_REMOVED lines=100> */
[C---:B--2---:R-:W-:Y:S08]  /*9efe0*/  HMMA.1688.F32.TF32 R108, R140.reuse, R96, R236 ;  /* 0x000000608c6c723c */ /* 0x044ff000000810ec */
[C---:B---3--:R-:W-:Y:S11]  /*9eff0*/  HMMA.1688.F32.TF32 R112, R140.reuse, R88, R212 ;  /* 0x000000588c70723c */ /* 0x048ff600000810d4 */
        /* <DEDUP_REMOVED lines=13> */
[C---:B----4-:R-:W-:Y:S08]  /*9f0d0*/  HMMA.1688.F32.TF32 R108, R140.reuse, R72, R196 ;  /* 0x000000488c6c723c */ /* 0x050ff000000810c4 */
        /* <DEDUP_REMOVED lines=48> */
[----:B------:R-:W-:Y:S04]  /*9f3e0*/  LDS R140, [R234+UR6+0x84300] ;  /* 0x08430006ea8c7984 */ /* 0x000fe80008000800 */
[----:B------:R-:W-:Y:S04]  /*9f3f0*/  STL.64 [R1+0x6a0], R108 ;  /* 0x0006a06c01007387 */ /* 0x000fe80000100a00 */
[----:B------:R1:W-:Y:S04]  /*9f400*/  STL.64 [R1+0x6a8], R110 ;  /* 0x0006a86e01007387 */ /* 0x0003e80000100a00 */
[----:B------:R-:W-:Y:S04]  /*9f410*/  STL.64 [R1+0x1d0], R104 ;  /* 0x0001d06801007387 */ /* 0x000fe80000100a00 */
[----:B------:R2:W-:Y:S01]  /*9f420*/  STL.64 [R1+0x1d8], R106 ;  /* 0x0001d86a01007387 */ /* 0x0005e20000100a00 */
[C---:B-1----:R-:W-:Y:S03]  /*9f430*/  HMMA.1688.F32.TF32 R108, R136.reuse, R132, R220 ;  /* 0x00000084886c723c */ /* 0x042fe600000810dc */
[----:B------:R-:W3:Y:S04]  /*9f440*/  LDL.LU R220, [R1+0x28e0] ;  /* 0x0028e00001dc7983 */ /* 0x000ee80000300800 */
[----:B------:R-:W-:Y:S01]  /*9f450*/  LDS R142, [R234+UR6+0x85300] ;  /* 0x08530006ea8e7984 */ /* 0x000fe20008000800 */
[C---:B--2---:R-:W-:Y:S03]  /*9f460*/  HMMA.1688.F32.TF32 R104, R136.reuse, R128, R224 ;  /* 0x000000808868723c */ /* 0x044fe600000810e0 */
[----:B------:R-:W-:Y:S04]  /*9f470*/  LDS R141, [R235+UR6+0x84300] ;  /* 0x08430006eb8d7984 */ /* 0x000fe80008000800 */
[----:B------:R-:W1:Y:S04]  /*9f480*/  LDS R143, [R235+UR6+0x85300] ;  /* 0x08530006eb8f7984 */ /* 0x000e680008000800 */
[----:B------:R-:W-:Y:S04]  /*9f490*/  LDS R234, [R234+UR6+0x85380] ;  /* 0x08538006eaea7984 */ /* 0x000fe80008000800 */
[----:B------:R-:W-:Y:S04]  /*9f4a0*/  STL.64 [R1+0x690], R108 ;  /* 0x0006906c01007387 */ /* 0x000fe80000100a00 */
[----:B------:R-:W-:Y:S04]  /*9f4b0*/  STL.64 [R1+0x698], R110 ;  /* 0x0006986e01007387 */ /* 0x000fe80000100a00 */
        /* <DEDUP_REMOVED lines=77> */
[----:B--2---:R-:W2:Y:S04]  /*9f990*/  LDL.LU R104, [R1+0x2a80] ;  /* 0x002a800001687983 */ /* 0x004ea80000300800 */
[----:B------:R-:W2:Y:S04]  /*9f9a0*/  LDL.LU R105, [R1+0x2a84] ;  /* 0x002a840001697983 */ /* 0x000ea80000300800 */
[----:B----4-:R-:W2:Y:S04]  /*9f9b0*/  LDL.LU R106, [R1+0x2a88] ;  /* 0x002a8800016a7983 */ /* 0x010ea80000300800 */
        /* <DEDUP_REMOVED lines=45> */
[----:B------:R-:W-:Y:S01]  /*9fc90*/  LDS R235, [R235+UR6+0x85380] ;  /* 0x08538006ebeb7984 */ /* 0x000fe20008000800 */
[----:B--2---:R-:W-:-:S15]  /*9fca0*/  HMMA.1688.F32.TF32 R120, R136, R124, R120 ;  /* 0x0000007c8878723c */ /* 0x004fde0000081078 */
[----:B------:R-:W-:-:S04]  /*9fcb0*/  NOP ;  /* 0x0000000000007918 */ /* 0x000fc80000000000 */
[----:B------:R-:W-:Y:S04]  /*9fcc0*/  STL.64 [R1+0x670], R120 ;  /* 0x0006707801007387 */ /* 0x000fe80000100a00 */
[----:B------:R2:W-:Y:S04]  /*9fcd0*/  STL.64 [R1+0x678], R122 ;  /* 0x0006787a01007387 */ /* 0x0005e80000100a00 */
[----:B--2---:R-:W2:Y:S04]  /*9fce0*/  LDL.LU.64 R122, [R1+0x7b08] ;  /* 0x007b0800017a7983 */ /* 0x004ea80000300a00 */
[----:B------:R-:W2:Y:S02]  /*9fcf0*/  LDL.LU.64 R120, [R1+0x7b00] ;  /* 0x007b000001787983 */ /* 0x000ea40000300a00 */
[----:B--2---:R-:W-:-:S15]  /*9fd00*/  HMMA.1688.F32.TF32 R116, R136, R120, R116 ;  /* 0x000000788874723c */ /* 0x004fde0000081074 */
[----:B------:R-:W-:-:S04]  /*9fd10*/  NOP ;  /* 0x0000000000007918 */ /* 0x000fc80000000000 */
[----:B------:R-:W-:Y:S04]  /*9fd20*/  STL.64 [R1+0x660], R116 ;  /* 0x0006607401007387 */ /* 0x000fe80000100a00 */
[----:B------:R2:W-:Y:S04]  /*9fd30*/  STL.64 [R1+0x668], R118 ;  /* 0x0006687601007387 */ /* 0x0005e80000100a00 */
[----:B--2---:R-:W2:Y:S04]  /*9fd40*/  LDL.LU.64 R118, [R1+0x7af8] ;  /* 0x007af80001767983 */ /* 0x004ea80000300a00 */
[----:B------:R-:W3:Y:S02]  /*9fd50*/  LDL.LU.64 R116, [R1+0x7af0] ;  /* 0x007af00001747983 */ /* 0x000ee40000300a00 */
[----:B---3--:R-:W-:-:S15]  /*9fd60*/  HMMA.1688.F32.TF32 R112, R136, R116, R112 ;  /* 0x000000748870723c */ /* 0x008fde0000081070 */
[----:B------:R-:W-:-:S04]  /*9fd70*/  NOP ;  /* 0x0000000000007918 */ /* 0x000fc80000000000 */
[----:B------:R-:W-:Y:S04]  /*9fd80*/  STL.64 [R1+0x650], R112 ;  /* 0x0006507001007387 */ /* 0x000fe80000100a00 */
[----:B------:R3:W-:Y:S04]  /*9fd90*/  STL.64 [R1+0x658], R114 ;  /* 0x0006587201007387 */ /* 0x0007e80000100a00 */
[----:B---3--:R-:W3:Y:S04]  /*9fda0*/  LDL.LU.64 R114, [R1+0x7ae8] ;  /* 0x007ae80001727983 */ /* 0x008ee80000300a00 */
[----:B------:R-:W4:Y:S02]  /*9fdb0*/  LDL.LU.64 R112, [R1+0x7ae0] ;  /* 0x007ae00001707983 */ /* 0x000f240000300a00 */
[----:B----4-:R-:W-:-:S15]  /*9fdc0*/  HMMA.1688.F32.TF32 R108, R136, R112, R108 ;  /* 0x00000070886c723c */ /* 0x010fde000008106c */
[----:B------:R-:W-:-:S04]  /*9fdd0*/  NOP ;  /* 0x0000000000007918 */ /* 0x000fc80000000000 */
[----:B------:R-:W-:Y:S04]  /*9fde0*/  STL.64 [R1+0x640], R108 ;  /* 0x0006406c01007387 */ /* 0x000fe80000100a00 */
[----:B------:R4:W-:Y:S04]  /*9fdf0*/  STL.64 [R1+0x648], R110 ;  /* 0x0006486e01007387 */ /* 0x0009e80000100a00 */
[----:B----4-:R-:W4:Y:S04]  /*9fe00*/  LDL.LU.64 R110, [R1+0x7ad8] ;  /* 0x007ad800016e7983 */ /* 0x010f280000300a00 */
        /* <DEDUP_REMOVED lines=8> */
[----:B--2---:R-:W-:-:S15]  /*9fe90*/  HMMA.1688.F32.TF32 R244, R136, R104, R244 ;  /* 0x0000006888f4723c */ /* 0x004fde00000810f4 */
[----:B------:R-:W-:-:S04]  /*9fea0*/  NOP ;  /* 0x0000000000007918 */ /* 0x000fc80000000000 */
[----:B------:R-:W-:Y:S04]  /*9feb0*/  STL.64 [R1+0x620], R244 ;  /* 0x000620f401007387 */ /* 0x000fe80000100a00 */
[----:B------:R2:W-:Y:S04]  /*9fec0*/  STL.64 [R1+0x628], R246 ;  /* 0x000628f601007387 */ /* 0x0005e80000100a00 */
[----:B------:R-:W-:Y:S04]  /*9fed0*/  STL.64 [R1+0x610], R236 ;  /* 0x000610ec01007387 */ /* 0x000fe80000100a00 */
[----:B------:R1:W-:Y:S01]  /*9fee0*/  STL.64 [R1+0x618], R238 ;  /* 0x000618ee01007387 */ /* 0x0003e20000100a00 */
[C---:B--2---:R-:W-:Y:S08]  /*9fef0*/  HMMA.1688.F32.TF32 R244, R136.reuse, R96, R248 ;  /* 0x0000006088f4723c */ /* 0x044ff000000810f8 */
[C---:B-1----:R-:W-:Y:S08]  /*9ff00*/  HMMA.1688.F32.TF32 R236, R136.reuse, R92, R212 ;  /* 0x0000005c88ec723c */ /* 0x042ff000000810d4 */
        /* <DEDUP_REMOVED lines=60> */
[----:B-1----:R-:W-:Y:S08]  /*a02d0*/  HMMA.1688.F32.TF32 R144, R136, R12, R220 ;  /* 0x0000000c8890723c */ /* 0x002ff000000810dc */
[C---:B------:R-:W-:Y:S01]  /*a02e0*/  HMMA.1688.F32.TF32 R136, R140.reuse, R132, R224 ;  /* 0x000000848c88723c */ /* 0x040fe200000810e0 */
[----:B------:R-:W-:Y:S04]  /*a02f0*/  STL.64 [R1+0x4c0], R152 ;  /* 0x0004c09801007387 */ /* 0x000fe80000100a00 */
[----:B------:R-:W-:Y:S04]  /*a0300*/  STL.64 [R1+0x4c8], R154 ;  /* 0x0004c89a01007387 */ /* 0x000fe80000100a00 */
        /* <DEDUP_REMOVED lines=112> */
[C---:B------:R-:W-:Y:S08]  /*a0a10*/  HMMA.1688.F32.TF32 R208, R140.reuse, R116, R208 ;  /* 0x000000748cd0723c */ /* 0x040ff000000810d0 */
        /* <DEDUP_REMOVED lines=9> */
[----:B------:R-:W-:Y:S01]  /*a0ab0*/  STL.64 [R1+0x178], R210 ;  /* 0x000178d201007387 */ /* 0x000fe20000100a00 */
[C---:B------:R-:W-:Y:S04]  /*a0ac0*/  HMMA.1688.F32.TF32 R196, R140.reuse, R104, R196 ;  /* 0x000000688cc4723c */ /* 0x040fe800000810c4 */
[----:B------:R-:W-:Y:S04]  /*a0ad0*/  STL.64 [R1+0x160], R136 ;  /* 0x0001608801007387 */ /* 0x000fe80000100a00 */
[----:B------:R1:W-:Y:S02]  /*a0ae0*/  STL.64 [R1+0x168], R138 ;  /* 0x0001688a01007387 */ /* 0x0003e40000100a00 */
[C---:B-1----:R-:W-:Y:S02]  /*a0af0*/  HMMA.1688.F32.TF32 R136, R140.reuse, R100, R176 ;  /* 0x000000648c88723c */ /* 0x042fe400000810b0 */
[----:B------:R-:W-:Y:S04]  /*a0b00*/  STL.64 [R1+0x150], R200 ;  /* 0x000150c801007387 */ /* 0x000fe80000100a00 */
[----:B------:R-:W-:Y:S02]  /*a0b10*/  STL.64 [R1+0x158], R202 ;  /* 0x000158ca01007387 */ /* 0x000fe40000100a00 */
[C---:B------:R-:W-:Y:S02]  /*a0b20*/  HMMA.1688.F32.TF32 R192, R140.reuse, R96, R192 ;  /* 0x000000608cc0723c */ /* 0x040fe400000810c0 */
[----:B------:R-:W-:Y:S04]  /*a0b30*/  LDS R176, [R3+UR6+0x84380] ;  /* 0x0843800603b07984 */ /* 0x000fe80008000800 */
[----:B------:R-:W-:Y:S02]  /*a0b40*/  LDS R178, [R3+UR6+0x85380] ;  /* 0x0853800603b27984 */ /* 0x000fe40008000800 */
[C---:B------:R-:W-:Y:S02]  /*a0b50*/  HMMA.1688.F32.TF32 R184, R140.reuse, R88, R184 ;  /* 0x000000588cb8723c */ /* 0x040fe400000810b8 */
[----:B------:R-:W-:Y:S04]  /*a0b60*/  LDS R177, [R4+UR6+0x84380] ;  /* 0x0843800604b17984 */ /* 0x000fe80008000800 */
[----:B------:R-:W-:Y:S04]  /*a0b70*/  STL.64 [R1+0x7708], R138 ;  /* 0x0077088a01007387 */ /* 0x000fe80000100a00 */
[----:B------:R-:W-:Y:S04]  /*a0b80*/  STL.64 [R1+0x140], R196 ;  /* 0x000140c401007387 */ /* 0x000fe80000100a00 */
[----:B------:R-:W-:Y:S04]  /*a0b90*/  STL.64 [R1+0x148], R198 ;  /* 0x000148c601007387 */ /* 0x000fe80000100a00 */
[----:B------:R1:W-:Y:S01]  /*a0ba0*/  STL.64 [R1+0x7700], R136 ;  /* 0x0077008801007387 */ /* 0x0003e20000100a00 */
[C---:B------:R-:W-:Y:S03]  /*a0bb0*/  HMMA.1688.F32.TF32 R168, R140.reuse, R76, R168 ;  /* 0x0000004c8ca8723c */ /* 0x040fe600000810a8 */
[----:B------:R-:W2:Y:S05]  /*a0bc0*/  LDS R179, [R4+UR6+0x85380] ;  /* 0x0853800604b37984 */ /* 0x000eaa0008000800 */
[----:B-1----:R-:W-:Y:S01]  /*a0bd0*/  HMMA.1688.F32.TF32 R136, R140, R92, R188 ;  /* 0x0000005c8c88723c */ /* 0x002fe200000810bc */
[----:B------:R-:W-:Y:S04]  /*a0be0*/  STL.64 [R1+0x4a0], R192 ;  /* 0x0004a0c001007387 */ /* 0x000fe80000100a00 */
[----:B------:R-:W-:-:S14]  /*a0bf0*/  STL.64 [R1+0x4a8], R194 ;  /* 0x0004a8c201007387 */ /* 0x000fdc0000100a00 */
        /* <DEDUP_REMOVED lines=9> */
[C---:B-1----:R-:W-:Y:S02]  /*a0c90*/  HMMA.1688.F32.TF32 R136, R140.reuse, R68, R160 ;  /* 0x000000448c88723c */ /* 0x042fe400000810a0 */
[----:B------:R-:W-:Y:S04]  /*a0ca0*/  STL.64 [R1+0x450], R168 ;  /* 0x000450a801007387 */ /* 0x000fe80000100a00 */
[----:B------:R-:W-:Y:S02]  /*a0cb0*/  STL.64 [R1+0x458], R170 ;  /* 0x000458aa01007387 */ /* 0x000fe40000100a00 */
[C---:B------:R-:W-:Y:S02]  /*a0cc0*/  HMMA.1688.F32.TF32 R156, R140.reuse, R64, R156 ;  /* 0x000000408c9c723c */ /* 0x040fe4000008109c */
        /* <DEDUP_REMOVED lines=23> */
[----:B------:R1:W-:Y:S04]  /*a0e40*/  STL.64 [R1+0x3c0], R148 ;  /* 0x0003c09401007387 */ /* 0x0003e80000100a00 */
[----:B------:R3:W-:Y:S04]  /*a0e50*/  STL.64 [R1+0x3c8], R150 ;  /* 0x0003c89601007387 */ /* 0x0007e80000100a00 */
[----:B------:R-:W4:Y:S04]  /*a0e60*/  LDL.LU R216, [R1+0x2e20] ;  /* 0x002e200001d87983 */ /* 0x000f280000300800 */
[----:B------:R1:W-:Y:S04]  /*a0e70*/  STL.64 [R1+0x3b0], R144 ;  /* 0x0003b09001007387 */ /* 0x0003e80000100a00 */
[----:B------:R1:W-:Y:S04]  /*a0e80*/  STL.64 [R1+0x3b8], R146 ;  /* 0x0003b89201007387 */ /* 0x0003e80000100a00 */
[----:B------:R-:W-:Y:S04]  /*a0e90*/  STL.64 [R1+0x3a0], R136 ;  /* 0x0003a08801007387 */ /* 0x000fe80000100a00 */
[----:B------:R1:W-:Y:S04]  /*a0ea0*/  STL.64 [R1+0x3a8], R138 ;  /* 0x0003a88a01007387 */ /* 0x0003e80000100a00 */
        /* <DEDUP_REMOVED lines=13> */
[----:B---3--:R-:W3:Y:S04]  /*a0f80*/  LDL.LU R150, [R1+0x2e68] ;  /* 0x002e680001967983 */ /* 0x008ee80000300800 */
        /* <DEDUP_REMOVED lines=64> */
[C---:B----4-:R-:W-:Y:S03]  /*a1390*/  HMMA.1688.F32.TF32 R192, R140.reuse, R20, R192 ;  /* 0x000000148cc0723c */ /* 0x050fe600000810c0 */
[----:B------:R-:W-:Y:S04]  /*a13a0*/  STL.64 [R1+0x390], R200 ;  /* 0x000390c801007387 */ /* 0x000fe80000100a00 */
[----:B------:R-:W-:Y:S04]  /*a13b0*/  STL.64 [R1+0x398], R202 ;  /* 0x000398ca01007387 */ /* 0x000fe80000100a00 */
[----:B------:R-:W-:Y:S04]  /*a13c0*/  STL.64 [R1+0x380], R136 ;  /* 0x0003808801007387 */ /* 0x000fe80000100a00 */
[----:B------:R1:W-:Y:S02]  /*a13d0*/  STL.64 [R1+0x388], R138 ;  /* 0x0003888a01007387 */ /* 0x0003e40000100a00 */
[C---:B-1----:R-:W-:Y:S02]  /*a13e0*/  HMMA.1688.F32.TF32 R136, R140.reuse, R16, R224 ;  /* 0x000000108c88723c */ /* 0x042fe400000810e0 */
        /* <DEDUP_REMOVED lines=10> */
[----:B------:R-:W-:Y:S08]  /*a1490*/  HMMA.1688.F32.TF32 R140, R140, R12, R184 ;  /* 0x0000000c8c8c723c */ /* 0x000ff000000810b8 */
[C---:B-1----:R-:W-:Y:S11]  /*a14a0*/  HMMA.1688.F32.TF32 R136, R176.reuse, R132, R180 ;  /* 0x00000084b088723c */ /* 0x042ff600000810b4 */
[----:B------:R-:W-:Y:S04]  /*a14b0*/  STL [R1+0x76dc], R140 ;  /* 0x0076dc8c01007387 */ /* 0x000fe80000100800 */
[----:B------:R-:W-:Y:S04]  /*a14c0*/  STL [R1+0x76d8], R141 ;  /* 0x0076d88d01007387 */ /* 0x000fe80000100800 */
[----:B------:R-:W-:Y:S01]  /*a14d0*/  STL [R1+0x76d4], R142 ;  /* 0x0076d48e01007387 */ /* 0x000fe20000100800 */
[C---:B------:R-:W-:Y:S03]  /*a14e0*/  HMMA.1688.F32.TF32 R168, R176.reuse, R124, R168 ;  /* 0x0000007cb0a8723c */ /* 0x040fe600000810a8 */
[----:B------:R1:W-:Y:S04]  /*a14f0*/  STL [R1+0x76d0], R143 ;  /* 0x0076d08f01007387 */ /* 0x0003e80000100800 */
[----:B------:R-:W-:Y:S01]  /*a1500*/  STL.64 [R1+0x340], R136 ;  /* 0x0003408801007387 */ /* 0x000fe20000100a00 */
[C---:B-1----:R-:W-:Y:S03]  /*a1510*/  HMMA.1688.F32.TF32 R140, R176.reuse, R128, R172 ;  /* 0x00000080b08c723c */ /* 0x042fe600000810ac */
[----:B------:R1:W-:Y:S05]  /*a1520*/  STL.64 [R1+0x348], R138 ;  /* 0x0003488a01007387 */ /* 0x0003ea0000100a00 */
[C---:B-1----:R-:W-:Y:S11]  /*a1530*/  HMMA.1688.F32.TF32 R136, R176.reuse, R120, R164 ;  /* 0x00000078b088723c */ /* 0x042ff600000810a4 */
[----:B------:R-:W-:Y:S04]  /*a1540*/  STL.64 [R1+0x330], R140 ;  /* 0x0003308c01007387 */ /* 0x000fe80000100a00 */
[----:B------:R1:W-:Y:S01]  /*a1550*/  STL.64 [R1+0x338], R142 ;  /* 0x0003388e01007387 */ /* 0x0003e20000100a00 */
[C---:B------:R-:W-:Y:S03]  /*a1560*/  HMMA.1688.F32.TF32 R156, R176.reuse, R112, R156 ;  /* 0x00000070b09c723c */ /* 0x040fe6000008109c */
[----:B------:R-:W-:Y:S04]  /*a1570*/  STL.64 [R1+0x320], R168 ;  /* 0x000320a801007387 */ /* 0x000fe80000100a00 */
[----:B------:R-:W-:Y:S01]  /*a1580*/  STL.64 [R1+0x328], R170 ;  /* 0x000328aa01007387 */ /* 0x000fe20000100a00 */
[C---:B-1----:R-:W-:Y:S03]  /*a1590*/  HMMA.1688.F32.TF32 R140, R176.reuse, R116, R160 ;  /* 0x00000074b08c723c */ /* 0x042fe600000810a0 */
[----:B------:R-:W-:Y:S04]  /*a15a0*/  STL.64 [R1+0x310], R136 ;  /* 0x0003108801007387 */ /* 0x000fe80000100a00 */
[----:B------:R1:W-:Y:S02]  /*a15b0*/  STL.64 [R1+0x318], R138 ;  /* 0x0003188a01007387 */ /* 0x0003e40000100a00 */
[C---:B-1----:R-:W-:Y:S10]  /*a15c0*/  HMMA.1688.F32.TF32 R136, R176.reuse, R108, R152 ;  /* 0x0000006cb088723c */ /* 0x042ff40000081098 */
        /* <DEDUP_REMOVED lines=10> */
[----:B------:R1:W-:Y:S04]  /*a1670*/  STL.64 [R1+0x2d8], R142 ;  /* 0x0002d88e01007387 */ /* 0x0003e80000100a00 */
[----:B------:R-:W-:Y:S04]  /*a1680*/  STL.64 [R1+0x2c0], R144 ;  /* 0x0002c09001007387 */ /* 0x000fe80000100a00 */
[----:B------:R-:W-:Y:S01]  /*a1690*/  STL.64 [R1+0x2c8], R146 ;  /* 0x0002c89201007387 */ /* 0x000fe20000100a00 */
[C---:B-1----:R-:W-:Y:S03]  /*a16a0*/  HMMA.1688.F32.TF32 R140, R176.reuse, R92, R228 ;  /* 0x0000005cb08c723c */ /* 0x042fe600000810e4 */
[----:B------:R-:W-:Y:S04]  /*a16b0*/  STL.64 [R1+0x2b0], R136 ;  /* 0x0002b08801007387 */ /* 0x000fe80000100a00 */
[----:B------:R1:W-:Y:S02]  /*a16c0*/  STL.64 [R1+0x2b8], R138 ;  /* 0x0002b88a01007387 */ /* 0x0003e40000100a00 */
[C---:B-1----:R-:W-:Y:S10]  /*a16d0*/  HMMA.1688.F32.TF32 R136, R176.reuse, R84, R220 ;  /* 0x00000054b088723c */ /* 0x042ff400000810dc */
[----:B------:R1:W-:Y:S01]  /*a16e0*/  STL.64 [R1+0x2a0], R140 ;  /* 0x0002a08c01007387 */ /* 0x0003e20000100a00 */
[----:B------:R-:W-:Y:S03]  /*a16f0*/  HMMA.1688.F32.TF32 R144, R176, R88, R216 ;  /* 0x00000058b090723c */ /* 0x000fe600000810d8 */
[----:B------:R3:W-:Y:S05]  /*a1700*/  STL.64 [R1+0x2a8], R142 ;  /* 0x0002a88e01007387 */ /* 0x0007ea0000100a00 */
[----:B-1----:R-:W-:-:S02]  /*a1710*/  IMAD.MOV.U32 R140, RZ, RZ, R136 ;  /* 0x000000ffff8c7224 */ /* 0x002fc400078e0088 */
[----:B------:R-:W-:Y:S02]  /*a1720*/  IMAD.MOV.U32 R141, RZ, RZ, R137 ;  /* 0x000000ffff8d7224 */ /* 0x000fe400078e0089 */
[----:B---3--:R-:W-:Y:S02]  /*a1730*/  IMAD.MOV.U32 R142, RZ, RZ, R138 ;  /* 0x000000ffff8e7224 */ /* 0x008fe400078e008a */
[----:B------:R-:W-:-:S05]  /*a1740*/  IMAD.MOV.U32 R143, RZ, RZ, R139 ;  /* 0x000000ffff8f7224 */ /* 0x000fca00078e008b */
[----:B------:R1:W-:Y:S04]  /*a1750*/  STL.64 [R1+0x290], R144 ;  /* 0x0002909001007387 */ /* 0x0003e80000100a00 */
[----:B------:R3:W-:Y:S04]  /*a1760*/  STL.64 [R1+0x298], R146 ;  /* 0x0002989201007387 */ /* 0x0007e80000100a00 */
        /* <DEDUP_REMOVED lines=9> */
[----:B------:R-:W4:Y:S04]  /*a1800*/  LDL.LU R241, [R1+0x2d74] ;  /* 0x002d740001f17983 */ /* 0x000f280000300800 */
[----:B------:R-:W4:Y:S04]  /*a1810*/  LDL.LU R242, [R1+0x2d78] ;  /* 0x002d780001f27983 */ /* 0x000f280000300800 */
[----:B------:R-:W4:Y:S04]  /*a1820*/  LDL.LU R243, [R1+0x2d7c] ;  /* 0x002d7c0001f37983 */ /* 0x000f280000300800 */
        /* <DEDUP_REMOVED lines=51> */
[----:B------:R-:W-:Y:S01]  /*a1b60*/  IMAD.MOV.U32 R141, RZ, RZ, R138 ;  /* 0x000000ffff8d7224 */ /* 0x000fe200078e008a */
[----:B------:R-:W-:Y:S01]  /*a1b70*/  MOV R143, R136 ;  /* 0x00000088008f7202 */ /* 0x000fe20000000f00 */
[----:B------:R-:W-:Y:S01]  /*a1b80*/  IMAD.MOV.U32 R142, RZ, RZ, R137 ;  /* 0x000000ffff8e7224 */ /* 0x000fe200078e0089 */
[----:B------:R-:W-:Y:S04]  /*a1b90*/  STL [R1+0x76fc], R140 ;  /* 0x0076fc8c01007387 */ /* 0x000fe80000100800 */
[----:B------:R-:W-:Y:S01]  /*a1ba0*/  STL [R1+0x76f8], R141 ;  /* 0x0076f88d01007387 */ /* 0x000fe20000100800 */
[C---:B---3--:R-:W-:Y:S03]  /*a1bb0*/  HMMA.1688.F32.TF32 R168, R176.reuse, R72, R168 ;  /* 0x00000048b0a8723c */ /* 0x048fe600000810a8 */
[----:B------:R-:W-:Y:S04]  /*a1bc0*/  STL [R1+0x76f4], R142 ;  /* 0x0076f48e01007387 */ /* 0x000fe80000100800 */
[----:B------:R1:W-:Y:S01]  /*a1bd0*/  STL [R1+0x76f0], R143 ;  /* 0x0076f08f01007387 */ /* 0x0003e20000100800 */
[C---:B----4-:R-:W-:Y:S08]  /*a1be0*/  HMMA.1688.F32.TF32 R136, R176.reuse, R68, R164 ;  /* 0x00000044b088723c */ /* 0x050ff000000810a4 */
[C---:B-1----:R-:W-:Y:S03]  /*a1bf0*/  HMMA.1688.F32.TF32 R140, R176.reuse, R64, R160 ;  /* 0x00000040b08c723c */ /* 0x042fe600000810a0 */
[----:B------:R-:W-:Y:S04]  /*a1c00*/  STL.64 [R1+0x250], R168 ;  /* 0x000250a801007387 */ /* 0x000fe80000100a00 */
[----:B------:R-:W-:Y:S01]  /*a1c10*/  STL.64 [R1+0x258], R170 ;  /* 0x000258aa01007387 */ /* 0x000fe20000100a00 */
[C---:B------:R-:W-:Y:S03]  /*a1c20*/  HMMA.1688.F32.TF32 R156, R176.reuse, R60, R156 ;  /* 0x0000003cb09c723c */ /* 0x040fe6000008109c */
[----:B------:R-:W-:Y:S04]  /*a1c30*/  STL.64 [R1+0x240], R136 ;  /* 0x0002408801007387 */ /* 0x000fe80000100a00 */
[----:B------:R1:W-:Y:S04]  /*a1c40*/  STL.64 [R1+0x248], R138 ;  /* 0x0002488a01007387 */ /* 0x0003e80000100a00 */
[----:B------:R-:W-:Y:S01]  /*a1c50*/  STL.64 [R1+0x230], R140 ;  /* 0x0002308c01007387 */ /* 0x000fe20000100a00 */
[C---:B------:R-:W-:Y:S03]  /*a1c60*/  HMMA.1688.F32.TF32 R144, R176.reuse, R48, R144 ;  /* 0x00000030b090723c */ /* 0x040fe60000081090 */
[----:B------:R2:W-:Y:S05]  /*a1c70*/  STL.64 [R1+0x238], R142 ;  /* 0x0002388e01007387 */ /* 0x0005ea0000100a00 */
[C---:B-1----:R-:W-:Y:S08]  /*a1c80*/  HMMA.1688.F32.TF32 R136, R176.reuse, R56, R152 ;  /* 0x00000038b088723c */ /* 0x042ff00000081098 */
[C---:B--2---:R-:W-:Y:S01]  /*a1c90*/  HMMA.1688.F32.TF32 R140, R176.reuse, R52, R148 ;  /* 0x00000034b08c723c */ /* 0x044fe20000081094 */
[----:B------:R-:W-:Y:S04]  /*a1ca0*/  STL.64 [R1+0x220], R156 ;  /* 0x0002209c01007387 */ /* 0x000fe80000100a00 */
[----:B------:R-:W-:Y:S06]  /*a1cb0*/  STL.64 [R1+0x228], R158 ;  /* 0x0002289e01007387 */ /* 0x000fec0000100a00 */
[----:B------:R-:W-:Y:S04]  /*a1cc0*/  STL.64 [R1+0x210], R136 ;  /* 0x0002108801007387 */ /* 0x000fe80000100a00 */
[----:B------:R1:W-:Y:S04]  /*a1cd0*/  STL.64 [R1+0x218], R138 ;  /* 0x0002188a01007387 */ /* 0x0003e80000100a00 */
[----:B------:R-:W-:Y:S04]  /*a1ce0*/  STL.64 [R1+0x200], R140 ;  /* 0x0002008c01007387 */ /* 0x000fe80000100a00 */
[----:B------:R-:W-:Y:S01]  /*a1cf0*/  STL.64 [R1+0x208], R142 ;  /* 0x0002088e01007387 */ /* 0x000fe20000100a00 */
[C---:B-1----:R-:W-:Y:S03]  /*a1d00*/  HMMA.1688.F32.TF32 R136, R176.reuse, R44, R240 ;  /* 0x0000002cb088723c */ /* 0x042fe600000810f0 */
[----:B------:R-:W-:Y:S04]  /*a1d10*/  STL.64 [R1+0x1f0], R144 ;  /* 0x0001f09001007387 */ /* 0x000fe80000100a00 */
[----:B------:R1:W-:Y:S01]  /*a1d20*/  STL.64 [R1+0x1f8], R146 ;  /* 0x0001f89201007387 */ /* 0x0003e20000100a00 */
[C---:B------:R-:W-:Y:S08]  /*a1d30*/  HMMA.1688.F32.TF32 R148, R176.reuse, R36, R216 ;  /* 0x00000024b094723c */ /* 0x040ff000000810d8 */
[C---:B-1----:R-:W-:Y:S08]  /*a1d40*/  HMMA.1688.F32.TF32 R144, R176.reuse, R40, R228 ;  /* 0x00000028b090723c */ /* 0x042ff000000810e4 */
[----:B------:R-:W-:Y:S01]  /*a1d50*/  HMMA.1688.F32.TF32 R152, R176, R32, R220 ;  /* 0x00000020b098723c */ /* 0x000fe200000810dc */
[----:B------:R-:W-:-:S02]  /*a1d60*/  IMAD.MOV.U32 R142, RZ, RZ, R138 ;  /* 0x000000ffff8e7224 */ /* 0x000fc400078e008a */
[----:B------:R-:W-:Y:S02]  /*a1d70*/  IMAD.MOV.U32 R143, RZ, RZ, R139 ;  /* 0x000000ffff8f7224 */ /* 0x000fe400078e008b */
[----:B------:R-:W-:Y:S02]  /*a1d80*/  IMAD.MOV.U32 R140, RZ, RZ, R136 ;  /* 0x000000ffff8c7224 */ /* 0x000fe400078e0088 */
[----:B------:R-:W-:Y:S01]  /*a1d90*/  IMAD.MOV.U32 R141, RZ, RZ, R137 ;  /* 0x000000ffff8d7224 */ /* 0x000fe200078e0089 */
[----:B------:R-:W-:Y:S04]  /*a1da0*/  STL.64 [R1+0x7718], R142 ;  /* 0x0077188e01007387 */ /* 0x000fe80000100a00 */
[----:B------:R1:W-:Y:S04]  /*a1db0*/  STL.64 [R1+0x7710], R140 ;  /* 0x0077108c01007387 */ /* 0x0003e80000100a00 */
[----:B------:R-:W-:Y:S04]  /*a1dc0*/  STL.64 [R1+0x75c8], R146 ;  /* 0x0075c89201007387 */ /* 0x000fe80000100a00 */
[----:B------:R2:W-:Y:S04]  /*a1dd0*/  STL.64 [R1+0x75c0], R144 ;  /* 0x0075c09001007387 */ /* 0x0005e80000100a00 */
[----:B------:R-:W-:Y:S04]  /*a1de0*/  STL.64 [R1+0x75d8], R150 ;  /* 0x0075d89601007387 */ /* 0x000fe80000100a00 */
[----:B------:R-:W-:Y:S04]  /*a1df0*/  STL.64 [R1+0x75d0], R148 ;  /* 0x0075d09401007387 */ /* 0x000fe80000100a00 */
[----:B------:R-:W-:Y:S04]  /*a1e00*/  STL.64 [R1+0x75e8], R154 ;  /* 0x0075e89a01007387 */ /* 0x000fe80000100a00 */
[----:B------:R3:W-:Y:S04]  /*a1e10*/  STL.64 [R1+0x75e0], R152 ;  /* 0x0075e09801007387 */ /* 0x0007e80000100a00 */
        /* <DEDUP_REMOVED lines=24> */
[----:B------:R-:W-:Y:S03]  /*a1fa0*/  HMMA.1688.F32.TF32 R156, R176, R28, R224 ;  /* 0x0000001cb09c723c */ /* 0x000fe600000810e0 */
        /* <DEDUP_REMOVED lines=21> */
[----:B------:R-:W-:Y:S01]  /*a2100*/  STL.64 [R1+0x75f0], R156 ;  /* 0x0075f09c01007387 */ /* 0x000fe20000100a00 */
[C---:B----4-:R-:W-:Y:S08]  /*a2110*/  HMMA.1688.F32.TF32 R192, R232.reuse, R116, R216 ;  /* 0x00000074e8c0723c */ /* 0x050ff000000810d8 */
[----:B--2---:R-:W-:Y:S08]  /*a2120*/  HMMA.1688.F32.TF32 R180, R232, R132, R180 ;  /* 0x00000084e8b4723c */ /* 0x004ff000000810b4 */
[C---:B---3--:R-:W-:Y:S08]  /*a2130*/  HMMA.1688.F32.TF32 R164, R176.reuse, R20, R164 ;  /* 0x00000014b0a4723c */ /* 0x048ff000000810a4 */
[C---:B------:R-:W-:Y:S08]  /*a2140*/  HMMA.1688.F32.TF32 R160, R176.reuse, R24, R160 ;  /* 0x00000018b0a0723c */ /* 0x040ff000000810a0 */
[C---:B------:R-:W-:Y:S11]  /*a2150*/  HMMA.1688.F32.TF32 R168, R176.reuse, R8, R168 ;  /* 0x00000008b0a8723c */ /* 0x040ff600000810a8 */
[----:B------:R-:W-:Y:S01]  /*a2160*/  STL.64 [R1+0x7608], R162 ;  /* 0x007608a201007387 */ /* 0x000fe20000100a00 */
[C---:B------:R-:W-:Y:S03]  /*a2170*/  HMMA.1688.F32.TF32 R172, R176.reuse, R16, R172 ;  /* 0x00000010b0ac723c */ /* 0x040fe600000810ac */
[----:B------:R-:W-:Y:S05]  /*a2180*/  STL.64 [R1+0x7600], R160 ;  /* 0x007600a001007387 */ /* 0x000fea0000100a00 */
[----:B------:R-:W-:Y:S01]  /*a2190*/  HMMA.1688.F32.TF32 R176, R176, R12, R184 ;  /* 0x0000000cb0b0723c */ /* 0x000fe200000810b8 */
        /* <DEDUP_REMOVED lines=41> */
[C---:B------:R-:W-:Y:S03]  /*a2430*/  HMMA.1688.F32.TF32 R196, R232.reuse, R112, R220 ;  /* 0x00000070e8c4723c */ /* 0x040fe600000810dc */
        /* <DEDUP_REMOVED lines=20> */
[C---:B----4-:R-:W-:Y:S11]  /*a2580*/  HMMA.1688.F32.TF32 R208, R232.reuse, R100, R208 ;  /* 0x00000064e8d0723c */ /* 0x050ff600000810d0 */
[----:B------:R-:W-:Y:S01]  /*a2590*/  STL.64 [R1+0x76b8], R202 ;  /* 0x0076b8ca01007387 */ /* 0x000fe20000100a00 */
[C---:B------:R-:W-:Y:S03]  /*a25a0*/  HMMA.1688.F32.TF32 R212, R232.reuse, R96, R228 ;  /* 0x00000060e8d4723c */ /* 0x040fe600000810e4 */
[----:B------:R-:W-:Y:S05]  /*a25b0*/  STL.64 [R1+0x76b0], R200 ;  /* 0x0076b0c801007387 */ /* 0x000fea0000100a00 */
[C---:B------:R-:W-:Y:S01]  /*a25c0*/  HMMA.1688.F32.TF32 R216, R232.reuse, R92, R216 ;  /* 0x0000005ce8d8723c */ /* 0x040fe200000810d8 */
[----:B------:R-:W-:Y:S04]  /*a25d0*/  STL.64 [R1+0x76c8], R206 ;  /* 0x0076c8ce01007387 */ /* 0x000fe80000100a00 */
[----:B------:R-:W-:Y:S04]  /*a25e0*/  STL.64 [R1+0x76c0], R204 ;  /* 0x0076c0cc01007387 */ /* 0x000fe80000100a00 */
[----:B------:R-:W-:Y:S01]  /*a25f0*/  STL.64 [R1+0x7728], R210 ;  /* 0x007728d201007387 */ /* 0x000fe20000100a00 */
[C---:B-1----:R-:W-:Y:S03]  /*a2600*/  HMMA.1688.F32.TF32 R140, R232.reuse, R80, R248 ;  /* 0x00000050e88c723c */ /* 0x042fe600000810f8 */
[----:B------:R-:W-:Y:S05]  /*a2610*/  STL.64 [R1+0x7720], R208 ;  /* 0x007720d001007387 */ /* 0x000fea0000100a00 */
[C---:B------:R-:W-:Y:S01]  /*a2620*/  HMMA.1688.F32.TF32 R220, R232.reuse, R88, R220 ;  /* 0x00000058e8dc723c */ /* 0x040fe200000810dc */
[----:B------:R-:W-:Y:S04]  /*a2630*/  STL.64 [R1+0x7738], R214 ;  /* 0x007738d601007387 */ /* 0x000fe80000100a00 */
[----:B------:R-:W-:Y:S03]  /*a2640*/  STL.64 [R1+0x7730], R212 ;  /* 0x007730d401007387 */ /* 0x000fe60000100a00 */
[C---:B------:R-:W-:Y:S01]  /*a2650*/  HMMA.1688.F32.TF32 R144, R232.reuse, R84, R236 ;  /* 0x00000054e890723c */ /* 0x040fe200000810ec */
        /* <DEDUP_REMOVED lines=8> */
[----:B------:R1:W-:Y:S04]  /*a26e0*/  STL.64 [R1+0x9a0], R144 ;  /* 0x0009a09001007387 */ /* 0x0003e80000100a00 */
[----:B------:R2:W-:Y:S04]  /*a26f0*/  STL.64 [R1+0x9a8], R146 ;  /* 0x0009a89201007387 */ /* 0x0005e80000100a00 */
[----:B------:R3:W-:Y:S04]  /*a2700*/  STL.64 [R1+0x9b0], R140 ;  /* 0x0009b08c01007387 */ /* 0x0007e80000100a00 */
[----:B------:R4:W-:Y:S01]  /*a2710*/  STL.64 [R1+0x9b8], R142 ;  /* 0x0009b88e01007387 */ /* 0x0009e20000100a00 */
        /* <DEDUP_REMOVED lines=28> */
[----:B------:R-:W2:Y:S01]  /*a28e0*/  LDL.LU R147, [R1+0x228c] ;  /* 0x00228c0001937983 */ /* 0x000ea20000300800 */
[----:B------:R-:W-:-:S03]  /*a28f0*/  MOV R220, R136 ;  /* 0x0000008800dc7202 */ /* 0x000fc60000000f00 */
[----:B---3--:R-:W3:Y:S01]  /*a2900*/  LDL.LU R140, [R1+0x2270] ;  /* 0x00227000018c7983 */ /* 0x008ee20000300800 */
[----:B------:R-:W-:-:S03]  /*a2910*/  IMAD.MOV.U32 R221, RZ, RZ, R137 ;  /* 0x000000ffffdd7224 */ /* 0x000fc600078e0089 */
[----:B------:R-:W3:Y:S01]  /*a2920*/  LDL.LU R141, [R1+0x2274] ;  /* 0x00227400018d7983 */ /* 0x000ee20000300800 */
[----:B------:R-:W-:-:S03]  /*a2930*/  IMAD.MOV.U32 R222, RZ, RZ, R138 ;  /* 0x000000ffffde7224 */ /* 0x000fc600078e008a */
[----:B----4-:R-:W3:Y:S01]  /*a2940*/  LDL.LU R142, [R1+0x2278] ;  /* 0x00227800018e7983 */ /* 0x010ee20000300800 */
[----:B------:R-:W-:-:S03]  /*a2950*/  IMAD.MOV.U32 R223, RZ, RZ, R139 ;  /* 0x000000ffffdf7224 */ /* 0x000fc600078e008b */
[----:B------:R-:W3:Y:S04]  /*a2960*/  LDL.LU R143, [R1+0x227c] ;  /* 0x00227c00018f7983 */ /* 0x000ee80000300800 */
[----:B------:R-:W4:Y:S04]  /*a2970*/  LDL.LU R136, [R1+0x2260] ;  /* 0x0022600001887983 */ /* 0x000f280000300800 */
[----:B------:R-:W4:Y:S04]  /*a2980*/  LDL.LU R137, [R1+0x2264] ;  /* 0x0022640001897983 */ /* 0x000f280000300800 */
[----:B------:R-:W4:Y:S04]  /*a2990*/  LDL.LU R138, [R1+0x2268] ;  /* 0x00226800018a7983 */ /* 0x000f280000300800 */
[----:B------:R-:W4:Y:S04]  /*a29a0*/  LDL.LU R139, [R1+0x226c] ;  /* 0x00226c00018b7983 */ /* 0x000f280000300800 */
[----:B------:R-:W-:Y:S04]  /*a29b0*/  STL.64 [R1+0x7748], R222 ;  /* 0x007748de01007387 */ /* 0x000fe80000100a00 */
[----:B------:R-:W-:Y:S04]  /*a29c0*/  STL.64 [R1+0x7740], R220 ;  /* 0x007740dc01007387 */ /* 0x000fe80000100a00 */
[----:B------:R-:W-:Y:S04]  /*a29d0*/  LDS R229, [R4+UR6+0x86000] ;  /* 0x0860000604e57984 */ /* 0x000fe80008000800 */
[----:B------:R-:W-:Y:S04]  /*a29e0*/  LDS R231, [R4+UR6+0x87000] ;  /* 0x0870000604e77984 */ /* 0x000fe80008000800 */
[----:B------:R-:W-:Y:S04]  /*a29f0*/  LDS R228, [R3+UR6+0x86000] ;  /* 0x0860000603e47984 */ /* 0x000fe80008000800 */
[----:B------:R-:W1:Y:S01]  /*a2a00*/  LDS R230, [R3+UR6+0x87000] ;  /* 0x0870000603e67984 */ /* 0x000e620008000800 */
[C---:B------:R-:W-:Y:S03]  /*a2a10*/  HMMA.1688.F32.TF32 R156, R232.reuse, R72, R240 ;  /* 0x00000048e89c723c */ /* 0x040fe600000810f0 */
[----:B------:R-:W4:Y:S04]  /*a2a20*/  LDL.LU R240, [R1+0x1220] ;  /* 0x0012200001f07983 */ /* 0x000f280000300800 */
[----:B------:R-:W4:Y:S04]  /*a2a30*/  LDL.LU R241, [R1+0x1224] ;  /* 0x0012240001f17983 */ /* 0x000f280000300800 */
[----:B------:R-:W4:Y:S04]  /*a2a40*/  LDL.LU R242, [R1+0x1228] ;  /* 0x0012280001f27983 */ /* 0x000f280000300800 */
[----:B------:R-:W4:Y:S01]  /*a2a50*/  LDL.LU R243, [R1+0x122c] ;  /* 0x00122c0001f37983 */ /* 0x000f220000300800 */
[C---:B------:R-:W-:Y:S08]  /*a2a60*/  HMMA.1688.F32.TF32 R148, R232.reuse, R64, R148 ;  /* 0x00000040e894723c */ /* 0x040ff00000081094 */
[C---:B------:R-:W-:Y:S08]  /*a2a70*/  HMMA.1688.F32.TF32 R152, R232.reuse, R68, R152 ;  /* 0x00000044e898723c */ /* 0x040ff00000081098 */
[----:B--2---:R-:W-:Y:S03]  /*a2a80*/  HMMA.1688.F32.TF32 R144, R232, R60, R144 ;  /* 0x0000003ce890723c */ /* 0x004fe60000081090 */
[----:B------:R-:W-:-:S02]  /*a2a90*/  IMAD.MOV.U32 R218, RZ, RZ, R150 ;  /* 0x000000ffffda7224 */ /* 0x000fc400078e0096 */
[----:B------:R-:W-:-:S03]  /*a2aa0*/  IMAD.MOV.U32 R219, RZ, RZ, R151 ;  /* 0x000000ffffdb7224 */ /* 0x000fc600078e0097 */
[----:B---3--:R-:W-:Y:S01]  /*a2ab0*/  HMMA.1688.F32.TF32 R140, R232, R56, R140 ;  /* 0x00000038e88c723c */ /* 0x008fe2000008108c */
[----:B------:R-:W-:Y:S02]  /*a2ac0*/  IMAD.MOV.U32 R216, RZ, RZ, R148 ;  /* 0x000000ffffd87224 */ /* 0x000fe400078e0094 */
[----:B------:R-:W-:-:S05]  /*a2ad0*/  IMAD.MOV.U32 R217, RZ, RZ, R149 ;  /* 0x000000ffffd97224 */ /* 0x000fca00078e0095 */
[C---:B----4-:R-:W-:Y:S03]  /*a2ae0*/  HMMA.1688.F32.TF32 R136, R232.reuse, R52, R136 ;  /* 0x00000034e888723c */ /* 0x050fe60000081088 */
[----:B------:R-:W-:Y:S01]  /*a2af0*/  MOV R69, R144 ;  /* 0x0000009000457202 */ /* 0x000fe20000000f00 */
[----:B------:R-:W-:Y:S02]  /*a2b00*/  IMAD.MOV.U32 R68, RZ, RZ, R145 ;  /* 0x000000ffff447224 */ /* 0x000fe400078e0091 */
[----:B------:R-:W-:Y:S02]  /*a2b10*/  IMAD.MOV.U32 R65, RZ, RZ, R146 ;  /* 0x000000ffff417224 */ /* 0x000fe400078e0092 */
[----:B------:R-:W-:Y:S01]  /*a2b20*/  IMAD.MOV.U32 R64, RZ, RZ, R147 ;  /* 0x000000ffff407224 */ /* 0x000fe200078e0093 */
[----:B------:R-:W-:Y:S01]  /*a2b30*/  STL.64 [R1+0x7758], R218 ;  /* 0x007758da01007387 */ /* 0x000fe20000100a00 */
[----:B------:R-:W-:Y:S01]  /*a2b40*/  HMMA.1688.F32.TF32 R144, R232, R48, R244 ;  /* 0x00000030e890723c */ /* 0x000fe200000810f4 */
[----:B------:R-:W-:-:S02]  /*a2b50*/  IMAD.MOV.U32 R61, RZ, RZ, R140 ;  /* 0x000000ffff3d7224 */ /* 0x000fc400078e008c */
[----:B------:R-:W-:Y:S01]  /*a2b60*/  STL.64 [R1+0x7750], R216 ;  /* 0x007750d801007387 */ /* 0x000fe20000100a00 */
[----:B------:R-:W-:Y:S02]  /*a2b70*/  IMAD.MOV.U32 R60, RZ, RZ, R141 ;  /* 0x000000ffff3c7224 */ /* 0x000fe400078e008d */
[----:B------:R-:W-:Y:S02]  /*a2b80*/  IMAD.MOV.U32 R57, RZ, RZ, R142 ;  /* 0x000000ffff397224 */ /* 0x000fe400078e008e */
[----:B------:R-:W-:Y:S02]  /*a2b90*/  IMAD.MOV.U32 R56, RZ, RZ, R143 ;  /* 0x000000ffff387224 */ /* 0x000fe400078e008f */
[C---:B------:R-:W-:Y:S01]  /*a2ba0*/  HMMA.1688.F32.TF32 R140, R232.reuse, R44, R236 ;  /* 0x0000002ce88c723c */ /* 0x040fe200000810ec */
[----:B------:R-:W-:Y:S04]  /*a2bb0*/  STL.64 [R1+0xa30], R136 ;  /* 0x000a308801007387 */ /* 0x000fe80000100a00 */
[----:B------:R2:W-:Y:S03]  /*a2bc0*/  STL.64 [R1+0xa38], R138 ;  /* 0x000a388a01007387 */ /* 0x0005e60000100a00 */
[C---:B--2---:R-:W-:Y:S01]  /*a2bd0*/  HMMA.1688.F32.TF32 R136, R232.reuse, R40, R248 ;  /* 0x00000028e888723c */ /* 0x044fe200000810f8 */
[----:B------:R2:W-:Y:S04]  /*a2be0*/  STL.64 [R1+0x11c0], R144 ;  /* 0x0011c09001007387 */ /* 0x0005e80000100a00 */
[----:B------:R3:W-:Y:S04]  /*a2bf0*/  STL.64 [R1+0x11c8], R146 ;  /* 0x0011c89201007387 */ /* 0x0007e80000100a00 */
[----:B--2---:R-:W2:Y:S04]  /*a2c00*/  LDL.LU R144, [R1+0x1240] ;  /* 0x0012400001907983 */ /* 0x004ea80000300800 */
[----:B------:R4:W-:Y:S04]  /*a2c10*/  STL.64 [R1+0x11e0], R140 ;  /* 0x0011e08c01007387 */ /* 0x0009e80000100a00 */
[----:B------:R1:W-:Y:S04]  /*a2c20*/  STL.64 [R1+0x11e8], R142 ;  /* 0x0011e88e01007387 */ /* 0x0003e80000100a00 */
[----:B------:R-:W-:Y:S04]  /*a2c30*/  STL.64 [R1+0x1200], R136 ;  /* 0x0012008801007387 */ /* 0x000fe80000100a00 */
[----:B------:R1:W-:Y:S04]  /*a2c40*/  STL.64 [R1+0x1208], R138 ;  /* 0x0012088a01007387 */ /* 0x0003e80000100a00 */
[----:B------:R-:W2:Y:S04]  /*a2c50*/  LDL.LU R145, [R1+0x1244] ;  /* 0x0012440001917983 */ /* 0x000ea80000300800 */
[----:B---3--:R-:W2:Y:S04]  /*a2c60*/  LDL.LU R146, [R1+0x1248] ;  /* 0x0012480001927983 */ /* 0x008ea80000300800 */
[----:B------:R-:W2:Y:S04]  /*a2c70*/  LDL.LU R147, [R1+0x124c] ;  /* 0x00124c0001937983 */ /* 0x000ea80000300800 */
[----:B----4-:R-:W3:Y:S04]  /*a2c80*/  LDL.LU R140, [R1+0x1260] ;  /* 0x00126000018c7983 */ /* 0x010ee80000300800 */
[----:B------:R-:W3:Y:S04]  /*a2c90*/  LDL.LU R141, [R1+0x1264] ;  /* 0x00126400018d7983 */ /* 0x000ee80000300800 */
[----:B-1----:R-:W3:Y:S04]  /*a2ca0*/  LDL.LU R142, [R1+0x1268] ;  /* 0x00126800018e7983 */ /* 0x002ee80000300800 */
[----:B------:R-:W3:Y:S01]  /*a2cb0*/  LDL.LU R143, [R1+0x126c] ;  /* 0x00126c00018f7983 */ /* 0x000ee20000300800 */
[----:B------:R-:W-:-:S15]  /*a2cc0*/  HMMA.1688.F32.TF32 R136, R232, R36, R240 ;  /* 0x00000024e888723c */ /* 0x000fde00000810f0 */
[----:B------:R-:W-:-:S04]  /*a2cd0*/  NOP ;  /* 0x0000000000007918 */ /* 0x000fc80000000000 */
[----:B------:R-:W-:Y:S01]  /*a2ce0*/  MOV R4, R136 ;  /* 0x0000008800047202 */ /* 0x000fe20000000f00 */
[----:B------:R-:W-:Y:S01]  /*a2cf0*/  IMAD.MOV.U32 R113, RZ, RZ, R137 ;  /* 0x000000ffff717224 */ /* 0x000fe200078e0089 */
[----:B------:R-:W4:Y:S01]  /*a2d00*/  LDL.LU R136, [R1+0x1280] ;  /* 0x0012800001887983 */ /* 0x000f220000300800 */
[----:B------:R-:W-:Y:S02]  /*a2d10*/  IMAD.MOV.U32 R112, RZ, RZ, R138 ;  /* 0x000000ffff707224 */ /* 0x000fe400078e008a */
[----:B------:R-:W-:Y:S01]  /*a2d20*/  IMAD.MOV.U32 R53, RZ, RZ, R139 ;  /* 0x000000ffff357224 */ /* 0x000fe200078e008b */
        /* <DEDUP_REMOVED lines=22> */
[----:B------:R-:W-:Y:S04]  /*a2e90*/  STL [R1+0x758c], R113 ;  /* 0x00758c7101007387 */ /* 0x000fe80000100800 */
[----:B------:R-:W-:Y:S01]  /*a2ea0*/  STL.64 [R1+0x78b8], R6 ;  /* 0x0078b80601007387 */ /* 0x000fe20000100a00 */
[----:B---3--:R-:W-:-:S15]  /*a2eb0*/  HMMA.1688.F32.TF32 R140, R232, R28, R140 ;  /* 0x0000001ce88c723c */ /* 0x008fde000008108c */
[----:B------:R-:W-:-:S04]  /*a2ec0*/  NOP ;  /* 0x0000000000007918 */ /* 0x000fc80000000000 */
[----:B-1----:R-:W-:-:S05]  /*a2ed0*/  IMAD.MOV.U32 R4, RZ, RZ, R142 ;  /* 0x000000ffff047224 */ /* 0x002fca00078e008e */
[----:B------:R4:W-:Y:S01]  /*a2ee0*/  STL.64 [R1+0x78b0], R4 ;  /* 0x0078b00401007387 */ /* 0x0009e20000100a00 */
[C---:B--2---:R-:W-:Y:S08]  /*a2ef0*/  HMMA.1688.F32.TF32 R144, R232.reuse, R32, R144 ;  /* 0x00000020e890723c */ /* 0x044ff00000081090 */
[----:B----4-:R-:W-:-:S15]  /*a2f00*/  HMMA.1688.F32.TF32 R4, R232, R20, R244 ;  /* 0x00000014e804723c */ /* 0x010fde00000810f4 */
[----:B------:R-:W-:-:S04]  /*a2f10*/  NOP ;  /* 0x0000000000007918 */ /* 0x000fc80000000000 */
[----:B------:R-:W-:Y:S01]  /*a2f20*/  MOV R36, R4 ;  /* 0x0000000400247202 */ /* 0x000fe20000000f00 */
[----:B------:R-:W-:Y:S02]  /*a2f30*/  IMAD.MOV.U32 R33, RZ, RZ, R5 ;  /* 0x000000ffff217224 */ /* 0x000fe400078e0005 */
[----:B------:R-:W-:Y:S02]  /*a2f40*/  IMAD.MOV.U32 R32, RZ, RZ, R6 ;  /* 0x000000ffff207224 */ /* 0x000fe400078e0006 */
[----:B------:R-:W-:Y:S02]  /*a2f50*/  IMAD.MOV.U32 R29, RZ, RZ, R7 ;  /* 0x000000ffff1d7224 */ /* 0x000fe400078e0007 */
[C---:B------:R-:W-:Y:S08]  /*a2f60*/  HMMA.1688.F32.TF32 R4, R232.reuse, R8, R236 ;  /* 0x00000008e804723c */ /* 0x040ff000000810ec */
[----:B------:R-:W-:Y:S11]  /*a2f70*/  HMMA.1688.F32.TF32 R136, R232, R24, R136 ;  /* 0x00000018e888723c */ /* 0x000ff60000081088 */
[----:B------:R-:W-:-:S02]  /*a2f80*/  IMAD.MOV.U32 R28, RZ, RZ, R4 ;  /* 0x000000ffff1c7224 */ /* 0x000fc400078e0004 */
[----:B------:R-:W-:Y:S02]  /*a2f90*/  IMAD.MOV.U32 R25, RZ, RZ, R5 ;  /* 0x000000ffff197224 */ /* 0x000fe400078e0005 */
[----:B------:R-:W-:Y:S02]  /*a2fa0*/  IMAD.MOV.U32 R24, RZ, RZ, R6 ;  /* 0x000000ffff187224 */ /* 0x000fe400078e0006 */
[----:B------:R-:W-:Y:S02]  /*a2fb0*/  IMAD.MOV.U32 R20, RZ, RZ, R7 ;  /* 0x000000ffff147224 */ /* 0x000fe400078e0007 */
[----:B------:R-:W-:-:S15]  /*a2fc0*/  HMMA.1688.F32.TF32 R4, R232, R16, R248 ;  /* 0x00000010e804723c */ /* 0x000fde00000810f8 */
[----:B------:R-:W-:-:S04]  /*a2fd0*/  NOP ;  /* 0x0000000000007918 */ /* 0x000fc80000000000 */
[----:B------:R-:W-:Y:S01]  /*a2fe0*/  MOV R93, R6 ;  /* 0x00000006005d7202 */ /* 0x000fe20000000f00 */
[----:B------:R1:W-:Y:S01]  /*a2ff0*/  STL.64 [R1+0x16a0], R4 ;  /* 0x0016a00401007387 */ /* 0x0003e20000100a00 */
[----:B------:R-:W-:Y:S02]  /*a3000*/  IMAD.MOV.U32 R92, RZ, RZ, R7 ;  /* 0x000000ffff5c7224 */ /* 0x000fe400078e0007 */
[----:B-1----:R-:W-:Y:S01]  /*a3010*/  HMMA.1688.F32.TF32 R4, R232, R12, R240 ;  /* 0x0000000ce804723c */ /* 0x002fe200000810f0 */
[----:B------:R-:W-:Y:S02]  /*a3020*/  IMAD.MOV.U32 R240, RZ, RZ, R90 ;  /* 0x000000fffff07224 */ /* 0x000fe400078e005a */
[----:B------:R-:W2:Y:S01]  /*a3030*/  LDL.LU R90, [R1+0x7abc] ;  /* 0x007abc00015a7983 */ /* 0x000ea20000300800 */
[----:B------:R-:W-:Y:S02]  /*a3040*/  IMAD.MOV.U32 R241, RZ, RZ, R91 ;  /* 0x000000fffff17224 */ /* 0x000fe400078e005b */
[----:B------:R-:W-:-:S02]  /*a3050*/  IMAD.MOV.U32 R242, RZ, RZ, R94 ;  /* 0x000000fffff27224 */ /* 0x000fc400078e005e */
[----:B------:R-:W-:Y:S02]  /*a3060*/  IMAD.MOV.U32 R243, RZ, RZ, R95 ;  /* 0x000000fffff37224 */ /* 0x000fe400078e005f */
[----:B------:R-:W-:Y:S01]  /*a3070*/  IMAD.MOV.U32 R236, RZ, RZ, R103 ;  /* 0x000000ffffec7224 */ /* 0x000fe200078e0067 */
[----:B------:R-:W-:Y:S01]  /*a3080*/  MOV R238, R99 ;  /* 0x0000006300ee7202 */ /* 0x000fe20000000f00 */
[----:B------:R-:W-:-:S07]  /*a3090*/  IMAD.MOV.U32 R237, RZ, RZ, R102 ;  /* 0x000000ffffed7224 */ /* 0x000fce00078e0066 */
[----:B------:R-:W-:Y:S04]  /*a30a0*/  STL.64 [R1+0x1860], R4 ;  /* 0x0018600401007387 */ /* 0x000fe80000100a00 */
[----:B------:R1:W-:Y:S04]  /*a30b0*/  STL.64 [R1+0x1868], R6 ;  /* 0x0018680601007387 */ /* 0x0003e80000100a00 */
[----:B------:R-:W3:Y:S04]  /*a30c0*/  LDL.LU R91, [R1+0x7ab8] ;  /* 0x007ab800015b7983 */ /* 0x000ee80000300800 */
        /* <DEDUP_REMOVED lines=17> */
[----:B------:R-:W-:Y:S01]  /*a31e0*/  IMAD.MOV.U32 R40, RZ, RZ, R138 ;  /* 0x000000ffff287224 */ /* 0x000fe200078e008a */
[----:B------:R-:W-:Y:S01]  /*a31f0*/  MOV R138, R86 ;  /* 0x00000056008a7202 */ /* 0x000fe20000000f00 */
        /* <DEDUP_REMOVED lines=35> */
[----:B------:R-:W-:Y:S02]  /*a3430*/  IMAD.MOV.U32 R80, RZ, RZ, R159 ;  /* 0x000000ffff507224 */ /* 0x000fe400078e009f */
[----:B--2---:R-:W-:Y:S02]  /*a3440*/  IMAD.MOV.U32 R159, RZ, RZ, R90 ;  /* 0x000000ffff9f7224 */ /* 0x004fe400078e005a */
[----:B---3--:R-:W-:Y:S02]  /*a3450*/  IMAD.MOV.U32 R158, RZ, RZ, R91 ;  /* 0x000000ffff9e7224 */ /* 0x008fe400078e005b */
[----:B----4-:R-:W-:Y:S02]  /*a3460*/  IMAD.MOV.U32 R157, RZ, RZ, R94 ;  /* 0x000000ffff9d7224 */ /* 0x010fe400078e005e */
[----:B------:R-:W-:Y:S02]  /*a3470*/  IMAD.MOV.U32 R156, RZ, RZ, R95 ;  /* 0x000000ffff9c7224 */ /* 0x000fe400078e005f */
[----:B------:R-:W2:Y:S04]  /*a3480*/  LDL.LU R95, [R1+0x7a5c] ;  /* 0x007a5c00015f7983 */ /* 0x000ea80000300800 */
[----:B------:R-:W3:Y:S04]  /*a3490*/  LDL.LU R94, [R1+0x7a58] ;  /* 0x007a5800015e7983 */ /* 0x000ee80000300800 */
[----:B------:R-:W4:Y:S04]  /*a34a0*/  LDL.LU R91, [R1+0x7a54] ;  /* 0x007a5400015b7983 */ /* 0x000f280000300800 */
[----:B------:R-:W4:Y:S01]  /*a34b0*/  LDL.LU R90, [R1+0x7a50] ;  /* 0x007a5000015a7983 */ /* 0x000f220000300800 */
[----:B------:R-:W-:Y:S01]  /*a34c0*/  IMAD.MOV.U32 R171, RZ, RZ, R82 ;  /* 0x000000ffffab7224 */ /* 0x000fe200078e0052 */
[----:B------:R-:W-:Y:S01]  /*a34d0*/  MOV R170, R83 ;  /* 0x0000005300aa7202 */ /* 0x000fe20000000f00 */
[----:B------:R-:W-:-:S02]  /*a34e0*/  IMAD.MOV.U32 R169, RZ, RZ, R86 ;  /* 0x000000ffffa97224 */ /* 0x000fc400078e0056 */
[----:B------:R-:W-:Y:S02]  /*a34f0*/  IMAD.MOV.U32 R168, RZ, RZ, R87 ;  /* 0x000000ffffa87224 */ /* 0x000fe400078e0057 */
[----:B------:R-:W4:Y:S04]  /*a3500*/  LDL.LU R87, [R1+0x7a4c] ;  /* 0x007a4c0001577983 */ /* 0x000f280000300800 */
[----:B------:R-:W4:Y:S04]  /*a3510*/  LDL.LU R86, [R1+0x7a48] ;  /* 0x007a480001567983 */ /* 0x000f280000300800 */
[----:B------:R-:W4:Y:S04]  /*a3520*/  LDL.LU R83, [R1+0x7a44] ;  /* 0x007a440001537983 */ /* 0x000f280000300800 */
[----:B------:R-:W4:Y:S01]  /*a3530*/  LDL.LU R82, [R1+0x7a40] ;  /* 0x007a400001527983 */ /* 0x000f220000300800 */
[----:B------:R-:W-:-:S02]  /*a3540*/  IMAD.MOV.U32 R178, RZ, RZ, R70 ;  /* 0x000000ffffb27224 */ /* 0x000fc400078e0046 */
[----:B------:R-:W-:Y:S02]  /*a3550*/  IMAD.MOV.U32 R177, RZ, RZ, R67 ;  /* 0x000000ffffb17224 */ /* 0x000fe400078e0043 */
[----:B------:R-:W-:Y:S02]  /*a3560*/  IMAD.MOV.U32 R176, RZ, RZ, R66 ;  /* 0x000000ffffb07224 */ /* 0x000fe400078e0042 */
[----:B------:R-:W4:Y:S01]  /*a3570*/  LDL.LU R66, [R1+0x7a3c] ;  /* 0x007a3c0001427983 */ /* 0x000f220000300800 */
[----:B------:R-:W-:-:S03]  /*a3580*/  IMAD.MOV.U32 R179, RZ, RZ, R71 ;  /* 0x000000ffffb37224 */ /* 0x000fc600078e0047 */
[----:B------:R-:W4:Y:S04]  /*a3590*/  LDL.LU R67, [R1+0x7a38] ;  /* 0x007a380001437983 */ /* 0x000f280000300800 */
[----:B------:R-:W4:Y:S01]  /*a35a0*/  LDL.LU R70, [R1+0x7a34] ;  /* 0x007a340001467983 */ /* 0x000f220000300800 */
[----:B------:R-:W-:Y:S01]  /*a35b0*/  MOV R182, R78 ;  /* 0x0000004e00b67202 */ /* 0x000fe20000000f00 */
[----:B------:R-:W-:Y:S02]  /*a35c0*/  IMAD.MOV.U32 R181, RZ, RZ, R75 ;  /* 0x000000ffffb57224 */ /* 0x000fe400078e004b */
[----:B------:R-:W4:Y:S01]  /*a35d0*/  LDL.LU R71, [R1+0x7a30] ;  /* 0x007a300001477983 */ /* 0x000f220000300800 */
[----:B------:R-:W-:-:S03]  /*a35e0*/  IMAD.MOV.U32 R180, RZ, RZ, R74 ;  /* 0x000000ffffb47224 */ /* 0x000fc600078e004a */
[----:B------:R-:W4:Y:S01]  /*a35f0*/  LDL.LU R74, [R1+0x7a2c] ;  /* 0x007a2c00014a7983 */ /* 0x000f220000300800 */
[----:B------:R-:W-:-:S03]  /*a3600*/  IMAD.MOV.U32 R183, RZ, RZ, R79 ;  /* 0x000000ffffb77224 */ /* 0x000fc600078e004f */
[----:B------:R-:W4:Y:S04]  /*a3610*/  LDL.LU R75, [R1+0x7a28] ;  /* 0x007a2800014b7983 */ /* 0x000f280000300800 */
[----:B------:R-:W4:Y:S04]  /*a3620*/  LDL.LU R78, [R1+0x7a24] ;  /* 0x007a2400014e7983 */ /* 0x000f280000300800 */
[----:B------:R-:W4:Y:S04]  /*a3630*/  LDL.LU R79, [R1+0x7a20] ;  /* 0x007a2000014f7983 */ /* 0x000f280000300800 */
[----:B------:R-:W1:Y:S04]  /*a3640*/  LDL.LU R188, [R1+0x21a0] ;  /* 0x0021a00001bc7983 */ /* 0x000e680000300800 */
[----:B------:R-:W1:Y:S04]  /*a3650*/  LDL.LU R189, [R1+0x21a4] ;  /* 0x0021a40001bd7983 */ /* 0x000e680000300800 */
[----:B------:R-:W1:Y:S04]  /*a3660*/  LDL.LU R190, [R1+0x21a8] ;  /* 0x0021a80001be7983 */ /* 0x000e680000300800 */
[----:B------:R-:W1:Y:S01]  /*a3670*/  LDL.LU R191, [R1+0x21ac] ;  /* 0x0021ac0001bf7983 */ /* 0x000e620000300800 */
[----:B------:R-:W-:-:S02]  /*a3680*/  IMAD.MOV.U32 R160, RZ, RZ, R98 ;  /* 0x000000ffffa07224 */ /* 0x000fc400078e0062 */
[----:B------:R-:W-:Y:S02]  /*a3690*/  IMAD.MOV.U32 R161, RZ, RZ, R99 ;  /* 0x000000ffffa17224 */ /* 0x000fe400078e0063 */
[----:B------:R-:W-:Y:S02]  /*a36a0*/  IMAD.MOV.U32 R162, RZ, RZ, R102 ;  /* 0x000000ffffa27224 */ /* 0x000fe400078e0066 */
[----:B------:R-:W-:Y:S02]  /*a36b0*/  IMAD.MOV.U32 R163, RZ, RZ, R103 ;  /* 0x000000ffffa37224 */ /* 0x000fe400078e0067 */
[----:B------:R-:W-:Y:S01]  /*a36c0*/  IMAD.MOV.U32 R164, RZ, RZ, R106 ;  /* 0x000000ffffa47224 */ /* 0x000fe200078e006a */
[----:B------:R-:W-:Y:S01]  /*a36d0*/  MOV R166, R110 ;  /* 0x0000006e00a67202 */ /* 0x000fe20000000f00 */
        /* <DEDUP_REMOVED lines=8> */
[----:B------:R-:W-:Y:S01]  /*a3760*/  IMAD.MOV.U32 R140, RZ, RZ, R122 ;  /* 0x000000ffff8c7224 */ /* 0x000fe200078e007a */
[----:B------:R-:W-:Y:S01]  /*a3770*/  MOV R142, R126 ;  /* 0x0000007e008e7202 */ /* 0x000fe20000000f00 */
[----:B------:R-:W-:-:S02]  /*a3780*/  IMAD.MOV.U32 R141, RZ, RZ, R123 ;  /* 0x000000ffff8d7224 */ /* 0x000fc400078e007b */
[----:B------:R-:W-:Y:S02]  /*a3790*/  IMAD.MOV.U32 R113, RZ, RZ, R143 ;  /* 0x000000ffff717224 */ /* 0x000fe400078e008f */
[----:B------:R-:W-:Y:S02]  /*a37a0*/  IMAD.MOV.U32 R143, RZ, RZ, R134 ;  /* 0x000000ffff8f7224 */ /* 0x000fe400078e0086 */
[----:B------:R-:W-:Y:S02]  /*a37b0*/  IMAD.MOV.U32 R248, RZ, RZ, R135 ;  /* 0x000000fffff87224 */ /* 0x000fe400078e0087 */
[----:B------:R-:W-:Y:S02]  /*a37c0*/  IMAD.MOV.U32 R249, RZ, RZ, R130 ;  /* 0x000000fffff97224 */ /* 0x000fe400078e0082 */
[----:B------:R-:W-:Y:S02]  /*a37d0*/  IMAD.MOV.U32 R250, RZ, RZ, R131 ;  /* 0x000000fffffa7224 */ /* 0x000fe400078e0083 */
[----:B------:R-:W-:-:S02]  /*a37e0*/  IMAD.MOV.U32 R251, RZ, RZ, R127 ;  /* 0x000000fffffb7224 */ /* 0x000fc400078e007f */
[----:B--2---:R-:W-:Y:S01]  /*a37f0*/  IMAD.MOV.U32 R227, RZ, RZ, R95 ;  /* 0x000000ffffe37224 */ /* 0x004fe200078e005f */
[----:B---3--:R-:W-:Y:S01]  /*a3800*/  MOV R226, R94 ;  /* 0x0000005e00e27202 */ /* 0x008fe20000000f00 */
[----:B----4-:R-:W-:Y:S02]  /*a3810*/  IMAD.MOV.U32 R225, RZ, RZ, R91 ;  /* 0x000000ffffe17224 */ /* 0x010fe400078e005b */
[----:B------:R-:W-:Y:S02]  /*a3820*/  IMAD.MOV.U32 R224, RZ, RZ, R90 ;  /* 0x000000ffffe07224 */ /* 0x000fe400078e005a */
[----:B------:R-:W-:Y:S02]  /*a3830*/  IMAD.MOV.U32 R187, RZ, RZ, R87 ;  /* 0x000000ffffbb7224 */ /* 0x000fe400078e0057 */
[----:B------:R-:W-:Y:S02]  /*a3840*/  IMAD.MOV.U32 R186, RZ, RZ, R86 ;  /* 0x000000ffffba7224 */ /* 0x000fe400078e0056 */
[----:B------:R-:W-:-:S02]  /*a3850*/  IMAD.MOV.U32 R185, RZ, RZ, R83 ;  /* 0x000000ffffb97224 */ /* 0x000fc400078e0053 */
[----:B------:R-:W-:Y:S02]  /*a3860*/  IMAD.MOV.U32 R184, RZ, RZ, R82 ;  /* 0x000000ffffb87224 */ /* 0x000fe400078e0052 */
[----:B------:R-:W2:Y:S04]  /*a3870*/  LDL.LU R82, [R1+0x7a1c] ;  /* 0x007a1c0001527983 */ /* 0x000ea80000300800 */
[----:B------:R-:W2:Y:S04]  /*a3880*/  LDL.LU R83, [R1+0x7a18] ;  /* 0x007a180001537983 */ /* 0x000ea80000300800 */
[----:B------:R-:W3:Y:S04]  /*a3890*/  LDL.LU R86, [R1+0x7a14] ;  /* 0x007a140001567983 */ /* 0x000ee80000300800 */
[----:B------:R-:W3:Y:S04]  /*a38a0*/  LDL.LU R87, [R1+0x7a10] ;  /* 0x007a100001577983 */ /* 0x000ee80000300800 */
        /* <DEDUP_REMOVED lines=21> */
[----:B------:R-:W2:Y:S04]  /*a3a00*/  LDL.LU R130, [R1+0x79b8] ;  /* 0x0079b80001827983 */ /* 0x000ea80000300800 */
[----:B------:R-:W2:Y:S04]  /*a3a10*/  LDL.LU R131, [R1+0x79b4] ;  /* 0x0079b40001837983 */ /* 0x000ea80000300800 */
[----:B------:R-:W2:Y:S01]  /*a3a20*/  LDL.LU R127, [R1+0x79b0] ;  /* 0x0079b000017f7983 */ /* 0x000ea20000300800 */
[----:B-1----:R-:W-:-:S15]  /*a3a30*/  HMMA.1688.F32.TF32 R4, R228, R134, R188 ;  /* 0x00000086e404723c */ /* 0x002fde00000810bc */
[----:B------:R-:W-:-:S04]  /*a3a40*/  NOP ;  /* 0x0000000000007918 */ /* 0x000fc80000000000 */
[----:B------:R-:W-:Y:S01]  /*a3a50*/  IMAD.MOV.U32 R97, RZ, RZ, R6 ;  /* 0x000000ffff617224 */ /* 0x000fe200078e0006 */
[----:B------:R2:W-:Y:S01]  /*a3a60*/  STL.64 [R1+0x1890], R4 ;  /* 0x0018900401007387 */ /* 0x0005e20000100a00 */
[----:B------:R-:W-:Y:S02]  /*a3a70*/  IMAD.MOV.U32 R96, RZ, RZ, R7 ;  /* 0x000000ffff607224 */ /* 0x000fe400078e0007 */
[----:B--2---:R-:W-:-:S15]  /*a3a80*/  HMMA.1688.F32.TF32 R4, R228, R130, R184 ;  /* 0x00000082e404723c */ /* 0x004fde00000810b8 */
[----:B------:R-:W-:-:S04]  /*a3a90*/  NOP ;  /* 0x0000000000007918 */ /* 0x000fc80000000000 */
[----:B------:R-:W-:Y:S01]  /*a3aa0*/  MOV R101, R6 ;  /* 0x0000000600657202 */ /* 0x000fe20000000f00 */
[----:B------:R1:W-:Y:S01]  /*a3ab0*/  STL.64 [R1+0x18e0], R4 ;  /* 0x0018e00401007387 */ /* 0x0003e20000100a00 */
[----:B------:R-:W-:Y:S02]  /*a3ac0*/  IMAD.MOV.U32 R100, RZ, RZ, R7 ;  /* 0x000000ffff647224 */ /* 0x000fe400078e0007 */
[----:B-1----:R-:W-:-:S15]  /*a3ad0*/  HMMA.1688.F32.TF32 R4, R228, R126, R224 ;  /* 0x0000007ee404723c */ /* 0x002fde00000810e0 */
[----:B------:R-:W-:-:S04]  /*a3ae0*/  NOP ;  /* 0x0000000000007918 */ /* 0x000fc80000000000 */
[----:B------:R-:W-:Y:S04]  /*a3af0*/  STL.64 [R1+0x1920], R4 ;  /* 0x0019200401007387 */ /* 0x000fe80000100a00 */
[----:B------:R1:W-:Y:S02]  /*a3b00*/  STL.64 [R1+0x1928], R6 ;  /* 0x0019280601007387 */ /* 0x0003e40000100a00 */
[C---:B-1----:R-:W-:Y:S08]  /*a3b10*/  HMMA.1688.F32.TF32 R4, R228.reuse, R114, R168 ;  /* 0x00000072e404723c */ /* 0x042ff000000810a8 */
[C---:B------:R-:W-:Y:S08]  /*a3b20*/  HMMA.1688.F32.TF32 R180, R228.reuse, R122, R180 ;  /* 0x0000007ae4b4723c */ /* 0x040ff000000810b4 */
[----:B------:R-:W-:Y:S03]  /*a3b30*/  HMMA.1688.F32.TF32 R176, R228, R118, R176 ;  /* 0x00000076e4b0723c */ /* 0x000fe600000810b0 */
[----:B------:R-:W-:-:S02]  /*a3b40*/  IMAD.MOV.U32 R89, RZ, RZ, R4 ;  /* 0x000000ffff597224 */ /* 0x000fc400078e0004 */
[----:B------:R-:W-:Y:S02]  /*a3b50*/  IMAD.MOV.U32 R88, RZ, RZ, R5 ;  /* 0x000000ffff587224 */ /* 0x000fe400078e0005 */
[----:B------:R-:W-:Y:S01]  /*a3b60*/  IMAD.MOV.U32 R13, RZ, RZ, R6 ;  /* 0x000000ffff0d7224 */ /* 0x000fe200078e0006 */
[----:B------:R-:W-:Y:S01]  /*a3b70*/  HMMA.1688.F32.TF32 R164, R228, R110, R164 ;  /* 0x0000006ee4a4723c */ /* 0x000fe200000810a4 */
[----:B------:R-:W-:-:S07]  /*a3b80*/  IMAD.MOV.U32 R12, RZ, RZ, R7 ;  /* 0x000000ffff0c7224 */ /* 0x000fce00078e0007 */
[C---:B------:R-:W-:Y:S01]  /*a3b90*/  HMMA.1688.F32.TF32 R4, R228.reuse, R106, R160 ;  /* 0x0000006ae404723c */ /* 0x040fe200000810a0 */
[----:B------:R-:W-:Y:S04]  /*a3ba0*/  STL.64 [R1+0x1940], R180 ;  /* 0x001940b401007387 */ /* 0x000fe80000100a00 */
[----:B------:R-:W-:Y:S04]  /*a3bb0*/  STL.64 [R1+0x1948], R182 ;  /* 0x001948b601007387 */ /* 0x000fe80000100a00 */
[----:B------:R-:W-:Y:S01]  /*a3bc0*/  STL.64 [R1+0x1960], R176 ;  /* 0x001960b001007387 */ /* 0x000fe20000100a00 */
[C---:B------:R-:W-:Y:S03]  /*a3bd0*/  HMMA.1688.F32.TF32 R156, R228.reuse, R102, R156 ;  /* 0x00000066e49c723c */ /* 0x040fe6000008109c */
[----:B------:R-:W-:Y:S04]  /*a3be0*/  STL.64 [R1+0x1968], R178 ;  /* 0x001968b201007387 */ /* 0x000fe80000100a00 */
[----:B------:R-:W-:Y:S01]  /*a3bf0*/  STL.64 [R1+0x1990], R164 ;  /* 0x001990a401007387 */ /* 0x000fe20000100a00 */
[C---:B------:R-:W-:Y:S03]  /*a3c00*/  HMMA.1688.F32.TF32 R152, R228.reuse, R98, R152 ;  /* 0x00000062e498723c */ /* 0x040fe60000081098 */
[----:B------:R-:W-:Y:S04]  /*a3c10*/  STL.64 [R1+0x1998], R166 ;  /* 0x001998a601007387 */ /* 0x000fe80000100a00 */
[----:B------:R-:W-:Y:S04]  /*a3c20*/  STL.64 [R1+0x19c0], R4 ;  /* 0x0019c00401007387 */ /* 0x000fe80000100a00 */
[----:B------:R1:W-:Y:S02]  /*a3c30*/  STL.64 [R1+0x19c8], R6 ;  /* 0x0019c80601007387 */ /* 0x0003e40000100a00 */
[----:B-1----:R-:W-:Y:S02]  /*a3c40*/  HMMA.1688.F32.TF32 R4, R228, R94, R148 ;  /* 0x0000005ee404723c */ /* 0x002fe40000081094 */
[----:B------:R-:W-:Y:S04]  /*a3c50*/  STL.64 [R1+0x1fc0], R156 ;  /* 0x001fc09c01007387 */ /* 0x000fe80000100a00 */
[----:B------:R-:W-:Y:S04]  /*a3c60*/  STL.64 [R1+0x1fc8], R158 ;  /* 0x001fc89e01007387 */ /* 0x000fe80000100a00 */
[----:B------:R-:W-:Y:S04]  /*a3c70*/  STL.64 [R1+0x2d00], R152 ;  /* 0x002d009801007387 */ /* 0x000fe80000100a00 */
[----:B------:R-:W-:Y:S05]  /*a3c80*/  STL.64 [R1+0x2d08], R154 ;  /* 0x002d089a01007387 */ /* 0x000fea0000100a00 */
[----:B------:R-:W-:Y:S01]  /*a3c90*/  IMAD.MOV.U32 R17, RZ, RZ, R6 ;  /* 0x000000ffff117224 */ /* 0x000fe200078e0006 */
[----:B------:R4:W-:Y:S01]  /*a3ca0*/  STL.64 [R1+0x2cf0], R4 ;  /* 0x002cf00401007387 */ /* 0x0009e20000100a00 */
[----:B------:R-:W-:-:S02]  /*a3cb0*/  IMAD.MOV.U32 R16, RZ, RZ, R7 ;  /* 0x000000ffff107224 */ /* 0x000fc400078e0007 */
[C---:B----4-:R-:W-:Y:S08]  /*a3cc0*/  HMMA.1688.F32.TF32 R4, R228.reuse, R90, R144 ;  /* 0x0000005ae404723c */ /* 0x050ff00000081090 */
[C---:B---3--:R-:W-:Y:S08]  /*a3cd0*/  HMMA.1688.F32.TF32 R140, R228.reuse, R86, R140 ;  /* 0x00000056e48c723c */ /* 0x048ff0000008108c */
        /* <DEDUP_REMOVED lines=12> */
[----:B-1----:R-:W-:Y:S02]  /*a3da0*/  HMMA.1688.F32.TF32 R4, R228, R66, R240 ;  /* 0x00000042e404723c */ /* 0x002fe400000810f0 */
[----:B------:R1:W-:Y:S01]  /*a3db0*/  STL.64 [R1+0x2ca0], R140 ;  /* 0x002ca08c01007387 */ /* 0x0003e20000100a00 */
[----:B------:R-:W-:-:S03]  /*a3dc0*/  MOV R248, R31 ;  /* 0x0000001f00f87202 */ /* 0x000fc60000000f00 */
[----:B------:R2:W-:Y:S05]  /*a3dd0*/  STL.64 [R1+0x2ca8], R142 ;  /* 0x002ca88e01007387 */ /* 0x0005ea0000100a00 */
[----:B------:R3:W-:Y:S01]  /*a3de0*/  STL.64 [R1+0x2c90], R136 ;  /* 0x002c908801007387 */ /* 0x0007e20000100a00 */
[----:B------:R-:W-:-:S03]  /*a3df0*/  IMAD.MOV.U32 R249, RZ, RZ, R30 ;  /* 0x000000fffff97224 */ /* 0x000fc600078e001e */
[----:B------:R4:W-:Y:S01]  /*a3e00*/  STL.64 [R1+0x2c98], R138 ;  /* 0x002c988a01007387 */ /* 0x0009e20000100a00 */
[----:B------:R-:W-:-:S03]  /*a3e10*/  IMAD.MOV.U32 R250, RZ, RZ, R27 ;  /* 0x000000fffffa7224 */ /* 0x000fc600078e001b */
[----:B------:R-:W3:Y:S01]  /*a3e20*/  LDL.LU R31, [R1+0x79ac] ;  /* 0x0079ac00011f7983 */ /* 0x000ee20000300800 */
[----:B------:R-:W-:-:S03]  /*a3e30*/  IMAD.MOV.U32 R251, RZ, RZ, R26 ;  /* 0x000000fffffb7224 */ /* 0x000fc600078e001a */
[----:B------:R-:W-:Y:S01]  /*a3e40*/  STL.64 [R1+0x2c80], R4 ;  /* 0x002c800401007387 */ /* 0x000fe20000100a00 */
[----:B------:R-:W-:-:S03]  /*a3e50*/  IMAD.MOV.U32 R244, RZ, RZ, R23 ;  /* 0x000000fffff47224 */ /* 0x000fc600078e0017 */
[----:B------:R1:W-:Y:S01]  /*a3e60*/  STL.64 [R1+0x2c88], R6 ;  /* 0x002c880601007387 */ /* 0x0003e20000100a00 */
[----:B------:R-:W-:-:S03]  /*a3e70*/  IMAD.MOV.U32 R245, RZ, RZ, R22 ;  /* 0x000000fffff57224 */ /* 0x000fc600078e0016 */
[----:B------:R-:W3:Y:S01]  /*a3e80*/  LDL.LU R30, [R1+0x79a8] ;  /* 0x0079a800011e7983 */ /* 0x000ee20000300800 */
[----:B------:R-:W-:-:S03]  /*a3e90*/  IMAD.MOV.U32 R246, RZ, RZ, R11 ;  /* 0x000000fffff67224 */ /* 0x000fc600078e000b */
[----:B------:R-:W3:Y:S01]  /*a3ea0*/  LDL.LU R27, [R1+0x79a4] ;  /* 0x0079a400011b7983 */ /* 0x000ee20000300800 */
[----:B------:R-:W-:-:S03]  /*a3eb0*/  IMAD.MOV.U32 R247, RZ, RZ, R10 ;  /* 0x000000fffff77224 */ /* 0x000fc600078e000a */
[----:B------:R-:W3:Y:S01]  /*a3ec0*/  LDL.LU R26, [R1+0x79a0] ;  /* 0x0079a000011a7983 */ /* 0x000ee20000300800 */
[----:B-1----:R-:W-:-:S03]  /*a3ed0*/  MOV R140, R14 ;  /* 0x0000000e008c7202 */ /* 0x002fc60000000f00 */
[----:B------:R-:W3:Y:S01]  /*a3ee0*/  LDL.LU R23, [R1+0x799c] ;  /* 0x00799c0001177983 */ /* 0x000ee20000300800 */
[----:B------:R-:W-:-:S03]  /*a3ef0*/  IMAD.MOV.U32 R141, RZ, RZ, R15 ;  /* 0x000000ffff8d7224 */ /* 0x000fc600078e000f */
[----:B------:R-:W3:Y:S01]  /*a3f00*/  LDL.LU R22, [R1+0x7998] ;  /* 0x0079980001167983 */ /* 0x000ee20000300800 */
[----:B--2---:R-:W-:-:S03]  /*a3f10*/  IMAD.MOV.U32 R142, RZ, RZ, R19 ;  /* 0x000000ffff8e7224 */ /* 0x004fc600078e0013 */
[----:B------:R-:W2:Y:S01]  /*a3f20*/  LDL.LU R11, [R1+0x7994] ;  /* 0x00799400010b7983 */ /* 0x000ea20000300800 */
[----:B------:R-:W-:-:S03]  /*a3f30*/  IMAD.MOV.U32 R143, RZ, RZ, R18 ;  /* 0x000000ffff8f7224 */ /* 0x000fc600078e0012 */
[----:B------:R-:W2:Y:S04]  /*a3f40*/  LDL.LU R10, [R1+0x7990] ;  /* 0x00799000010a7983 */ /* 0x000ea80000300800 */
[----:B------:R-:W2:Y:S04]  /*a3f50*/  LDL.LU R14, [R1+0x798c] ;  /* 0x00798c00010e7983 */ /* 0x000ea80000300800 */
[----:B------:R-:W3:Y:S04]  /*a3f60*/  LDL.LU R15, [R1+0x7988] ;  /* 0x00798800010f7983 */ /* 0x000ee80000300800 */
        /* <DEDUP_REMOVED lines=51> */
[----:B------:R-:W-:Y:S02]  /*a42a0*/  IMAD.MOV.U32 R145, RZ, RZ, R35 ;  /* 0x000000ffff917224 */ /* 0x000fe400078e0023 */
        /* <DEDUP_REMOVED lines=14> */
[----:B--2---:R-:W-:Y:S02]  /*a4390*/  IMAD.MOV.U32 R171, RZ, RZ, R19 ;  /* 0x000000ffffab7224 */ /* 0x004fe400078e0013 */
[----:B---3--:R-:W-:Y:S02]  /*a43a0*/  IMAD.MOV.U32 R170, RZ, RZ, R18 ;  /* 0x000000ffffaa7224 */ /* 0x008fe400078e0012 */
[----:B----4-:R-:W-:Y:S01]  /*a43b0*/  IMAD.MOV.U32 R169, RZ, RZ, R15 ;  /* 0x000000ffffa97224 */ /* 0x010fe200078e000f */
[----:B------:R-:W-:Y:S02]  /*a43c0*/  MOV R168, R14 ;  /* 0x0000000e00a87202 */ /* 0x000fe40000000f00 */
        /* <DEDUP_REMOVED lines=36> */
[C---:B----4-:R-:W-:Y:S08]  /*a4610*/  HMMA.1688.F32.TF32 R188, R228.reuse, R54, R184 ;  /* 0x00000036e4bc723c */ /* 0x050ff000000810b8 */
[C---:B------:R-:W-:Y:S03]  /*a4620*/  HMMA.1688.F32.TF32 R184, R228.reuse, R50, R224 ;  /* 0x00000032e4b8723c */ /* 0x040fe600000810e0 */
[----:B------:R-:W-:Y:S04]  /*a4630*/  STL.64 [R1+0x2c70], R192 ;  /* 0x002c70c001007387 */ /* 0x000fe80000100a00 */
[----:B------:R-:W-:Y:S04]  /*a4640*/  STL.64 [R1+0x2c78], R194 ;  /* 0x002c78c201007387 */ /* 0x000fe80000100a00 */
        /* <DEDUP_REMOVED lines=20> */
[----:B------:R-:W-:Y:S03]  /*a4790*/  HMMA.1688.F32.TF32 R156, R228, R26, R156 ;  /* 0x0000001ae49c723c */ /* 0x000fe6000008109c */
[----:B------:R-:W-:-:S02]  /*a47a0*/  IMAD.MOV.U32 R133, RZ, RZ, R4 ;  /* 0x000000ffff857224 */ /* 0x000fc400078e0004 */
[----:B------:R-:W-:Y:S02]  /*a47b0*/  IMAD.MOV.U32 R132, RZ, RZ, R5 ;  /* 0x000000ffff847224 */ /* 0x000fe400078e0005 */
[----:B------:R-:W-:Y:S02]  /*a47c0*/  IMAD.MOV.U32 R129, RZ, RZ, R6 ;  /* 0x000000ffff817224 */ /* 0x000fe400078e0006 */
[----:B------:R-:W-:Y:S02]  /*a47d0*/  IMAD.MOV.U32 R128, RZ, RZ, R7 ;  /* 0x000000ffff807224 */ /* 0x000fe400078e0007 */
[C---:B------:R-:W-:Y:S01]  /*a47e0*/  HMMA.1688.F32.TF32 R4, R228.reuse, R10, R148 ;  /* 0x0000000ae404723c */ /* 0x040fe20000081094 */
[----:B------:R-:W-:Y:S04]  /*a47f0*/  STL.64 [R1+0x2bf0], R160 ;  /* 0x002bf0a001007387 */ /* 0x000fe80000100a00 */
[----:B------:R-:W-:Y:S03]  /*a4800*/  STL.64 [R1+0x2bf8], R162 ;  /* 0x002bf8a201007387 */ /* 0x000fe60000100a00 */
[----:B------:R-:W-:Y:S01]  /*a4810*/  HMMA.1688.F32.TF32 R144, R228, R18, R144 ;  /* 0x00000012e490723c */ /* 0x000fe20000081090 */
[----:B------:R-:W-:Y:S04]  /*a4820*/  STL.64 [R1+0x2be0], R156 ;  /* 0x002be09c01007387 */ /* 0x000fe80000100a00 */
[----:B------:R-:W-:Y:S06]  /*a4830*/  STL.64 [R1+0x2be8], R158 ;  /* 0x002be89e01007387 */ /* 0x000fec0000100a00 */
[----:B------:R-:W-:Y:S01]  /*a4840*/  MOV R120, R4 ;  /* 0x0000000400787202 */ /* 0x000fe20000000f00 */
[----:B------:R2:W-:Y:S01]  /*a4850*/  STL.64 [R1+0x2bc8], R6 ;  /* 0x002bc80601007387 */ /* 0x0005e20000100a00 */
[----:B------:R-:W-:-:S02]  /*a4860*/  IMAD.MOV.U32 R121, RZ, RZ, R5 ;  /* 0x000000ffff797224 */ /* 0x000fc400078e0005 */
[----:B--2---:R-:W-:Y:S04]  /*a4870*/  HMMA.1688.F32.TF32 R4, R228, R14, R140 ;  /* 0x0000000ee404723c */ /* 0x004fe8000008108c */
[----:B------:R-:W-:Y:S04]  /*a4880*/  STL.64 [R1+0x2bb0], R144 ;  /* 0x002bb09001007387 */ /* 0x000fe80000100a00 */
[----:B------:R-:W-:Y:S01]  /*a4890*/  STL.64 [R1+0x2bb8], R146 ;  /* 0x002bb89201007387 */ /* 0x000fe20000100a00 */
[----:B------:R-:W-:Y:S01]  /*a48a0*/  LOP3.LUT R21, R3, 0x20, RZ, 0x3c, !PT ;  /* 0x0000002003157812 */ /* 0x000fe200078e3cff */
[----:B-1----:R-:W-:Y:S02]  /*a48b0*/  HMMA.1688.F32.TF32 R140, R232, R130, R244 ;  /* 0x00000082e88c723c */ /* 0x002fe400000810f4 */
[----:B------:R-:W-:Y:S04]  /*a48c0*/  LDS R228, [R3+UR6+0x86080] ;  /* 0x0860800603e47984 */ /* 0x000fe80008000800 */
[----:B------:R-:W-:Y:S04]  /*a48d0*/  LDS R230, [R3+UR6+0x87080] ;  /* 0x0870800603e67984 */ /* 0x000fe80008000800 */
[----:B------:R-:W-:Y:S01]  /*a48e0*/  LDS R229, [R21+UR6+0x86080] ;  /* 0x0860800615e57984 */ /* 0x000fe20008000800 */
[----:B------:R-:W-:-:S03]  /*a48f0*/  IMAD.MOV.U32 R125, RZ, RZ, R6 ;  /* 0x000000ffff7d7224 */ /* 0x000fc600078e0006 */
[----:B------:R1:W-:Y:S01]  /*a4900*/  STL.64 [R1+0x1fb0], R4 ;  /* 0x001fb00401007387 */ /* 0x0003e20000100a00 */
[----:B------:R-:W-:-:S03]  /*a4910*/  IMAD.MOV.U32 R124, RZ, RZ, R7 ;  /* 0x000000ffff7c7224 */ /* 0x000fc600078e0007 */
[----:B------:R-:W2:Y:S01]  /*a4920*/  LDS R231, [R21+UR6+0x87080] ;  /* 0x0870800615e77984 */ /* 0x000ea20008000800 */
[C---:B-1----:R-:W-:Y:S08]  /*a4930*/  HMMA.1688.F32.TF32 R4, R232.reuse, R134, R136 ;  /* 0x00000086e804723c */ /* 0x042ff00000081088 */
[----:B------:R-:W-:Y:S11]  /*a4940*/  HMMA.1688.F32.TF32 R136, R232, R126, R236 ;  /* 0x0000007ee888723c */ /* 0x000ff600000810ec */
[----:B------:R-:W-:Y:S01]  /*a4950*/  IMAD.MOV.U32 R117, RZ, RZ, R6 ;  /* 0x000000ffff757224 */ /* 0x000fe200078e0006 */
[----:B------:R1:W-:Y:S01]  /*a4960*/  STL.64 [R1+0x2ba0], R4 ;  /* 0x002ba00401007387 */ /* 0x0003e20000100a00 */
[----:B------:R-:W-:-:S02]  /*a4970*/  IMAD.MOV.U32 R116, RZ, RZ, R7 ;  /* 0x000000ffff747224 */ /* 0x000fc400078e0007 */
[----:B-1----:R-:W-:Y:S01]  /*a4980*/  HMMA.1688.F32.TF32 R4, R232, R122, R248 ;  /* 0x0000007ae804723c */ /* 0x002fe200000810f8 */
[----:B------:R-:W-:Y:S04]  /*a4990*/  STL.64 [R1+0x2b90], R140 ;  /* 0x002b908c01007387 */ /* 0x000fe80000100a00 */
[----:B------:R-:W-:Y:S04]  /*a49a0*/  STL.64 [R1+0x2b98], R142 ;  /* 0x002b988e01007387 */ /* 0x000fe80000100a00 */
[----:B------:R-:W-:Y:S04]  /*a49b0*/  STL.64 [R1+0x2b80], R136 ;  /* 0x002b808801007387 */ /* 0x000fe80000100a00 */
[----:B------:R-:W-:Y:S06]  /*a49c0*/  STL.64 [R1+0x2b88], R138 ;  /* 0x002b888a01007387 */ /* 0x000fec0000100a00 */
[----:B------:R-:W-:Y:S01]  /*a49d0*/  IMAD.MOV.U32 R9, RZ, RZ, R6 ;  /* 0x000000ffff097224 */ /* 0x000fe200078e0006 */
[----:B------:R1:W-:Y:S01]  /*a49e0*/  STL.64 [R1+0x2b70], R4 ;  /* 0x002b700401007387 */ /* 0x0003e20000100a00 */
[----:B------:R-:W-:-:S03]  /*a49f0*/  IMAD.MOV.U32 R8, RZ, RZ, R7 ;  /* 0x000000ffff087224 */ /* 0x000fc600078e0007 */
[----:B------:R-:W3:Y:S01]  /*a4a00*/  LDL.LU R248, [R1+0x1b10] ;  /* 0x001b100001f87983 */ /* 0x000ee20000300800 */
[----:B-1----:R-:W-:-:S15]  /*a4a10*/  HMMA.1688.F32.TF32 R4, R232, R118, R240 ;  /* 0x00000076e804723c */ /* 0x002fde00000810f0 */
[----:B------:R-:W-:-:S04]  /*a4a20*/  NOP ;  /* 0x0000000000007918 */ /* 0x000fc80000000000 */
        /* <DEDUP_REMOVED lines=107> */
[C---:B-1----:R-:W-:Y:S08]  /*a50e0*/  HMMA.1688.F32.TF32 R4, R232.reuse, R110, R220 ;  /* 0x0000006ee804723c */ /* 0x042ff000000810dc */
[C---:B----4-:R-:W-:Y:S08]  /*a50f0*/  HMMA.1688.F32.TF32 R216, R232.reuse, R114, R216 ;  /* 0x00000072e8d8723c */ /* 0x050ff000000810d8 */
[C---:B------:R-:W-:Y:S11]  /*a5100*/  HMMA.1688.F32.TF32 R212, R232.reuse, R106, R212 ;  /* 0x0000006ae8d4723c */ /* 0x040ff600000810d4 */
[----:B------:R-:W-:Y:S04]  /*a5110*/  STL.64 [R1+0x2b50], R216 ;  /* 0x002b50d801007387 */ /* 0x000fe80000100a00 */
[----:B------:R-:W-:Y:S04]  /*a5120*/  STL.64 [R1+0x2b58], R218 ;  /* 0x002b58da01007387 */ /* 0x000fe80000100a00 */
[----:B------:R-:W-:Y:S04]  /*a5130*/  STL.64 [R1+0x2b40], R4 ;  /* 0x002b400401007387 */ /* 0x000fe80000100a00 */
[----:B------:R1:W-:Y:S02]  /*a5140*/  STL.64 [R1+0x2b48], R6 ;  /* 0x002b480601007387 */ /* 0x0003e40000100a00 */
[----:B-1----:R-:W-:Y:S02]  /*a5150*/  HMMA.1688.F32.TF32 R4, R232, R102, R208 ;  /* 0x00000066e804723c */ /* 0x002fe400000810d0 */
[----:B------:R-:W-:Y:S04]  /*a5160*/  STL.64 [R1+0x2b30], R212 ;  /* 0x002b30d401007387 */ /* 0x000fe80000100a00 */
[----:B------:R-:W-:-:S13]  /*a5170*/  STL.64 [R1+0x2b38], R214 ;  /* 0x002b38d601007387 */ /* 0x000fda0000100a00 */
[----:B------:R-:W-:Y:S04]  /*a5180*/  STL.64 [R1+0x2b20], R4 ;  /* 0x002b200401007387 */ /* 0x000fe80000100a00 */
[----:B------:R1:W-:Y:S02]  /*a5190*/  STL.64 [R1+0x2b28], R6 ;  /* 0x002b280601007387 */ /* 0x0003e40000100a00 */
[C---:B-1----:R-:W-:Y:S08]  /*a51a0*/  HMMA.1688.F32.TF32 R4, R232.reuse, R98, R204 ;  /* 0x00000062e804723c */ /* 0x042ff000000810cc */
[C---:B------:R-:W-:Y:S08]  /*a51b0*/  HMMA.1688.F32.TF32 R200, R232.reuse, R94, R200 ;  /* 0x0000005ee8c8723c */ /* 0x040ff000000810c8 */
[C---:B------:R-:W-:Y:S03]  /*a51c0*/  HMMA.1688.F32.TF32 R196, R232.reuse, R90, R196 ;  /* 0x0000005ae8c4723c */ /* 0x040fe600000810c4 */
        /* <DEDUP_REMOVED lines=55> */
[----:B------:R1:W-:Y:S04]  /*a5540*/  STL.64 [R1+0x29e0], R140 ;  /* 0x0029e08c01007387 */ /* 0x0003e80000100a00 */
[----:B------:R2:W-:Y:S04]  /*a5550*/  STL.64 [R1+0x29e8], R142 ;  /* 0x0029e88e01007387 */ /* 0x0005e80000100a00 */
        /* <DEDUP_REMOVED lines=116> */
[----:B------:R-:W-:Y:S08]  /*a5ca0*/  HMMA.1688.F32.TF32 R196, R228, R110, R196 ;  /* 0x0000006ee4c4723c */ /* 0x000ff000000810c4 */
[----:B----4-:R-:W-:Y:S01]  /*a5cb0*/  HMMA.1688.F32.TF32 R4, R232, R14, R4 ;  /* 0x0000000ee804723c */ /* 0x010fe20000081004 */
[----:B------:R-:W-:Y:S04]  /*a5cc0*/  LDS R232, [R174+UR6+0x86080] ;  /* 0x08608006aee87984 */ /* 0x000fe80008000800 */
[----:B------:R-:W-:Y:S03]  /*a5cd0*/  LDS R234, [R174+UR6+0x87080] ;  /* 0x08708006aeea7984 */ /* 0x000fe60008000800 */
[C---:B------:R-:W-:Y:S01]  /*a5ce0*/  HMMA.1688.F32.TF32 R212, R228.reuse, R126, R212 ;  /* 0x0000007ee4d4723c */ /* 0x040fe200000810d4 */
[----:B------:R-:W-:Y:S04]  /*a5cf0*/  LDS R233, [R175+UR6+0x86080] ;  /* 0x08608006afe97984 */ /* 0x000fe80008000800 */
[----:B------:R-:W1:Y:S03]  /*a5d00*/  LDS R235, [R175+UR6+0x87080] ;  /* 0x08708006afeb7984 */ /* 0x000e660008000800 */
[C---:B------:R-:W-:Y:S03]  /*a5d10*/  HMMA.1688.F32.TF32 R216, R228.reuse, R134, R216 ;  /* 0x00000086e4d8723c */ /* 0x040fe600000810d8 */
[----:B------:R-:W-:Y:S04]  /*a5d20*/  STL.64 [R1+0x1fa0], R4 ;  /* 0x001fa00401007387 */ /* 0x000fe80000100a00 */
[----:B------:R2:W-:Y:S02]  /*a5d30*/  STL.64 [R1+0x1fa8], R6 ;  /* 0x001fa80601007387 */ /* 0x0005e40000100a00 */
[C---:B--2---:R-:W-:Y:S10]  /*a5d40*/  HMMA.1688.F32.TF32 R4, R228.reuse, R130, R220 ;  /* 0x00000082e404723c */ /* 0x044ff400000810dc */
[----:B------:R-:W-:Y:S04]  /*a5d50*/  STL.64 [R1+0x1f90], R216 ;  /* 0x001f90d801007387 */ /* 0x000fe80000100a00 */
[----:B------:R-:W-:Y:S01]  /*a5d60*/  STL.64 [R1+0x1f98], R218 ;  /* 0x001f98da01007387 */ /* 0x000fe20000100a00 */
[C---:B------:R-:W-:Y:S04]  /*a5d70*/  HMMA.1688.F32.TF32 R208, R228.reuse, R122, R208 ;  /* 0x0000007ae4d0723c */ /* 0x040fe800000810d0 */
[----:B------:R-:W-:Y:S04]  /*a5d80*/  STL.64 [R1+0x1f80], R4 ;  /* 0x001f800401007387 */ /* 0x000fe80000100a00 */
[----:B------:R2:W-:Y:S02]  /*a5d90*/  STL.64 [R1+0x1f88], R6 ;  /* 0x001f880601007387 */ /* 0x0005e40000100a00 */
[C---:B--2---:R-:W-:Y:S02]  /*a5da0*/  HMMA.1688.F32.TF32 R4, R228.reuse, R118, R204 ;  /* 0x00000076e404723c */ /* 0x044fe400000810cc */
[----:B------:R-:W-:Y:S04]  /*a5db0*/  STL.64 [R1+0x1f70], R212 ;  /* 0x001f70d401007387 */ /* 0x000fe80000100a00 */
[----:B------:R-:W-:Y:S02]  /*a5dc0*/  STL.64 [R1+0x1f78], R214 ;  /* 0x001f78d601007387 */ /* 0x000fe40000100a00 */
[C---:B------:R-:W-:Y:S02]  /*a5dd0*/  HMMA.1688.F32.TF32 R200, R228.reuse, R114, R200 ;  /* 0x00000072e4c8723c */ /* 0x040fe400000810c8 */
        /* <DEDUP_REMOVED lines=145> */
[C---:B-1----:R-:W-:Y:S08]  /*a66f0*/  HMMA.1688.F32.TF32 R148, R232.reuse, R106, R148 ;  /* 0x0000006ae894723c */ /* 0x042ff00000081094 */
[C---:B----4-:R-:W-:Y:S08]  /*a6700*/  HMMA.1688.F32.TF32 R152, R232.reuse, R110, R152 ;  /* 0x0000006ee898723c */ /* 0x050ff00000081098 */
[C---:B--2---:R-:W-:Y:S08]  /*a6710*/  HMMA.1688.F32.TF32 R164, R232.reuse, R122, R164 ;  /* 0x0000007ae8a4723c */ /* 0x044ff000000810a4 */
[----:B---3--:R-:W-:Y:S08]  /*a6720*/  HMMA.1688.F32.TF32 R176, R232, R130, R176 ;  /* 0x00000082e8b0723c */ /* 0x008ff000000810b0 */
[C---:B------:R-:W-:Y:S08]  /*a6730*/  HMMA.1688.F32.TF32 R184, R228.reuse, R18, R184 ;  /* 0x00000012e4b8723c */ /* 0x040ff000000810b8 */
[C---:B------:R-:W-:Y:S08]  /*a6740*/  HMMA.1688.F32.TF32 R196, R228.reuse, R26, R196 ;  /* 0x0000001ae4c4723c */ /* 0x040ff000000810c4 */
[C---:B------:R-:W-:Y:S08]  /*a6750*/  HMMA.1688.F32.TF32 R200, R228.reuse, R30, R200 ;  /* 0x0000001ee4c8723c */ /* 0x040ff000000810c8 */
[C---:B------:R-:W-:Y:S11]  /*a6760*/  HMMA.1688.F32.TF32 R4, R228.reuse, R22, R192 ;  /* 0x00000016e404723c */ /* 0x040ff600000810c0 */
        /* <DEDUP_REMOVED lines=24> */
[----:B------:R-:W-:Y:S04]  /*a68f0*/  STL.64 [R1+0x2848], R178 ;  /* 0x002848b201007387 */ /* 0x000fe80000100a00 */
        /* <DEDUP_REMOVED lines=17> */
[----:B--2---:R-:W-:-:S15]  /*a6a10*/  HMMA.1688.F32.TF32 R4, R232, R98, R140 ;  /* 0x00000062e804723c */ /* 0x004fde000008108c */
[----:B------:R-:W-:-:S04]  /*a6a20*/  NOP ;  /* 0x0000000000007918 */ /* 0x000fc80000000000 */
        /* <DEDUP_REMOVED lines=9> */
[----:B--2---:R-:W-:Y:S02]  /*a6ac0*/  HMMA.1688.F32.TF32 R4, R232, R86, R236 ;  /* 0x00000056e804723c */ /* 0x004fe400000810ec */
[----:B------:R-:W-:Y:S04]  /*a6ad0*/  STL.64 [R1+0x78e8], R86 ;  /* 0x0078e85601007387 */ /* 0x000fe80000100a00 */
[----:B------:R-:W-:-:S13]  /*a6ae0*/  STL.64 [R1+0x78e0], R84 ;  /* 0x0078e05401007387 */ /* 0x000fda0000100a00 */
        /* <DEDUP_REMOVED lines=8> */
[----:B------:R-:W2:-:S15]  /*a6b70*/  LDL.LU R240, [R1+0x15a0] ;  /* 0x0015a00001f07983 */ /* 0x000e9e0000300800 */
[----:B------:R-:W-:Y:S02]  /*a6b80*/  NOP ;  /* 0x0000000000007918 */ /* 0x000fe40000000000 */
        /* <DEDUP_REMOVED lines=110> */
[----:B------:R3:W-:Y:S01]  /*a7270*/  STL.64 [R1+0x78c0], R76 ;  /* 0x0078c04c01007387 */ /* 0x0007e20000100a00 */
[C---:B--2---:R-:W-:Y:S08]  /*a7280*/  HMMA.1688.F32.TF32 R80, R232.reuse, R66, R220 ;  /* 0x00000042e850723c */ /* 0x044ff000000810dc */
[C---:B---3--:R-:W-:Y:S08]  /*a7290*/  HMMA.1688.F32.TF32 R76, R232.reuse, R74, R4 ;  /* 0x0000004ae84c723c */ /* 0x048ff00000081004 */
[C---:B------:R-:W-:Y:S11]  /*a72a0*/  HMMA.1688.F32.TF32 R4, R232.reuse, R70, R216 ;  /* 0x00000046e804723c */ /* 0x040ff600000810d8 */
[----:B------:R-:W-:Y:S04]  /*a72b0*/  STL.64 [R1+0x2760], R76 ;  /* 0x0027604c01007387 */ /* 0x000fe80000100a00 */
[----:B------:R2:W-:Y:S04]  /*a72c0*/  STL.64 [R1+0x2768], R78 ;  /* 0x0027684e01007387 */ /* 0x0005e80000100a00 */
[----:B------:R-:W-:Y:S04]  /*a72d0*/  STL.64 [R1+0x2750], R4 ;  /* 0x0027500401007387 */ /* 0x000fe80000100a00 */
[----:B------:R4:W-:Y:S01]  /*a72e0*/  STL.64 [R1+0x2758], R6 ;  /* 0x0027580601007387 */ /* 0x0009e20000100a00 */
[C---:B--2---:R-:W-:Y:S08]  /*a72f0*/  HMMA.1688.F32.TF32 R76, R232.reuse, R62, R212 ;  /* 0x0000003ee84c723c */ /* 0x044ff000000810d4 */
[C---:B----4-:R-:W-:Y:S01]  /*a7300*/  HMMA.1688.F32.TF32 R4, R232.reuse, R58, R208 ;  /* 0x0000003ae804723c */ /* 0x050fe200000810d0 */
        /* <DEDUP_REMOVED lines=38> */
[----:B------:R-:W-:Y:S04]  /*a7570*/  LDS R232, [R174+UR6+0x86100] ;  /* 0x08610006aee87984 */ /* 0x000fe80008000800 */
[----:B------:R-:W-:Y:S04]  /*a7580*/  STL.64 [R1+0x2670], R76 ;  /* 0x0026704c01007387 */ /* 0x000fe80000100a00 */
[----:B------:R-:W-:Y:S04]  /*a7590*/  STL.64 [R1+0x2678], R78 ;  /* 0x0026784e01007387 */ /* 0x000fe80000100a00 */
        /* <DEDUP_REMOVED lines=164> */
[----:B------:R-:W3:Y:S01]  /*a7fe0*/  LDL.LU.64 R88, [R1+0x78f0] ;  /* 0x0078f00001587983 */ /* 0x000ee20000300a00 */
[----:B--2---:R-:W-:-:S15]  /*a7ff0*/  HMMA.1688.F32.TF32 R84, R228, R90, R84 ;  /* 0x0000005ae454723c */ /* 0x004fde0000081054 */
[----:B------:R-:W-:-:S04]  /*a8000*/  NOP ;  /* 0x0000000000007918 */ /* 0x000fc80000000000 */
[----:B------:R-:W-:Y:S04]  /*a8010*/  STL.64 [R1+0x2640], R84 ;  /* 0x0026405401007387 */ /* 0x000fe80000100a00 */
[----:B------:R2:W-:Y:S04]  /*a8020*/  STL.64 [R1+0x2648], R86 ;  /* 0x0026485601007387 */ /* 0x0005e80000100a00 */
[----:B--2---:R-:W3:Y:S04]  /*a8030*/  LDL.LU.64 R86, [R1+0x78e8] ;  /* 0x0078e80001567983 */ /* 0x004ee80000300a00 */
[----:B------:R-:W2:Y:S01]  /*a8040*/  LDL.LU.64 R84, [R1+0x78e0] ;  /* 0x0078e00001547983 */ /* 0x000ea20000300a00 */
[----:B---3--:R-:W-:-:S15]  /*a8050*/  HMMA.1688.F32.TF32 R80, R228, R86, R80 ;  /* 0x00000056e450723c */ /* 0x008fde0000081050 */
[----:B------:R-:W-:-:S04]  /*a8060*/  NOP ;  /* 0x0000000000007918 */ /* 0x000fc80000000000 */
[----:B------:R-:W-:Y:S04]  /*a8070*/  STL.64 [R1+0x2630], R80 ;  /* 0x0026305001007387 */ /* 0x000fe80000100a00 */
[----:B------:R3:W-:Y:S04]  /*a8080*/  STL.64 [R1+0x2638], R82 ;  /* 0x0026385201007387 */ /* 0x0007e80000100a00 */
[----:B---3--:R-:W4:Y:S04]  /*a8090*/  LDL.LU.64 R82, [R1+0x78d8] ;  /* 0x0078d80001527983 */ /* 0x008f280000300a00 */
[----:B------:R-:W3:Y:S01]  /*a80a0*/  LDL.LU.64 R80, [R1+0x78d0] ;  /* 0x0078d00001507983 */ /* 0x000ee20000300a00 */
[----:B----4-:R-:W-:-:S15]  /*a80b0*/  HMMA.1688.F32.TF32 R76, R228, R82, R76 ;  /* 0x00000052e44c723c */ /* 0x010fde000008104c */
[----:B------:R-:W-:-:S04]  /*a80c0*/  NOP ;  /* 0x0000000000007918 */ /* 0x000fc80000000000 */
[----:B------:R-:W-:Y:S04]  /*a80d0*/  STL.64 [R1+0x2620], R76 ;  /* 0x0026204c01007387 */ /* 0x000fe80000100a00 */
[----:B------:R4:W-:Y:S04]  /*a80e0*/  STL.64 [R1+0x2628], R78 ;  /* 0x0026284e01007387 */ /* 0x0009e80000100a00 */
[----:B----4-:R-:W4:Y:S01]  /*a80f0*/  LDL.LU.64 R78, [R1+0x78c8] ;  /* 0x0078c800014e7983 */ /* 0x010f220000300a00 */
[C---:B------:R-:W-:Y:S03]  /*a8100*/  HMMA.1688.F32.TF32 R240, R228.reuse, R74, R240 ;  /* 0x0000004ae4f0723c */ /* 0x040fe600000810f0 */
[----:B------:R-:W2:Y:S05]  /*a8110*/  LDL.LU.64 R76, [R1+0x78c0] ;  /* 0x0078c000014c7983 */ /* 0x000eaa0000300a00 */
[C---:B------:R-:W-:Y:S08]  /*a8120*/  HMMA.1688.F32.TF32 R216, R228.reuse, R70, R216 ;  /* 0x00000046e4d8723c */ /* 0x040ff000000810d8 */
[C---:B------:R-:W-:Y:S08]  /*a8130*/  HMMA.1688.F32.TF32 R220, R228.reuse, R66, R220 ;  /* 0x00000042e4dc723c */ /* 0x040ff000000810dc */
[C---:B------:R-:W-:Y:S08]  /*a8140*/  HMMA.1688.F32.TF32 R180, R228.reuse, R26, R180 ;  /* 0x0000001ae4b4723c */ /* 0x040ff000000810b4 */
[C---:B------:R-:W-:Y:S08]  /*a8150*/  HMMA.1688.F32.TF32 R176, R228.reuse, R22, R176 ;  /* 0x00000016e4b0723c */ /* 0x040ff000000810b0 */
[C---:B------:R-:W-:Y:S08]  /*a8160*/  HMMA.1688.F32.TF32 R168, R228.reuse, R10, R168 ;  /* 0x0000000ae4a8723c */ /* 0x040ff000000810a8 */
[C---:B------:R-:W-:Y:S08]  /*a8170*/  HMMA.1688.F32.TF32 R164, R228.reuse, R18, R164 ;  /* 0x00000012e4a4723c */ /* 0x040ff000000810a4 */
[----:B------:R-:W-:Y:S08]  /*a8180*/  HMMA.1688.F32.TF32 R160, R228, R14, R160 ;  /* 0x0000000ee4a0723c */ /* 0x000ff000000810a0 */
[C---:B-1----:R-:W-:Y:S08]  /*a8190*/  HMMA.1688.F32.TF32 R156, R232.reuse, R134, R156 ;  /* 0x00000086e89c723c */ /* 0x042ff0000008109c */
        /* <DEDUP_REMOVED lines=73> */
[----:B------:R-:W-:Y:S04]  /*a8630*/  LDS R229, [R21+UR6+0x86180] ;  /* 0x0861800615e57984 */ /* 0x000fe80008000800 */
        /* <DEDUP_REMOVED lines=102> */
[----:B------:R-:W1:Y:S01]  /*a8ca0*/  LDS R231, [R21+UR6+0x87180] ;  /* 0x0871800615e77984 */ /* 0x000e620008000800 */
[C---:B--2---:R-:W-:Y:S08]  /*a8cb0*/  HMMA.1688.F32.TF32 R184, R232.reuse, R66, R184 ;  /* 0x00000042e8b8723c */ /* 0x044ff000000810b8 */
[C---:B---3--:R-:W-:Y:S08]  /*a8cc0*/  HMMA.1688.F32.TF32 R188, R232.reuse, R70, R188 ;  /* 0x00000046e8bc723c */ /* 0x048ff000000810bc */
        /* <DEDUP_REMOVED lines=69> */
[C---:B-1----:R-:W-:Y:S03]  /*a9120*/  HMMA.1688.F32.TF32 R136, R228.reuse, R134, R248 ;  /* 0x00000086e488723c */ /* 0x042fe600000810f8 */
        /* <DEDUP_REMOVED lines=113> */
[----:B------:R-:W-:Y:S01]  /*a9840*/  STL.64 [R1+0x19b0], R216 ;  /* 0x0019b0d801007387 */ /* 0x000fe20000100a00 */
[C---:B------:R-:W-:Y:S03]  /*a9850*/  HMMA.1688.F32.TF32 R212, R228.reuse, R122, R212 ;  /* 0x0000007ae4d4723c */ /* 0x040fe600000810d4 */
[----:B------:R2:W-:Y:S05]  /*a9860*/  STL.64 [R1+0x19b8], R218 ;  /* 0x0019b8da01007387 */ /* 0x0005ea0000100a00 */
[C---:B--2---:R-:W-:Y:S08]  /*a9870*/  HMMA.1688.F32.TF32 R216, R228.reuse, R126, R220 ;  /* 0x0000007ee4d8723c */ /* 0x044ff000000810dc */
[C---:B------:R-:W-:Y:S08]  /*a9880*/  HMMA.1688.F32.TF32 R196, R228.reuse, R106, R196 ;  /* 0x0000006ae4c4723c */ /* 0x040ff000000810c4 */
        /* <DEDUP_REMOVED lines=9> */
[----:B------:R-:W-:Y:S04]  /*a9920*/  STL.64 [R1+0x1600], R204 ;  /* 0x001600cc01007387 */ /* 0x000fe80000100a00 */
[----:B------:R-:W-:Y:S04]  /*a9930*/  STL.64 [R1+0x1608], R206 ;  /* 0x001608ce01007387 */ /* 0x000fe80000100a00 */
[----:B------:R-:W-:Y:S04]  /*a9940*/  STL.64 [R1+0x1580], R200 ;  /* 0x001580c801007387 */ /* 0x000fe80000100a00 */
[----:B------:R-:W-:Y:S04]  /*a9950*/  STL.64 [R1+0x1588], R202 ;  /* 0x001588ca01007387 */ /* 0x000fe80000100a00 */
[----:B------:R-:W-:Y:S04]  /*a9960*/  STL.64 [R1+0x1520], R196 ;  /* 0x001520c401007387 */ /* 0x000fe80000100a00 */
[----:B------:R-:W-:Y:S04]  /*a9970*/  STL.64 [R1+0x1528], R198 ;  /* 0x001528c601007387 */ /* 0x000fe80000100a00 */
[----:B------:R-:W-:Y:S04]  /*a9980*/  STL.64 [R1+0x14a8], R194 ;  /* 0x0014a8c201007387 */ /* 0x000fe80000100a00 */
[----:B------:R2:W-:Y:S04]  /*a9990*/  STL [R1+0x756c], R105 ;  /* 0x00756c6901007387 */ /* 0x0005e80000100800 */
[----:B------:R3:W-:Y:S04]  /*a99a0*/  STL [R1+0x7568], R104 ;  /* 0x0075686801007387 */ /* 0x0007e80000100800 */
[----:B------:R-:W-:Y:S01]  /*a99b0*/  STL.64 [R1+0x2310], R188 ;  /* 0x002310bc01007387 */ /* 0x000fe20000100a00 */
[----:B--2---:R-:W-:-:S03]  /*a99c0*/  IMAD.MOV.U32 R105, RZ, RZ, R186 ;  /* 0x000000ffff697224 */ /* 0x004fc600078e00ba */
[----:B------:R-:W-:Y:S01]  /*a99d0*/  STL.64 [R1+0x2318], R190 ;  /* 0x002318be01007387 */ /* 0x000fe20000100a00 */
[----:B---3--:R-:W-:-:S03]  /*a99e0*/  IMAD.MOV.U32 R104, RZ, RZ, R187 ;  /* 0x000000ffff687224 */ /* 0x008fc600078e00bb */
[----:B------:R2:W-:Y:S01]  /*a99f0*/  STL.64 [R1+0x2300], R184 ;  /* 0x002300b801007387 */ /* 0x0005e20000100a00 */
[C---:B------:R-:W-:Y:S08]  /*a9a00*/  HMMA.1688.F32.TF32 R180, R228.reuse, R86, R180 ;  /* 0x00000056e4b4723c */ /* 0x040ff000000810b4 */
[C---:B--2---:R-:W-:Y:S08]  /*a9a10*/  HMMA.1688.F32.TF32 R184, R228.reuse, R90, R224 ;  /* 0x0000005ae4b8723c */ /* 0x044ff000000810e0 */
        /* <DEDUP_REMOVED lines=9> */
[----:B------:R-:W-:Y:S01]  /*a9ab0*/  STL.64 [R1+0x22c0], R168 ;  /* 0x0022c0a801007387 */ /* 0x000fe20000100a00 */
[----:B------:R-:W-:Y:S03]  /*a9ac0*/  HMMA.1688.F32.TF32 R136, R228, R46, R136 ;  /* 0x0000002ee488723c */ /* 0x000fe60000081088 */
        /* <DEDUP_REMOVED lines=13> */
[----:B------:R-:W-:Y:S01]  /*a9ba0*/  STL.64 [R1+0x2250], R140 ;  /* 0x0022508c01007387 */ /* 0x000fe20000100a00 */
[----:B------:R-:W-:-:S03]  /*a9bb0*/  MOV R248, R243 ;  /* 0x000000f300f87202 */ /* 0x000fc60000000f00 */
[----:B------:R3:W-:Y:S01]  /*a9bc0*/  STL.64 [R1+0x2258], R142 ;  /* 0x0022588e01007387 */ /* 0x0007e20000100a00 */
[----:B--2---:R-:W-:Y:S01]  /*a9bd0*/  HMMA.1688.F32.TF32 R144, R228, R42, R244 ;  /* 0x0000002ae490723c */ /* 0x004fe200000810f4 */
[----:B------:R-:W-:Y:S02]  /*a9be0*/  IMAD.MOV.U32 R249, RZ, RZ, R242 ;  /* 0x000000fffff97224 */ /* 0x000fe400078e00f2 */
[----:B------:R-:W-:Y:S02]  /*a9bf0*/  IMAD.MOV.U32 R250, RZ, RZ, R6 ;  /* 0x000000fffffa7224 */ /* 0x000fe400078e0006 */
[----:B------:R-:W-:-:S03]  /*a9c00*/  IMAD.MOV.U32 R251, RZ, RZ, R5 ;  /* 0x000000fffffb7224 */ /* 0x000fc600078e0005 */
[C---:B---3--:R-:W-:Y:S01]  /*a9c10*/  HMMA.1688.F32.TF32 R140, R228.reuse, R38, R236 ;  /* 0x00000026e48c723c */ /* 0x048fe200000810ec */
[----:B------:R-:W-:Y:S04]  /*a9c20*/  STL.64 [R1+0x2240], R136 ;  /* 0x0022408801007387 */ /* 0x000fe80000100a00 */
[----:B------:R2:W-:Y:S03]  /*a9c30*/  STL.64 [R1+0x2248], R138 ;  /* 0x0022488a01007387 */ /* 0x0005e60000100a00 */
[----:B--2---:R-:W-:Y:S03]  /*a9c40*/  HMMA.1688.F32.TF32 R136, R228, R34, R248 ;  /* 0x00000022e488723c */ /* 0x004fe600000810f8 */
[----:B------:R2:W-:Y:S04]  /*a9c50*/  STL.64 [R1+0x2230], R144 ;  /* 0x0022309001007387 */ /* 0x0005e80000100a00 */
[----:B------:R3:W-:Y:S04]  /*a9c60*/  STL.64 [R1+0x2238], R146 ;  /* 0x0022389201007387 */ /* 0x0007e80000100a00 */
[----:B------:R4:W-:Y:S04]  /*a9c70*/  STL.64 [R1+0x2220], R140 ;  /* 0x0022208c01007387 */ /* 0x0009e80000100a00 */
[----:B------:R1:W-:Y:S04]  /*a9c80*/  STL.64 [R1+0x2228], R142 ;  /* 0x0022288e01007387 */ /* 0x0003e80000100a00 */
[----:B------:R-:W4:Y:S04]  /*a9c90*/  LDL.LU R236, [R1+0xea0] ;  /* 0x000ea00001ec7983 */ /* 0x000f280000300800 */
[----:B------:R-:W4:Y:S04]  /*a9ca0*/  LDL.LU R237, [R1+0xea4] ;  /* 0x000ea40001ed7983 */ /* 0x000f280000300800 */
[----:B------:R-:W4:Y:S04]  /*a9cb0*/  LDL.LU R238, [R1+0xea8] ;  /* 0x000ea80001ee7983 */ /* 0x000f280000300800 */
[----:B------:R-:W4:Y:S01]  /*a9cc0*/  LDL.LU R239, [R1+0xeac] ;  /* 0x000eac0001ef7983 */ /* 0x000f220000300800 */
[----:B------:R-:W-:-:S03]  /*a9cd0*/  MOV R243, R136 ;  /* 0x0000008800f37202 */ /* 0x000fc60000000f00 */
        /* <DEDUP_REMOVED lines=87> */
[----:B----4-:R-:W4:Y:S04]  /*aa250*/  LDL.LU R140, [R1+0xed0] ;  /* 0x000ed000018c7983 */ /* 0x010f280000300800 */
[----:B------:R-:W4:Y:S04]  /*aa260*/  LDL.LU R141, [R1+0xed4] ;  /* 0x000ed400018d7983 */ /* 0x000f280000300800 */
[----:B-1----:R-:W4:Y:S04]  /*aa270*/  LDL.LU R142, [R1+0xed8] ;  /* 0x000ed800018e7983 */ /* 0x002f280000300800 */
[----:B------:R-:W4:Y:S04]  /*aa280*/  LDL.LU R143, [R1+0xedc] ;  /* 0x000edc00018f7983 */ /* 0x000f280000300800 */
[----:B------:R-:W4:Y:S04]  /*aa290*/  LDL.LU R248, [R1+0xe90] ;  /* 0x000e900001f87983 */ /* 0x000f280000300800 */
[----:B------:R-:W4:Y:S04]  /*aa2a0*/  LDL.LU R249, [R1+0xe94] ;  /* 0x000e940001f97983 */ /* 0x000f280000300800 */
[----:B------:R-:W4:Y:S04]  /*aa2b0*/  LDL.LU R250, [R1+0xe98] ;  /* 0x000e980001fa7983 */ /* 0x000f280000300800 */
[----:B------:R-:W4:Y:S04]  /*aa2c0*/  LDL.LU R251, [R1+0xe9c] ;  /* 0x000e9c0001fb7983 */ /* 0x000f280000300800 */
[----:B------:R-:W-:Y:S01]  /*aa2d0*/  STL.64 [R1+0x7840], R242 ;  /* 0x007840f201007387 */ /* 0x000fe20000100a00 */
[C---:B---3--:R-:W-:Y:S08]  /*aa2e0*/  HMMA.1688.F32.TF32 R148, R232.reuse, R90, R148 ;  /* 0x0000005ae894723c */ /* 0x048ff00000081094 */
[C---:B--2---:R-:W-:Y:S08]  /*aa2f0*/  HMMA.1688.F32.TF32 R160, R232.reuse, R102, R160 ;  /* 0x00000066e8a0723c */ /* 0x044ff000000810a0 */
        /* <DEDUP_REMOVED lines=8> */
[----:B------:R-:W-:Y:S11]  /*aa380*/  HMMA.1688.F32.TF32 R212, R228, R26, R212 ;  /* 0x0000001ae4d4723c */ /* 0x000ff600000810d4 */
[----:B------:R-:W-:Y:S04]  /*aa390*/  STL.64 [R1+0x2200], R216 ;  /* 0x002200d801007387 */ /* 0x000fe80000100a00 */
[----:B------:R-:W-:Y:S01]  /*aa3a0*/  STL.64 [R1+0x2208], R218 ;  /* 0x002208da01007387 */ /* 0x000fe20000100a00 */
[----:B------:R-:W-:-:S02]  /*aa3b0*/  IMAD.MOV.U32 R108, RZ, RZ, R200 ;  /* 0x000000ffff6c7224 */ /* 0x000fc400078e00c8 */
[----:B------:R-:W-:Y:S01]  /*aa3c0*/  IMAD.MOV.U32 R109, RZ, RZ, R201 ;  /* 0x000000ffff6d7224 */ /* 0x000fe200078e00c9 */
[----:B------:R-:W-:Y:S04]  /*aa3d0*/  STL.64 [R1+0x21f0], R212 ;  /* 0x0021f0d401007387 */ /* 0x000fe80000100a00 */
[----:B------:R-:W-:Y:S04]  /*aa3e0*/  STL.64 [R1+0x21f8], R214 ;  /* 0x0021f8d601007387 */ /* 0x000fe80000100a00 */
[----:B------:R-:W-:Y:S04]  /*aa3f0*/  STL.64 [R1+0x21e0], R208 ;  /* 0x0021e0d001007387 */ /* 0x000fe80000100a00 */
[----:B------:R-:W-:Y:S04]  /*aa400*/  STL.64 [R1+0x21e8], R210 ;  /* 0x0021e8d201007387 */ /* 0x000fe80000100a00 */
[----:B------:R-:W-:Y:S04]  /*aa410*/  STL.64 [R1+0x21d0], R204 ;  /* 0x0021d0cc01007387 */ /* 0x000fe80000100a00 */
[----:B------:R-:W-:Y:S04]  /*aa420*/  STL.64 [R1+0x21d8], R206 ;  /* 0x0021d8ce01007387 */ /* 0x000fe80000100a00 */
[----:B------:R1:W-:Y:S02]  /*aa430*/  STL.64 [R1+0x21c8], R202 ;  /* 0x0021c8ca01007387 */ /* 0x0003e40000100a00 */
[----:B-1----:R-:W-:Y:S02]  /*aa440*/  HMMA.1688.F32.TF32 R200, R228, R14, R196 ;  /* 0x0000000ee4c8723c */ /* 0x002fe400000810c4 */
[----:B------:R-:W-:Y:S04]  /*aa450*/  LDS R228, [R3+UR6+0x86200] ;  /* 0x0862000603e47984 */ /* 0x000fe80008000800 */
[----:B------:R-:W-:Y:S02]  /*aa460*/  LDS R230, [R3+UR6+0x87200] ;  /* 0x0872000603e67984 */ /* 0x000fe40008000800 */
[C---:B------:R-:W-:Y:S02]  /*aa470*/  HMMA.1688.F32.TF32 R196, R232.reuse, R134, R192 ;  /* 0x00000086e8c4723c */ /* 0x040fe400000810c0 */
[----:B------:R-:W-:Y:S04]  /*aa480*/  LDS R229, [R21+UR6+0x86200] ;  /* 0x0862000615e57984 */ /* 0x000fe80008000800 */
[----:B------:R-:W1:Y:S02]  /*aa490*/  LDS R231, [R21+UR6+0x87200] ;  /* 0x0872000615e77984 */ /* 0x000e640008000800 */
[C---:B------:R-:W-:Y:S08]  /*aa4a0*/  HMMA.1688.F32.TF32 R192, R232.reuse, R130, R188 ;  /* 0x00000082e8c0723c */ /* 0x040ff000000810bc */
[C---:B------:R-:W-:Y:S08]  /*aa4b0*/  HMMA.1688.F32.TF32 R188, R232.reuse, R126, R184 ;  /* 0x0000007ee8bc723c */ /* 0x040ff000000810b8 */
        /* <DEDUP_REMOVED lines=11> */
[----:B------:R-:W-:Y:S01]  /*aa570*/  STL.64 [R1+0x2198], R190 ;  /* 0x002198be01007387 */ /* 0x000fe20000100a00 */
[C---:B----4-:R-:W-:Y:S03]  /*aa580*/  HMMA.1688.F32.TF32 R140, R232.reuse, R82, R140 ;  /* 0x00000052e88c723c */ /* 0x050fe6000008108c */
        /* <DEDUP_REMOVED lines=114> */
[----:B------:R-:W-:Y:S01]  /*aacb0*/  IMAD.MOV.U32 R249, RZ, RZ, R7 ;  /* 0x000000fffff97224 */ /* 0x000fe200078e0007 */
[----:B------:R-:W-:Y:S01]  /*aacc0*/  MOV R250, R2 ;  /* 0x0000000200fa7202 */ /* 0x000fe20000000f00 */
[----:B------:R-:W-:-:S02]  /*aacd0*/  IMAD.MOV.U32 R248, RZ, RZ, R252 ;  /* 0x000000fffff87224 */ /* 0x000fc400078e00fc */
[----:B------:R-:W-:Y:S01]  /*aace0*/  IMAD.MOV.U32 R251, RZ, RZ, R0 ;  /* 0x000000fffffb7224 */ /* 0x000fe200078e0000 */
[C---:B--2---:R-:W-:Y:S08]  /*aacf0*/  HMMA.1688.F32.TF32 R192, R232.reuse, R50, R192 ;  /* 0x00000032e8c0723c */ /* 0x044ff000000810c0 */
[C---:B---3--:R-:W-:Y:S08]  /*aad00*/  HMMA.1688.F32.TF32 R200, R232.reuse, R58, R200 ;  /* 0x0000003ae8c8723c */ /* 0x048ff000000810c8 */
[C---:B----4-:R-:W-:Y:S08]  /*aad10*/  HMMA.1688.F32.TF32 R204, R232.reuse, R62, R204 ;  /* 0x0000003ee8cc723c */ /* 0x050ff000000810cc */
[----:B------:R-:W-:Y:S01]  /*aad20*/  HMMA.1688.F32.TF32 R196, R232, R54, R196 ;  /* 0x00000036e8c4723c */ /* 0x000fe200000810c4 */
[----:B------:R-:W-:-:S10]  /*aad30*/  IMAD.MOV.U32 R7, RZ, RZ, R193 ;  /* 0x000000ffff077224 */ /* 0x000fd400078e00c1 */
        /* <DEDUP_REMOVED lines=34> */
[----:B------:R-:W-:Y:S04]  /*aaf60*/  STL.64 [R1+0x1fd0], R156 ;  /* 0x001fd09c01007387 */ /* 0x000fe80000100a00 */
[----:B------:R-:W-:Y:S01]  /*aaf70*/  STL.64 [R1+0x1fd8], R158 ;  /* 0x001fd89e01007387 */ /* 0x000fe20000100a00 */
[----:B------:R-:W-:-:S02]  /*aaf80*/  IMAD.MOV.U32 R252, RZ, RZ, R192 ;  /* 0x000000fffffc7224 */ /* 0x000fc400078e00c0 */
[----:B------:R-:W-:Y:S01]  /*aaf90*/  IMAD.MOV.U32 R2, RZ, RZ, R194 ;  /* 0x000000ffff027224 */ /* 0x000fe200078e00c2 */
[----:B------:R-:W-:Y:S04]  /*aafa0*/  LDS R232, [R174+UR6+0x86200] ;  /* 0x08620006aee87984 */ /* 0x000fe80008000800 */
[----:B------:R-:W-:Y:S04]  /*aafb0*/  STL.64 [R1+0x1ef0], R4 ;  /* 0x001ef00401007387 */ /* 0x000fe80000100a00 */
[----:B------:R1:W-:Y:S01]  /*aafc0*/  STL.64 [R1+0x1ef8], R6 ;  /* 0x001ef80601007387 */ /* 0x0003e20000100a00 */
[----:B------:R-:W-:-:S03]  /*aafd0*/  IMAD.MOV.U32 R0, RZ, RZ, R195 ;  /* 0x000000ffff007224 */ /* 0x000fc600078e00c3 */
        /* <DEDUP_REMOVED lines=20> */
[----:B------:R-:W1:Y:S04]  /*ab120*/  LDL.LU R244, [R1+0xba0] ;  /* 0x000ba00001f47983 */ /* 0x000e680000300800 */
[----:B------:R2:W-:Y:S01]  /*ab130*/  STL.64 [R1+0x1e90], R136 ;  /* 0x001e908801007387 */ /* 0x0005e20000100a00 */
[----:B------:R-:W-:-:S03]  /*ab140*/  IMAD.MOV.U32 R246, RZ, RZ, R241 ;  /* 0x000000fffff67224 */ /* 0x000fc600078e00f1 */
[----:B------:R3:W-:Y:S01]  /*ab150*/  STL.64 [R1+0x1e98], R138 ;  /* 0x001e988a01007387 */ /* 0x0007e20000100a00 */
[----:B------:R-:W-:-:S03]  /*ab160*/  IMAD.MOV.U32 R247, RZ, RZ, R240 ;  /* 0x000000fffff77224 */ /* 0x000fc600078e00f0 */
[----:B------:R4:W-:Y:S04]  /*ab170*/  STL.64 [R1+0x1e80], R4 ;  /* 0x001e800401007387 */ /* 0x0009e80000100a00 */
[----:B------:R1:W-:Y:S04]  /*ab180*/  STL.64 [R1+0x1e88], R6 ;  /* 0x001e880601007387 */ /* 0x0003e80000100a00 */
[----:B------:R-:W4:Y:S04]  /*ab190*/  LDL.LU R245, [R1+0xba4] ;  /* 0x000ba40001f57983 */ /* 0x000f280000300800 */
[----:B------:R-:W4:Y:S04]  /*ab1a0*/  LDL.LU R241, [R1+0x789c] ;  /* 0x00789c0001f17983 */ /* 0x000f280000300800 */
[----:B------:R-:W4:Y:S04]  /*ab1b0*/  LDL.LU R240, [R1+0x7898] ;  /* 0x0078980001f07983 */ /* 0x000f280000300800 */
[----:B--2---:R-:W2:Y:S04]  /*ab1c0*/  LDL.LU R136, [R1+0xbb0] ;  /* 0x000bb00001887983 */ /* 0x004ea80000300800 */
[----:B------:R-:W2:Y:S04]  /*ab1d0*/  LDL.LU R137, [R1+0xbb4] ;  /* 0x000bb40001897983 */ /* 0x000ea80000300800 */
[----:B---3--:R-:W2:Y:S04]  /*ab1e0*/  LDL.LU R138, [R1+0xbb8] ;  /* 0x000bb800018a7983 */ /* 0x008ea80000300800 */
[----:B------:R-:W2:Y:S01]  /*ab1f0*/  LDL.LU R139, [R1+0xbbc] ;  /* 0x000bbc00018b7983 */ /* 0x000ea20000300800 */
[----:B----4-:R-:W-:-:S03]  /*ab200*/  MOV R140, R241 ;  /* 0x000000f1008c7202 */ /* 0x010fc60000000f00 */
[----:B------:R-:W3:Y:S01]  /*ab210*/  LDL.LU R241, [R1+0x7894] ;  /* 0x0078940001f17983 */ /* 0x000ee20000300800 */
[----:B------:R-:W-:-:S03]  /*ab220*/  IMAD.MOV.U32 R141, RZ, RZ, R240 ;  /* 0x000000ffff8d7224 */ /* 0x000fc600078e00f0 */
[----:B------:R-:W4:Y:S04]  /*ab230*/  LDL.LU R240, [R1+0x7890] ;  /* 0x0078900001f07983 */ /* 0x000f280000300800 */
[----:B------:R-:W2:Y:S04]  /*ab240*/  LDL.LU R142, [R1+0xbd8] ;  /* 0x000bd800018e7983 */ /* 0x000ea80000300800 */
[----:B------:R-:W2:Y:S04]  /*ab250*/  LDL.LU R143, [R1+0xbdc] ;  /* 0x000bdc00018f7983 */ /* 0x000ea80000300800 */
[----:B------:R-:W2:Y:S04]  /*ab260*/  LDL.LU R148, [R1+0xbf0] ;  /* 0x000bf00001947983 */ /* 0x000ea80000300800 */
[----:B------:R-:W2:Y:S01]  /*ab270*/  LDL.LU R149, [R1+0xbf4] ;  /* 0x000bf40001957983 */ /* 0x000ea20000300800 */
[----:B---3--:R-:W-:-:S03]  /*ab280*/  IMAD.MOV.U32 R150, RZ, RZ, R241 ;  /* 0x000000ffff967224 */ /* 0x008fc600078e00f1 */
[----:B------:R-:W3:Y:S01]  /*ab290*/  LDL.LU R241, [R1+0x788c] ;  /* 0x00788c0001f17983 */ /* 0x000ee20000300800 */
[----:B----4-:R-:W-:-:S03]  /*ab2a0*/  IMAD.MOV.U32 R151, RZ, RZ, R240 ;  /* 0x000000ffff977224 */ /* 0x010fc600078e00f0 */
        /* <DEDUP_REMOVED lines=21> */
[----:B---3--:R-:W-:-:S03]  /*ab400*/  MOV R176, R241 ;  /* 0x000000f100b07202 */ /* 0x008fc60000000f00 */
        /* <DEDUP_REMOVED lines=30> */
[----:B------:R-:W2:Y:S04]  /*ab5f0*/  LDL.LU R203, [R1+0xccc] ;  /* 0x000ccc0001cb7983 */ /* 0x000ea80000300800 */
[----:B------:R-:W2:Y:S04]  /*ab600*/  LDL.LU R204, [R1+0xcd0] ;  /* 0x000cd00001cc7983 */ /* 0x000ea80000300800 */
[----:B------:R-:W2:Y:S01]  /*ab610*/  LDL.LU R205, [R1+0xcd4] ;  /* 0x000cd40001cd7983 */ /* 0x000ea20000300800 */
[----:B---3--:R-:W-:Y:S01]  /*ab620*/  IMAD.MOV.U32 R207, RZ, RZ, R241 ;  /* 0x000000ffffcf7224 */ /* 0x008fe200078e00f1 */
[----:B----4-:R-:W-:-:S02]  /*ab630*/  MOV R206, R240 ;  /* 0x000000f000ce7202 */ /* 0x010fc40000000f00 */
[----:B------:R-:W3:Y:S04]  /*ab640*/  LDL.LU R240, [R1+0x7854] ;  /* 0x0078540001f07983 */ /* 0x000ee80000300800 */
[----:B------:R-:W4:Y:S04]  /*ab650*/  LDL.LU R241, [R1+0x7850] ;  /* 0x0078500001f17983 */ /* 0x000f280000300800 */
[----:B------:R-:W2:Y:S04]  /*ab660*/  LDL.LU R212, [R1+0xcf0] ;  /* 0x000cf00001d47983 */ /* 0x000ea80000300800 */
[----:B------:R-:W2:Y:S04]  /*ab670*/  LDL.LU R213, [R1+0xcf4] ;  /* 0x000cf40001d57983 */ /* 0x000ea80000300800 */
[----:B------:R-:W2:Y:S04]  /*ab680*/  LDL.LU R214, [R1+0xcf8] ;  /* 0x000cf80001d67983 */ /* 0x000ea80000300800 */
[----:B------:R-:W2:Y:S04]  /*ab690*/  LDL.LU R215, [R1+0xcfc] ;  /* 0x000cfc0001d77983 */ /* 0x000ea80000300800 */
[----:B------:R-:W2:Y:S01]  /*ab6a0*/  LDL.LU R220, [R1+0xd00] ;  /* 0x000d000001dc7983 */ /* 0x000ea20000300800 */
[----:B---3--:R-:W-:-:S02]  /*ab6b0*/  IMAD.MOV.U32 R222, RZ, RZ, R240 ;  /* 0x000000ffffde7224 */ /* 0x008fc400078e00f0 */
[----:B----4-:R-:W-:Y:S02]  /*ab6c0*/  IMAD.MOV.U32 R221, RZ, RZ, R241 ;  /* 0x000000ffffdd7224 */ /* 0x010fe400078e00f1 */
[----:B------:R-:W3:Y:S04]  /*ab6d0*/  LDL.LU R241, [R1+0x784c] ;  /* 0x00784c0001f17983 */ /* 0x000ee80000300800 */
[----:B------:R-:W3:Y:S04]  /*ab6e0*/  LDL.LU R240, [R1+0x7848] ;  /* 0x0078480001f07983 */ /* 0x000ee80000300800 */
[----:B------:R-:W4:Y:S04]  /*ab6f0*/  LDL.LU R223, [R1+0xd0c] ;  /* 0x000d0c0001df7983 */ /* 0x000f280000300800 */
[----:B------:R-:W2:Y:S04]  /*ab700*/  LDL.LU R236, [R1+0xd30] ;  /* 0x000d300001ec7983 */ /* 0x000ea80000300800 */
[----:B------:R-:W2:Y:S04]  /*ab710*/  LDL.LU R237, [R1+0xd34] ;  /* 0x000d340001ed7983 */ /* 0x000ea80000300800 */
[----:B------:R-:W2:Y:S04]  /*ab720*/  LDL.LU R238, [R1+0xd38] ;  /* 0x000d380001ee7983 */ /* 0x000ea80000300800 */
[----:B------:R-:W2:Y:S04]  /*ab730*/  LDL.LU R239, [R1+0xd3c] ;  /* 0x000d3c0001ef7983 */ /* 0x000ea80000300800 */
[----:B------:R-:W3:Y:S04]  /*ab740*/  LDL.LU R242, [R1+0xd48] ;  /* 0x000d480001f27983 */ /* 0x000ee80000300800 */
[----:B------:R-:W3:Y:S04]  /*ab750*/  LDL.LU R243, [R1+0xd4c] ;  /* 0x000d4c0001f37983 */ /* 0x000ee80000300800 */
        /* <DEDUP_REMOVED lines=32> */
[----:B---3--:R-:W-:-:S15]  /*ab960*/  HMMA.1688.F32.TF32 R240, R228, R106, R240 ;  /* 0x0000006ae4f0723c */ /* 0x008fde00000810f0 */
[----:B------:R-:W-:-:S04]  /*ab970*/  NOP ;  /* 0x0000000000007918 */ /* 0x000fc80000000000 */
[----:B------:R-:W-:Y:S04]  /*ab980*/  STL.64 [R1+0x1e70], R240 ;  /* 0x001e70f001007387 */ /* 0x000fe80000100a00 */
[----:B------:R1:W-:Y:S04]  /*ab990*/  STL.64 [R1+0x1e78], R242 ;  /* 0x001e78f201007387 */ /* 0x0003e80000100a00 */
[----:B-1----:R-:W3:Y:S01]  /*ab9a0*/  LDL.LU.64 R242, [R1+0x7840] ;  /* 0x0078400001f27983 */ /* 0x002ee20000300a00 */
[C---:B--2---:R-:W-:Y:S08]  /*ab9b0*/  HMMA.1688.F32.TF32 R236, R228.reuse, R102, R236 ;  /* 0x00000066e4ec723c */ /* 0x044ff000000810ec */
[----:B------:R-:W-:Y:S11]  /*ab9c0*/  HMMA.1688.F32.TF32 R4, R228, R98, R4 ;  /* 0x00000062e404723c */ /* 0x000ff60000081004 */
[----:B------:R-:W-:Y:S04]  /*ab9d0*/  STL.64 [R1+0x1e60], R236 ;  /* 0x001e60ec01007387 */ /* 0x000fe80000100a00 */
[----:B------:R1:W-:Y:S04]  /*ab9e0*/  STL.64 [R1+0x1e68], R238 ;  /* 0x001e68ee01007387 */ /* 0x0003e80000100a00 */
[----:B------:R-:W-:-:S02]  /*ab9f0*/  IMAD.MOV.U32 R240, RZ, RZ, R6 ;  /* 0x000000fffff07224 */ /* 0x000fc400078e0006 */
[----:B------:R-:W-:Y:S01]  /*aba00*/  IMAD.MOV.U32 R241, RZ, RZ, R7 ;  /* 0x000000fffff17224 */ /* 0x000fe200078e0007 */
[----:B-1----:R-:W2:Y:S04]  /*aba10*/  LDL.LU.64 R238, [R1+0x7838] ;  /* 0x0078380001ee7983 */ /* 0x002ea80000300a00 */
[----:B------:R-:W2:Y:S04]  /*aba20*/  LDL.LU.64 R236, [R1+0x7830] ;  /* 0x0078300001ec7983 */ /* 0x000ea80000300a00 */
[----:B------:R1:W-:Y:S02]  /*aba30*/  STL.64 [R1+0x1e50], R4 ;  /* 0x001e500401007387 */ /* 0x0003e40000100a00 */
[C---:B-1----:R-:W-:Y:S08]  /*aba40*/  HMMA.1688.F32.TF32 R4, R228.reuse, R86, R212 ;  /* 0x00000056e404723c */ /* 0x042ff000000810d4 */
        /* <DEDUP_REMOVED lines=9> */
[C---:B------:R-:W-:Y:S01]  /*abae0*/  HMMA.1688.F32.TF32 R144, R228.reuse, R10, R144 ;  /* 0x0000000ae490723c */ /* 0x040fe20000081090 */
[----:B---3--:R-:W-:Y:S04]  /*abaf0*/  STL.64 [R1+0x7558], R242 ;  /* 0x007558f201007387 */ /* 0x008fe80000100a00 */
[----:B------:R1:W-:Y:S03]  /*abb00*/  STL.64 [R1+0x7550], R240 ;  /* 0x007550f001007387 */ /* 0x0003e60000100a00 */
[C---:B-1----:R-:W-:Y:S08]  /*abb10*/  HMMA.1688.F32.TF32 R240, R228.reuse, R94, R216 ;  /* 0x0000005ee4f0723c */ /* 0x042ff000000810d8 */
[C---:B------:R-:W-:Y:S11]  /*abb20*/  HMMA.1688.F32.TF32 R216, R228.reuse, R90, R220 ;  /* 0x0000005ae4d8723c */ /* 0x040ff600000810dc */
        /* <DEDUP_REMOVED lines=46> */
[----:B------:R-:W-:Y:S02]  /*abe10*/  HMMA.1688.F32.TF32 R140, R228, R14, R136 ;  /* 0x0000000ee48c723c */ /* 0x000fe40000081088 */
[----:B------:R-:W-:Y:S04]  /*abe20*/  STL.64 [R1+0x1d10], R144 ;  /* 0x001d109001007387 */ /* 0x000fe80000100a00 */
[----:B------:R-:W-:Y:S02]  /*abe30*/  STL.64 [R1+0x1d18], R146 ;  /* 0x001d189201007387 */ /* 0x000fe40000100a00 */
[C---:B------:R-:W-:Y:S03]  /*abe40*/  HMMA.1688.F32.TF32 R136, R232.reuse, R134, R244 ;  /* 0x00000086e888723c */ /* 0x040fe600000810f4 */
[----:B------:R-:W-:Y:S04]  /*abe50*/  STL.64 [R1+0x1d00], R4 ;  /* 0x001d000401007387 */ /* 0x000fe80000100a00 */
[----:B------:R1:W-:Y:S02]  /*abe60*/  STL.64 [R1+0x1d08], R6 ;  /* 0x001d080601007387 */ /* 0x0003e40000100a00 */
[C---:B-1----:R-:W-:Y:S02]  /*abe70*/  HMMA.1688.F32.TF32 R4, R232.reuse, R130, R248 ;  /* 0x00000082e804723c */ /* 0x042fe400000810f8 */
[----:B------:R1:W-:Y:S04]  /*abe80*/  STL.64 [R1+0x1cf0], R140 ;  /* 0x001cf08c01007387 */ /* 0x0003e80000100a00 */
[----:B------:R3:W-:Y:S04]  /*abe90*/  STL.64 [R1+0x1cf8], R142 ;  /* 0x001cf88e01007387 */ /* 0x0007e80000100a00 */
[----:B-1----:R-:W4:Y:S04]  /*abea0*/  LDL.LU R140, [R1+0x960] ;  /* 0x00096000018c7983 */ /* 0x002f280000300800 */
[----:B------:R-:W-:Y:S04]  /*abeb0*/  STL.64 [R1+0x1ce0], R136 ;  /* 0x001ce08801007387 */ /* 0x000fe80000100a00 */
[----:B------:R-:W-:Y:S04]  /*abec0*/  STL.64 [R1+0x1ce8], R138 ;  /* 0x001ce88a01007387 */ /* 0x000fe80000100a00 */
[----:B------:R1:W-:Y:S04]  /*abed0*/  STL.64 [R1+0x1cd0], R4 ;  /* 0x001cd00401007387 */ /* 0x0003e80000100a00 */
[----:B------:R1:W-:Y:S04]  /*abee0*/  STL.64 [R1+0x1cd8], R6 ;  /* 0x001cd80601007387 */ /* 0x0003e80000100a00 */
        /* <DEDUP_REMOVED lines=106> */
[----:B------:R-:W4:Y:S01]  /*ac590*/  LDL.LU R139, [R1+0xc] ;  /* 0x00000c00018b7983 */ /* 0x000f220000300800 */
[C---:B--2---:R-:W-:Y:S08]  /*ac5a0*/  HMMA.1688.F32.TF32 R248, R232.reuse, R122, R248 ;  /* 0x0000007ae8f8723c */ /* 0x044ff000000810f8 */
[----:B---3--:R-:W-:-:S15]  /*ac5b0*/  HMMA.1688.F32.TF32 R244, R232, R126, R244 ;  /* 0x0000007ee8f4723c */ /* 0x008fde00000810f4 */
[----:B------:R-:W-:-:S04]  /*ac5c0*/  NOP ;  /* 0x0000000000007918 */ /* 0x000fc80000000000 */
[----:B------:R-:W-:Y:S04]  /*ac5d0*/  STL.64 [R1+0x1cc0], R244 ;  /* 0x001cc0f401007387 */ /* 0x000fe80000100a00 */
[----:B------:R1:W-:Y:S04]  /*ac5e0*/  STL.64 [R1+0x1cc8], R246 ;  /* 0x001cc8f601007387 */ /* 0x0003e80000100a00 */
[----:B-1----:R-:W2:Y:S04]  /*ac5f0*/  LDL.LU.64 R246, [R1+0x7828] ;  /* 0x0078280001f67983 */ /* 0x002ea80000300a00 */
[----:B------:R-:W3:Y:S04]  /*ac600*/  LDL.LU.64 R244, [R1+0x7820] ;  /* 0x0078200001f47983 */ /* 0x000ee80000300a00 */
[----:B------:R-:W-:Y:S04]  /*ac610*/  STL.64 [R1+0x1cb0], R248 ;  /* 0x001cb0f801007387 */ /* 0x000fe80000100a00 */
[----:B------:R1:W-:Y:S04]  /*ac620*/  STL.64 [R1+0x1cb8], R250 ;  /* 0x001cb8fa01007387 */ /* 0x0003e80000100a00 */
[----:B-1----:R-:W2:Y:S04]  /*ac630*/  LDL.LU.64 R250, [R1+0x7818] ;  /* 0x0078180001fa7983 */ /* 0x002ea80000300a00 */
[----:B------:R-:W2:Y:S01]  /*ac640*/  LDL.LU.64 R248, [R1+0x7810] ;  /* 0x0078100001f87983 */ /* 0x000ea20000300a00 */
[C---:B----4-:R-:W-:Y:S08]  /*ac650*/  HMMA.1688.F32.TF32 R228, R232.reuse, R118, R228 ;  /* 0x00000076e8e4723c */ /* 0x050ff000000810e4 */
[C---:B------:R-:W-:Y:S11]  /*ac660*/  HMMA.1688.F32.TF32 R240, R232.reuse, R114, R240 ;  /* 0x00000072e8f0723c */ /* 0x040ff600000810f0 */
[----:B------:R-:W-:Y:S01]  /*ac670*/  STL.64 [R1+0x1ca0], R228 ;  /* 0x001ca0e401007387 */ /* 0x000fe20000100a00 */
[C---:B------:R-:W-:Y:S03]  /*ac680*/  HMMA.1688.F32.TF32 R216, R232.reuse, R106, R216 ;  /* 0x0000006ae8d8723c */ /* 0x040fe600000810d8 */
[----:B------:R1:W-:Y:S05]  /*ac690*/  STL.64 [R1+0x1ca8], R230 ;  /* 0x001ca8e601007387 */ /* 0x0003ea0000100a00 */
[C---:B-1----:R-:W-:Y:S08]  /*ac6a0*/  HMMA.1688.F32.TF32 R228, R232.reuse, R110, R4 ;  /* 0x0000006ee8e4723c */ /* 0x042ff00000081004 */
        /* <DEDUP_REMOVED lines=12> */
[----:B-1----:R-:W-:Y:S03]  /*ac770*/  HMMA.1688.F32.TF32 R4, R232, R98, R212 ;  /* 0x00000062e804723c */ /* 0x002fe600000810d4 */
[----:B------:R-:W-:Y:S04]  /*ac780*/  LDS R229, [R21+UR6+0x86280] ;  /* 0x0862800615e57984 */ /* 0x000fe80008000800 */
[----:B------:R-:W1:-:S12]  /*ac790*/  LDS R231, [R21+UR6+0x87280] ;  /* 0x0872800615e77984 */ /* 0x000e580008000800 */
[----:B------:R-:W-:Y:S04]  /*ac7a0*/  STL.64 [R1+0x1c50], R4 ;  /* 0x001c500401007387 */ /* 0x000fe80000100a00 */
[----:B------:R4:W-:Y:S02]  /*ac7b0*/  STL.64 [R1+0x1c58], R6 ;  /* 0x001c580601007387 */ /* 0x0009e40000100a00 */
[C---:B----4-:R-:W-:Y:S02]  /*ac7c0*/  HMMA.1688.F32.TF32 R4, R232.reuse, R90, R204 ;  /* 0x0000005ae804723c */ /* 0x050fe400000810cc */
[----:B------:R-:W-:Y:S04]  /*ac7d0*/  STL.64 [R1+0x1c40], R208 ;  /* 0x001c40d001007387 */ /* 0x000fe80000100a00 */
[----:B------:R-:W-:Y:S02]  /*ac7e0*/  STL.64 [R1+0x1c48], R210 ;  /* 0x001c48d201007387 */ /* 0x000fe40000100a00 */
[C---:B------:R-:W-:Y:S08]  /*ac7f0*/  HMMA.1688.F32.TF32 R200, R232.reuse, R86, R200 ;  /* 0x00000056e8c8723c */ /* 0x040ff000000810c8 */
[C---:B------:R-:W-:Y:S03]  /*ac800*/  HMMA.1688.F32.TF32 R196, R232.reuse, R82, R196 ;  /* 0x00000052e8c4723c */ /* 0x040fe600000810c4 */
[----:B------:R-:W-:Y:S04]  /*ac810*/  STL.64 [R1+0x1c30], R4 ;  /* 0x001c300401007387 */ /* 0x000fe80000100a00 */
[----:B------:R4:W-:Y:S02]  /*ac820*/  STL.64 [R1+0x1c38], R6 ;  /* 0x001c380601007387 */ /* 0x0009e40000100a00 */
[C---:B----4-:R-:W-:Y:S02]  /*ac830*/  HMMA.1688.F32.TF32 R4, R232.reuse, R78, R192 ;  /* 0x0000004ee804723c */ /* 0x050fe400000810c0 */
        /* <DEDUP_REMOVED lines=45> */
[----:B------:R2:W-:Y:S04]  /*acb10*/  STL.64 [R1+0x1b30], R140 ;  /* 0x001b308c01007387 */ /* 0x0005e80000100a00 */
[----:B------:R4:W-:Y:S04]  /*acb20*/  STL.64 [R1+0x1b38], R142 ;  /* 0x001b388e01007387 */ /* 0x0009e80000100a00 */
[----:B------:R-:W-:Y:S01]  /*acb30*/  STL.64 [R1+0x1b20], R136 ;  /* 0x001b208801007387 */ /* 0x000fe20000100a00 */
[----:B--2---:R-:W-:-:S03]  /*acb40*/  IMAD.MOV.U32 R140, RZ, RZ, R239 ;  /* 0x000000ffff8c7224 */ /* 0x004fc600078e00ef */
[----:B------:R-:W-:Y:S01]  /*acb50*/  STL.64 [R1+0x1b28], R138 ;  /* 0x001b288a01007387 */ /* 0x000fe20000100a00 */
[----:B---3--:R-:W-:-:S03]  /*acb60*/  IMAD.MOV.U32 R141, RZ, RZ, R244 ;  /* 0x000000ffff8d7224 */ /* 0x008fc600078e00f4 */
[----:B------:R-:W2:Y:S01]  /*acb70*/  LDL.LU R239, [R1+0x7808] ;  /* 0x0078080001ef7983 */ /* 0x000ea20000300800 */
[----:B----4-:R-:W-:-:S03]  /*acb80*/  MOV R142, R237 ;  /* 0x000000ed008e7202 */ /* 0x010fc60000000f00 */
[----:B------:R3:W-:Y:S01]  /*acb90*/  STL.64 [R1+0x1b10], R4 ;  /* 0x001b100401007387 */ /* 0x0007e20000100a00 */
[----:B------:R-:W-:-:S03]  /*acba0*/  IMAD.MOV.U32 R143, RZ, RZ, R238 ;  /* 0x000000ffff8f7224 */ /* 0x000fc600078e00ee */
[----:B------:R4:W-:Y:S04]  /*acbb0*/  STL.64 [R1+0x1b18], R6 ;  /* 0x001b180601007387 */ /* 0x0009e80000100a00 */
[----:B------:R-:W3:Y:S04]  /*acbc0*/  LDL.LU R244, [R1+0x7804] ;  /* 0x0078040001f47983 */ /* 0x000ee80000300800 */
        /* <DEDUP_REMOVED lines=9> */
[----:B------:R-:W4:Y:S01]  /*acc60*/  LDL.LU R236, [R1+0x77ec] ;  /* 0x0077ec0001ec7983 */ /* 0x000f220000300800 */
[----:B--2---:R-:W-:Y:S01]  /*acc70*/  IMAD.MOV.U32 R151, RZ, RZ, R239 ;  /* 0x000000ffff977224 */ /* 0x004fe200078e00ef */
[----:B---3--:R-:W-:Y:S01]  /*acc80*/  MOV R150, R244 ;  /* 0x000000f400967202 */ /* 0x008fe20000000f00 */
[----:B----4-:R-:W-:-:S02]  /*acc90*/  IMAD.MOV.U32 R148, RZ, RZ, R237 ;  /* 0x000000ffff947224 */ /* 0x010fc400078e00ed */
[----:B------:R-:W2:Y:S01]  /*acca0*/  LDL.LU R237, [R1+0x77e8] ;  /* 0x0077e80001ed7983 */ /* 0x000ea20000300800 */
[----:B------:R-:W-:-:S03]  /*accb0*/  IMAD.MOV.U32 R149, RZ, RZ, R238 ;  /* 0x000000ffff957224 */ /* 0x000fc600078e00ee */
[----:B------:R-:W3:Y:S04]  /*accc0*/  LDL.LU R238, [R1+0x77e4] ;  /* 0x0077e40001ee7983 */ /* 0x000ee80000300800 */
[----:B------:R-:W4:Y:S04]  /*accd0*/  LDL.LU R244, [R1+0x77e0] ;  /* 0x0077e00001f47983 */ /* 0x000f280000300800 */
[----:B------:R-:W4:Y:S04]  /*acce0*/  LDL.LU R239, [R1+0x77dc] ;  /* 0x0077dc0001ef7983 */ /* 0x000f280000300800 */
[----:B------:R-:W4:Y:S01]  /*accf0*/  LDL.LU R156, [R1+0x820] ;  /* 0x00082000019c7983 */ /* 0x000f220000300800 */
[----:B------:R-:W-:-:S03]  /*acd00*/  IMAD.MOV.U32 R159, RZ, RZ, R236 ;  /* 0x000000ffff9f7224 */ /* 0x000fc600078e00ec */
        /* <DEDUP_REMOVED lines=10> */
[----:B------:R-:W2:Y:S04]  /*acdb0*/  LDL.LU R237, [R1+0x77c8] ;  /* 0x0077c80001ed7983 */ /* 0x000ea80000300800 */
[----:B------:R-:W2:Y:S01]  /*acdc0*/  LDL.LU R164, [R1+0x840] ;  /* 0x0008400001a47983 */ /* 0x000ea20000300800 */
[----:B------:R-:W-:-:S03]  /*acdd0*/  IMAD.MOV.U32 R167, RZ, RZ, R236 ;  /* 0x000000ffffa77224 */ /* 0x000fc600078e00ec */
        /* <DEDUP_REMOVED lines=9> */
[----:B------:R-:W3:Y:S01]  /*ace70*/  LDL.LU R182, [R1+0x878] ;  /* 0x0008780001b67983 */ /* 0x000ee20000300800 */
[----:B--2---:R-:W-:-:S03]  /*ace80*/  MOV R183, R236 ;  /* 0x000000ec00b77202 */ /* 0x004fc60000000f00 */
        /* <DEDUP_REMOVED lines=57> */
[----:B---3--:R-:W-:-:S03]  /*ad220*/  IMAD.MOV.U32 R170, RZ, RZ, R239 ;  /* 0x000000ffffaa7224 */ /* 0x008fc600078e00ef */
[----:B------:R-:W4:Y:S01]  /*ad230*/  LDL.LU R186, [R1+0x898] ;  /* 0x0008980001ba7983 */ /* 0x000f220000300800 */
[----:B------:R-:W-:Y:S02]  /*ad240*/  IMAD.MOV.U32 R171, RZ, RZ, R244 ;  /* 0x000000ffffab7224 */ /* 0x000fe400078e00f4 */
[----:B------:R-:W-:Y:S01]  /*ad250*/  IMAD.MOV.U32 R152, RZ, RZ, R245 ;  /* 0x000000ffff987224 */ /* 0x000fe200078e00f5 */
[----:B------:R-:W-:Y:S01]  /*ad260*/  MOV R154, R247 ;  /* 0x000000f7009a7202 */ /* 0x000fe20000000f00 */
[----:B------:R-:W-:Y:S02]  /*ad270*/  IMAD.MOV.U32 R153, RZ, RZ, R246 ;  /* 0x000000ffff997224 */ /* 0x000fe400078e00f6 */
[----:B--2---:R-:W-:Y:S02]  /*ad280*/  IMAD.MOV.U32 R187, RZ, RZ, R236 ;  /* 0x000000ffffbb7224 */ /* 0x004fe400078e00ec */
        /* <DEDUP_REMOVED lines=12> */
[----:B------:R-:W4:Y:S01]  /*ad350*/  LDL.LU R139, [R1+0x11c] ;  /* 0x00011c00018b7983 */ /* 0x000f220000300800 */
[C---:B-1----:R-:W-:Y:S08]  /*ad360*/  HMMA.1688.F32.TF32 R192, R228.reuse, R94, R192 ;  /* 0x0000005ee4c0723c */ /* 0x042ff000000810c0 */
[C---:B------:R-:W-:Y:S08]  /*ad370*/  HMMA.1688.F32.TF32 R204, R228.reuse, R106, R204 ;  /* 0x0000006ae4cc723c */ /* 0x040ff000000810cc */
[C---:B------:R-:W-:Y:S08]  /*ad380*/  HMMA.1688.F32.TF32 R212, R228.reuse, R114, R212 ;  /* 0x00000072e4d4723c */ /* 0x040ff000000810d4 */
[C---:B------:R-:W-:Y:S08]  /*ad390*/  HMMA.1688.F32.TF32 R240, R228.reuse, R130, R240 ;  /* 0x00000082e4f0723c */ /* 0x040ff000000810f0 */
[C---:B------:R-:W-:Y:S08]  /*ad3a0*/  HMMA.1688.F32.TF32 R188, R228.reuse, R90, R188 ;  /* 0x0000005ae4bc723c */ /* 0x040ff000000810bc */
[----:B------:R-:W-:Y:S08]  /*ad3b0*/  HMMA.1688.F32.TF32 R200, R228, R102, R200 ;  /* 0x00000066e4c8723c */ /* 0x000ff000000810c8 */
[C---:B--2---:R-:W-:Y:S08]  /*ad3c0*/  HMMA.1688.F32.TF32 R236, R232.reuse, R14, R236 ;  /* 0x0000000ee8ec723c */ /* 0x044ff000000810ec */
[----:B---3--:R-:W-:Y:S01]  /*ad3d0*/  HMMA.1688.F32.TF32 R244, R232, R18, R244 ;  /* 0x00000012e8f4723c */ /* 0x008fe200000810f4 */
[----:B------:R-:W-:Y:S04]  /*ad3e0*/  LDS R232, [R174+UR6+0x86280] ;  /* 0x08628006aee87984 */ /* 0x000fe80008000800 */
[----:B------:R-:W-:Y:S03]  /*ad3f0*/  LDS R234, [R174+UR6+0x87280] ;  /* 0x08728006aeea7984 */ /* 0x000fe60008000800 */
[C---:B------:R-:W-:Y:S01]  /*ad400*/  HMMA.1688.F32.TF32 R180, R228.reuse, R78, R180 ;  /* 0x0000004ee4b4723c */ /* 0x040fe200000810b4 */
[----:B------:R-:W-:Y:S04]  /*ad410*/  LDS R233, [R175+UR6+0x86280] ;  /* 0x08628006afe97984 */ /* 0x000fe80008000800 */
[----:B------:R-:W1:Y:S06]  /*ad420*/  LDS R235, [R175+UR6+0x87280] ;  /* 0x08728006afeb7984 */ /* 0x000e6c0008000800 */
[----:B------:R-:W-:Y:S04]  /*ad430*/  STL.64 [R1+0x1b00], R244 ;  /* 0x001b00f401007387 */ /* 0x000fe80000100a00 */
[----:B------:R2:W-:Y:S04]  /*ad440*/  STL.64 [R1+0x1b08], R246 ;  /* 0x001b08f601007387 */ /* 0x0005e80000100a00 */
[----:B------:R-:W-:Y:S04]  /*ad450*/  STL.64 [R1+0x1af0], R236 ;  /* 0x001af0ec01007387 */ /* 0x000fe80000100a00 */
[----:B------:R3:W-:Y:S01]  /*ad460*/  STL.64 [R1+0x1af8], R238 ;  /* 0x001af8ee01007387 */ /* 0x0007e20000100a00 */
[C---:B--2---:R-:W-:Y:S08]  /*ad470*/  HMMA.1688.F32.TF32 R244, R228.reuse, R134, R248 ;  /* 0x00000086e4f4723c */ /* 0x044ff000000810f8 */
[C---:B---3--:R-:W-:Y:S08]  /*ad480*/  HMMA.1688.F32.TF32 R236, R228.reuse, R126, R4 ;  /* 0x0000007ee4ec723c */ /* 0x048ff00000081004 */
        /* <DEDUP_REMOVED lines=24> */
[C---:B----4-:R-:W-:Y:S02]  /*ad610*/  HMMA.1688.F32.TF32 R4, R228.reuse, R86, R184 ;  /* 0x00000056e404723c */ /* 0x050fe400000810b8 */
        /* <DEDUP_REMOVED lines=117> */
[----:B-1----:R-:W3:Y:S04]  /*add70*/  LDL.LU R140, [R1+0x7c0] ;  /* 0x0007c000018c7983 */ /* 0x002ee80000300800 */
[----:B------:R-:W3:Y:S04]  /*add80*/  LDL.LU R141, [R1+0x7c4] ;  /* 0x0007c400018d7983 */ /* 0x000ee80000300800 */
[----:B------:R-:W3:Y:S04]  /*add90*/  LDL.LU R142, [R1+0x7c8] ;  /* 0x0007c800018e7983 */ /* 0x000ee80000300800 */
[----:B------:R-:W3:Y:S04]  /*adda0*/  LDL.LU R143, [R1+0x7cc] ;  /* 0x0007cc00018f7983 */ /* 0x000ee80000300800 */
[----:B------:R-:W2:Y:S04]  /*addb0*/  LDL.LU R136, [R1+0x7b0] ;  /* 0x0007b00001887983 */ /* 0x000ea80000300800 */
[----:B------:R-:W2:Y:S04]  /*addc0*/  LDL.LU R137, [R1+0x7b4] ;  /* 0x0007b40001897983 */ /* 0x000ea80000300800 */
[----:B------:R-:W2:Y:S04]  /*addd0*/  LDL.LU R138, [R1+0x7b8] ;  /* 0x0007b800018a7983 */ /* 0x000ea80000300800 */
[----:B------:R-:W2:Y:S01]  /*adde0*/  LDL.LU R139, [R1+0x7bc] ;  /* 0x0007bc00018b7983 */ /* 0x000ea20000300800 */
[C---:B----4-:R-:W-:Y:S08]  /*addf0*/  HMMA.1688.F32.TF32 R164, R232.reuse, R110, R164 ;  /* 0x0000006ee8a4723c */ /* 0x050ff000000810a4 */
[C---:B------:R-:W-:Y:S08]  /*ade00*/  HMMA.1688.F32.TF32 R176, R232.reuse, R118, R176 ;  /* 0x00000076e8b0723c */ /* 0x040ff000000810b0 */
[----:B------:R-:W-:Y:S08]  /*ade10*/  HMMA.1688.F32.TF32 R184, R232, R130, R184 ;  /* 0x00000082e8b8723c */ /* 0x000ff000000810b8 */
[C---:B------:R-:W-:Y:S08]  /*ade20*/  HMMA.1688.F32.TF32 R196, R228.reuse, R18, R196 ;  /* 0x00000012e4c4723c */ /* 0x040ff000000810c4 */
[C---:B------:R-:W-:Y:S08]  /*ade30*/  HMMA.1688.F32.TF32 R200, R228.reuse, R10, R200 ;  /* 0x0000000ae4c8723c */ /* 0x040ff000000810c8 */
[C---:B------:R-:W-:Y:S08]  /*ade40*/  HMMA.1688.F32.TF32 R4, R228.reuse, R34, R220 ;  /* 0x00000022e404723c */ /* 0x040ff000000810dc */
[C---:B------:R-:W-:Y:S08]  /*ade50*/  HMMA.1688.F32.TF32 R212, R228.reuse, R30, R212 ;  /* 0x0000001ee4d4723c */ /* 0x040ff000000810d4 */
        /* <DEDUP_REMOVED lines=32> */
[C---:B----4-:R-:W-:Y:S02]  /*ae060*/  HMMA.1688.F32.TF32 R4, R232.reuse, R114, R168 ;  /* 0x00000072e804723c */ /* 0x050fe400000810a8 */
        /* <DEDUP_REMOVED lines=25> */
[----:B---3--:R-:W-:Y:S02]  /*ae200*/  HMMA.1688.F32.TF32 R4, R232, R86, R140 ;  /* 0x00000056e804723c */ /* 0x008fe4000008108c */
[----:B------:R-:W-:Y:S04]  /*ae210*/  STL.64 [R1+0x7778], R86 ;  /* 0x0077785601007387 */ /* 0x000fe80000100a00 */
[----:B------:R-:W-:-:S13]  /*ae220*/  STL.64 [R1+0x7770], R84 ;  /* 0x0077705401007387 */ /* 0x000fda0000100a00 */
[----:B------:R-:W-:Y:S04]  /*ae230*/  STL.64 [R1+0x1670], R4 ;  /* 0x0016700401007387 */ /* 0x000fe80000100a00 */
[----:B------:R2:W-:Y:S04]  /*ae240*/  STL.64 [R1+0x1678], R6 ;  /* 0x0016780601007387 */ /* 0x0005e80000100a00 */
[----:B------:R-:W3:Y:S01]  /*ae250*/  LDL.LU R140, [R1+0x620] ;  /* 0x00062000018c7983 */ /* 0x000ee20000300800 */
[----:B--2---:R-:W-:-:S15]  /*ae260*/  HMMA.1688.F32.TF32 R4, R232, R82, R136 ;  /* 0x00000052e804723c */ /* 0x004fde0000081088 */
[----:B------:R-:W-:-:S04]  /*ae270*/  NOP ;  /* 0x0000000000007918 */ /* 0x000fc80000000000 */
        /* <DEDUP_REMOVED lines=117> */
[C---:B---3--:R-:W-:Y:S08]  /*ae9d0*/  HMMA.1688.F32.TF32 R84, R232.reuse, R62, R4 ;  /* 0x0000003ee854723c */ /* 0x048ff00000081004 */
        /* <DEDUP_REMOVED lines=38> */
[----:B--2---:R-:W-:Y:S01]  /*aec40*/  HMMA.1688.F32.TF32 R4, R232, R14, R176 ;  /* 0x0000000ee804723c */ /* 0x004fe200000810b0 */
[----:B------:R-:W-:Y:S04]  /*aec50*/  LDS R232, [R174+UR6+0x86300] ;  /* 0x08630006aee87984 */ /* 0x000fe80008000800 */
[----:B------:R-:W-:Y:S04]  /*aec60*/  STL.64 [R1+0x1540], R88 ;  /* 0x0015405801007387 */ /* 0x000fe80000100a00 */
[----:B------:R1:W-:Y:S04]  /*aec70*/  STL.64 [R1+0x1548], R90 ;  /* 0x0015485a01007387 */ /* 0x0003e80000100a00 */
[----:B------:R-:W-:Y:S04]  /*aec80*/  STL.64 [R1+0x1530], R84 ;  /* 0x0015305401007387 */ /* 0x000fe80000100a00 */
[----:B------:R2:W-:Y:S01]  /*aec90*/  STL.64 [R1+0x1538], R86 ;  /* 0x0015385601007387 */ /* 0x0005e20000100a00 */
[C---:B-1----:R-:W-:Y:S03]  /*aeca0*/  HMMA.1688.F32.TF32 R88, R228.reuse, R134, R168 ;  /* 0x00000086e458723c */ /* 0x042fe600000810a8 */
[----:B------:R-:W-:Y:S04]  /*aecb0*/  STL.64 [R1+0x1510], R4 ;  /* 0x0015100401007387 */ /* 0x000fe80000100a00 */
[----:B------:R1:W-:Y:S01]  /*aecc0*/  STL.64 [R1+0x1518], R6 ;  /* 0x0015180601007387 */ /* 0x0003e20000100a00 */
[C---:B--2---:R-:W-:Y:S03]  /*aecd0*/  HMMA.1688.F32.TF32 R84, R228.reuse, R130, R164 ;  /* 0x00000082e454723c */ /* 0x044fe600000810a4 */
[----:B------:R-:W-:Y:S04]  /*aece0*/  LDS R234, [R174+UR6+0x87300] ;  /* 0x08730006aeea7984 */ /* 0x000fe80008000800 */
[----:B------:R-:W-:Y:S01]  /*aecf0*/  LDS R233, [R175+UR6+0x86300] ;  /* 0x08630006afe97984 */ /* 0x000fe20008000800 */
[C---:B-1----:R-:W-:Y:S03]  /*aed00*/  HMMA.1688.F32.TF32 R4, R228.reuse, R126, R160 ;  /* 0x0000007ee404723c */ /* 0x042fe600000810a0 */
[----:B------:R-:W1:Y:S04]  /*aed10*/  LDS R235, [R175+UR6+0x87300] ;  /* 0x08730006afeb7984 */ /* 0x000e680008000800 */
        /* <DEDUP_REMOVED lines=152> */
[----:B--2---:R-:W4:Y:S04]  /*af6a0*/  LDL.LU.64 R94, [R1+0x7798] ;  /* 0x00779800015e7983 */ /* 0x004f280000300a00 */
[----:B------:R-:W2:Y:S01]  /*af6b0*/  LDL.LU.64 R92, [R1+0x7790] ;  /* 0x00779000015c7983 */ /* 0x000ea20000300a00 */
[----:B----4-:R-:W-:-:S15]  /*af6c0*/  HMMA.1688.F32.TF32 R88, R228, R94, R88 ;  /* 0x0000005ee458723c */ /* 0x010fde0000081058 */
[----:B------:R-:W-:-:S04]  /*af6d0*/  NOP ;  /* 0x0000000000007918 */ /* 0x000fc80000000000 */
[----:B------:R-:W-:Y:S04]  /*af6e0*/  STL.64 [R1+0x1440], R88 ;  /* 0x0014405801007387 */ /* 0x000fe80000100a00 */
[----:B------:R4:W-:Y:S04]  /*af6f0*/  STL.64 [R1+0x1448], R90 ;  /* 0x0014485a01007387 */ /* 0x0009e80000100a00 */
[----:B----4-:R-:W3:Y:S04]  /*af700*/  LDL.LU.64 R90, [R1+0x7788] ;  /* 0x00778800015a7983 */ /* 0x010ee80000300a00 */
[----:B------:R-:W4:Y:S01]  /*af710*/  LDL.LU.64 R88, [R1+0x7780] ;  /* 0x0077800001587983 */ /* 0x000f220000300a00 */
[----:B---3--:R-:W-:-:S15]  /*af720*/  HMMA.1688.F32.TF32 R84, R228, R90, R84 ;  /* 0x0000005ae454723c */ /* 0x008fde0000081054 */
[----:B------:R-:W-:-:S04]  /*af730*/  NOP ;  /* 0x0000000000007918 */ /* 0x000fc80000000000 */
[----:B------:R-:W-:Y:S04]  /*af740*/  STL.64 [R1+0x1430], R84 ;  /* 0x0014305401007387 */ /* 0x000fe80000100a00 */
[----:B------:R3:W-:Y:S04]  /*af750*/  STL.64 [R1+0x1438], R86 ;  /* 0x0014385601007387 */ /* 0x0007e80000100a00 */
[----:B---3--:R-:W3:Y:S01]  /*af760*/  LDL.LU.64 R86, [R1+0x7778] ;  /* 0x0077780001567983 */ /* 0x008ee20000300a00 */
[C---:B------:R-:W-:Y:S03]  /*af770*/  HMMA.1688.F32.TF32 R216, R228.reuse, R82, R216 ;  /* 0x00000052e4d8723c */ /* 0x040fe600000810d8 */
[----:B------:R-:W2:Y:S05]  /*af780*/  LDL.LU.64 R84, [R1+0x7770] ;  /* 0x0077700001547983 */ /* 0x000eaa0000300a00 */
        /* <DEDUP_REMOVED lines=8> */
[----:B------:R3:W-:Y:S04]  /*af810*/  STL.64 [R1+0x1428], R6 ;  /* 0x0014280601007387 */ /* 0x0007e80000100a00 */
[----:B---3--:R-:W3:Y:S04]  /*af820*/  LDL.LU.64 R6, [R1+0x7768] ;  /* 0x0077680001067983 */ /* 0x008ee80000300a00 */
        /* <DEDUP_REMOVED lines=25> */
[----:B------:R-:W-:-:S15]  /*af9c0*/  HMMA.1688.F32.TF32 R236, R228, R58, R236 ;  /* 0x0000003ae4ec723c */ /* 0x000fde00000810ec */
[----:B------:R-:W-:-:S04]  /*af9d0*/  NOP ;  /* 0x0000000000007918 */ /* 0x000fc80000000000 */
[----:B------:R-:W-:Y:S04]  /*af9e0*/  STL.64 [R1+0x13b0], R236 ;  /* 0x0013b0ec01007387 */ /* 0x000fe80000100a00 */
[----:B------:R1:W-:Y:S02]  /*af9f0*/  STL.64 [R1+0x13b8], R238 ;  /* 0x0013b8ee01007387 */ /* 0x0003e40000100a00 */
[C---:B-1----:R-:W-:Y:S08]  /*afa00*/  HMMA.1688.F32.TF32 R236, R228.reuse, R54, R244 ;  /* 0x00000036e4ec723c */ /* 0x042ff000000810f4 */
[C---:B------:R-:W-:Y:S08]  /*afa10*/  HMMA.1688.F32.TF32 R244, R228.reuse, R50, R248 ;  /* 0x00000032e4f4723c */ /* 0x040ff000000810f8 */
[C---:B------:R-:W-:Y:S03]  /*afa20*/  HMMA.1688.F32.TF32 R240, R228.reuse, R46, R240 ;  /* 0x0000002ee4f0723c */ /* 0x040fe600000810f0 */
[----:B------:R-:W-:Y:S04]  /*afa30*/  STL.64 [R1+0x13a0], R236 ;  /* 0x0013a0ec01007387 */ /* 0x000fe80000100a00 */
[----:B------:R1:W-:Y:S02]  /*afa40*/  STL.64 [R1+0x13a8], R238 ;  /* 0x0013a8ee01007387 */ /* 0x0003e40000100a00 */
[C---:B-1----:R-:W-:Y:S08]  /*afa50*/  HMMA.1688.F32.TF32 R236, R228.reuse, R42, R204 ;  /* 0x0000002ae4ec723c */ /* 0x042ff000000810cc */
        /* <DEDUP_REMOVED lines=50> */
[----:B------:R-:W-:Y:S04]  /*afd80*/  STL.64 [R1+0x1230], R148 ;  /* 0x0012309401007387 */ /* 0x000fe80000100a00 */
[----:B------:R-:W-:Y:S04]  /*afd90*/  STL.64 [R1+0x1238], R150 ;  /* 0x0012389601007387 */ /* 0x000fe80000100a00 */
[----:B-1----:R-:W3:Y:S04]  /*afda0*/  LDL.LU R156, [R1+0x390] ;  /* 0x00039000019c7983 */ /* 0x002ee80000300800 */
[----:B------:R1:W-:Y:S04]  /*afdb0*/  STL.64 [R1+0x1210], R144 ;  /* 0x0012109001007387 */ /* 0x0003e80000100a00 */
[----:B------:R1:W-:Y:S04]  /*afdc0*/  STL.64 [R1+0x1218], R146 ;  /* 0x0012189201007387 */ /* 0x0003e80000100a00 */
[----:B------:R-:W-:Y:S04]  /*afdd0*/  LDS R228, [R3+UR6+0x86380] ;  /* 0x0863800603e47984 */ /* 0x000fe80008000800 */
[----:B------:R-:W-:Y:S04]  /*afde0*/  LDS R230, [R3+UR6+0x87380] ;  /* 0x0873800603e67984 */ /* 0x000fe80008000800 */
[----:B------:R-:W-:Y:S04]  /*afdf0*/  LDS R229, [R21+UR6+0x86380] ;  /* 0x0863800615e57984 */ /* 0x000fe80008000800 */
[----:B------:R-:W1:Y:S01]  /*afe00*/  LDS R231, [R21+UR6+0x87380] ;  /* 0x0873800615e77984 */ /* 0x000e620008000800 */
[----:B--2---:R-:W-:-:S15]  /*afe10*/  HMMA.1688.F32.TF32 R136, R232, R102, R136 ;  /* 0x00000066e888723c */ /* 0x004fde0000081088 */
[----:B------:R-:W-:-:S04]  /*afe20*/  NOP ;  /* 0x0000000000007918 */ /* 0x000fc80000000000 */
[----:B------:R-:W-:Y:S04]  /*afe30*/  STL.64 [R1+0x11f0], R136 ;  /* 0x0011f08801007387 */ /* 0x000fe80000100a00 */
        /* <DEDUP_REMOVED lines=76> */
[C---:B---3--:R-:W-:Y:S08]  /*b0300*/  HMMA.1688.F32.TF32 R156, R232.reuse, R30, R156 ;  /* 0x0000001ee89c723c */ /* 0x048ff0000008109c */
[C---:B--2---:R-:W-:Y:S08]  /*b0310*/  HMMA.1688.F32.TF32 R160, R232.reuse, R34, R160 ;  /* 0x00000022e8a0723c */ /* 0x044ff000000810a0 */
[C---:B----4-:R-:W-:Y:S08]  /*b0320*/  HMMA.1688.F32.TF32 R172, R232.reuse, R46, R172 ;  /* 0x0000002ee8ac723c */ /* 0x050ff000000810ac */
[C---:B------:R-:W-:Y:S08]  /*b0330*/  HMMA.1688.F32.TF32 R136, R232.reuse, R98, R248 ;  /* 0x00000062e888723c */ /* 0x040ff000000810f8 */
[C---:B------:R-:W-:Y:S11]  /*b0340*/  HMMA.1688.F32.TF32 R236, R232.reuse, R94, R240 ;  /* 0x0000005ee8ec723c */ /* 0x040ff600000810f0 */
[----:B------:R-:W-:Y:S04]  /*b0350*/  STL.64 [R1+0x11d0], R136 ;  /* 0x0011d08801007387 */ /* 0x000fe80000100a00 */
[----:B------:R1:W-:Y:S02]  /*b0360*/  STL.64 [R1+0x11d8], R138 ;  /* 0x0011d88a01007387 */ /* 0x0003e40000100a00 */
[C---:B-1----:R-:W-:Y:S02]  /*b0370*/  HMMA.1688.F32.TF32 R136, R232.reuse, R90, R204 ;  /* 0x0000005ae888723c */ /* 0x042fe400000810cc */
[----:B------:R-:W-:Y:S04]  /*b0380*/  STL.64 [R1+0x11b0], R236 ;  /* 0x0011b0ec01007387 */ /* 0x000fe80000100a00 */
[----:B------:R-:W-:Y:S02]  /*b0390*/  STL.64 [R1+0x11b8], R238 ;  /* 0x0011b8ee01007387 */ /* 0x000fe40000100a00 */
[C---:B------:R-:W-:Y:S08]  /*b03a0*/  HMMA.1688.F32.TF32 R204, R232.reuse, R86, R200 ;  /* 0x00000056e8cc723c */ /* 0x040ff000000810c8 */
[C---:B------:R-:W-:Y:S03]  /*b03b0*/  HMMA.1688.F32.TF32 R200, R232.reuse, R82, R148 ;  /* 0x00000052e8c8723c */ /* 0x040fe60000081094 */
        /* <DEDUP_REMOVED lines=11> */
[----:B------:R-:W2:Y:S01]  /*b0470*/  LDL.LU R150, [R1+0x378] ;  /* 0x0003780001967983 */ /* 0x000ea20000300800 */
[C---:B-1----:R-:W-:Y:S03]  /*b0480*/  HMMA.1688.F32.TF32 R136, R232.reuse, R74, R196 ;  /* 0x0000004ae888723c */ /* 0x042fe600000810c4 */
[----:B------:R-:W2:Y:S04]  /*b0490*/  LDL.LU R151, [R1+0x37c] ;  /* 0x00037c0001977983 */ /* 0x000ea80000300800 */
[----:B------:R-:W3:Y:S01]  /*b04a0*/  LDL.LU R144, [R1+0x360] ;  /* 0x0003600001907983 */ /* 0x000ee20000300800 */
[C---:B------:R-:W-:Y:S03]  /*b04b0*/  HMMA.1688.F32.TF32 R192, R232.reuse, R70, R192 ;  /* 0x00000046e8c0723c */ /* 0x040fe600000810c0 */
[----:B------:R-:W3:Y:S04]  /*b04c0*/  LDL.LU R145, [R1+0x364] ;  /* 0x0003640001917983 */ /* 0x000ee80000300800 */
[----:B------:R-:W3:Y:S01]  /*b04d0*/  LDL.LU R146, [R1+0x368] ;  /* 0x0003680001927983 */ /* 0x000ee20000300800 */
[C---:B------:R-:W-:Y:S03]  /*b04e0*/  HMMA.1688.F32.TF32 R188, R232.reuse, R66, R188 ;  /* 0x00000042e8bc723c */ /* 0x040fe600000810bc */
[----:B------:R-:W3:Y:S04]  /*b04f0*/  LDL.LU R147, [R1+0x36c] ;  /* 0x00036c0001937983 */ /* 0x000ee80000300800 */
        /* <DEDUP_REMOVED lines=28> */
[----:B------:R-:W-:Y:S04]  /*b06c0*/  STL.64 [R1+0xec8], R162 ;  /* 0x000ec8a201007387 */ /* 0x000fe80000100a00 */
[----:B------:R-:W4:Y:S04]  /*b06d0*/  LDL.LU R248, [R1+0x1f0] ;  /* 0x0001f00001f87983 */ /* 0x000f280000300800 */
        /* <DEDUP_REMOVED lines=23> */
[C---:B--2---:R-:W-:Y:S03]  /*b0850*/  HMMA.1688.F32.TF32 R152, R232.reuse, R22, R148 ;  /* 0x00000016e898723c */ /* 0x044fe60000081094 */
[----:B------:R-:W2:Y:S05]  /*b0860*/  LDL.LU R148, [R1+0x250] ;  /* 0x0002500001947983 */ /* 0x000eaa0000300800 */
[----:B---3--:R-:W-:Y:S11]  /*b0870*/  HMMA.1688.F32.TF32 R136, R232, R10, R144 ;  /* 0x0000000ae888723c */ /* 0x008ff60000081090 */
[----:B------:R-:W-:Y:S04]  /*b0880*/  STL.64 [R1+0xe90], R152 ;  /* 0x000e909801007387 */ /* 0x000fe80000100a00 */
[----:B------:R4:W-:Y:S04]  /*b0890*/  STL.64 [R1+0xe98], R154 ;  /* 0x000e989a01007387 */ /* 0x0009e80000100a00 */
[----:B------:R1:W-:Y:S04]  /*b08a0*/  STL.64 [R1+0xe80], R136 ;  /* 0x000e808801007387 */ /* 0x0003e80000100a00 */
[----:B------:R3:W-:Y:S04]  /*b08b0*/  STL.64 [R1+0xe88], R138 ;  /* 0x000e888a01007387 */ /* 0x0007e80000100a00 */
[----:B------:R-:W2:Y:S04]  /*b08c0*/  LDL.LU R149, [R1+0x254] ;  /* 0x0002540001957983 */ /* 0x000ea80000300800 */
[----:B------:R-:W2:Y:S04]  /*b08d0*/  LDL.LU R150, [R1+0x258] ;  /* 0x0002580001967983 */ /* 0x000ea80000300800 */
[----:B------:R-:W2:Y:S01]  /*b08e0*/  LDL.LU R151, [R1+0x25c] ;  /* 0x00025c0001977983 */ /* 0x000ea20000300800 */
[----:B----4-:R-:W-:Y:S01]  /*b08f0*/  MOV R155, R140 ;  /* 0x0000008c009b7202 */ /* 0x010fe20000000f00 */
[----:B------:R-:W-:-:S02]  /*b0900*/  IMAD.MOV.U32 R154, RZ, RZ, R141 ;  /* 0x000000ffff9a7224 */ /* 0x000fc400078e008d */
[----:B------:R-:W-:Y:S02]  /*b0910*/  IMAD.MOV.U32 R153, RZ, RZ, R142 ;  /* 0x000000ffff997224 */ /* 0x000fe400078e008e */
[----:B------:R-:W-:Y:S02]  /*b0920*/  IMAD.MOV.U32 R152, RZ, RZ, R143 ;  /* 0x000000ffff987224 */ /* 0x000fe400078e008f */
        /* <DEDUP_REMOVED lines=60> */
[----:B----4-:R-:W-:-:S02]  /*b0cf0*/  IMAD.MOV.U32 R163, RZ, RZ, R143 ;  /* 0x000000ffffa37224 */ /* 0x010fc400078e008f */
[----:B--2---:R-:W-:Y:S02]  /*b0d00*/  IMAD.MOV.U32 R162, RZ, RZ, R142 ;  /* 0x000000ffffa27224 */ /* 0x004fe400078e008e */
[----:B------:R-:W-:Y:S02]  /*b0d10*/  IMAD.MOV.U32 R161, RZ, RZ, R141 ;  /* 0x000000ffffa17224 */ /* 0x000fe400078e008d */
[----:B------:R-:W-:Y:S02]  /*b0d20*/  IMAD.MOV.U32 R160, RZ, RZ, R140 ;  /* 0x000000ffffa07224 */ /* 0x000fe400078e008c */
[----:B------:R-:W2:Y:S04]  /*b0d30*/  LDL.LU R140, [R1+0x76dc] ;  /* 0x0076dc00018c7983 */ /* 0x000ea80000300800 */
[----:B------:R-:W2:Y:S04]  /*b0d40*/  LDL.LU R141, [R1+0x76d8] ;  /* 0x0076d800018d7983 */ /* 0x000ea80000300800 */
[----:B------:R-:W2:Y:S04]  /*b0d50*/  LDL.LU R142, [R1+0x76d4] ;  /* 0x0076d400018e7983 */ /* 0x000ea80000300800 */
[----:B------:R-:W2:Y:S04]  /*b0d60*/  LDL.LU R143, [R1+0x76d0] ;  /* 0x0076d000018f7983 */ /* 0x000ea80000300800 */
[----:B------:R-:W4:Y:S04]  /*b0d70*/  LDL.LU R144, [R1+0x240] ;  /* 0x0002400001907983 */ /* 0x000f280000300800 */
[----:B------:R-:W4:Y:S04]  /*b0d80*/  LDL.LU R145, [R1+0x244] ;  /* 0x0002440001917983 */ /* 0x000f280000300800 */
[----:B------:R-:W4:Y:S04]  /*b0d90*/  LDL.LU R146, [R1+0x248] ;  /* 0x0002480001927983 */ /* 0x000f280000300800 */
[----:B------:R-:W4:Y:S01]  /*b0da0*/  LDL.LU R147, [R1+0x24c] ;  /* 0x00024c0001937983 */ /* 0x000f220000300800 */
[C---:B------:R-:W-:Y:S08]  /*b0db0*/  HMMA.1688.F32.TF32 R164, R228.reuse, R90, R164 ;  /* 0x0000005ae4a4723c */ /* 0x040ff000000810a4 */
[C---:B------:R-:W-:Y:S08]  /*b0dc0*/  HMMA.1688.F32.TF32 R160, R228.reuse, R86, R160 ;  /* 0x00000056e4a0723c */ /* 0x040ff000000810a0 */
[----:B------:R-:W-:Y:S08]  /*b0dd0*/  HMMA.1688.F32.TF32 R168, R228, R94, R168 ;  /* 0x0000005ee4a8723c */ /* 0x000ff000000810a8 */
[----:B---3--:R-:W-:-:S15]  /*b0de0*/  HMMA.1688.F32.TF32 R136, R232, R18, R136 ;  /* 0x00000012e888723c */ /* 0x008fde0000081088 */
[----:B------:R-:W-:-:S04]  /*b0df0*/  NOP ;  /* 0x0000000000007918 */ /* 0x000fc80000000000 */
[----:B------:R-:W-:Y:S04]  /*b0e00*/  STL.64 [R1+0xe70], R136 ;  /* 0x000e708801007387 */ /* 0x000fe80000100a00 */
[----:B------:R2:W-:Y:S01]  /*b0e10*/  STL.64 [R1+0xe78], R138 ;  /* 0x000e788a01007387 */ /* 0x0005e20000100a00 */
        /* <DEDUP_REMOVED lines=11> */
[----:B--2---:R-:W-:Y:S01]  /*b0ed0*/  HMMA.1688.F32.TF32 R136, R232, R14, R140 ;  /* 0x0000000ee888723c */ /* 0x004fe2000008108c */
[----:B------:R-:W2:-:S15]  /*b0ee0*/  LDL.LU R232, [R1+0x230] ;  /* 0x0002300001e87983 */ /* 0x000e9e0000300800 */
[----:B------:R-:W-:-:S03]  /*b0ef0*/  NOP ;  /* 0x0000000000007918 */ /* 0x000fc60000000000 */
[----:B------:R-:W-:Y:S04]  /*b0f00*/  STL.64 [R1+0xe60], R136 ;  /* 0x000e608801007387 */ /* 0x000fe80000100a00 */
[----:B------:R-:W-:Y:S04]  /*b0f10*/  STL.64 [R1+0xe68], R138 ;  /* 0x000e688a01007387 */ /* 0x000fe80000100a00 */
[----:B------:R-:W2:Y:S04]  /*b0f20*/  LDL.LU R233, [R1+0x234] ;  /* 0x0002340001e97983 */ /* 0x000ea80000300800 */
[----:B------:R-:W2:Y:S04]  /*b0f30*/  LDL.LU R234, [R1+0x238] ;  /* 0x0002380001ea7983 */ /* 0x000ea80000300800 */
[----:B------:R-:W2:Y:S04]  /*b0f40*/  LDL.LU R235, [R1+0x23c] ;  /* 0x00023c0001eb7983 */ /* 0x000ea80000300800 */
[----:B------:R-:W3:Y:S04]  /*b0f50*/  LDL.LU R140, [R1+0x220] ;  /* 0x00022000018c7983 */ /* 0x000ee80000300800 */
[----:B------:R-:W3:Y:S04]  /*b0f60*/  LDL.LU R141, [R1+0x224] ;  /* 0x00022400018d7983 */ /* 0x000ee80000300800 */
[----:B------:R-:W3:Y:S04]  /*b0f70*/  LDL.LU R142, [R1+0x228] ;  /* 0x00022800018e7983 */ /* 0x000ee80000300800 */
[----:B------:R-:W3:Y:S04]  /*b0f80*/  LDL.LU R143, [R1+0x22c] ;  /* 0x00022c00018f7983 */ /* 0x000ee80000300800 */
        /* <DEDUP_REMOVED lines=36> */
[C---:B----4-:R-:W-:Y:S03]  /*b11d0*/  HMMA.1688.F32.TF32 R144, R228.reuse, R70, R144 ;  /* 0x00000046e490723c */ /* 0x050fe60000081090 */
        /* <DEDUP_REMOVED lines=34> */
[----:B--2---:R-:W-:-:S15]  /*b1400*/  HMMA.1688.F32.TF32 R232, R228, R66, R232 ;  /* 0x00000042e4e8723c */ /* 0x004fde00000810e8 */
[----:B------:R-:W-:-:S04]  /*b1410*/  NOP ;  /* 0x0000000000007918 */ /* 0x000fc80000000000 */
[----:B------:R-:W-:Y:S04]  /*b1420*/  STL.64 [R1+0xd40], R232 ;  /* 0x000d40e801007387 */ /* 0x000fe80000100a00 */
[----:B------:R3:W-:Y:S02]  /*b1430*/  STL.64 [R1+0xd48], R234 ;  /* 0x000d48ea01007387 */ /* 0x0007e40000100a00 */
[C---:B---3--:R-:W-:Y:S08]  /*b1440*/  HMMA.1688.F32.TF32 R232, R228.reuse, R62, R140 ;  /* 0x0000003ee4e8723c */ /* 0x048ff0000008108c */
[C---:B------:R-:W-:Y:S08]  /*b1450*/  HMMA.1688.F32.TF32 R140, R228.reuse, R58, R236 ;  /* 0x0000003ae48c723c */ /* 0x040ff000000810ec */
        /* <DEDUP_REMOVED lines=8> */
[----:B------:R-:W-:Y:S01]  /*b14e0*/  STL.64 [R1+0xd18], R238 ;  /* 0x000d18ee01007387 */ /* 0x000fe20000100a00 */
[----:B------:R-:W-:-:S05]  /*b14f0*/  LOP3.LUT R138, R3, 0x40, RZ, 0x3c, !PT ;  /* 0x00000040038a7812 */ /* 0x000fca00078e3cff */
[----:B------:R-:W-:Y:S01]  /*b1500*/  STL.64 [R1+0xd00], R232 ;  /* 0x000d00e801007387 */ /* 0x000fe20000100a00 */
[----:B------:R-:W-:-:S03]  /*b1510*/  LOP3.LUT R139, R3, 0x60, RZ, 0x3c, !PT ;  /* 0x00000060038b7812 */ /* 0x000fc600078e3cff */
[----:B------:R-:W-:Y:S04]  /*b1520*/  STL.64 [R1+0xd08], R234 ;  /* 0x000d08ea01007387 */ /* 0x000fe80000100a00 */
[----:B------:R-:W-:Y:S04]  /*b1530*/  STL.64 [R1+0xcf0], R140 ;  /* 0x000cf08c01007387 */ /* 0x000fe80000100a00 */
[----:B------:R4:W-:Y:S04]  /*b1540*/  STL.64 [R1+0xcf8], R142 ;  /* 0x000cf88e01007387 */ /* 0x0009e80000100a00 */
[----:B------:R-:W-:Y:S04]  /*b1550*/  LDS R136, [R138+UR6+0x86380] ;  /* 0x086380068a887984 */ /* 0x000fe80008000800 */
[----:B------:R-:W-:Y:S04]  /*b1560*/  LDS R137, [R139+UR6+0x86380] ;  /* 0x086380068b897984 */ /* 0x000fe80008000800 */
[----:B------:R-:W-:Y:S04]  /*b1570*/  LDS R138, [R138+UR6+0x87380] ;  /* 0x087380068a8a7984 */ /* 0x000fe80008000800 */
[----:B------:R-:W1:Y:S01]  /*b1580*/  LDS R139, [R139+UR6+0x87380] ;  /* 0x087380068b8b7984 */ /* 0x000e620008000800 */
[C---:B----4-:R-:W-:Y:S08]  /*b1590*/  HMMA.1688.F32.TF32 R140, R228.reuse, R34, R152 ;  /* 0x00000022e48c723c */ /* 0x050ff00000081098 */
[C---:B------:R-:W-:Y:S08]  /*b15a0*/  HMMA.1688.F32.TF32 R148, R228.reuse, R38, R148 ;  /* 0x00000026e494723c */ /* 0x040ff00000081094 */
[----:B------:R-:W-:-:S15]  /*b15b0*/  HMMA.1688.F32.TF32 R144, R228, R42, R144 ;  /* 0x0000002ae490723c */ /* 0x000fde0000081090 */
        /* <DEDUP_REMOVED lines=10> */
[C---:B---3--:R-:W-:Y:S01]  /*b1660*/  HMMA.1688.F32.TF32 R140, R228.reuse, R22, R164 ;  /* 0x00000016e48c723c */ /* 0x048fe200000810a4 */
[----:B------:R2:W-:Y:S07]  /*b1670*/  STL.64 [R1+0xcb8], R146 ;  /* 0x000cb89201007387 */ /* 0x0005ee0000100a00 */
[C---:B--2---:R-:W-:Y:S03]  /*b1680*/  HMMA.1688.F32.TF32 R144, R228.reuse, R10, R168 ;  /* 0x0000000ae490723c */ /* 0x044fe600000810a8 */
[----:B------:R-:W-:Y:S04]  /*b1690*/  STL.64 [R1+0xca0], R148 ;  /* 0x000ca09401007387 */ /* 0x000fe80000100a00 */
[----:B------:R2:W-:Y:S04]  /*b16a0*/  STL.64 [R1+0xca8], R150 ;  /* 0x000ca89601007387 */ /* 0x0005e80000100a00 */
[----:B------:R-:W-:Y:S04]  /*b16b0*/  STL.64 [R1+0xc90], R140 ;  /* 0x000c908c01007387 */ /* 0x000fe80000100a00 */
[----:B------:R3:W-:Y:S01]  /*b16c0*/  STL.64 [R1+0xc98], R142 ;  /* 0x000c988e01007387 */ /* 0x0007e20000100a00 */
[C---:B--2---:R-:W-:Y:S03]  /*b16d0*/  HMMA.1688.F32.TF32 R148, R228.reuse, R18, R172 ;  /* 0x00000012e494723c */ /* 0x044fe600000810ac */
[----:B------:R-:W-:Y:S05]  /*b16e0*/  STL.64 [R1+0xc80], R144 ;  /* 0x000c809001007387 */ /* 0x000fea0000100a00 */
[----:B---3--:R-:W-:Y:S01]  /*b16f0*/  HMMA.1688.F32.TF32 R140, R228, R14, R176 ;  /* 0x0000000ee48c723c */ /* 0x008fe200000810b0 */
[----:B------:R1:W-:Y:S07]  /*b1700*/  STL.64 [R1+0xc88], R146 ;  /* 0x000c889201007387 */ /* 0x0003ee0000100a00 */
[C---:B-1----:R-:W-:Y:S03]  /*b1710*/  HMMA.1688.F32.TF32 R144, R136.reuse, R134, R180 ;  /* 0x000000868890723c */ /* 0x042fe600000810b4 */
[----:B------:R-:W-:Y:S04]  /*b1720*/  STL.64 [R1+0xc70], R148 ;  /* 0x000c709401007387 */ /* 0x000fe80000100a00 */
[----:B------:R1:W-:Y:S04]  /*b1730*/  STL.64 [R1+0xc78], R150 ;  /* 0x000c789601007387 */ /* 0x0003e80000100a00 */
[----:B------:R-:W-:Y:S04]  /*b1740*/  STL.64 [R1+0xc60], R140 ;  /* 0x000c608c01007387 */ /* 0x000fe80000100a00 */
[----:B------:R2:W-:Y:S01]  /*b1750*/  STL.64 [R1+0xc68], R142 ;  /* 0x000c688e01007387 */ /* 0x0005e20000100a00 */
[C---:B-1----:R-:W-:Y:S03]  /*b1760*/  HMMA.1688.F32.TF32 R148, R136.reuse, R130, R224 ;  /* 0x000000828894723c */ /* 0x042fe600000810e0 */
[----:B------:R-:W-:Y:S05]  /*b1770*/  STL.64 [R1+0xc50], R144 ;  /* 0x000c509001007387 */ /* 0x000fea0000100a00 */
[C---:B--2---:R-:W-:Y:S01]  /*b1780*/  HMMA.1688.F32.TF32 R140, R136.reuse, R126, R184 ;  /* 0x0000007e888c723c */ /* 0x044fe200000810b8 */
        /* <DEDUP_REMOVED lines=8> */
[----:B--2---:R-:W-:Y:S01]  /*b1810*/  HMMA.1688.F32.TF32 R140, R136, R114, R196 ;  /* 0x00000072888c723c */ /* 0x004fe200000810c4 */
[----:B------:R1:W-:Y:S01]  /*b1820*/  STL.64 [R1+0xc28], R146 ;  /* 0x000c289201007387 */ /* 0x0003e20000100a00 */
[----:B------:R-:W-:-:S02]  /*b1830*/  IMAD.MOV.U32 R232, RZ, RZ, R220 ;  /* 0x000000ffffe87224 */ /* 0x000fc400078e00dc */
[----:B------:R-:W-:Y:S01]  /*b1840*/  IMAD.MOV.U32 R233, RZ, RZ, R221 ;  /* 0x000000ffffe97224 */ /* 0x000fe200078e00dd */
[----:B------:R-:W-:Y:S01]  /*b1850*/  MOV R235, R223 ;  /* 0x000000df00eb7202 */ /* 0x000fe20000000f00 */
[----:B------:R-:W-:Y:S02]  /*b1860*/  IMAD.MOV.U32 R234, RZ, RZ, R222 ;  /* 0x000000ffffea7224 */ /* 0x000fe400078e00de */
[----:B------:R-:W-:Y:S02]  /*b1870*/  IMAD.MOV.U32 R244, RZ, RZ, R216 ;  /* 0x000000fffff47224 */ /* 0x000fe400078e00d8 */
[----:B------:R-:W-:Y:S02]  /*b1880*/  IMAD.MOV.U32 R245, RZ, RZ, R217 ;  /* 0x000000fffff57224 */ /* 0x000fe400078e00d9 */
[----:B------:R-:W-:Y:S01]  /*b1890*/  IMAD.MOV.U32 R246, RZ, RZ, R218 ;  /* 0x000000fffff67224 */ /* 0x000fe200078e00da */
[C---:B-1----:R-:W-:Y:S01]  /*b18a0*/  HMMA.1688.F32.TF32 R144, R136.reuse, R110, R200 ;  /* 0x0000006e8890723c */ /* 0x042fe200000810c8 */
[----:B------:R-:W-:Y:S04]  /*b18b0*/  STL.64 [R1+0xc10], R148 ;  /* 0x000c109401007387 */ /* 0x000fe80000100a00 */
[----:B------:R-:W-:Y:S04]  /*b18c0*/  STL.64 [R1+0xc18], R150 ;  /* 0x000c189601007387 */ /* 0x000fe80000100a00 */
[----:B------:R1:W-:Y:S04]  /*b18d0*/  STL.64 [R1+0x7548], R108 ;  /* 0x0075486c01007387 */ /* 0x0003e80000100a00 */
[----:B------:R-:W-:Y:S04]  /*b18e0*/  STL.64 [R1+0xc00], R140 ;  /* 0x000c008c01007387 */ /* 0x000fe80000100a00 */
[----:B------:R2:W-:Y:S04]  /*b18f0*/  STL.64 [R1+0xc08], R142 ;  /* 0x000c088e01007387 */ /* 0x0005e80000100a00 */
[----:B------:R-:W-:Y:S01]  /*b1900*/  STL.64 [R1+0xbf0], R144 ;  /* 0x000bf09001007387 */ /* 0x000fe20000100a00 */
[----:B-1----:R-:W-:Y:S03]  /*b1910*/  HMMA.1688.F32.TF32 R108, R136, R102, R208 ;  /* 0x00000066886c723c */ /* 0x002fe600000810d0 */
[----:B------:R-:W-:Y:S01]  /*b1920*/  STL.64 [R1+0xbf8], R146 ;  /* 0x000bf89201007387 */ /* 0x000fe20000100a00 */
[----:B------:R-:W-:-:S02]  /*b1930*/  IMAD.MOV.U32 R247, RZ, RZ, R219 ;  /* 0x000000fffff77224 */ /* 0x000fc400078e00db */
[----:B------:R-:W-:Y:S01]  /*b1940*/  IMAD.MOV.U32 R236, RZ, RZ, R77 ;  /* 0x000000ffffec7224 */ /* 0x000fe200078e004d */
[----:B------:R-:W-:Y:S01]  /*b1950*/  MOV R251, R64 ;  /* 0x0000004000fb7202 */ /* 0x000fe20000000f00 */
[C---:B--2---:R-:W-:Y:S01]  /*b1960*/  HMMA.1688.F32.TF32 R140, R136.reuse, R106, R204 ;  /* 0x0000006a888c723c */ /* 0x044fe200000810cc */
[----:B------:R1:W-:Y:S01]  /*b1970*/  STL.64 [R1+0x7570], R104 ;  /* 0x0075706801007387 */ /* 0x0003e20000100a00 */
[----:B------:R-:W-:Y:S02]  /*b1980*/  IMAD.MOV.U32 R237, RZ, RZ, R76 ;  /* 0x000000ffffed7224 */ /* 0x000fe400078e004c */
[----:B------:R-:W-:Y:S01]  /*b1990*/  IMAD.MOV.U32 R238, RZ, RZ, R73 ;  /* 0x000000ffffee7224 */ /* 0x000fe200078e0049 */
[----:B------:R-:W-:Y:S01]  /*b19a0*/  LDS R115, [R21+UR6+0x89000] ;  /* 0x0890000615737984 */ /* 0x000fe20008000800 */
[----:B------:R-:W-:Y:S02]  /*b19b0*/  IMAD.MOV.U32 R239, RZ, RZ, R72 ;  /* 0x000000ffffef7224 */ /* 0x000fe400078e0048 */
[----:B------:R-:W-:Y:S01]  /*b19c0*/  IMAD.MOV.U32 R248, RZ, RZ, R69 ;  /* 0x000000fffff87224 */ /* 0x000fe200078e0045 */
[----:B------:R-:W-:Y:S01]  /*b19d0*/  LDS R114, [R3+UR6+0x89000] ;  /* 0x0890000603727984 */ /* 0x000fe20008000800 */
[----:B-1----:R-:W-:Y:S09]  /*b19e0*/  HMMA.1688.F32.TF32 R104, R136, R98, R212 ;  /* 0x000000628868723c */ /* 0x002ff200000810d4 */
[----:B------:R1:W-:Y:S04]  /*b19f0*/  STL.64 [R1+0xbe0], R140 ;  /* 0x000be08c01007387 */ /* 0x0003e80000100a00 */
[----:B------:R2:W-:Y:S04]  /*b1a00*/  STL.64 [R1+0xbe8], R142 ;  /* 0x000be88e01007387 */ /* 0x0005e80000100a00 */
[----:B------:R-:W3:Y:S04]  /*b1a10*/  LDL.LU R144, [R1+0x9b0] ;  /* 0x0009b00001907983 */ /* 0x000ee80000300800 */
[----:B------:R-:W-:Y:S04]  /*b1a20*/  STL.64 [R1+0xbd0], R108 ;  /* 0x000bd06c01007387 */ /* 0x000fe80000100a00 */
[----:B------:R-:W-:Y:S04]  /*b1a30*/  STL.64 [R1+0xbd8], R110 ;  /* 0x000bd86e01007387 */ /* 0x000fe80000100a00 */
[----:B------:R-:W-:Y:S04]  /*b1a40*/  STL.64 [R1+0xbc0], R104 ;  /* 0x000bc06801007387 */ /* 0x000fe80000100a00 */
[----:B------:R-:W-:Y:S04]  /*b1a50*/  STL.64 [R1+0xbc8], R106 ;  /* 0x000bc86a01007387 */ /* 0x000fe80000100a00 */
        /* <DEDUP_REMOVED lines=15> */
[----:B-1----:R-:W-:-:S02]  /*b1b50*/  IMAD.MOV.U32 R140, RZ, RZ, R85 ;  /* 0x000000ffff8c7224 */ /* 0x002fc400078e0055 */
[----:B------:R-:W-:Y:S01]  /*b1b60*/  IMAD.MOV.U32 R141, RZ, RZ, R84 ;  /* 0x000000ffff8d7224 */ /* 0x000fe200078e0054 */
[----:B--2---:R-:W-:Y:S01]  /*b1b70*/  MOV R143, R80 ;  /* 0x00000050008f7202 */ /* 0x004fe20000000f00 */
[----:B------:R-:W-:Y:S01]  /*b1b80*/  IMAD.MOV.U32 R142, RZ, RZ, R81 ;  /* 0x000000ffff8e7224 */ /* 0x000fe200078e0051 */
[----:B------:R-:W-:Y:S01]  /*b1b90*/  HMMA.1688.F32.TF32 R76, R136, R78, R232 ;  /* 0x0000004e884c723c */ /* 0x000fe200000810e8 */
[----:B------:R-:W-:Y:S02]  /*b1ba0*/  IMAD.MOV.U32 R249, RZ, RZ, R68 ;  /* 0x000000fffff97224 */ /* 0x000fe400078e0044 */
[----:B------:R-:W-:-:S05]  /*b1bb0*/  IMAD.MOV.U32 R250, RZ, RZ, R65 ;  /* 0x000000fffffa7224 */ /* 0x000fca00078e0041 */
[----:B------:R-:W-:Y:S01]  /*b1bc0*/  HMMA.1688.F32.TF32 R72, R136, R74, R140 ;  /* 0x0000004a8848723c */ /* 0x000fe2000008108c */
[----:B------:R-:W-:Y:S02]  /*b1bd0*/  IMAD.MOV.U32 R240, RZ, RZ, R61 ;  /* 0x000000fffff07224 */ /* 0x000fe400078e003d */
[----:B------:R-:W-:-:S05]  /*b1be0*/  IMAD.MOV.U32 R241, RZ, RZ, R60 ;  /* 0x000000fffff17224 */ /* 0x000fca00078e003c */
[C---:B------:R-:W-:Y:S08]  /*b1bf0*/  HMMA.1688.F32.TF32 R68, R136.reuse, R70, R236 ;  /* 0x000000468844723c */ /* 0x040ff000000810ec */
[C---:B------:R-:W-:Y:S08]  /*b1c00*/  HMMA.1688.F32.TF32 R64, R136.reuse, R66, R244 ;  /* 0x000000428840723c */ /* 0x040ff000000810f4 */
[----:B------:R-:W-:Y:S01]  /*b1c10*/  HMMA.1688.F32.TF32 R60, R136, R62, R248 ;  /* 0x0000003e883c723c */ /* 0x000fe200000810f8 */
[----:B------:R-:W-:-:S02]  /*b1c20*/  IMAD.MOV.U32 R242, RZ, RZ, R57 ;  /* 0x000000fffff27224 */ /* 0x000fc400078e0039 */
[----:B------:R-:W-:-:S07]  /*b1c30*/  IMAD.MOV.U32 R243, RZ, RZ, R56 ;  /* 0x000000fffff37224 */ /* 0x000fce00078e0038 */
[----:B------:R-:W-:Y:S01]  /*b1c40*/  HMMA.1688.F32.TF32 R56, R136, R58, R240 ;  /* 0x0000003a8838723c */ /* 0x000fe200000810f0 */
[----:B------:R-:W-:Y:S02]  /*b1c50*/  IMAD.MOV.U32 R236, RZ, RZ, R53 ;  /* 0x000000ffffec7224 */ /* 0x000fe400078e0035 */
[----:B------:R-:W-:Y:S02]  /*b1c60*/  IMAD.MOV.U32 R237, RZ, RZ, R112 ;  /* 0x000000ffffed7224 */ /* 0x000fe400078e0070 */
[----:B------:R-:W-:-:S03]  /*b1c70*/  IMAD.MOV.U32 R238, RZ, RZ, R4 ;  /* 0x000000ffffee7224 */ /* 0x000fc600078e0004 */
[C---:B---3--:R-:W-:Y:S08]  /*b1c80*/  HMMA.1688.F32.TF32 R80, R136.reuse, R82, R144 ;  /* 0x000000528850723c */ /* 0x048ff00000081090 */
[C---:B----4-:R-:W-:Y:S08]  /*b1c90*/  HMMA.1688.F32.TF32 R84, R136.reuse, R86, R148 ;  /* 0x000000568854723c */ /* 0x050ff00000081094 */
        /* <DEDUP_REMOVED lines=11> */
[----:B------:R-:W-:Y:S04]  /*b1d50*/  STL.64 [R1+0x7410], R80 ;  /* 0x0074105001007387 */ /* 0x000fe80000100a00 */
        /* <DEDUP_REMOVED lines=27> */
[----:B------:R-:W2:Y:S01]  /*b1f10*/  LDL.LU R4, [R1+0x7590] ;  /* 0x0075900001047983 */ /* 0x000ea20000300800 */
[----:B------:R-:W-:-:S03]  /*b1f20*/  MOV R239, R113 ;  /* 0x0000007100ef7202 */ /* 0x000fc60000000f00 */
[----:B------:R-:W3:Y:S04]  /*b1f30*/  LDL.LU R113, [R1+0x758c] ;  /* 0x00758c0001717983 */ /* 0x000ee80000300800 */
[----:B------:R-:W4:Y:S04]  /*b1f40*/  LDL.LU R144, [R1+0x1200] ;  /* 0x0012000001907983 */ /* 0x000f280000300800 */
[----:B------:R-:W4:Y:S04]  /*b1f50*/  LDL.LU R145, [R1+0x1204] ;  /* 0x0012040001917983 */ /* 0x000f280000300800 */
[----:B------:R-:W4:Y:S04]  /*b1f60*/  LDL.LU R146, [R1+0x1208] ;  /* 0x0012080001927983 */ /* 0x000f280000300800 */
[----:B------:R-:W4:Y:S01]  /*b1f70*/  LDL.LU R147, [R1+0x120c] ;  /* 0x00120c0001937983 */ /* 0x000f220000300800 */
[----:B------:R-:W-:Y:S01]  /*b1f80*/  IMAD.MOV.U32 R140, RZ, RZ, R52 ;  /* 0x000000ffff8c7224 */ /* 0x000fe200078e0034 */
[----:B------:R-:W-:Y:S01]  /*b1f90*/  MOV R143, R45 ;  /* 0x0000002d008f7202 */ /* 0x000fe20000000f00 */
[----:B------:R-:W-:-:S02]  /*b1fa0*/  IMAD.MOV.U32 R141, RZ, RZ, R49 ;  /* 0x000000ffff8d7224 */ /* 0x000fc400078e0031 */
[----:B------:R-:W-:Y:S02]  /*b1fb0*/  IMAD.MOV.U32 R142, RZ, RZ, R48 ;  /* 0x000000ffff8e7224 */ /* 0x000fe400078e0030 */
[----:B------:R-:W-:Y:S02]  /*b1fc0*/  IMAD.MOV.U32 R244, RZ, RZ, R44 ;  /* 0x000000fffff47224 */ /* 0x000fe400078e002c */
[----:B--2---:R-:W-:Y:S02]  /*b1fd0*/  IMAD.MOV.U32 R232, RZ, RZ, R4 ;  /* 0x000000ffffe87224 */ /* 0x004fe400078e0004 */
[----:B------:R-:W2:Y:S01]  /*b1fe0*/  LDL.LU R4, [R1+0x7588] ;  /* 0x0075880001047983 */ /* 0x000ea20000300800 */
[----:B------:R-:W-:Y:S02]  /*b1ff0*/  IMAD.MOV.U32 R235, RZ, RZ, R53 ;  /* 0x000000ffffeb7224 */ /* 0x000fe400078e0035 */
[----:B------:R-:W-:Y:S01]  /*b2000*/  HMMA.1688.F32.TF32 R52, R136, R54, R248 ;  /* 0x000000368834723c */ /* 0x000fe200000810f8 */
[----:B---3--:R-:W-:-:S02]  /*b2010*/  IMAD.MOV.U32 R233, RZ, RZ, R113 ;  /* 0x000000ffffe97224 */ /* 0x008fc400078e0071 */
[----:B------:R-:W-:Y:S02]  /*b2020*/  IMAD.MOV.U32 R234, RZ, RZ, R112 ;  /* 0x000000ffffea7224 */ /* 0x000fe400078e0070 */
[----:B------:R-:W-:-:S03]  /*b2030*/  IMAD.MOV.U32 R245, RZ, RZ, R41 ;  /* 0x000000fffff57224 */ /* 0x000fc600078e0029 */
[----:B----4-:R-:W-:Y:S01]  /*b2040*/  HMMA.1688.F32.TF32 R48, R136, R50, R148 ;  /* 0x000000328830723c */ /* 0x010fe20000081094 */
[----:B------:R-:W-:Y:S02]  /*b2050*/  IMAD.MOV.U32 R246, RZ, RZ, R40 ;  /* 0x000000fffff67224 */ /* 0x000fe400078e0028 */
[----:B------:R-:W-:-:S05]  /*b2060*/  IMAD.MOV.U32 R247, RZ, RZ, R37 ;  /* 0x000000fffff77224 */ /* 0x000fca00078e0025 */
[C---:B------:R-:W-:Y:S01]  /*b2070*/  HMMA.1688.F32.TF32 R44, R136.reuse, R46, R240 ;  /* 0x0000002e882c723c */ /* 0x040fe200000810f0 */
[----:B------:R-:W-:Y:S02]  /*b2080*/  IMAD.MOV.U32 R248, RZ, RZ, R36 ;  /* 0x000000fffff87224 */ /* 0x000fe400078e0024 */
[----:B------:R-:W-:Y:S02]  /*b2090*/  IMAD.MOV.U32 R249, RZ, RZ, R33 ;  /* 0x000000fffff97224 */ /* 0x000fe400078e0021 */
[----:B------:R-:W-:Y:S01]  /*b20a0*/  IMAD.MOV.U32 R250, RZ, RZ, R32 ;  /* 0x000000fffffa7224 */ /* 0x000fe200078e0020 */
[----:B------:R-:W-:Y:S01]  /*b20b0*/  MOV R251, R29 ;  /* 0x0000001d00fb7202 */ /* 0x000fe20000000f00 */
[----:B------:R-:W-:Y:S01]  /*b20c0*/  STL [R1+0x7210], R57 ;  /* 0x0072103901007387 */ /* 0x000fe20000100800 */
[C---:B------:R-:W-:Y:S01]  /*b20d0*/  HMMA.1688.F32.TF32 R40, R136.reuse, R42, R144 ;  /* 0x0000002a8828723c */ /* 0x040fe20000081090 */
[----:B------:R-:W-:Y:S02]  /*b20e0*/  IMAD.MOV.U32 R240, RZ, RZ, R28 ;  /* 0x000000fffff07224 */ /* 0x000fe400078e001c */
[----:B------:R1:W-:Y:S04]  /*b20f0*/  LDS R113, [R21+UR6+0x88000] ;  /* 0x0880000615717984 */ /* 0x0003e80008000800 */
[----:B------:R-:W-:Y:S01]  /*b2100*/  LDS R112, [R3+UR6+0x88000] ;  /* 0x0880000603707984 */ /* 0x000fe20008000800 */
[C---:B------:R-:W-:Y:S08]  /*b2110*/  HMMA.1688.F32.TF32 R36, R136.reuse, R38, R232 ;  /* 0x000000268824723c */ /* 0x040ff000000810e8 */
[C---:B------:R-:W-:Y:S01]  /*b2120*/  HMMA.1688.F32.TF32 R32, R136.reuse, R34, R140 ;  /* 0x000000228820723c */ /* 0x040fe2000008108c */
[----:B------:R-:W-:Y:S07]  /*b2130*/  STL [R1+0x720c], R58 ;  /* 0x00720c3a01007387 */ /* 0x000fee0000100800 */
[----:B------:R-:W-:Y:S01]  /*b2140*/  HMMA.1688.F32.TF32 R28, R136, R30, R236 ;  /* 0x0000001e881c723c */ /* 0x000fe200000810ec */
        /* <DEDUP_REMOVED lines=14> */
[----:B------:R-:W-:Y:S01]  /*b2230*/  STL.64 [R1+0x7270], R28 ;  /* 0x0072701c01007387 */ /* 0x000fe20000100a00 */
[----:B------:R-:W-:-:S02]  /*b2240*/  IMAD.MOV.U32 R241, RZ, RZ, R25 ;  /* 0x000000fffff17224 */ /* 0x000fc400078e0019 */
[----:B------:R-:W-:Y:S02]  /*b2250*/  IMAD.MOV.U32 R242, RZ, RZ, R24 ;  /* 0x000000fffff27224 */ /* 0x000fe400078e0018 */
[----:B------:R-:W-:Y:S01]  /*b2260*/  HMMA.1688.F32.TF32 R24, R136, R26, R244 ;  /* 0x0000001a8818723c */ /* 0x000fe200000810f4 */
[----:B------:R-:W-:-:S07]  /*b2270*/  IMAD.MOV.U32 R243, RZ, RZ, R20 ;  /* 0x000000fffff37224 */ /* 0x000fce00078e0014 */
[----:B-1----:R-:W-:Y:S01]  /*b2280*/  HMMA.1688.F32.TF32 R20, R136, R22, R248 ;  /* 0x000000168814723c */ /* 0x002fe200000810f8 */
[----:B------:R-:W-:Y:S02]  /*b2290*/  IMAD.MOV.U32 R246, RZ, RZ, R93 ;  /* 0x000000fffff67224 */ /* 0x000fe400078e005d */
[----:B------:R-:W-:-:S08]  /*b22a0*/  IMAD.MOV.U32 R247, RZ, RZ, R92 ;  /* 0x000000fffff77224 */ /* 0x000fd000078e005c */
[----:B------:R-:W-:Y:S04]  /*b22b0*/  STL [R1+0x71b0], R27 ;  /* 0x0071b01b01007387 */ /* 0x000fe80000100800 */
[----:B------:R-:W3:Y:S04]  /*b22c0*/  LDL.LU R244, [R1+0x16a0] ;  /* 0x0016a00001f47983 */ /* 0x000ee80000300800 */
[----:B------:R-:W3:Y:S01]  /*b22d0*/  LDL.LU R245, [R1+0x16a4] ;  /* 0x0016a40001f57983 */ /* 0x000ee20000300800 */
[----:B------:R-:W-:Y:S03]  /*b22e0*/  HMMA.1688.F32.TF32 R92, R136, R10, R240 ;  /* 0x0000000a885c723c */ /* 0x000fe600000810f0 */
[----:B------:R-:W-:Y:S04]  /*b22f0*/  STL.64 [R1+0x7288], R22 ;  /* 0x0072881601007387 */ /* 0x000fe80000100a00 */
[----:B------:R-:W-:Y:S04]  /*b2300*/  STL.64 [R1+0x7280], R20 ;  /* 0x0072801401007387 */ /* 0x000fe80000100a00 */
[----:B--2---:R-:W1:Y:S04]  /*b2310*/  LDSM.16.M88.4 R28, [R4+UR7+0x80] ;  /* 0x00008007041c783b */ /* 0x004e680008000200 */
[----:B------:R-:W2:Y:S04]  /*b2320*/  LDSM.16.M88.4 R60, [R4+UR7+0x2080] ;  /* 0x00208007043c783b */ /* 0x000ea80008000200 */
[----:B------:R-:W4:Y:S04]  /*b2330*/  LDSM.16.M88.4 R20, [R4+UR7+0x4080] ;  /* 0x004080070414783b */ /* 0x000f280008000200 */
[----:B------:R-:W4:Y:S04]  /*b2340*/  LDSM.16.M88.4 R64, [R4+UR7+0x6080] ;  /* 0x006080070440783b */ /* 0x000f280008000200 */
[----:B------:R-:W-:Y:S04]  /*b2350*/  LDSM.16.M88.4 R152, [R4+UR7+0xe080] ;  /* 0x00e080070498783b */ /* 0x000fe80008000200 */
[----:B------:R-:W-:Y:S04]  /*b2360*/  LDSM.16.M88.4 R148, [R4+UR7+0x10080] ;  /* 0x010080070494783b */ /* 0x000fe80008000200 */
[----:B------:R-:W-:Y:S04]  /*b2370*/  LDSM.16.M88.4 R144, [R4+UR7+0x12080] ;  /* 0x012080070490783b */ /* 0x000fe80008000200 */
[----:B------:R-:W-:Y:S04]  /*b2380*/  LDSM.16.M88.4 R156, [R4+UR7+0x14080] ;  /* 0x01408007049c783b */ /* 0x000fe80008000200 */
[----:B------:R-:W-:Y:S04]  /*b2390*/  LDSM.16.M88.4 R104, [R4+UR7+0x1a080] ;  /* 0x01a080070468783b */ /* 0x000fe80008000200 */
[----:B------:R-:W-:Y:S04]  /*b23a0*/  LDSM.16.M88.4 R108, [R4+UR7+0x26080] ;  /* 0x02608007046c783b */ /* 0x000fe80008000200 */
[----:B-1----:R-:W-:Y:S04]  /*b23b0*/  STL.64 [R1+0xfb8], R30 ;  /* 0x000fb81e01007387 */ /* 0x002fe80000100a00 */
[----:B--2---:R-:W-:Y:S04]  /*b23c0*/  STL.64 [R1+0xf78], R62 ;  /* 0x000f783e01007387 */ /* 0x004fe80000100a00 */
[----:B------:R-:W2:Y:S04]  /*b23d0*/  LDL.LU R240, [R1+0x1860] ;  /* 0x0018600001f07983 */ /* 0x000ea80000300800 */
[----:B------:R-:W2:Y:S04]  /*b23e0*/  LDL.LU R241, [R1+0x1864] ;  /* 0x0018640001f17983 */ /* 0x000ea80000300800 */
[----:B------:R-:W2:Y:S04]  /*b23f0*/  LDL.LU R242, [R1+0x1868] ;  /* 0x0018680001f27983 */ /* 0x000ea80000300800 */
[----:B------:R-:W2:Y:S04]  /*b2400*/  LDL.LU R243, [R1+0x186c] ;  /* 0x00186c0001f37983 */ /* 0x000ea80000300800 */
[----:B------:R-:W2:Y:S04]  /*b2410*/  LDL.LU R248, [R1+0x1890] ;  /* 0x0018900001f87983 */ /* 0x000ea80000300800 */
[----:B------:R-:W2:Y:S01]  /*b2420*/  LDL.LU R249, [R1+0x1894] ;  /* 0x0018940001f97983 */ /* 0x000ea20000300800 */
[----:B----4-:R-:W-:-:S02]  /*b2430*/  IMAD.MOV.U32 R75, RZ, RZ, R22 ;  /* 0x000000ffff4b7224 */ /* 0x010fc400078e0016 */
[----:B------:R-:W-:Y:S01]  /*b2440*/  IMAD.MOV.U32 R71, RZ, RZ, R62 ;  /* 0x000000ffff477224 */ /* 0x000fe200078e003e */
[----:B------:R-:W-:Y:S01]  /*b2450*/  STL [R1+0x71ac], R95 ;  /* 0x0071ac5f01007387 */ /* 0x000fe20000100800 */
[----:B------:R-:W-:Y:S01]  /*b2460*/  IMAD.MOV.U32 R70, RZ, RZ, R23 ;  /* 0x000000ffff467224 */ /* 0x000fe200078e0017 */
[----:B------:R-:W-:Y:S01]  /*b2470*/  MOV R59, R67 ;  /* 0x00000043003b7202 */ /* 0x000fe20000000f00 */
[----:B------:R-:W-:Y:S01]  /*b2480*/  IMAD.MOV.U32 R58, RZ, RZ, R66 ;  /* 0x000000ffff3a7224 */ /* 0x000fe200078e0042 */
[----:B------:R-:W-:Y:S01]  /*b2490*/  STL.64 [R1+0xf68], R22 ;  /* 0x000f681601007387 */ /* 0x000fe20000100a00 */
[----:B------:R-:W-:-:S03]  /*b24a0*/  MOV R57, R63 ;  /* 0x0000003f00397202 */ /* 0x000fc60000000f00 */
[----:B------:R-:W-:Y:S04]  /*b24b0*/  STL [R1+0x740c], R75 ;  /* 0x00740c4b01007387 */ /* 0x000fe80000100800 */
[----:B------:R-:W-:Y:S04]  /*b24c0*/  STL [R1+0x7408], R72 ;  /* 0x0074084801007387 */ /* 0x000fe80000100800 */
[----:B------:R-:W-:Y:S04]  /*b24d0*/  STL.64 [R1+0x7298], R70 ;  /* 0x0072984601007387 */ /* 0x000fe80000100a00 */
[----:B------:R-:W-:Y:S04]  /*b24e0*/  STL.64 [R1+0x7290], R68 ;  /* 0x0072904401007387 */ /* 0x000fe80000100a00 */
[----:B------:R-:W-:Y:S04]  /*b24f0*/  STL.64 [R1+0xfa8], R66 ;  /* 0x000fa84201007387 */ /* 0x000fe80000100a00 */
[----:B------:R-:W-:Y:S04]  /*b2500*/  STL.64 [R1+0x72a8], R58 ;  /* 0x0072a83a01007387 */ /* 0x000fe80000100a00 */
[----:B------:R-:W-:Y:S04]  /*b2510*/  STL.64 [R1+0x72a0], R56 ;  /* 0x0072a03801007387 */ /* 0x000fe80000100a00 */
[----:B------:R-:W1:Y:S04]  /*b2520*/  LDSM.16.M88.4 R56, [R4+UR7+0x8080] ;  /* 0x008080070438783b */ /* 0x000e680008000200 */
[----:B------:R-:W4:Y:S01]  /*b2530*/  LDSM.16.M88.4 R68, [R4+UR7+0xa080] ;  /* 0x00a080070444783b */ /* 0x000f220008000200 */
[----:B------:R-:W-:-:S02]  /*b2540*/  IMAD.MOV.U32 R250, RZ, RZ, R97 ;  /* 0x000000fffffa7224 */ /* 0x000fc400078e0061 */
[----:B------:R-:W-:Y:S01]  /*b2550*/  IMAD.MOV.U32 R251, RZ, RZ, R96 ;  /* 0x000000fffffb7224 */ /* 0x000fe200078e0060 */
[----:B------:R-:W2:Y:S01]  /*b2560*/  LDL.LU R140, [R1+0x18e0] ;  /* 0x0018e000018c7983 */ /* 0x000ea20000300800 */
[----:B------:R-:W-:Y:S02]  /*b2570*/  IMAD.MOV.U32 R142, RZ, RZ, R101 ;  /* 0x000000ffff8e7224 */ /* 0x000fe400078e0065 */
[----:B------:R-:W-:Y:S01]  /*b2580*/  IMAD.MOV.U32 R143, RZ, RZ, R100 ;  /* 0x000000ffff8f7224 */ /* 0x000fe200078e0064 */
[----:B------:R-:W2:Y:S01]  /*b2590*/  LDL.LU R141, [R1+0x18e4] ;  /* 0x0018e400018d7983 */ /* 0x000ea20000300800 */
[----:B------:R-:W-:Y:S02]  /*b25a0*/  IMAD.MOV.U32 R85, RZ, RZ, R28 ;  /* 0x000000ffff557224 */ /* 0x000fe400078e001c */
[----:B------:R-:W-:Y:S01]  /*b25b0*/  IMAD.MOV.U32 R84, RZ, RZ, R29 ;  /* 0x000000ffff547224 */ /* 0x000fe200078e001d */
[----:B------:R-:W-:Y:S04]  /*b25c0*/  LDSM.16.M88.4 R72, [R4+UR7+0x1c080] ;  /* 0x01c080070448783b */ /* 0x000fe80008000200 */
[----:B------:R-:W-:Y:S04]  /*b25d0*/  LDSM.16.M88.4 R80, [R4+UR7+0x2a080] ;  /* 0x02a080070450783b */ /* 0x000fe80008000200 */
[----:B------:R-:W-:Y:S01]  /*b25e0*/  LDSM.16.M88.4 R76, [R4+UR7+0x32080] ;  /* 0x03208007044c783b */ /* 0x000fe20008000200 */
[----:B---3--:R-:W-:-:S15]  /*b25f0*/  HMMA.1688.F32.TF32 R96, R136, R18, R244 ;  /* 0x000000128860723c */ /* 0x008fde00000810f4 */
[----:B------:R-:W-:-:S04]  /*b2600*/  NOP ;  /* 0x0000000000007918 */ /* 0x000fc80000000000 */
[----:B------:R4:W-:Y:S04]  /*b2610*/  STL [R1+0x71a8], R99 ;  /* 0x0071a86301007387 */ /* 0x0009e80000100800 */
[----:B-1----:R-:W-:Y:S01]  /*b2620*/  STL.64 [R1+0xf98], R58 ;  /* 0x000f983a01007387 */ /* 0x002fe20000100a00 */
[----:B----4-:R-:W-:Y:S01]  /*b2630*/  IMAD.MOV.U32 R99, RZ, RZ, R70 ;  /* 0x000000ffff637224 */ /* 0x010fe200078e0046 */
[----:B--2---:R-:W-:Y:S02]  /*b2640*/  HMMA.1688.F32.TF32 R100, R136, R14, R240 ;  /* 0x0000000e8864723c */ /* 0x004fe400000810f0 */
[----:B------:R-:W2:Y:S04]  /*b2650*/  LDL.LU R240, [R1+0x1920] ;  /* 0x0019200001f07983 */ /* 0x000ea80000300800 */
[----:B------:R-:W2:Y:S04]  /*b2660*/  LDL.LU R241, [R1+0x1924] ;  /* 0x0019240001f17983 */ /* 0x000ea80000300800 */
[----:B------:R-:W2:Y:S04]  /*b2670*/  LDL.LU R242, [R1+0x1928] ;  /* 0x0019280001f27983 */ /* 0x000ea80000300800 */
[----:B------:R-:W2:Y:S01]  /*b2680*/  LDL.LU R243, [R1+0x192c] ;  /* 0x00192c0001f37983 */ /* 0x000ea20000300800 */
[C---:B------:R-:W-:Y:S03]  /*b2690*/  HMMA.1688.F32.TF32 R236, R112.reuse, R28, R248 ;  /* 0x0000001c70ec723c */ /* 0x040fe600000810f8 */
[----:B------:R-:W1:Y:S04]  /*b26a0*/  LDSM.16.M88.4 R28, [R4+UR7+0xc080] ;  /* 0x00c08007041c783b */ /* 0x000e680008000200 */
[----:B------:R-:W-:Y:S04]  /*b26b0*/  STL.64 [R1+0x72b8], R102 ;  /* 0x0072b86601007387 */ /* 0x000fe80000100a00 */
[----:B------:R3:W-:Y:S04]  /*b26c0*/  STL.64 [R1+0x72b0], R100 ;  /* 0x0072b06401007387 */ /* 0x0007e80000100a00 */
[----:B------:R-:W4:Y:S04]  /*b26d0*/  LDL.LU R244, [R1+0x1940] ;  /* 0x0019400001f47983 */ /* 0x000f280000300800 */
[----:B------:R-:W4:Y:S04]  /*b26e0*/  LDL.LU R245, [R1+0x1944] ;  /* 0x0019440001f57983 */ /* 0x000f280000300800 */
[----:B------:R-:W4:Y:S04]  /*b26f0*/  LDL.LU R246, [R1+0x1948] ;  /* 0x0019480001f67983 */ /* 0x000f280000300800 */
[----:B------:R-:W4:Y:S04]  /*b2700*/  LDL.LU R247, [R1+0x194c] ;  /* 0x00194c0001f77983 */ /* 0x000f280000300800 */
[----:B------:R-:W-:Y:S04]  /*b2710*/  STL.64 [R1+0x72c8], R98 ;  /* 0x0072c86201007387 */ /* 0x000fe80000100a00 */
[----:B------:R-:W-:Y:S04]  /*b2720*/  STL.64 [R1+0x72c0], R96 ;  /* 0x0072c06001007387 */ /* 0x000fe80000100a00 */
[----:B------:R-:W4:Y:S04]  /*b2730*/  LDL.LU R248, [R1+0x1960] ;  /* 0x0019600001f87983 */ /* 0x000f280000300800 */
[----:B------:R-:W4:Y:S04]  /*b2740*/  LDL.LU R249, [R1+0x1964] ;  /* 0x0019640001f97983 */ /* 0x000f280000300800 */
[----:B------:R-:W4:Y:S04]  /*b2750*/  LDL.LU R250, [R1+0x1968] ;  /* 0x0019680001fa7983 */ /* 0x000f280000300800 */
[----:B------:R-:W4:Y:S01]  /*b2760*/  LDL.LU R251, [R1+0x196c] ;  /* 0x00196c0001fb7983 */ /* 0x000f220000300800 */
[----:B------:R-:W-:Y:S01]  /*b2770*/  HMMA.1688.F32.TF32 R232, R112, R60, R140 ;  /* 0x0000003c70e8723c */ /* 0x000fe2000008108c */
[----:B------:R-:W-:-:S02]  /*b2780*/  IMAD.MOV.U32 R11, RZ, RZ, R64 ;  /* 0x000000ffff0b7224 */ /* 0x000fc400078e0040 */
[----:B------:R-:W-:Y:S01]  /*b2790*/  IMAD.MOV.U32 R10, RZ, RZ, R65 ;  /* 0x000000ffff0a7224 */ /* 0x000fe200078e0041 */
[----:B------:R-:W2:Y:S01]  /*b27a0*/  LDSM.16.M88.4 R140, [R4+UR7+0x16080] ;  /* 0x01608007048c783b */ /* 0x000ea20008000200 */
[----:B------:R-:W-:-:S03]  /*b27b0*/  IMAD.MOV.U32 R18, RZ, RZ, R57 ;  /* 0x000000ffff127224 */ /* 0x000fc600078e0039 */
[----:B------:R-:W-:Y:S01]  /*b27c0*/  STL.64 [R1+0x72d8], R238 ;  /* 0x0072d8ee01007387 */ /* 0x000fe20000100a00 */
[----:B------:R-:W-:-:S03]  /*b27d0*/  IMAD.MOV.U32 R19, RZ, RZ, R56 ;  /* 0x000000ffff137224 */ /* 0x000fc600078e0038 */
[----:B------:R-:W2:Y:S04]  /*b27e0*/  LDSM.16.M88.4 R136, [R4+UR7+0x18080] ;  /* 0x018080070488783b */ /* 0x000ea80008000200 */
[----:B------:R1:W-:Y:S01]  /*b27f0*/  STL.64 [R1+0x72d0], R236 ;  /* 0x0072d0ec01007387 */ /* 0x0003e20000100a00 */
[----:B---3--:R-:W-:Y:S01]  /*b2800*/  IMAD.MOV.U32 R100, RZ, RZ, R19 ;  /* 0x000000ffff647224 */ /* 0x008fe200078e0013 */
[----:B------:R-:W-:Y:S02]  /*b2810*/  MOV R101, R18 ;  /* 0x0000001200657202 */ /* 0x000fe40000000f00 */
[----:B------:R-:W-:Y:S04]  /*b2820*/  LDSM.16.M88.4 R96, [R4+UR7+0x28080] ;  /* 0x028080070460783b */ /* 0x000fe80008000200 */
[----:B------:R-:W-:Y:S01]  /*b2830*/  LDSM.16.M88.4 R64, [R4+UR7+0x20080] ;  /* 0x020080070440783b */ /* 0x000fe20008000200 */
[----:B-1----:R-:W-:-:S02]  /*b2840*/  IMAD.MOV.U32 R236, RZ, RZ, R11 ;  /* 0x000000ffffec7224 */ /* 0x002fc400078e000b */
[----:B------:R-:W-:Y:S01]  /*b2850*/  IMAD.MOV.U32 R237, RZ, RZ, R10 ;  /* 0x000000ffffed7224 */ /* 0x000fe200078e000a */
[----:B------:R-:W-:Y:S04]  /*b2860*/  STL.64 [R1+0xf58], R70 ;  /* 0x000f584601007387 */ /* 0x000fe80000100a00 */
[----:B------:R-:W-:Y:S04]  /*b2870*/  STL [R1+0x71a4], R235 ;  /* 0x0071a4eb01007387 */ /* 0x000fe80000100800 */
[----:B------:R-:W-:Y:S04]  /*b2880*/  STL.64 [R1+0xf88], R30 ;  /* 0x000f881e01007387 */ /* 0x000fe80000100a00 */
[----:B------:R-:W-:Y:S04]  /*b2890*/  STL.64 [R1+0xfc0], R152 ;  /* 0x000fc09801007387 */ /* 0x000fe80000100a00 */
[----:B------:R-:W-:Y:S01]  /*b28a0*/  STL.64 [R1+0xfc8], R154 ;  /* 0x000fc89a01007387 */ /* 0x000fe20000100a00 */
[----:B--2---:R-:W-:Y:S01]  /*b28b0*/  HMMA.1688.F32.TF32 R228, R112, R20, R240 ;  /* 0x0000001470e4723c */ /* 0x004fe200000810f0 */
[----:B------:R-:W-:-:S02]  /*b28c0*/  IMAD.MOV.U32 R242, RZ, RZ, R13 ;  /* 0x000000fffff27224 */ /* 0x000fc400078e000d */
[----:B------:R-:W-:Y:S02]  /*b28d0*/  IMAD.MOV.U32 R243, RZ, RZ, R12 ;  /* 0x000000fffff37224 */ /* 0x000fe400078e000c */
[----:B------:R-:W1:Y:S01]  /*b28e0*/  LDSM.16.M88.4 R12, [R4+UR7+0x1e080] ;  /* 0x01e08007040c783b */ /* 0x000e620008000200 */
[----:B------:R-:W-:Y:S02]  /*b28f0*/  IMAD.MOV.U32 R240, RZ, RZ, R89 ;  /* 0x000000fffff07224 */ /* 0x000fe400078e0059 */
[----:B------:R-:W-:Y:S01]  /*b2900*/  IMAD.MOV.U32 R241, RZ, RZ, R88 ;  /* 0x000000fffff17224 */ /* 0x000fe200078e0058 */
[C---:B----4-:R-:W-:Y:S10]  /*b2910*/  HMMA.1688.F32.TF32 R224, R112.reuse, R236, R244 ;  /* 0x000000ec70e0723c */ /* 0x050ff400000810f4 */
[----:B------:R-:W-:Y:S04]  /*b2920*/  STL [R1+0x71a0], R229 ;  /* 0x0071a0e501007387 */ /* 0x000fe80000100800 */
[----:B------:R-:W-:Y:S04]  /*b2930*/  STL [R1+0x719c], R230 ;  /* 0x00719ce601007387 */ /* 0x000fe80000100800 */
[----:B------:R-:W-:Y:S01]  /*b2940*/  STL [R1+0x7198], R231 ;  /* 0x007198e701007387 */ /* 0x000fe20000100800 */
[C---:B------:R-:W-:Y:S03]  /*b2950*/  HMMA.1688.F32.TF32 R88, R112.reuse, R100, R248 ;  /* 0x000000647058723c */ /* 0x040fe600000810f8 */
[----:B------:R-:W-:Y:S04]  /*b2960*/  STL [R1+0x7194], R226 ;  /* 0x007194e201007387 */ /* 0x000fe80000100800 */
[----:B------:R-:W-:Y:S04]  /*b2970*/  STL [R1+0x7190], R227 ;  /* 0x007190e301007387 */ /* 0x000fe80000100800 */
[----:B------:R-:W-:Y:S04]  /*b2980*/  STL.64 [R1+0xfd0], R148 ;  /* 0x000fd09401007387 */ /* 0x000fe80000100a00 */
[----:B------:R-:W-:Y:S04]  /*b2990*/  STL.64 [R1+0xfd8], R150 ;  /* 0x000fd89601007387 */ /* 0x000fe80000100a00 */
[----:B------:R-:W-:Y:S04]  /*b29a0*/  STL [R1+0x718c], R90 ;  /* 0x00718c5a01007387 */ /* 0x000fe80000100800 */
[----:B------:R-:W-:Y:S04]  /*b29b0*/  STL [R1+0x7188], R91 ;  /* 0x0071885b01007387 */ /* 0x000fe80000100800 */
        /* <DEDUP_REMOVED lines=8> */
[----:B-1----:R-:W-:Y:S04]  /*b2a40*/  STL.64 [R1+0x1040], R12 ;  /* 0x0010400c01007387 */ /* 0x002fe80000100a00 */
[----:B------:R1:W-:Y:S04]  /*b2a50*/  STL.64 [R1+0x1048], R14 ;  /* 0x0010480e01007387 */ /* 0x0003e80000100a00 */
[----:B------:R-:W-:Y:S04]  /*b2a60*/  STL.64 [R1+0x1020], R104 ;  /* 0x0010206801007387 */ /* 0x000fe80000100a00 */
[----:B------:R-:W-:Y:S01]  /*b2a70*/  STL.64 [R1+0x1028], R106 ;  /* 0x0010286a01007387 */ /* 0x000fe20000100a00 */
[----:B-1----:R-:W-:Y:S03]  /*b2a80*/  HMMA.1688.F32.TF32 R12, R112, R68, R240 ;  /* 0x00000044700c723c */ /* 0x002fe600000810f0 */
[----:B------:R-:W2:Y:S04]  /*b2a90*/  LDL.LU R240, [R1+0x1990] ;  /* 0x0019900001f07983 */ /* 0x000ea80000300800 */
[----:B------:R-:W2:Y:S04]  /*b2aa0*/  LDL.LU R241, [R1+0x1994] ;  /* 0x0019940001f17983 */ /* 0x000ea80000300800 */
[----:B------:R-:W2:Y:S04]  /*b2ab0*/  LDL.LU R242, [R1+0x1998] ;  /* 0x0019980001f27983 */ /* 0x000ea80000300800 */
[----:B------:R-:W2:Y:S01]  /*b2ac0*/  LDL.LU R243, [R1+0x199c] ;  /* 0x00199c0001f37983 */ /* 0x000ea20000300800 */
[----:B------:R-:W-:Y:S01]  /*b2ad0*/  MOV R11, R20 ;  /* 0x00000014000b7202 */ /* 0x000fe20000000f00 */
[----:B------:R-:W-:-:S02]  /*b2ae0*/  IMAD.MOV.U32 R10, RZ, RZ, R21 ;  /* 0x000000ffff0a7224 */ /* 0x000fc400078e0015 */
[----:B------:R-:W1:Y:S01]  /*b2af0*/  LDSM.16.M88.4 R20, [R4+UR7+0x24080] ;  /* 0x024080070414783b */ /* 0x000e620008000200 */
[----:B------:R-:W-:Y:S02]  /*b2b00*/  IMAD.MOV.U32 R71, RZ, RZ, R60 ;  /* 0x000000ffff477224 */ /* 0x000fe400078e003c */
[----:B------:R-:W-:Y:S02]  /*b2b10*/  IMAD.MOV.U32 R70, RZ, RZ, R61 ;  /* 0x000000ffff467224 */ /* 0x000fe400078e003d */
[----:B------:R-:W3:Y:S04]  /*b2b20*/  LDSM.16.M88.4 R60, [R4+UR7+0x22080] ;  /* 0x02208007043c783b */ /* 0x000ee80008000200 */
[----:B------:R-:W-:Y:S04]  /*b2b30*/  STL.64 [R1+0x1038], R74 ;  /* 0x0010384a01007387 */ /* 0x000fe80000100a00 */
[----:B------:R-:W-:Y:S04]  /*b2b40*/  STL.64 [R1+0x72e8], R14 ;  /* 0x0072e80e01007387 */ /* 0x000fe80000100a00 */
[----:B------:R4:W-:Y:S01]  /*b2b50*/  STL.64 [R1+0x72e0], R12 ;  /* 0x0072e00c01007387 */ /* 0x0009e20000100a00 */
[----:B------:R-:W-:-:S02]  /*b2b60*/  IMAD.MOV.U32 R47, RZ, RZ, R58 ;  /* 0x000000ffff2f7224 */ /* 0x000fc400078e003a */
[----:B------:R-:W-:Y:S02]  /*b2b70*/  IMAD.MOV.U32 R42, RZ, RZ, R59 ;  /* 0x000000ffff2a7224 */ /* 0x000fe400078e003b */
[----:B------:R-:W3:Y:S01]  /*b2b80*/  LDSM.16.M88.4 R56, [R4+UR7+0x2c080] ;  /* 0x02c080070438783b */ /* 0x000ee20008000200 */
[----:B----4-:R-:W-:Y:S02]  /*b2b90*/  IMAD.MOV.U32 R13, RZ, RZ, R98 ;  /* 0x000000ffff0d7224 */ /* 0x010fe400078e0062 */
[----:B------:R-:W-:Y:S02]  /*b2ba0*/  IMAD.MOV.U32 R12, RZ, RZ, R99 ;  /* 0x000000ffff0c7224 */ /* 0x000fe400078e0063 */
[----:B-1----:R-:W-:Y:S02]  /*b2bb0*/  IMAD.MOV.U32 R90, RZ, RZ, R22 ;  /* 0x000000ffff5a7224 */ /* 0x002fe400078e0016 */
[----:B------:R-:W-:Y:S01]  /*b2bc0*/  IMAD.MOV.U32 R91, RZ, RZ, R23 ;  /* 0x000000ffff5b7224 */ /* 0x000fe200078e0017 */
[----:B------:R-:W-:Y:S04]  /*b2bd0*/  STL.64 [R1+0x1070], R20 ;  /* 0x0010701401007387 */ /* 0x000fe80000100a00 */
[----:B------:R-:W-:Y:S04]  /*b2be0*/  STL.64 [R1+0x1078], R22 ;  /* 0x0010781601007387 */ /* 0x000fe80000100a00 */
[----:B------:R-:W-:Y:S04]  /*b2bf0*/  STL.64 [R1+0x72f8], R90 ;  /* 0x0072f85a01007387 */ /* 0x000fe80000100a00 */
[----:B------:R-:W-:Y:S04]  /*b2c00*/  STL.64 [R1+0x72f0], R88 ;  /* 0x0072f05801007387 */ /* 0x000fe80000100a00 */
[----:B------:R-:W-:Y:S04]  /*b2c10*/  STL.64 [R1+0x1058], R66 ;  /* 0x0010584201007387 */ /* 0x000fe80000100a00 */
[----:B---3--:R-:W-:Y:S04]  /*b2c20*/  STL.64 [R1+0x1068], R62 ;  /* 0x0010683e01007387 */ /* 0x008fe80000100a00 */
[----:B------:R-:W1:Y:S04]  /*b2c30*/  LDSM.16.M88.4 R20, [R4+UR7+0x2e080] ;  /* 0x02e080070414783b */ /* 0x000e680008000200 */
[----:B------:R-:W-:Y:S04]  /*b2c40*/  STL.64 [R1+0x1088], R110 ;  /* 0x0010886e01007387 */ /* 0x000fe80000100a00 */
[----:B------:R-:W-:Y:S04]  /*b2c50*/  STL.64 [R1+0x7560], R12 ;  /* 0x0075600c01007387 */ /* 0x000fe80000100a00 */
[----:B------:R-:W3:Y:S04]  /*b2c60*/  LDSM.16.M88.4 R12, [R4+UR7+0x30080] ;  /* 0x03008007040c783b */ /* 0x000ee80008000200 */
[----:B------:R-:W-:Y:S04]  /*b2c70*/  STL.64 [R1+0x1098], R98 ;  /* 0x0010986201007387 */ /* 0x000fe80000100a00 */
[----:B------:R-:W-:Y:S04]  /*b2c80*/  STL.64 [R1+0x10a8], R82 ;  /* 0x0010a85201007387 */ /* 0x000fe80000100a00 */
[----:B------:R-:W-:Y:S04]  /*b2c90*/  STL.64 [R1+0x10b8], R58 ;  /* 0x0010b83a01007387 */ /* 0x000fe80000100a00 */
[----:B-1----:R-:W-:Y:S01]  /*b2ca0*/  STL.64 [R1+0x10c8], R22 ;  /* 0x0010c81601007387 */ /* 0x002fe20000100a00 */
[----:B---3--:R-:W-:Y:S01]  /*b2cb0*/  MOV R235, R14 ;  /* 0x0000000e00eb7202 */ /* 0x008fe20000000f00 */
[----:B------:R-:W-:-:S02]  /*b2cc0*/  IMAD.MOV.U32 R229, RZ, RZ, R15 ;  /* 0x000000ffffe57224 */ /* 0x000fc400078e000f */
[----:B------:R-:W-:Y:S02]  /*b2cd0*/  IMAD.MOV.U32 R230, RZ, RZ, R22 ;  /* 0x000000ffffe67224 */ /* 0x000fe400078e0016 */
[----:B------:R-:W-:Y:S02]  /*b2ce0*/  IMAD.MOV.U32 R231, RZ, RZ, R23 ;  /* 0x000000ffffe77224 */ /* 0x000fe400078e0017 */
[----:B------:R-:W-:Y:S02]  /*b2cf0*/  IMAD.MOV.U32 R226, RZ, RZ, R78 ;  /* 0x000000ffffe27224 */ /* 0x000fe400078e004e */
[----:B------:R-:W-:Y:S01]  /*b2d00*/  IMAD.MOV.U32 R227, RZ, RZ, R79 ;  /* 0x000000ffffe37224 */ /* 0x000fe200078e004f */
[----:B--2---:R-:W-:-:S15]  /*b2d10*/  HMMA.1688.F32.TF32 R212, R112, R28, R240 ;  /* 0x0000001c70d4723c */ /* 0x004fde00000810f0 */
[----:B------:R-:W-:-:S04]  /*b2d20*/  NOP ;  /* 0x0000000000007918 */ /* 0x000fc80000000000 */
[----:B------:R-:W-:Y:S04]  /*b2d30*/  STL.64 [R1+0x7308], R214 ;  /* 0x007308d601007387 */ /* 0x000fe80000100a00 */
[----:B------:R-:W-:Y:S04]  /*b2d40*/  STL.64 [R1+0x7300], R212 ;  /* 0x007300d401007387 */ /* 0x000fe80000100a00 */
[----:B------:R-:W-:Y:S04]  /*b2d50*/  STL.64 [R1+0x10d0], R12 ;  /* 0x0010d00c01007387 */ /* 0x000fe80000100a00 */
[----:B------:R-:W-:Y:S04]  /*b2d60*/  STL.64 [R1+0x10d8], R14 ;  /* 0x0010d80e01007387 */ /* 0x000fe80000100a00 */
[----:B------:R-:W1:Y:S04]  /*b2d70*/  LDSM.16.M88.4 R12, [R4+UR7+0x34080] ;  /* 0x03408007040c783b */ /* 0x000e680008000200 */
[----:B------:R-:W-:Y:S04]  /*b2d80*/  STL.64 [R1+0x7328], R230 ;  /* 0x007328e601007387 */ /* 0x000fe80000100a00 */
[----:B------:R-:W-:Y:S04]  /*b2d90*/  STL.64 [R1+0x7320], R228 ;  /* 0x007320e401007387 */ /* 0x000fe80000100a00 */
[----:B------:R-:W-:Y:S04]  /*b2da0*/  STL.64 [R1+0x7318], R234 ;  /* 0x007318ea01007387 */ /* 0x000fe80000100a00 */
[----:B------:R-:W-:Y:S04]  /*b2db0*/  STL.64 [R1+0x7310], R232 ;  /* 0x007310e801007387 */ /* 0x000fe80000100a00 */
[----:B------:R-:W-:Y:S04]  /*b2dc0*/  STL.64 [R1+0x10e8], R78 ;  /* 0x0010e84e01007387 */ /* 0x000fe80000100a00 */
[----:B------:R-:W-:Y:S04]  /*b2dd0*/  STL.64 [R1+0x7338], R226 ;  /* 0x007338e201007387 */ /* 0x000fe80000100a00 */
[----:B------:R-:W-:Y:S04]  /*b2de0*/  STL.64 [R1+0x7330], R224 ;  /* 0x007330e001007387 */ /* 0x000fe80000100a00 */
[----:B-1----:R-:W-:Y:S01]  /*b2df0*/  STL.64 [R1+0x10f0], R12 ;  /* 0x0010f00c01007387 */ /* 0x002fe20000100a00 */
[----:B------:R-:W-:-:S02]  /*b2e00*/  IMAD.MOV.U32 R27, RZ, RZ, R14 ;  /* 0x000000ffff1b7224 */ /* 0x000fc400078e000e */
[----:B------:R-:W-:Y:S01]  /*b2e10*/  IMAD.MOV.U32 R95, RZ, RZ, R15 ;  /* 0x000000ffff5f7224 */ /* 0x000fe200078e000f */
[----:B------:R-:W-:Y:S04]  /*b2e20*/  STL.64 [R1+0x10f8], R14 ;  /* 0x0010f80e01007387 */ /* 0x000fe80000100a00 */
[----:B------:R-:W1:Y:S04]  /*b2e30*/  LDSM.16.M88.4 R12, [R4+UR7+0x36080] ;  /* 0x03608007040c783b */ /* 0x000e680008000200 */
[----:B------:R-:W-:Y:S04]  /*b2e40*/  STL.64 [R1+0x7358], R94 ;  /* 0x0073585e01007387 */ /* 0x000fe80000100a00 */
[----:B------:R-:W-:Y:S04]  /*b2e50*/  STL.64 [R1+0x7350], R92 ;  /* 0x0073505c01007387 */ /* 0x000fe80000100a00 */
[----:B------:R-:W-:Y:S04]  /*b2e60*/  STL.64 [R1+0x7348], R26 ;  /* 0x0073481a01007387 */ /* 0x000fe80000100a00 */
[----:B------:R-:W-:Y:S04]  /*b2e70*/  STL.64 [R1+0x7340], R24 ;  /* 0x0073401801007387 */ /* 0x000fe80000100a00 */
[----:B------:R-:W-:Y:S04]  /*b2e80*/  LDSM.16.M88.4 R92, [R4+UR7+0x3e080] ;  /* 0x03e08007045c783b */ /* 0x000fe80008000200 */
[----:B-1----:R-:W-:Y:S04]  /*b2e90*/  STL.64 [R1+0x1100], R12 ;  /* 0x0011000c01007387 */ /* 0x002fe80000100a00 */
        /* <DEDUP_REMOVED lines=9> */
[----:B------:R-:W-:-:S02]  /*b2f30*/  IMAD.MOV.U32 R34, RZ, RZ, R14 ;  /* 0x000000ffff227224 */ /* 0x000fc400078e000e */
[----:B------:R-:W-:Y:S02]  /*b2f40*/  IMAD.MOV.U32 R35, RZ, RZ, R15 ;  /* 0x000000ffff237224 */ /* 0x000fe400078e000f */
[----:B------:R-:W1:Y:S04]  /*b2f50*/  LDSM.16.M88.4 R12, [R4+UR7+0x38080] ;  /* 0x03808007040c783b */ /* 0x000e680008000200 */
[----:B------:R-:W-:Y:S04]  /*b2f60*/  STL.64 [R1+0x7368], R34 ;  /* 0x0073682201007387 */ /* 0x000fe80000100a00 */
[----:B------:R-:W-:Y:S01]  /*b2f70*/  STL.64 [R1+0x7360], R32 ;  /* 0x0073602001007387 */ /* 0x000fe20000100a00 */
[----:B-1----:R-:W-:Y:S01]  /*b2f80*/  IMAD.MOV.U32 R39, RZ, RZ, R15 ;  /* 0x000000ffff277224 */ /* 0x002fe200078e000f */
[----:B------:R-:W-:-:S02]  /*b2f90*/  MOV R43, R14 ;  /* 0x0000000e002b7202 */ /* 0x000fc40000000f00 */
[----:B------:R-:W-:Y:S04]  /*b2fa0*/  STL.64 [R1+0x1110], R12 ;  /* 0x0011100c01007387 */ /* 0x000fe80000100a00 */
[----:B------:R-:W-:Y:S04]  /*b2fb0*/  STL.64 [R1+0x1118], R14 ;  /* 0x0011180e01007387 */ /* 0x000fe80000100a00 */
[----:B------:R-:W-:Y:S04]  /*b2fc0*/  STL.64 [R1+0x7388], R38 ;  /* 0x0073882601007387 */ /* 0x000fe80000100a00 */
[----:B------:R-:W-:Y:S04]  /*b2fd0*/  STL.64 [R1+0x7380], R36 ;  /* 0x0073802401007387 */ /* 0x000fe80000100a00 */
[----:B------:R-:W1:Y:S04]  /*b2fe0*/  LDSM.16.M88.4 R12, [R4+UR7+0x3a080] ;  /* 0x03a08007040c783b */ /* 0x000e680008000200 */
[----:B------:R-:W-:Y:S04]  /*b2ff0*/  STL.64 [R1+0x7378], R42 ;  /* 0x0073782a01007387 */ /* 0x000fe80000100a00 */
[----:B------:R-:W-:Y:S04]  /*b3000*/  STL.64 [R1+0x7370], R40 ;  /* 0x0073702801007387 */ /* 0x000fe80000100a00 */
[----:B------:R-:W4:Y:S04]  /*b3010*/  LDSM.16.M88.4 R40, [R4+UR7+0x3c080] ;  /* 0x03c080070428783b */ /* 0x000f280008000200 */
[----:B-1----:R-:W-:Y:S01]  /*b3020*/  STL.64 [R1+0x1120], R12 ;  /* 0x0011200c01007387 */ /* 0x002fe20000100a00 */
[----:B------:R-:W-:-:S02]  /*b3030*/  IMAD.MOV.U32 R46, RZ, RZ, R15 ;  /* 0x000000ffff2e7224 */ /* 0x000fc400078e000f */
[----:B------:R-:W-:Y:S01]  /*b3040*/  IMAD.MOV.U32 R45, RZ, RZ, R14 ;  /* 0x000000ffff2d7224 */ /* 0x000fe200078e000e */
[----:B------:R-:W-:Y:S04]  /*b3050*/  STL.64 [R1+0x1128], R14 ;  /* 0x0011280e01007387 */ /* 0x000fe80000100a00 */
[----:B------:R-:W3:Y:S04]  /*b3060*/  LDL.LU R240, [R1+0x2d00] ;  /* 0x002d000001f07983 */ /* 0x000ee80000300800 */
[----:B------:R-:W3:Y:S01]  /*b3070*/  LDL.LU R241, [R1+0x2d04] ;  /* 0x002d040001f17983 */ /* 0x000ee20000300800 */
[----:B----4-:R-:W-:-:S02]  /*b3080*/  IMAD.MOV.U32 R51, RZ, RZ, R43 ;  /* 0x000000ffff337224 */ /* 0x010fc400078e002b */
[----:B------:R-:W-:Y:S01]  /*b3090*/  IMAD.MOV.U32 R55, RZ, RZ, R42 ;  /* 0x000000ffff377224 */ /* 0x000fe200078e002a */
[----:B------:R-:W4:Y:S04]  /*b30a0*/  LDL.LU R242, [R1+0x2d08] ;  /* 0x002d080001f27983 */ /* 0x000f280000300800 */
[----:B------:R-:W4:Y:S04]  /*b30b0*/  LDL.LU R243, [R1+0x2d0c] ;  /* 0x002d0c0001f37983 */ /* 0x000f280000300800 */
[----:B------:R-:W-:Y:S04]  /*b30c0*/  STL.64 [R1+0x7398], R46 ;  /* 0x0073982e01007387 */ /* 0x000fe80000100a00 */
[----:B------:R-:W-:Y:S04]  /*b30d0*/  STL.64 [R1+0x7390], R44 ;  /* 0x0073902c01007387 */ /* 0x000fe80000100a00 */
[----:B------:R-:W-:Y:S04]  /*b30e0*/  STL.64 [R1+0x73b0], R50 ;  /* 0x0073b03201007387 */ /* 0x000fe80000100a00 */
[----:B------:R-:W-:Y:S04]  /*b30f0*/  STL.64 [R1+0x73a8], R48 ;  /* 0x0073a83001007387 */ /* 0x000fe80000100a00 */
[----:B------:R-:W-:Y:S04]  /*b3100*/  STL [R1+0x73a4], R55 ;  /* 0x0073a43701007387 */ /* 0x000fe80000100800 */
[----:B------:R1:W-:Y:S04]  /*b3110*/  STL [R1+0x73a0], R52 ;  /* 0x0073a03401007387 */ /* 0x0003e80000100800 */
[----:B------:R-:W-:Y:S04]  /*b3120*/  STL.64 [R1+0x1138], R42 ;  /* 0x0011382a01007387 */ /* 0x000fe80000100a00 */
[----:B-1----:R-:W4:Y:S01]  /*b3130*/  LDL.LU.64 R52, [R1+0x1040] ;  /* 0x0010400001347983 */ /* 0x002f220000300a00 */
[C---:B--2---:R-:W-:Y:S08]  /*b3140*/  HMMA.1688.F32.TF32 R208, R112.reuse, R152, R244 ;  /* 0x0000009870d0723c */ /* 0x044ff000000810f4 */
[----:B---3--:R-:W-:Y:S11]  /*b3150*/  HMMA.1688.F32.TF32 R204, R112, R148, R248 ;  /* 0x0000009470cc723c */ /* 0x008ff600000810f8 */
        /* <DEDUP_REMOVED lines=9> */
[----:B------:R-:W3:Y:S01]  /*b31f0*/  LDL.LU R161, [R1+0x2cf4] ;  /* 0x002cf40001a17983 */ /* 0x000ee20000300800 */
[----:B------:R-:W-:-:S03]  /*b3200*/  IMAD.MOV.U32 R162, RZ, RZ, R17 ;  /* 0x000000ffffa27224 */ /* 0x000fc600078e0011 */
[----:B------:R-:W2:Y:S01]  /*b3210*/  LDL.LU.64 R228, [R1+0x1070] ;  /* 0x0010700001e47983 */ /* 0x000ea20000300a00 */
[----:B------:R-:W-:-:S03]  /*b3220*/  IMAD.MOV.U32 R163, RZ, RZ, R16 ;  /* 0x000000ffffa37224 */ /* 0x000fc600078e0010 */
[----:B------:R-:W-:Y:S04]  /*b3230*/  STL.64 [R1+0x73d0], R206 ;  /* 0x0073d0ce01007387 */ /* 0x000fe80000100a00 */
[----:B------:R1:W-:Y:S04]  /*b3240*/  STL.64 [R1+0x73c8], R204 ;  /* 0x0073c8cc01007387 */ /* 0x0003e80000100a00 */
[----:B------:R-:W-:Y:S04]  /*b3250*/  STL.64 [R1+0x1140], R92 ;  /* 0x0011405c01007387 */ /* 0x000fe80000100a00 */
[----:B------:R-:W-:Y:S04]  /*b3260*/  STL.64 [R1+0x1148], R94 ;  /* 0x0011485e01007387 */ /* 0x000fe80000100a00 */
        /* <DEDUP_REMOVED lines=23> */
[C---:B---3--:R-:W-:Y:S08]  /*b33e0*/  HMMA.1688.F32.TF32 R196, R112.reuse, R156, R160 ;  /* 0x0000009c70c4723c */ /* 0x048ff000000810a0 */
[C---:B--2---:R-:W-:Y:S11]  /*b33f0*/  HMMA.1688.F32.TF32 R192, R112.reuse, R140, R248 ;  /* 0x0000008c70c0723c */ /* 0x044ff600000810f8 */
[----:B------:R-:W-:Y:S04]  /*b3400*/  STL.64 [R1+0x7170], R198 ;  /* 0x007170c601007387 */ /* 0x000fe80000100a00 */
[----:B------:R-:W-:Y:S04]  /*b3410*/  STL.64 [R1+0x7168], R196 ;  /* 0x007168c401007387 */ /* 0x000fe80000100a00 */
[----:B------:R-:W2:Y:S04]  /*b3420*/  LDL.LU R140, [R1+0x2c80] ;  /* 0x002c8000018c7983 */ /* 0x000ea80000300800 */
[----:B------:R-:W2:Y:S04]  /*b3430*/  LDL.LU R141, [R1+0x2c84] ;  /* 0x002c8400018d7983 */ /* 0x000ea80000300800 */
[----:B------:R-:W2:Y:S04]  /*b3440*/  LDL.LU R142, [R1+0x2c88] ;  /* 0x002c8800018e7983 */ /* 0x000ea80000300800 */
[----:B------:R-:W2:Y:S01]  /*b3450*/  LDL.LU R143, [R1+0x2c8c] ;  /* 0x002c8c00018f7983 */ /* 0x000ea20000300800 */
[C---:B------:R-:W-:Y:S03]  /*b3460*/  HMMA.1688.F32.TF32 R188, R112.reuse, R136, R152 ;  /* 0x0000008870bc723c */ /* 0x040fe60000081098 */
[----:B------:R-:W3:Y:S04]  /*b3470*/  LDL.LU R248, [R1+0x2c70] ;  /* 0x002c700001f87983 */ /* 0x000ee80000300800 */
[----:B------:R-:W3:Y:S04]  /*b3480*/  LDL.LU R249, [R1+0x2c74] ;  /* 0x002c740001f97983 */ /* 0x000ee80000300800 */
[----:B------:R-:W3:Y:S01]  /*b3490*/  LDL.LU R250, [R1+0x2c78] ;  /* 0x002c780001fa7983 */ /* 0x000ee20000300800 */
[C---:B------:R-:W-:Y:S03]  /*b34a0*/  HMMA.1688.F32.TF32 R184, R112.reuse, R104, R148 ;  /* 0x0000006870b8723c */ /* 0x040fe60000081094 */
[----:B------:R-:W3:Y:S04]  /*b34b0*/  LDL.LU R251, [R1+0x2c7c] ;  /* 0x002c7c0001fb7983 */ /* 0x000ee80000300800 */
[----:B------:R-:W-:Y:S04]  /*b34c0*/  STL.64 [R1+0x7160], R194 ;  /* 0x007160c201007387 */ /* 0x000fe80000100a00 */
[----:B------:R-:W-:Y:S04]  /*b34d0*/  STL.64 [R1+0x7158], R192 ;  /* 0x007158c001007387 */ /* 0x000fe80000100a00 */
[----:B------:R-:W-:Y:S04]  /*b34e0*/  STL.64 [R1+0x7150], R190 ;  /* 0x007150be01007387 */ /* 0x000fe80000100a00 */
[----:B------:R-:W-:Y:S04]  /*b34f0*/  STL.64 [R1+0x7148], R188 ;  /* 0x007148bc01007387 */ /* 0x000fe80000100a00 */
[----:B-1----:R-:W3:Y:S04]  /*b3500*/  LDL.LU.64 R204, [R1+0x1100] ;  /* 0x0011000001cc7983 */ /* 0x002ee80000300a00 */
[----:B------:R-:W-:Y:S01]  /*b3510*/  STL.64 [R1+0x7140], R186 ;  /* 0x007140ba01007387 */ /* 0x000fe20000100a00 */
[C---:B----4-:R-:W-:Y:S08]  /*b3520*/  HMMA.1688.F32.TF32 R180, R112.reuse, R72, R144 ;  /* 0x0000004870b4723c */ /* 0x050ff00000081090 */
[C---:B------:R-:W-:Y:S01]  /*b3530*/  HMMA.1688.F32.TF32 R176, R112.reuse, R52, R244 ;  /* 0x0000003470b0723c */ /* 0x040fe200000810f4 */
[----:B------:R-:W-:Y:S10]  /*b3540*/  STL.64 [R1+0x7138], R184 ;  /* 0x007138b801007387 */ /* 0x000ff40000100a00 */
[----:B------:R-:W-:Y:S04]  /*b3550*/  STL.64 [R1+0x73e0], R182 ;  /* 0x0073e0b601007387 */ /* 0x000fe80000100a00 */
[----:B------:R-:W-:Y:S01]  /*b3560*/  STL.64 [R1+0x73d8], R180 ;  /* 0x0073d8b401007387 */ /* 0x000fe20000100a00 */
[C---:B------:R-:W-:Y:S03]  /*b3570*/  HMMA.1688.F32.TF32 R172, R112.reuse, R64, R240 ;  /* 0x0000004070ac723c */ /* 0x040fe600000810f0 */
        /* <DEDUP_REMOVED lines=11> */
[----:B------:R1:W-:Y:S04]  /*b3630*/  STL.64 [R1+0x73e8], R172 ;  /* 0x0073e8ac01007387 */ /* 0x0003e80000100a00 */
[----:B-1----:R-:W4:Y:S01]  /*b3640*/  LDL.LU.64 R172, [R1+0x10f0] ;  /* 0x0010f00001ac7983 */ /* 0x002f220000300a00 */
[----:B--2---:R-:W-:-:S15]  /*b3650*/  HMMA.1688.F32.TF32 R168, R112, R60, R140 ;  /* 0x0000003c70a8723c */ /* 0x004fde000008108c */
[----:B------:R-:W-:-:S04]  /*b3660*/  NOP ;  /* 0x0000000000007918 */ /* 0x000fc80000000000 */
        /* <DEDUP_REMOVED lines=23> */
[----:B------:R-:W-:Y:S01]  /*b37e0*/  STL.64 [R1+0x7420], R166 ;  /* 0x007420a601007387 */ /* 0x000fe20000100a00 */
[C---:B----4-:R-:W-:Y:S08]  /*b37f0*/  HMMA.1688.F32.TF32 R156, R112.reuse, R96, R240 ;  /* 0x00000060709c723c */ /* 0x050ff000000810f0 */
[----:B------:R-:W-:Y:S01]  /*b3800*/  HMMA.1688.F32.TF32 R160, R112, R108, R244 ;  /* 0x0000006c70a0723c */ /* 0x000fe200000810f4 */
[----:B------:R-:W-:Y:S04]  /*b3810*/  STL.64 [R1+0x7418], R164 ;  /* 0x007418a401007387 */ /* 0x000fe80000100a00 */
[----:B------:R-:W4:-:S14]  /*b3820*/  LDL.LU.64 R48, [R1+0x1110] ;  /* 0x0011100001307983 */ /* 0x000f1c0000300a00 */
        /* <DEDUP_REMOVED lines=13> */
[C---:B------:R-:W-:Y:S11]  /*b3900*/  HMMA.1688.F32.TF32 R148, R112.reuse, R56, R148 ;  /* 0x000000387094723c */ /* 0x040ff60000081094 */
[----:B------:R-:W-:Y:S04]  /*b3910*/  STL.64 [R1+0x7450], R154 ;  /* 0x0074509a01007387 */ /* 0x000fe80000100a00 */
[----:B------:R-:W-:Y:S04]  /*b3920*/  STL.64 [R1+0x7448], R152 ;  /* 0x0074489801007387 */ /* 0x000fe80000100a00 */
[----:B------:R-:W-:Y:S04]  /*b3930*/  STL.64 [R1+0x7460], R150 ;  /* 0x0074609601007387 */ /* 0x000fe80000100a00 */
[----:B------:R1:W-:Y:S04]  /*b3940*/  STL.64 [R1+0x7458], R148 ;  /* 0x0074589401007387 */ /* 0x0003e80000100a00 */
[----:B-1----:R-:W2:Y:S01]  /*b3950*/  LDL.LU.64 R148, [R1+0x10d0] ;  /* 0x0010d00001947983 */ /* 0x002ea20000300a00 */
[C---:B---3--:R-:W-:Y:S08]  /*b3960*/  HMMA.1688.F32.TF32 R144, R112.reuse, R20, R144 ;  /* 0x000000147090723c */ /* 0x048ff00000081090 */
[----:B------:R-:W-:Y:S01]  /*b3970*/  HMMA.1688.F32.TF32 R136, R112, R76, R248 ;  /* 0x0000004c7088723c */ /* 0x000fe200000810f8 */
[----:B------:R-:W-:Y:S01]  /*b3980*/  MOV R248, R133 ;  /* 0x0000008500f87202 */ /* 0x000fe20000000f00 */
[----:B------:R-:W-:-:S09]  /*b3990*/  IMAD.MOV.U32 R249, RZ, RZ, R132 ;  /* 0x000000fffff97224 */ /* 0x000fd200078e0084 */
[----:B------:R-:W-:Y:S04]  /*b39a0*/  STL.64 [R1+0x7470], R146 ;  /* 0x0074709201007387 */ /* 0x000fe80000100a00 */
[----:B------:R-:W-:Y:S04]  /*b39b0*/  STL.64 [R1+0x7468], R144 ;  /* 0x0074689001007387 */ /* 0x000fe80000100a00 */
[----:B------:R-:W3:Y:S01]  /*b39c0*/  LDL.LU.64 R44, [R1+0x1120] ;  /* 0x00112000012c7983 */ /* 0x000ee20000300a00 */
[----:B------:R-:W-:Y:S02]  /*b39d0*/  IMAD.MOV.U32 R250, RZ, RZ, R129 ;  /* 0x000000fffffa7224 */ /* 0x000fe400078e0081 */
[----:B------:R-:W-:Y:S01]  /*b39e0*/  IMAD.MOV.U32 R251, RZ, RZ, R128 ;  /* 0x000000fffffb7224 */ /* 0x000fe200078e0080 */
[C---:B----4-:R-:W-:Y:S08]  /*b39f0*/  HMMA.1688.F32.TF32 R132, R112.reuse, R172, R244 ;  /* 0x000000ac7084723c */ /* 0x050ff000000810f4 */
[C---:B------:R-:W-:Y:S08]  /*b3a00*/  HMMA.1688.F32.TF32 R128, R112.reuse, R204, R240 ;  /* 0x000000cc7080723c */ /* 0x040ff000000810f0 */
[----:B--2---:R-:W-:-:S15]  /*b3a10*/  HMMA.1688.F32.TF32 R140, R112, R148, R140 ;  /* 0x00000094708c723c */ /* 0x004fde000008108c */
[----:B------:R-:W-:-:S04]  /*b3a20*/  NOP ;  /* 0x0000000000007918 */ /* 0x000fc80000000000 */
        /* <DEDUP_REMOVED lines=12> */
[----:B------:R-:W3:Y:S04]  /*b3af0*/  LDL.LU R122, [R1+0x2bc8] ;  /* 0x002bc800017a7983 */ /* 0x000ee80000300800 */
[----:B------:R-:W3:Y:S04]  /*b3b00*/  LDL.LU R123, [R1+0x2bcc] ;  /* 0x002bcc00017b7983 */ /* 0x000ee80000300800 */
[----:B------:R-:W2:Y:S04]  /*b3b10*/  LDL.LU R240, [R1+0x2bb0] ;  /* 0x002bb00001f07983 */ /* 0x000ea80000300800 */
[----:B------:R-:W2:Y:S04]  /*b3b20*/  LDL.LU R241, [R1+0x2bb4] ;  /* 0x002bb40001f17983 */ /* 0x000ea80000300800 */
[----:B------:R-:W2:Y:S04]  /*b3b30*/  LDL.LU R242, [R1+0x2bb8] ;  /* 0x002bb80001f27983 */ /* 0x000ea80000300800 */
[----:B------:R-:W2:Y:S04]  /*b3b40*/  LDL.LU R243, [R1+0x2bbc] ;  /* 0x002bbc0001f37983 */ /* 0x000ea80000300800 */
[----:B------:R-:W4:Y:S04]  /*b3b50*/  LDL.LU R244, [R1+0x1fb0] ;  /* 0x001fb00001f47983 */ /* 0x000f280000300800 */
[----:B------:R-:W4:Y:S01]  /*b3b60*/  LDL.LU R245, [R1+0x1fb4] ;  /* 0x001fb40001f57983 */ /* 0x000f220000300800 */
[----:B------:R-:W-:Y:S01]  /*b3b70*/  MOV R246, R125 ;  /* 0x0000007d00f67202 */ /* 0x000fe20000000f00 */
[----:B------:R-:W-:-:S02]  /*b3b80*/  IMAD.MOV.U32 R247, RZ, RZ, R124 ;  /* 0x000000fffff77224 */ /* 0x000fc400078e007c */
[----:B------:R-:W-:Y:S01]  /*b3b90*/  STL [R1+0x6fe4], R128 ;  /* 0x006fe48001007387 */ /* 0x000fe20000100800 */
[----:B------:R-:W-:Y:S03]  /*b3ba0*/  HMMA.1688.F32.TF32 R124, R112, R48, R248 ;  /* 0x00000030707c723c */ /* 0x000fe600000810f8 */
[----:B------:R-:W-:Y:S04]  /*b3bb0*/  STL [R1+0x6fe0], R129 ;  /* 0x006fe08101007387 */ /* 0x000fe80000100800 */
[----:B------:R-:W-:Y:S04]  /*b3bc0*/  STL [R1+0x6fdc], R130 ;  /* 0x006fdc8201007387 */ /* 0x000fe80000100800 */
[----:B------:R-:W-:Y:S04]  /*b3bd0*/  STL [R1+0x6fd8], R131 ;  /* 0x006fd88301007387 */ /* 0x000fe80000100800 */
        /* <DEDUP_REMOVED lines=8> */
[----:B------:R-:W-:Y:S01]  /*b3c60*/  STL [R1+0x701c], R126 ;  /* 0x00701c7e01007387 */ /* 0x000fe20000100800 */
[----:B------:R-:W-:-:S03]  /*b3c70*/  IMAD.MOV.U32 R106, RZ, RZ, R117 ;  /* 0x000000ffff6a7224 */ /* 0x000fc600078e0075 */
[----:B------:R-:W-:Y:S01]  /*b3c80*/  STL [R1+0x7008], R127 ;  /* 0x0070087f01007387 */ /* 0x000fe20000100800 */
[----:B------:R-:W-:Y:S01]  /*b3c90*/  IMAD.MOV.U32 R107, RZ, RZ, R116 ;  /* 0x000000ffff6b7224 */ /* 0x000fe200078e0074 */
[C---:B------:R-:W-:Y:S02]  /*b3ca0*/  LOP3.LUT R102, R3.reuse, 0x40, RZ, 0x3c, !PT ;  /* 0x0000004003667812 */ /* 0x040fe400078e3cff */
[----:B------:R-:W-:-:S03]  /*b3cb0*/  LOP3.LUT R54, R3, 0x60, RZ, 0x3c, !PT ;  /* 0x0000006003367812 */ /* 0x000fc600078e3cff */
[----:B------:R-:W-:Y:S04]  /*b3cc0*/  LDS R16, [R102+UR6+0x88000] ;  /* 0x0880000666107984 */ /* 0x000fe80008000800 */
[----:B------:R-:W-:Y:S04]  /*b3cd0*/  LDS R18, [R102+UR6+0x89000] ;  /* 0x0890000666127984 */ /* 0x000fe80008000800 */
[----:B------:R-:W-:Y:S04]  /*b3ce0*/  LDS R17, [R54+UR6+0x88000] ;  /* 0x0880000636117984 */ /* 0x000fe80008000800 */
[----:B------:R-:W1:Y:S01]  /*b3cf0*/  LDS R19, [R54+UR6+0x89000] ;  /* 0x0890000636137984 */ /* 0x000e620008000800 */
[C---:B---3--:R-:W-:Y:S08]  /*b3d00*/  HMMA.1688.F32.TF32 R120, R112.reuse, R44, R120 ;  /* 0x0000002c7078723c */ /* 0x048ff00000081078 */
[C---:B--2---:R-:W-:Y:S11]  /*b3d10*/  HMMA.1688.F32.TF32 R116, R112.reuse, R40, R240 ;  /* 0x000000287074723c */ /* 0x044ff600000810f0 */
[----:B------:R-:W-:Y:S04]  /*b3d20*/  STL [R1+0x7034], R120 ;  /* 0x0070347801007387 */ /* 0x000fe80000100800 */
[----:B------:R-:W-:Y:S04]  /*b3d30*/  STL [R1+0x7030], R121 ;  /* 0x0070307901007387 */ /* 0x000fe80000100800 */
[----:B------:R-:W-:Y:S04]  /*b3d40*/  STL [R1+0x702c], R122 ;  /* 0x00702c7a01007387 */ /* 0x000fe80000100800 */
[----:B------:R2:W-:Y:S04]  /*b3d50*/  STL [R1+0x7028], R123 ;  /* 0x0070287b01007387 */ /* 0x0005e80000100800 */
[----:B------:R-:W3:Y:S04]  /*b3d60*/  LDL.LU R240, [R1+0x2b80] ;  /* 0x002b800001f07983 */ /* 0x000ee80000300800 */
[----:B------:R-:W3:Y:S04]  /*b3d70*/  LDL.LU R241, [R1+0x2b84] ;  /* 0x002b840001f17983 */ /* 0x000ee80000300800 */
[----:B------:R-:W3:Y:S04]  /*b3d80*/  LDL.LU R242, [R1+0x2b88] ;  /* 0x002b880001f27983 */ /* 0x000ee80000300800 */
[----:B------:R-:W3:Y:S01]  /*b3d90*/  LDL.LU R243, [R1+0x2b8c] ;  /* 0x002b8c0001f37983 */ /* 0x000ee20000300800 */
[----:B----4-:R-:W-:Y:S03]  /*b3da0*/  HMMA.1688.F32.TF32 R112, R112, R92, R244 ;  /* 0x0000005c7070723c */ /* 0x010fe600000810f4 */
[----:B------:R-:W-:Y:S04]  /*b3db0*/  STL [R1+0x7044], R116 ;  /* 0x0070447401007387 */ /* 0x000fe80000100800 */
[----:B------:R-:W-:Y:S04]  /*b3dc0*/  STL [R1+0x7040], R117 ;  /* 0x0070407501007387 */ /* 0x000fe80000100800 */
[----:B------:R-:W-:Y:S04]  /*b3dd0*/  STL [R1+0x703c], R118 ;  /* 0x00703c7601007387 */ /* 0x000fe80000100800 */
[----:B------:R4:W-:Y:S04]  /*b3de0*/  STL [R1+0x7038], R119 ;  /* 0x0070387701007387 */ /* 0x0009e80000100800 */
[----:B------:R-:W2:Y:S04]  /*b3df0*/  LDL.LU R244, [R1+0x2b70] ;  /* 0x002b700001f47983 */ /* 0x000ea80000300800 */
[----:B------:R-:W2:Y:S01]  /*b3e00*/  LDL.LU R245, [R1+0x2b74] ;  /* 0x002b740001f57983 */ /* 0x000ea20000300800 */
[----:B------:R-:W-:-:S02]  /*b3e10*/  IMAD.MOV.U32 R224, RZ, RZ, R85 ;  /* 0x000000ffffe07224 */ /* 0x000fc400078e0055 */
[----:B------:R-:W-:-:S07]  /*b3e20*/  IMAD.MOV.U32 R225, RZ, RZ, R84 ;  /* 0x000000ffffe17224 */ /* 0x000fce00078e0054 */
[C---:B-1----:R-:W-:Y:S01]  /*b3e30*/  HMMA.1688.F32.TF32 R12, R16.reuse, R224, R104 ;  /* 0x000000e0100c723c */ /* 0x042fe20000081068 */
[----:B------:R-:W-:Y:S02]  /*b3e40*/  IMAD.MOV.U32 R232, RZ, RZ, R71 ;  /* 0x000000ffffe87224 */ /* 0x000fe400078e0047 */
[----:B------:R-:W-:Y:S01]  /*b3e50*/  IMAD.MOV.U32 R233, RZ, RZ, R70 ;  /* 0x000000ffffe97224 */ /* 0x000fe200078e0046 */
[----:B------:R-:W-:Y:S04]  /*b3e60*/  STL [R1+0x7054], R112 ;  /* 0x0070547001007387 */ /* 0x000fe80000100800 */
[----:B------:R-:W-:Y:S04]  /*b3e70*/  STL [R1+0x7050], R113 ;  /* 0x0070507101007387 */ /* 0x000fe80000100800 */
[----:B------:R-:W-:Y:S01]  /*b3e80*/  STL [R1+0x704c], R114 ;  /* 0x00704c7201007387 */ /* 0x000fe20000100800 */
[----:B------:R-:W-:Y:S03]  /*b3e90*/  HMMA.1688.F32.TF32 R4, R16, R232, R248 ;  /* 0x000000e81004723c */ /* 0x000fe600000810f8 */
[----:B------:R1:W-:Y:S04]  /*b3ea0*/  STL [R1+0x7048], R115 ;  /* 0x0070487301007387 */ /* 0x0003e80000100800 */
[----:B------:R-:W-:Y:S04]  /*b3eb0*/  STL.64 [R1+0xbb0], R12 ;  /* 0x000bb00c01007387 */ /* 0x000fe80000100a00 */
[----:B------:R-:W-:Y:S04]  /*b3ec0*/  STL.64 [R1+0xbb8], R14 ;  /* 0x000bb80e01007387 */ /* 0x000fe80000100a00 */
[----:B------:R-:W4:Y:S04]  /*b3ed0*/  LDL.LU R248, [R1+0x2b60] ;  /* 0x002b600001f87983 */ /* 0x000f280000300800 */
[----:B------:R-:W4:Y:S04]  /*b3ee0*/  LDL.LU R249, [R1+0x2b64] ;  /* 0x002b640001f97983 */ /* 0x000f280000300800 */
[----:B------:R-:W4:Y:S04]  /*b3ef0*/  LDL.LU R250, [R1+0x2b68] ;  /* 0x002b680001fa7983 */ /* 0x000f280000300800 */
[----:B------:R-:W4:Y:S01]  /*b3f00*/  LDL.LU R251, [R1+0x2b6c] ;  /* 0x002b6c0001fb7983 */ /* 0x000f220000300800 */
[----:B------:R-:W-:-:S02]  /*b3f10*/  IMAD.MOV.U32 R131, RZ, RZ, R7 ;  /* 0x000000ffff837224 */ /* 0x000fc400078e0007 */
[----:B------:R-:W-:Y:S02]  /*b3f20*/  IMAD.MOV.U32 R88, RZ, RZ, R11 ;  /* 0x000000ffff587224 */ /* 0x000fe400078e000b */
[----:B------:R-:W-:Y:S02]  /*b3f30*/  IMAD.MOV.U32 R89, RZ, RZ, R10 ;  /* 0x000000ffff597224 */ /* 0x000fe400078e000a */
[----:B------:R-:W-:Y:S01]  /*b3f40*/  IMAD.MOV.U32 R130, RZ, RZ, R6 ;  /* 0x000000ffff827224 */ /* 0x000fe200078e0006 */
[----:B------:R-:W-:Y:S01]  /*b3f50*/  MOV R128, R4 ;  /* 0x0000000400807202 */ /* 0x000fe20000000f00 */
[----:B------:R-:W-:Y:S01]  /*b3f60*/  IMAD.MOV.U32 R129, RZ, RZ, R5 ;  /* 0x000000ffff817224 */ /* 0x000fe200078e0005 */
[----:B------:R-:W-:Y:S04]  /*b3f70*/  STL [R1+0x7064], R131 ;  /* 0x0070648301007387 */ /* 0x000fe80000100800 */
[----:B------:R-:W-:Y:S04]  /*b3f80*/  STL [R1+0x7060], R130 ;  /* 0x0070608201007387 */ /* 0x000fe80000100800 */
[----:B------:R-:W-:Y:S04]  /*b3f90*/  STL [R1+0x705c], R129 ;  /* 0x00705c8101007387 */ /* 0x000fe80000100800 */
[----:B------:R1:W-:Y:S01]  /*b3fa0*/  STL [R1+0x7058], R128 ;  /* 0x0070588001007387 */ /* 0x0003e20000100800 */
[----:B------:R-:W-:-:S02]  /*b3fb0*/  IMAD.MOV.U32 R246, RZ, RZ, R9 ;  /* 0x000000fffff67224 */ /* 0x000fc400078e0009 */
[----:B------:R-:W-:Y:S01]  /*b3fc0*/  IMAD.MOV.U32 R247, RZ, RZ, R8 ;  /* 0x000000fffff77224 */ /* 0x000fe200078e0008 */
[----:B------:R-:W-:Y:S01]  /*b3fd0*/  LOP3.LUT R103, R3, 0x20, RZ, 0x3c, !PT ;  /* 0x0000002003677812 */ /* 0x000fe200078e3cff */
[----:B------:R-:W-:Y:S04]  /*b3fe0*/  LDS R8, [R3+UR6+0x88080] ;  /* 0x0880800603087984 */ /* 0x000fe80008000800 */
[----:B------:R-:W-:Y:S04]  /*b3ff0*/  LDS R10, [R3+UR6+0x89080] ;  /* 0x08908006030a7984 */ /* 0x000fe80008000800 */
[----:B------:R-:W-:Y:S04]  /*b4000*/  LDS R9, [R103+UR6+0x88080] ;  /* 0x0880800667097984 */ /* 0x000fe80008000800 */
[----:B------:R-:W1:Y:S01]  /*b4010*/  LDS R11, [R103+UR6+0x89080] ;  /* 0x08908006670b7984 */ /* 0x000e620008000800 */
[----:B---3--:R-:W-:Y:S03]  /*b4020*/  HMMA.1688.F32.TF32 R4, R16, R88, R240 ;  /* 0x000000581004723c */ /* 0x008fe600000810f0 */
[----:B------:R-:W3:Y:S04]  /*b4030*/  LDL.LU R240, [R1+0x2b50] ;  /* 0x002b500001f07983 */ /* 0x000ee80000300800 */
[----:B------:R-:W3:Y:S04]  /*b4040*/  LDL.LU R241, [R1+0x2b54] ;  /* 0x002b540001f17983 */ /* 0x000ee80000300800 */
[----:B------:R-:W3:Y:S04]  /*b4050*/  LDL.LU R242, [R1+0x2b58] ;  /* 0x002b580001f27983 */ /* 0x000ee80000300800 */
[----:B------:R-:W3:Y:S04]  /*b4060*/  LDL.LU R243, [R1+0x2b5c] ;  /* 0x002b5c0001f37983 */ /* 0x000ee80000300800 */
[----:B------:R-:W-:-:S02]  /*b4070*/  IMAD.MOV.U32 R135, RZ, RZ, R7 ;  /* 0x000000ffff877224 */ /* 0x000fc400078e0007 */
[----:B------:R-:W-:Y:S02]  /*b4080*/  IMAD.MOV.U32 R134, RZ, RZ, R6 ;  /* 0x000000ffff867224 */ /* 0x000fe400078e0006 */
[----:B------:R-:W-:Y:S02]  /*b4090*/  IMAD.MOV.U32 R133, RZ, RZ, R5 ;  /* 0x000000ffff857224 */ /* 0x000fe400078e0005 */
[----:B------:R-:W-:Y:S01]  /*b40a0*/  IMAD.MOV.U32 R132, RZ, RZ, R4 ;  /* 0x000000ffff847224 */ /* 0x000fe200078e0004 */
[----:B------:R-:W-:Y:S01]  /*b40b0*/  STL [R1+0x7074], R135 ;  /* 0x0070748701007387 */ /* 0x000fe20000100800 */
[----:B--2---:R-:W-:Y:S03]  /*b40c0*/  HMMA.1688.F32.TF32 R4, R16, R236, R244 ;  /* 0x000000ec1004723c */ /* 0x004fe600000810f4 */
[----:B------:R-:W-:Y:S04]  /*b40d0*/  STL [R1+0x7070], R134 ;  /* 0x0070708601007387 */ /* 0x000fe80000100800 */
[----:B------:R-:W-:Y:S04]  /*b40e0*/  STL [R1+0x706c], R133 ;  /* 0x00706c8501007387 */ /* 0x000fe80000100800 */
[----:B------:R2:W-:Y:S04]  /*b40f0*/  STL [R1+0x7068], R132 ;  /* 0x0070688401007387 */ /* 0x0005e80000100800 */
[----:B------:R-:W2:Y:S04]  /*b4100*/  LDL.LU R244, [R1+0x2b40] ;  /* 0x002b400001f47983 */ /* 0x000ea80000300800 */
[----:B------:R-:W2:Y:S04]  /*b4110*/  LDL.LU R245, [R1+0x2b44] ;  /* 0x002b440001f57983 */ /* 0x000ea80000300800 */
[----:B------:R-:W2:Y:S04]  /*b4120*/  LDL.LU R246, [R1+0x2b48] ;  /* 0x002b480001f67983 */ /* 0x000ea80000300800 */
[----:B------:R-:W2:Y:S04]  /*b4130*/  LDL.LU R247, [R1+0x2b4c] ;  /* 0x002b4c0001f77983 */ /* 0x000ea80000300800 */
[----:B------:R-:W2:Y:S04]  /*b4140*/  LDL.LU.64 R200, [R1+0xfc0] ;  /* 0x000fc00001c87983 */ /* 0x000ea80000300a00 */
[----:B------:R-:W2:Y:S01]  /*b4150*/  LDL.64 R202, [R1+0xfc8] ;  /* 0x000fc80001ca7983 */ /* 0x000ea20000100a00 */
[----:B------:R-:W-:-:S02]  /*b4160*/  IMAD.MOV.U32 R139, RZ, RZ, R7 ;  /* 0x000000ffff8b7224 */ /* 0x000fc400078e0007 */
[----:B------:R-:W-:Y:S02]  /*b4170*/  IMAD.MOV.U32 R138, RZ, RZ, R6 ;  /* 0x000000ffff8a7224 */ /* 0x000fe400078e0006 */
[----:B------:R-:W-:Y:S01]  /*b4180*/  IMAD.MOV.U32 R137, RZ, RZ, R5 ;  /* 0x000000ffff897224 */ /* 0x000fe200078e0005 */
[----:B------:R-:W-:Y:S01]  /*b4190*/  MOV R136, R4 ;  /* 0x0000000400887202 */ /* 0x000fe20000000f00 */
[----:B------:R1:W-:Y:S04]  /*b41a0*/  STL [R1+0x7084], R139 ;  /* 0x0070848b01007387 */ /* 0x0003e80000100800 */
[----:B------:R1:W-:Y:S04]  /*b41b0*/  STL [R1+0x7080], R138 ;  /* 0x0070808a01007387 */ /* 0x0003e80000100800 */
[----:B------:R1:W-:Y:S04]  /*b41c0*/  STL [R1+0x707c], R137 ;  /* 0x00707c8901007387 */ /* 0x0003e80000100800 */
[----:B------:R1:W-:Y:S01]  /*b41d0*/  STL [R1+0x7078], R136 ;  /* 0x0070788801007387 */ /* 0x0003e20000100800 */
[----:B----4-:R-:W-:Y:S03]  /*b41e0*/  HMMA.1688.F32.TF32 R4, R16, R100, R248 ;  /* 0x000000641004723c */ /* 0x010fe600000810f8 */
[----:B------:R-:W4:Y:S04]  /*b41f0*/  LDL.LU R248, [R1+0x2b30] ;  /* 0x002b300001f87983 */ /* 0x000f280000300800 */
[----:B------:R-:W4:Y:S04]  /*b4200*/  LDL.LU R249, [R1+0x2b34] ;  /* 0x002b340001f97983 */ /* 0x000f280000300800 */
[----:B------:R-:W4:Y:S04]  /*b4210*/  LDL.LU R250, [R1+0x2b38] ;  /* 0x002b380001fa7983 */ /* 0x000f280000300800 */
[----:B------:R-:W4:Y:S04]  /*b4220*/  LDL.LU R251, [R1+0x2b3c] ;  /* 0x002b3c0001fb7983 */ /* 0x000f280000300800 */
[----:B------:R-:W4:Y:S04]  /*b4230*/  LDL.LU.64 R196, [R1+0xfd0] ;  /* 0x000fd00001c47983 */ /* 0x000f280000300a00 */
[----:B------:R-:W4:Y:S01]  /*b4240*/  LDL.64 R198, [R1+0xfd8] ;  /* 0x000fd80001c67983 */ /* 0x000f220000100a00 */
[----:B------:R-:W-:-:S02]  /*b4250*/  IMAD.MOV.U32 R127, RZ, RZ, R7 ;  /* 0x000000ffff7f7224 */ /* 0x000fc400078e0007 */
[----:B------:R-:W-:Y:S02]  /*b4260*/  IMAD.MOV.U32 R143, RZ, RZ, R6 ;  /* 0x000000ffff8f7224 */ /* 0x000fe400078e0006 */
[----:B------:R-:W-:Y:S02]  /*b4270*/  IMAD.MOV.U32 R142, RZ, RZ, R5 ;  /* 0x000000ffff8e7224 */ /* 0x000fe400078e0005 */
[----:B------:R-:W-:Y:S01]  /*b4280*/  IMAD.MOV.U32 R141, RZ, RZ, R4 ;  /* 0x000000ffff8d7224 */ /* 0x000fe200078e0004 */
[----:B------:R-:W-:Y:S04]  /*b4290*/  STL [R1+0x7094], R127 ;  /* 0x0070947f01007387 */ /* 0x000fe80000100800 */
[----:B------:R-:W-:Y:S04]  /*b42a0*/  STL [R1+0x7090], R143 ;  /* 0x0070908f01007387 */ /* 0x000fe80000100800 */
[----:B------:R-:W-:Y:S04]  /*b42b0*/  STL [R1+0x708c], R142 ;  /* 0x00708c8e01007387 */ /* 0x000fe80000100800 */
[----:B------:R1:W-:Y:S01]  /*b42c0*/  STL [R1+0x7088], R141 ;  /* 0x0070888d01007387 */ /* 0x0003e20000100800 */
[----:B---3--:R-:W-:Y:S03]  /*b42d0*/  HMMA.1688.F32.TF32 R4, R16, R68, R240 ;  /* 0x000000441004723c */ /* 0x008fe600000810f0 */
[----:B------:R-:W3:Y:S04]  /*b42e0*/  LDL.LU R240, [R1+0x2b20] ;  /* 0x002b200001f07983 */ /* 0x000ee80000300800 */
[----:B------:R-:W3:Y:S04]  /*b42f0*/  LDL.LU R241, [R1+0x2b24] ;  /* 0x002b240001f17983 */ /* 0x000ee80000300800 */
[----:B------:R-:W3:Y:S04]  /*b4300*/  LDL.LU R242, [R1+0x2b28] ;  /* 0x002b280001f27983 */ /* 0x000ee80000300800 */
[----:B------:R-:W3:Y:S04]  /*b4310*/  LDL.LU R243, [R1+0x2b2c] ;  /* 0x002b2c0001f37983 */ /* 0x000ee80000300800 */
[----:B------:R-:W3:Y:S04]  /*b4320*/  LDL.LU.64 R192, [R1+0xfe0] ;  /* 0x000fe00001c07983 */ /* 0x000ee80000300a00 */
[----:B------:R-:W3:Y:S01]  /*b4330*/  LDL.64 R194, [R1+0xfe8] ;  /* 0x000fe80001c27983 */ /* 0x000ee20000100a00 */
[----:B------:R-:W-:-:S02]  /*b4340*/  IMAD.MOV.U32 R140, RZ, RZ, R7 ;  /* 0x000000ffff8c7224 */ /* 0x000fc400078e0007 */
[----:B------:R-:W-:Y:S02]  /*b4350*/  IMAD.MOV.U32 R126, RZ, RZ, R6 ;  /* 0x000000ffff7e7224 */ /* 0x000fe400078e0006 */
[----:B------:R-:W-:Y:S01]  /*b4360*/  IMAD.MOV.U32 R125, RZ, RZ, R5 ;  /* 0x000000ffff7d7224 */ /* 0x000fe200078e0005 */
[----:B------:R-:W-:Y:S01]  /*b4370*/  MOV R124, R4 ;  /* 0x00000004007c7202 */ /* 0x000fe20000000f00 */
[----:B------:R-:W-:Y:S04]  /*b4380*/  STL [R1+0x70a4], R140 ;  /* 0x0070a48c01007387 */ /* 0x000fe80000100800 */
[----:B------:R-:W-:Y:S04]  /*b4390*/  STL [R1+0x70a0], R126 ;  /* 0x0070a07e01007387 */ /* 0x000fe80000100800 */
[----:B------:R-:W-:Y:S04]  /*b43a0*/  STL [R1+0x709c], R125 ;  /* 0x00709c7d01007387 */ /* 0x000fe80000100800 */
[----:B------:R1:W-:Y:S01]  /*b43b0*/  STL [R1+0x7098], R124 ;  /* 0x0070987c01007387 */ /* 0x0003e20000100800 */
[----:B--2---:R-:W-:Y:S03]  /*b43c0*/  HMMA.1688.F32.TF32 R4, R16, R28, R244 ;  /* 0x0000001c1004723c */ /* 0x004fe600000810f4 */
        /* <DEDUP_REMOVED lines=36> */
[----:B-1----:R-:W-:-:S02]  /*b4610*/  IMAD.MOV.U32 R115, RZ, RZ, R7 ;  /* 0x000000ffff737224 */ /* 0x002fc400078e0007 */
[----:B------:R-:W-:Y:S02]  /*b4620*/  IMAD.MOV.U32 R114, RZ, RZ, R6 ;  /* 0x000000ffff727224 */ /* 0x000fe400078e0006 */
[----:B------:R-:W-:Y:S02]  /*b4630*/  IMAD.MOV.U32 R113, RZ, RZ, R5 ;  /* 0x000000ffff717224 */ /* 0x000fe400078e0005 */
[----:B------:R-:W-:Y:S01]  /*b4640*/  IMAD.MOV.U32 R112, RZ, RZ, R4 ;  /* 0x000000ffff707224 */ /* 0x000fe200078e0004 */
[----:B------:R1:W-:Y:S04]  /*b4650*/  STL [R1+0x70d4], R115 ;  /* 0x0070d47301007387 */ /* 0x0003e80000100800 */
[----:B------:R1:W-:Y:S04]  /*b4660*/  STL [R1+0x70d0], R114 ;  /* 0x0070d07201007387 */ /* 0x0003e80000100800 */
[----:B------:R1:W-:Y:S04]  /*b4670*/  STL [R1+0x70cc], R113 ;  /* 0x0070cc7101007387 */ /* 0x0003e80000100800 */
[----:B------:R1:W-:Y:S01]  /*b4680*/  STL [R1+0x70c8], R112 ;  /* 0x0070c87001007387 */ /* 0x0003e20000100800 */
[----:B--2---:R-:W-:Y:S03]  /*b4690*/  HMMA.1688.F32.TF32 R4, R16, R192, R244 ;  /* 0x000000c01004723c */ /* 0x004fe600000810f4 */
[----:B------:R-:W2:Y:S04]  /*b46a0*/  LDL.LU R244, [R1+0x2ae0] ;  /* 0x002ae00001f47983 */ /* 0x000ea80000300800 */
[----:B------:R-:W2:Y:S04]  /*b46b0*/  LDL.LU R245, [R1+0x2ae4] ;  /* 0x002ae40001f57983 */ /* 0x000ea80000300800 */
[----:B------:R-:W2:Y:S04]  /*b46c0*/  LDL.LU R246, [R1+0x2ae8] ;  /* 0x002ae80001f67983 */ /* 0x000ea80000300800 */
[----:B------:R-:W2:Y:S04]  /*b46d0*/  LDL.LU R247, [R1+0x2aec] ;  /* 0x002aec0001f77983 */ /* 0x000ea80000300800 */
[----:B------:R-:W2:Y:S01]  /*b46e0*/  LDL.LU.64 R168, [R1+0x1020] ;  /* 0x0010200001a87983 */ /* 0x000ea20000300a00 */
        /* <DEDUP_REMOVED lines=13> */
[----:B------:R-:W-:-:S02]  /*b47c0*/  IMAD.MOV.U32 R132, RZ, RZ, R7 ;  /* 0x000000ffff847224 */ /* 0x000fc400078e0007 */
[----:B------:R-:W-:Y:S02]  /*b47d0*/  IMAD.MOV.U32 R133, RZ, RZ, R6 ;  /* 0x000000ffff857224 */ /* 0x000fe400078e0006 */
[----:B------:R-:W-:Y:S02]  /*b47e0*/  IMAD.MOV.U32 R134, RZ, RZ, R5 ;  /* 0x000000ffff867224 */ /* 0x000fe400078e0005 */
[----:B------:R-:W-:Y:S01]  /*b47f0*/  IMAD.MOV.U32 R135, RZ, RZ, R4 ;  /* 0x000000ffff877224 */ /* 0x000fe200078e0004 */
[----:B------:R-:W-:Y:S04]  /*b4800*/  STL [R1+0x70f4], R132 ;  /* 0x0070f48401007387 */ /* 0x000fe80000100800 */
[----:B------:R-:W-:Y:S04]  /*b4810*/  STL [R1+0x70f0], R133 ;  /* 0x0070f08501007387 */ /* 0x000fe80000100800 */
[----:B------:R1:W-:Y:S04]  /*b4820*/  STL [R1+0x70ec], R134 ;  /* 0x0070ec8601007387 */ /* 0x0003e80000100800 */
[----:B------:R1:W-:Y:S01]  /*b4830*/  STL [R1+0x70e8], R135 ;  /* 0x0070e88701007387 */ /* 0x0003e20000100800 */
        /* <DEDUP_REMOVED lines=8> */
[----:B------:R-:W-:Y:S02]  /*b48c0*/  IMAD.MOV.U32 R136, RZ, RZ, R7 ;  /* 0x000000ffff887224 */ /* 0x000fe400078e0007 */
[----:B--2---:R-:W-:Y:S03]  /*b48d0*/  HMMA.1688.F32.TF32 R4, R16, R176, R244 ;  /* 0x000000b01004723c */ /* 0x004fe600000810f4 */
        /* <DEDUP_REMOVED lines=12> */
[----:B------:R-:W-:Y:S04]  /*b49a0*/  STL [R1+0x7114], R141 ;  /* 0x0071148d01007387 */ /* 0x000fe80000100800 */
[----:B------:R-:W-:Y:S04]  /*b49b0*/  STL [R1+0x7110], R142 ;  /* 0x0071108e01007387 */ /* 0x000fe80000100800 */
[----:B------:R-:W-:Y:S04]  /*b49c0*/  STL [R1+0x710c], R143 ;  /* 0x00710c8f01007387 */ /* 0x000fe80000100800 */
[----:B------:R-:W-:Y:S04]  /*b49d0*/  STL [R1+0x7108], R127 ;  /* 0x0071087f01007387 */ /* 0x000fe80000100800 */
        /* <DEDUP_REMOVED lines=13> */
[----:B------:R-:W-:-:S02]  /*b4ab0*/  IMAD.MOV.U32 R124, RZ, RZ, R7 ;  /* 0x000000ffff7c7224 */ /* 0x000fc400078e0007 */
[----:B------:R-:W-:Y:S02]  /*b4ac0*/  IMAD.MOV.U32 R125, RZ, RZ, R6 ;  /* 0x000000ffff7d7224 */ /* 0x000fe400078e0006 */
[----:B------:R-:W-:Y:S01]  /*b4ad0*/  IMAD.MOV.U32 R126, RZ, RZ, R5 ;  /* 0x000000ffff7e7224 */ /* 0x000fe200078e0005 */
[----:B------:R-:W-:Y:S01]  /*b4ae0*/  MOV R140, R4 ;  /* 0x00000004008c7202 */ /* 0x000fe20000000f00 */
[----:B------:R-:W-:Y:S04]  /*b4af0*/  STL [R1+0x7124], R124 ;  /* 0x0071247c01007387 */ /* 0x000fe80000100800 */
[----:B------:R-:W-:Y:S04]  /*b4b00*/  STL [R1+0x7120], R125 ;  /* 0x0071207d01007387 */ /* 0x000fe80000100800 */
[----:B------:R-:W-:Y:S04]  /*b4b10*/  STL [R1+0x711c], R126 ;  /* 0x00711c7e01007387 */ /* 0x000fe80000100800 */
[----:B------:R-:W-:Y:S01]  /*b4b20*/  STL [R1+0x7118], R140 ;  /* 0x0071188c01007387 */ /* 0x000fe20000100800 */
        /* <DEDUP_REMOVED lines=8> */
[----:B------:R-:W-:Y:S02]  /*b4bb0*/  IMAD.MOV.U32 R120, RZ, RZ, R7 ;  /* 0x000000ffff787224 */ /* 0x000fe400078e0007 */
[----:B--2---:R-:W-:-:S15]  /*b4bc0*/  HMMA.1688.F32.TF32 R4, R16, R52, R216 ;  /* 0x000000341004723c */ /* 0x004fde00000810d8 */
[----:B------:R-:W-:-:S04]  /*b4bd0*/  NOP ;  /* 0x0000000000007918 */ /* 0x000fc80000000000 */
[----:B------:R-:W-:Y:S01]  /*b4be0*/  MOV R119, R4 ;  /* 0x0000000400777202 */ /* 0x000fe20000000f00 */
[----:B------:R-:W-:Y:S02]  /*b4bf0*/  IMAD.MOV.U32 R118, RZ, RZ, R5 ;  /* 0x000000ffff767224 */ /* 0x000fe400078e0005 */
[----:B------:R-:W-:Y:S02]  /*b4c00*/  IMAD.MOV.U32 R117, RZ, RZ, R6 ;  /* 0x000000ffff757224 */ /* 0x000fe400078e0006 */
[----:B------:R-:W-:Y:S02]  /*b4c10*/  IMAD.MOV.U32 R116, RZ, RZ, R7 ;  /* 0x000000ffff747224 */ /* 0x000fe400078e0007 */
[----:B------:R-:W-:-:S15]  /*b4c20*/  HMMA.1688.F32.TF32 R4, R16, R64, R104 ;  /* 0x000000401004723c */ /* 0x000fde0000081068 */
[----:B------:R-:W-:-:S04]  /*b4c30*/  NOP ;  /* 0x0000000000007918 */ /* 0x000fc80000000000 */
[----:B-1----:R-:W-:Y:S02]  /*b4c40*/  IMAD.MOV.U32 R115, RZ, RZ, R4 ;  /* 0x000000ffff737224 */ /* 0x002fe400078e0004 */
[----:B------:R-:W-:Y:S02]  /*b4c50*/  IMAD.MOV.U32 R114, RZ, RZ, R5 ;  /* 0x000000ffff727224 */ /* 0x000fe400078e0005 */
[----:B------:R-:W-:Y:S02]  /*b4c60*/  IMAD.MOV.U32 R113, RZ, RZ, R6 ;  /* 0x000000ffff717224 */ /* 0x000fe400078e0006 */
[----:B------:R-:W-:Y:S02]  /*b4c70*/  IMAD.MOV.U32 R112, RZ, RZ, R7 ;  /* 0x000000ffff707224 */ /* 0x000fe400078e0007 */
[----:B------:R-:W-:Y:S01]  /*b4c80*/  HMMA.1688.F32.TF32 R4, R16, R60, R244 ;  /* 0x0000003c1004723c */ /* 0x000fe200000810f4 */
[----:B------:R-:W-:-:S15]  /*b4c90*/  STL.64 [R1+0x7480], R122 ;  /* 0x0074807a01007387 */ /* 0x000fde0000100a00 */
[----:B------:R-:W-:-:S03]  /*b4ca0*/  NOP ;  /* 0x0000000000007918 */ /* 0x000fc60000000000 */
[----:B------:R-:W-:Y:S01]  /*b4cb0*/  MOV R128, R4 ;  /* 0x0000000400807202 */ /* 0x000fe20000000f00 */
[----:B------:R-:W-:Y:S02]  /*b4cc0*/  IMAD.MOV.U32 R129, RZ, RZ, R5 ;  /* 0x000000ffff817224 */ /* 0x000fe400078e0005 */
[----:B------:R-:W-:Y:S02]  /*b4cd0*/  IMAD.MOV.U32 R130, RZ, RZ, R6 ;  /* 0x000000ffff827224 */ /* 0x000fe400078e0006 */
[----:B------:R-:W-:Y:S02]  /*b4ce0*/  IMAD.MOV.U32 R131, RZ, RZ, R7 ;  /* 0x000000ffff837224 */ /* 0x000fe400078e0007 */
[----:B----4-:R-:W-:Y:S01]  /*b4cf0*/  HMMA.1688.F32.TF32 R4, R16, R228, R248 ;  /* 0x000000e41004723c */ /* 0x010fe200000810f8 */
[----:B------:R-:W-:Y:S04]  /*b4d00*/  STL.64 [R1+0x7478], R120 ;  /* 0x0074787801007387 */ /* 0x000fe80000100a00 */
[----:B------:R-:W-:Y:S04]  /*b4d10*/  STL.64 [R1+0x7490], R118 ;  /* 0x0074907601007387 */ /* 0x000fe80000100a00 */
[----:B------:R-:W-:Y:S04]  /*b4d20*/  STL.64 [R1+0x7488], R116 ;  /* 0x0074887401007387 */ /* 0x000fe80000100a00 */
[----:B------:R-:W-:Y:S04]  /*b4d30*/  STL.64 [R1+0x74a0], R114 ;  /* 0x0074a07201007387 */ /* 0x000fe80000100a00 */
[----:B------:R1:W-:Y:S04]  /*b4d40*/  STL.64 [R1+0x7498], R112 ;  /* 0x0074987001007387 */ /* 0x0003e80000100a00 */
[----:B------:R-:W-:Y:S04]  /*b4d50*/  STL.64 [R1+0x74b0], R130 ;  /* 0x0074b08201007387 */ /* 0x000fe80000100a00 */
[----:B------:R-:W-:Y:S01]  /*b4d60*/  STL.64 [R1+0x74a8], R128 ;  /* 0x0074a88001007387 */ /* 0x000fe20000100a00 */
[----:B------:R-:W-:-:S02]  /*b4d70*/  IMAD.MOV.U32 R134, RZ, RZ, R6 ;  /* 0x000000ffff867224 */ /* 0x000fc400078e0006 */
[----:B------:R-:W-:Y:S02]  /*b4d80*/  IMAD.MOV.U32 R135, RZ, RZ, R7 ;  /* 0x000000ffff877224 */ /* 0x000fe400078e0007 */
[----:B------:R-:W-:Y:S02]  /*b4d90*/  IMAD.MOV.U32 R132, RZ, RZ, R4 ;  /* 0x000000ffff847224 */ /* 0x000fe400078e0004 */
[----:B------:R-:W-:Y:S01]  /*b4da0*/  IMAD.MOV.U32 R133, RZ, RZ, R5 ;  /* 0x000000ffff857224 */ /* 0x000fe200078e0005 */
[----:B------:R-:W-:Y:S04]  /*b4db0*/  STL.64 [R1+0x74c0], R134 ;  /* 0x0074c08601007387 */ /* 0x000fe80000100a00 */
[----:B------:R-:W-:Y:S04]  /*b4dc0*/  STL.64 [R1+0x74b8], R132 ;  /* 0x0074b88401007387 */ /* 0x000fe80000100a00 */
        /* <DEDUP_REMOVED lines=44> */
[----:B---3--:R-:W-:-:S15]  /*b5090*/  HMMA.1688.F32.TF32 R4, R16, R108, R240 ;  /* 0x0000006c1004723c */ /* 0x008fde00000810f0 */
[----:B------:R-:W-:-:S04]  /*b50a0*/  NOP ;  /* 0x0000000000007918 */ /* 0x000fc80000000000 */
[----:B------:R-:W-:Y:S01]  /*b50b0*/  MOV R136, R4 ;  /* 0x0000000400887202 */ /* 0x000fe20000000f00 */
[----:B------:R-:W-:Y:S01]  /*b50c0*/  IMAD.MOV.U32 R137, RZ, RZ, R5 ;  /* 0x000000ffff897224 */ /* 0x000fe200078e0005 */
        /* <DEDUP_REMOVED lines=28> */
[----:B-1----:R-:W-:-:S15]  /*b5290*/  HMMA.1688.F32.TF32 R112, R16, R96, R160 ;  /* 0x000000601070723c */ /* 0x002fde00000810a0 */
[----:B------:R-:W-:-:S04]  /*b52a0*/  NOP ;  /* 0x0000000000007918 */ /* 0x000fc80000000000 */
[----:B------:R-:W-:Y:S02]  /*b52b0*/  IMAD.MOV.U32 R141, RZ, RZ, R112 ;  /* 0x000000ffff8d7224 */ /* 0x000fe400078e0070 */
[----:B------:R-:W-:Y:S02]  /*b52c0*/  IMAD.MOV.U32 R142, RZ, RZ, R113 ;  /* 0x000000ffff8e7224 */ /* 0x000fe400078e0071 */
[----:B------:R-:W-:Y:S02]  /*b52d0*/  IMAD.MOV.U32 R143, RZ, RZ, R114 ;  /* 0x000000ffff8f7224 */ /* 0x000fe400078e0072 */
[----:B------:R-:W-:Y:S02]  /*b52e0*/  IMAD.MOV.U32 R127, RZ, RZ, R115 ;  /* 0x000000ffff7f7224 */ /* 0x000fe400078e0073 */
[----:B--2---:R-:W-:Y:S01]  /*b52f0*/  HMMA.1688.F32.TF32 R112, R16, R80, R164 ;  /* 0x000000501070723c */ /* 0x004fe200000810a4 */
[----:B------:R-:W-:-:S15]  /*b5300*/  STL.64 [R1+0x74f0], R142 ;  /* 0x0074f08e01007387 */ /* 0x000fde0000100a00 */
[----:B------:R-:W-:-:S03]  /*b5310*/  NOP ;  /* 0x0000000000007918 */ /* 0x000fc60000000000 */
[----:B------:R-:W-:Y:S01]  /*b5320*/  MOV R124, R112 ;  /* 0x00000070007c7202 */ /* 0x000fe20000000f00 */
[----:B------:R-:W-:Y:S02]  /*b5330*/  IMAD.MOV.U32 R125, RZ, RZ, R113 ;  /* 0x000000ffff7d7224 */ /* 0x000fe400078e0071 */
[----:B------:R-:W-:Y:S02]  /*b5340*/  IMAD.MOV.U32 R126, RZ, RZ, R114 ;  /* 0x000000ffff7e7224 */ /* 0x000fe400078e0072 */
[----:B------:R-:W-:-:S05]  /*b5350*/  IMAD.MOV.U32 R140, RZ, RZ, R115 ;  /* 0x000000ffff8c7224 */ /* 0x000fca00078e0073 */
[----:B------:R-:W-:Y:S04]  /*b5360*/  STL.64 [R1+0x74e8], R140 ;  /* 0x0074e88c01007387 */ /* 0x000fe80000100a00 */
[----:B------:R-:W-:Y:S04]  /*b5370*/  STL.64 [R1+0x74e0], R126 ;  /* 0x0074e07e01007387 */ /* 0x000fe80000100a00 */
[----:B------:R-:W-:Y:S01]  /*b5380*/  STL.64 [R1+0x74d8], R124 ;  /* 0x0074d87c01007387 */ /* 0x000fe20000100a00 */
[C---:B------:R-:W-:Y:S08]  /*b5390*/  HMMA.1688.F32.TF32 R36, R16.reuse, R76, R36 ;  /* 0x0000004c1024723c */ /* 0x040ff00000081024 */
[C---:B------:R-:W-:Y:S08]  /*b53a0*/  HMMA.1688.F32.TF32 R32, R16.reuse, R172, R32 ;  /* 0x000000ac1020723c */ /* 0x040ff00000081020 */
[C---:B------:R-:W-:Y:S08]  /*b53b0*/  HMMA.1688.F32.TF32 R12, R16.reuse, R44, R12 ;  /* 0x0000002c100c723c */ /* 0x040ff0000008100c */
[C---:B---3--:R-:W-:Y:S08]  /*b53c0*/  HMMA.1688.F32.TF32 R112, R16.reuse, R20, R4 ;  /* 0x000000141070723c */ /* 0x048ff00000081004 */
[C---:B------:R-:W-:Y:S08]  /*b53d0*/  HMMA.1688.F32.TF32 R116, R16.reuse, R56, R180 ;  /* 0x000000381074723c */ /* 0x040ff000000810b4 */
        /* <DEDUP_REMOVED lines=9> */
[----:B------:R-:W-:Y:S02]  /*b5470*/  STL.64 [R1+0xa28], R38 ;  /* 0x000a282601007387 */ /* 0x000fe40000100a00 */
[C---:B----4-:R-:W-:Y:S02]  /*b5480*/  HMMA.1688.F32.TF32 R24, R16.reuse, R48, R212 ;  /* 0x000000301018723c */ /* 0x050fe400000810d4 */
        /* <DEDUP_REMOVED lines=9> */
[----:B------:R1:W-:Y:S02]  /*b5520*/  STL.64 [R1+0x9e8], R14 ;  /* 0x0009e80e01007387 */ /* 0x0003e40000100a00 */
        /* <DEDUP_REMOVED lines=8> */
[C---:B-1----:R-:W-:Y:S08]  /*b55b0*/  HMMA.1688.F32.TF32 R16, R8.reuse, R88, R244 ;  /* 0x000000580810723c */ /* 0x042ff000000810f4 */
[C---:B--2---:R-:W-:Y:S01]  /*b55c0*/  HMMA.1688.F32.TF32 R12, R8.reuse, R236, R248 ;  /* 0x000000ec080c723c */ /* 0x044fe200000810f8 */
[----:B------:R-:W-:Y:S04]  /*b55d0*/  STL.64 [R1+0x300], R4 ;  /* 0x0003000401007387 */ /* 0x000fe80000100a00 */
[----:B------:R1:W-:Y:S03]  /*b55e0*/  STL.64 [R1+0x308], R6 ;  /* 0x0003080601007387 */ /* 0x0003e60000100a00 */
[C---:B-1----:R-:W-:Y:S03]  /*b55f0*/  HMMA.1688.F32.TF32 R4, R8.reuse, R100, R240 ;  /* 0x000000640804723c */ /* 0x042fe600000810f0 */
        /* <DEDUP_REMOVED lines=116> */
[C---:B---3--:R-:W-:Y:S08]  /*b5d40*/  HMMA.1688.F32.TF32 R132, R8.reuse, R200, R132 ;  /* 0x000000c80884723c */ /* 0x048ff00000081084 */
[C---:B----4-:R-:W-:Y:S01]  /*b5d50*/  HMMA.1688.F32.TF32 R112, R8.reuse, R192, R112 ;  /* 0x000000c00870723c */ /* 0x050fe20000081070 */
[----:B------:R-:W-:Y:S04]  /*b5d60*/  STL.64 [R1+0x2c0], R124 ;  /* 0x0002c07c01007387 */ /* 0x000fe80000100a00 */
[----:B------:R1:W-:Y:S03]  /*b5d70*/  STL.64 [R1+0x2c8], R126 ;  /* 0x0002c87e01007387 */ /* 0x0003e60000100a00 */
[C---:B-1----:R-:W-:Y:S01]  /*b5d80*/  HMMA.1688.F32.TF32 R124, R8.reuse, R196, R128 ;  /* 0x000000c4087c723c */ /* 0x042fe20000081080 */
[----:B------:R-:W-:Y:S04]  /*b5d90*/  STL.64 [R1+0x2b0], R16 ;  /* 0x0002b01001007387 */ /* 0x000fe80000100a00 */
[----:B------:R-:W-:Y:S04]  /*b5da0*/  STL.64 [R1+0x2b8], R18 ;  /* 0x0002b81201007387 */ /* 0x000fe80000100a00 */
[----:B------:R-:W-:Y:S04]  /*b5db0*/  STL.64 [R1+0x2a0], R132 ;  /* 0x0002a08401007387 */ /* 0x000fe80000100a00 */
[----:B------:R-:W-:Y:S01]  /*b5dc0*/  STL.64 [R1+0x2a8], R134 ;  /* 0x0002a88601007387 */ /* 0x000fe20000100a00 */
[C---:B------:R-:W-:Y:S08]  /*b5dd0*/  HMMA.1688.F32.TF32 R36, R8.reuse, R96, R36 ;  /* 0x000000600824723c */ /* 0x040ff00000081024 */
[C---:B------:R-:W-:Y:S08]  /*b5de0*/  HMMA.1688.F32.TF32 R32, R8.reuse, R80, R32 ;  /* 0x000000500820723c */ /* 0x040ff00000081020 */
[C---:B------:R-:W-:Y:S01]  /*b5df0*/  HMMA.1688.F32.TF32 R12, R8.reuse, R148, R12 ;  /* 0x00000094080c723c */ /* 0x040fe2000008100c */
[----:B------:R-:W-:Y:S04]  /*b5e00*/  LDS R16, [R102+UR6+0x88080] ;  /* 0x0880800666107984 */ /* 0x000fe80008000800 */
[----:B------:R-:W-:Y:S04]  /*b5e10*/  LDS R18, [R102+UR6+0x89080] ;  /* 0x0890800666127984 */ /* 0x000fe80008000800 */
[----:B------:R-:W-:Y:S04]  /*b5e20*/  LDS R17, [R54+UR6+0x88080] ;  /* 0x0880800636117984 */ /* 0x000fe80008000800 */
[----:B------:R-:W1:Y:S04]  /*b5e30*/  LDS R19, [R54+UR6+0x89080] ;  /* 0x0890800636137984 */ /* 0x000e680008000800 */
[----:B------:R-:W-:Y:S04]  /*b5e40*/  STL.64 [R1+0x130], R124 ;  /* 0x0001307c01007387 */ /* 0x000fe80000100a00 */
[----:B------:R2:W-:Y:S04]  /*b5e50*/  STL.64 [R1+0x138], R126 ;  /* 0x0001387e01007387 */ /* 0x0005e80000100a00 */
[----:B------:R-:W-:Y:S04]  /*b5e60*/  STL.64 [R1+0x9c0], R112 ;  /* 0x0009c07001007387 */ /* 0x000fe80000100a00 */
[----:B------:R3:W-:Y:S01]  /*b5e70*/  STL.64 [R1+0x9c8], R114 ;  /* 0x0009c87201007387 */ /* 0x0007e20000100a00 */
[C---:B--2---:R-:W-:Y:S08]  /*b5e80*/  HMMA.1688.F32.TF32 R124, R8.reuse, R188, R116 ;  /* 0x000000bc087c723c */ /* 0x044ff00000081074 */
[C---:B------:R-:W-:Y:S08]  /*b5e90*/  HMMA.1688.F32.TF32 R116, R8.reuse, R184, R120 ;  /* 0x000000b80874723c */ /* 0x040ff00000081078 */
        /* <DEDUP_REMOVED lines=10> */
[----:B------:R-:W-:Y:S04]  /*b5f40*/  STL.64 [R1+0x980], R120 ;  /* 0x0009807801007387 */ /* 0x000fe80000100a00 */
[----:B------:R2:W-:Y:S03]  /*b5f50*/  STL.64 [R1+0x988], R122 ;  /* 0x0009887a01007387 */ /* 0x0005e60000100a00 */
[C---:B--2---:R-:W-:Y:S03]  /*b5f60*/  HMMA.1688.F32.TF32 R120, R8.reuse, R64, R164 ;  /* 0x000000400878723c */ /* 0x044fe600000810a4 */
        /* <DEDUP_REMOVED lines=41> */
[----:B--2---:R-:W-:Y:S03]  /*b6200*/  HMMA.1688.F32.TF32 R4, R8, R92, R240 ;  /* 0x0000005c0804723c */ /* 0x004fe600000810f0 */
[----:B------:R-:W-:Y:S04]  /*b6210*/  STL.64 [R1+0x880], R24 ;  /* 0x0008801801007387 */ /* 0x000fe80000100a00 */
[----:B------:R-:W-:Y:S04]  /*b6220*/  STL.64 [R1+0x888], R26 ;  /* 0x0008881a01007387 */ /* 0x000fe80000100a00 */
[----:B------:R-:W2:Y:S04]  /*b6230*/  LDL.LU R240, [R1+0x26a0] ;  /* 0x0026a00001f07983 */ /* 0x000ea80000300800 */
[----:B------:R3:W-:Y:S04]  /*b6240*/  STL.64 [R1+0x870], R12 ;  /* 0x0008700c01007387 */ /* 0x0007e80000100a00 */
[----:B------:R4:W-:Y:S04]  /*b6250*/  STL.64 [R1+0x878], R14 ;  /* 0x0008780e01007387 */ /* 0x0009e80000100a00 */
[----:B------:R-:W-:Y:S04]  /*b6260*/  LDS R8, [R3+UR6+0x88100] ;  /* 0x0881000603087984 */ /* 0x000fe80008000800 */
[----:B------:R-:W-:Y:S04]  /*b6270*/  LDS R10, [R3+UR6+0x89100] ;  /* 0x08910006030a7984 */ /* 0x000fe80008000800 */
[----:B------:R-:W-:Y:S04]  /*b6280*/  LDS R9, [R103+UR6+0x88100] ;  /* 0x0881000667097984 */ /* 0x000fe80008000800 */
[----:B------:R-:W1:Y:S04]  /*b6290*/  LDS R11, [R103+UR6+0x89100] ;  /* 0x08910006670b7984 */ /* 0x000e680008000800 */
        /* <DEDUP_REMOVED lines=81> */
[----:B-1----:R-:W3:Y:S04]  /*b67b0*/  LDL.LU R4, [R1+0x2850] ;  /* 0x0028500001047983 */ /* 0x002ee80000300800 */
        /* <DEDUP_REMOVED lines=36> */
[----:B-1----:R-:W2:Y:S04]  /*b6a00*/  LDL.LU.64 R6, [R1+0x7580] ;  /* 0x0075800001067983 */ /* 0x002ea80000300a00 */
[----:B------:R-:W3:Y:S04]  /*b6a10*/  LDL.LU.64 R4, [R1+0x7578] ;  /* 0x0075780001047983 */ /* 0x000ee80000300a00 */
[----:B------:R-:W-:Y:S04]  /*b6a20*/  STL.64 [R1+0x850], R124 ;  /* 0x0008507c01007387 */ /* 0x000fe80000100a00 */
[----:B------:R1:W-:Y:S02]  /*b6a30*/  STL.64 [R1+0x858], R126 ;  /* 0x0008587e01007387 */ /* 0x0003e40000100a00 */
[C---:B-1----:R-:W-:Y:S08]  /*b6a40*/  HMMA.1688.F32.TF32 R124, R16.reuse, R236, R136 ;  /* 0x000000ec107c723c */ /* 0x042ff00000081088 */
[C---:B------:R-:W-:Y:S01]  /*b6a50*/  HMMA.1688.F32.TF32 R132, R16.reuse, R100, R132 ;  /* 0x000000641084723c */ /* 0x040fe20000081084 */
[----:B------:R-:W-:Y:S04]  /*b6a60*/  STL.64 [R1+0x840], R140 ;  /* 0x0008408c01007387 */ /* 0x000fe80000100a00 */
[----:B------:R-:W-:Y:S03]  /*b6a70*/  STL.64 [R1+0x848], R142 ;  /* 0x0008488e01007387 */ /* 0x000fe60000100a00 */
[C---:B------:R-:W-:Y:S08]  /*b6a80*/  HMMA.1688.F32.TF32 R128, R16.reuse, R68, R128 ;  /* 0x000000441080723c */ /* 0x040ff00000081080 */
[C---:B------:R-:W-:Y:S01]  /*b6a90*/  HMMA.1688.F32.TF32 R116, R16.reuse, R200, R116 ;  /* 0x000000c81074723c */ /* 0x040fe20000081074 */
[----:B------:R-:W-:Y:S04]  /*b6aa0*/  STL.64 [R1+0x830], R124 ;  /* 0x0008307c01007387 */ /* 0x000fe80000100a00 */
[----:B------:R1:W-:Y:S03]  /*b6ab0*/  STL.64 [R1+0x838], R126 ;  /* 0x0008387e01007387 */ /* 0x0003e60000100a00 */
[C---:B-1----:R-:W-:Y:S08]  /*b6ac0*/  HMMA.1688.F32.TF32 R124, R16.reuse, R28, R112 ;  /* 0x0000001c107c723c */ /* 0x042ff00000081070 */
[C---:B------:R-:W-:Y:S01]  /*b6ad0*/  HMMA.1688.F32.TF32 R112, R16.reuse, R196, R120 ;  /* 0x000000c41070723c */ /* 0x040fe20000081078 */
        /* <DEDUP_REMOVED lines=8> */
[----:B------:R1:W-:Y:S04]  /*b6b60*/  STL.64 [R1+0x7f8], R118 ;  /* 0x0007f87601007387 */ /* 0x0003e80000100a00 */
[----:B------:R-:W-:Y:S04]  /*b6b70*/  STL.64 [R1+0x7e0], R112 ;  /* 0x0007e07001007387 */ /* 0x000fe80000100a00 */
[----:B------:R4:W-:Y:S01]  /*b6b80*/  STL.64 [R1+0x7e8], R114 ;  /* 0x0007e87201007387 */ /* 0x0009e20000100a00 */
[C---:B-1----:R-:W-:Y:S08]  /*b6b90*/  HMMA.1688.F32.TF32 R116, R16.reuse, R188, R152 ;  /* 0x000000bc1074723c */ /* 0x042ff00000081098 */
[C---:B----4-:R-:W-:Y:S01]  /*b6ba0*/  HMMA.1688.F32.TF32 R112, R16.reuse, R184, R156 ;  /* 0x000000b81070723c */ /* 0x050fe2000008109c */
[----:B------:R-:W-:Y:S04]  /*b6bb0*/  STL.64 [R1+0x7d0], R120 ;  /* 0x0007d07801007387 */ /* 0x000fe80000100a00 */
[----:B------:R1:W-:Y:S03]  /*b6bc0*/  STL.64 [R1+0x7d8], R122 ;  /* 0x0007d87a01007387 */ /* 0x0003e60000100a00 */
[C---:B-1----:R-:W-:Y:S03]  /*b6bd0*/  HMMA.1688.F32.TF32 R120, R16.reuse, R176, R160 ;  /* 0x000000b01078723c */ /* 0x042fe600000810a0 */
        /* <DEDUP_REMOVED lines=14> */
[C---:B----4-:R-:W-:Y:S08]  /*b6cc0*/  HMMA.1688.F32.TF32 R112, R16.reuse, R60, R32 ;  /* 0x0000003c1070723c */ /* 0x050ff00000081020 */
[C---:B------:R-:W-:Y:S08]  /*b6cd0*/  HMMA.1688.F32.TF32 R36, R16.reuse, R228, R24 ;  /* 0x000000e41024723c */ /* 0x040ff00000081018 */
[C---:B------:R-:W-:Y:S08]  /*b6ce0*/  HMMA.1688.F32.TF32 R32, R16.reuse, R108, R212 ;  /* 0x0000006c1020723c */ /* 0x040ff000000810d4 */
[C---:B------:R-:W-:Y:S08]  /*b6cf0*/  HMMA.1688.F32.TF32 R24, R16.reuse, R96, R12 ;  /* 0x000000601018723c */ /* 0x040ff0000008100c */
        /* <DEDUP_REMOVED lines=12> */
[----:B------:R4:W-:Y:S04]  /*b6dc0*/  STL.64 [R1+0x728], R26 ;  /* 0x0007281a01007387 */ /* 0x0009e80000100a00 */
[----:B------:R-:W-:Y:S04]  /*b6dd0*/  STL.64 [R1+0x710], R12 ;  /* 0x0007100c01007387 */ /* 0x000fe80000100a00 */
[----:B------:R2:W-:Y:S01]  /*b6de0*/  STL.64 [R1+0x718], R14 ;  /* 0x0007180e01007387 */ /* 0x0005e20000100a00 */
[C---:B-1----:R-:W-:Y:S08]  /*b6df0*/  HMMA.1688.F32.TF32 R32, R16.reuse, R56, R220 ;  /* 0x000000381020723c */ /* 0x042ff000000810dc */
[C---:B----4-:R-:W-:Y:S08]  /*b6e00*/  HMMA.1688.F32.TF32 R24, R16.reuse, R20, R216 ;  /* 0x000000141018723c */ /* 0x050ff000000810d8 */
[C---:B--2---:R-:W-:Y:S03]  /*b6e10*/  HMMA.1688.F32.TF32 R12, R16.reuse, R148, R104 ;  /* 0x00000094100c723c */ /* 0x044fe60000081068 */
[----:B------:R-:W-:Y:S04]  /*b6e20*/  STL.64 [R1+0x700], R32 ;  /* 0x0007002001007387 */ /* 0x000fe80000100a00 */
[----:B------:R1:W-:Y:S04]  /*b6e30*/  STL.64 [R1+0x708], R34 ;  /* 0x0007082201007387 */ /* 0x0003e80000100a00 */
[----:B------:R-:W-:Y:S04]  /*b6e40*/  STL.64 [R1+0x6f0], R24 ;  /* 0x0006f01801007387 */ /* 0x000fe80000100a00 */
[----:B------:R2:W-:Y:S04]  /*b6e50*/  STL.64 [R1+0x6f8], R26 ;  /* 0x0006f81a01007387 */ /* 0x0005e80000100a00 */
[----:B------:R-:W-:Y:S04]  /*b6e60*/  STL.64 [R1+0x6e0], R12 ;  /* 0x0006e00c01007387 */ /* 0x000fe80000100a00 */
[----:B------:R4:W-:Y:S01]  /*b6e70*/  STL.64 [R1+0x6e8], R14 ;  /* 0x0006e80e01007387 */ /* 0x0009e20000100a00 */
[C---:B-1----:R-:W-:Y:S08]  /*b6e80*/  HMMA.1688.F32.TF32 R32, R16.reuse, R76, R244 ;  /* 0x0000004c1020723c */ /* 0x042ff000000810f4 */
[C---:B--2---:R-:W-:Y:S08]  /*b6e90*/  HMMA.1688.F32.TF32 R24, R16.reuse, R172, R248 ;  /* 0x000000ac1018723c */ /* 0x044ff000000810f8 */
[C---:B----4-:R-:W-:Y:S03]  /*b6ea0*/  HMMA.1688.F32.TF32 R12, R16.reuse, R204, R240 ;  /* 0x000000cc100c723c */ /* 0x050fe600000810f0 */
        /* <DEDUP_REMOVED lines=115> */
[C---:B------:R-:W-:Y:S11]  /*b75e0*/  HMMA.1688.F32.TF32 R140, R16.reuse, R44, R140 ;  /* 0x0000002c108c723c */ /* 0x040ff6000008108c */
[----:B------:R-:W-:Y:S04]  /*b75f0*/  STL.64 [R1+0x6a0], R124 ;  /* 0x0006a07c01007387 */ /* 0x000fe80000100a00 */
[----:B------:R3:W-:Y:S02]  /*b7600*/  STL.64 [R1+0x6a8], R126 ;  /* 0x0006a87e01007387 */ /* 0x0007e40000100a00 */
[C---:B---3--:R-:W-:Y:S08]  /*b7610*/  HMMA.1688.F32.TF32 R124, R16.reuse, R40, R136 ;  /* 0x00000028107c723c */ /* 0x048ff00000081088 */
[----:B------:R-:W-:Y:S01]  /*b7620*/  HMMA.1688.F32.TF32 R132, R16, R92, R132 ;  /* 0x0000005c1084723c */ /* 0x000fe20000081084 */
[----:B------:R-:W-:Y:S04]  /*b7630*/  STL.64 [R1+0x690], R140 ;  /* 0x0006908c01007387 */ /* 0x000fe80000100a00 */
[----:B------:R-:W-:Y:S03]  /*b7640*/  STL.64 [R1+0x698], R142 ;  /* 0x0006988e01007387 */ /* 0x000fe60000100a00 */
[C---:B------:R-:W-:Y:S03]  /*b7650*/  HMMA.1688.F32.TF32 R16, R8.reuse, R224, R128 ;  /* 0x000000e00810723c */ /* 0x040fe60000081080 */
[----:B------:R-:W-:Y:S04]  /*b7660*/  STL.64 [R1+0x680], R124 ;  /* 0x0006807c01007387 */ /* 0x000fe80000100a00 */
[----:B------:R1:W-:Y:S02]  /*b7670*/  STL.64 [R1+0x688], R126 ;  /* 0x0006887e01007387 */ /* 0x0003e40000100a00 */
[C---:B-1----:R-:W-:Y:S08]  /*b7680*/  HMMA.1688.F32.TF32 R124, R8.reuse, R232, R112 ;  /* 0x000000e8087c723c */ /* 0x042ff00000081070 */
[C---:B------:R-:W-:Y:S01]  /*b7690*/  HMMA.1688.F32.TF32 R112, R8.reuse, R88, R116 ;  /* 0x000000580870723c */ /* 0x040fe20000081074 */
[----:B------:R-:W-:Y:S04]  /*b76a0*/  STL.64 [R1+0x280], R132 ;  /* 0x0002808401007387 */ /* 0x000fe80000100a00 */
[----:B------:R-:W-:Y:S04]  /*b76b0*/  STL.64 [R1+0x288], R134 ;  /* 0x0002888601007387 */ /* 0x000fe80000100a00 */
[----:B------:R-:W-:Y:S04]  /*b76c0*/  STL.64 [R1+0x270], R16 ;  /* 0x0002701001007387 */ /* 0x000fe80000100a00 */
[----:B------:R1:W-:Y:S01]  /*b76d0*/  STL.64 [R1+0x278], R18 ;  /* 0x0002781201007387 */ /* 0x0003e20000100a00 */
[C---:B------:R-:W-:Y:S08]  /*b76e0*/  HMMA.1688.F32.TF32 R116, R8.reuse, R100, R144 ;  /* 0x000000640874723c */ /* 0x040ff00000081090 */
[C---:B-1----:R-:W-:Y:S01]  /*b76f0*/  HMMA.1688.F32.TF32 R16, R8.reuse, R236, R120 ;  /* 0x000000ec0810723c */ /* 0x042fe20000081078 */
[----:B------:R-:W-:Y:S04]  /*b7700*/  STL.64 [R1+0x260], R124 ;  /* 0x0002607c01007387 */ /* 0x000fe80000100a00 */
[----:B------:R-:W-:Y:S04]  /*b7710*/  STL.64 [R1+0x268], R126 ;  /* 0x0002687e01007387 */ /* 0x000fe80000100a00 */
[----:B------:R-:W-:Y:S04]  /*b7720*/  STL.64 [R1+0x250], R112 ;  /* 0x0002507001007387 */ /* 0x000fe80000100a00 */
[----:B------:R1:W-:Y:S02]  /*b7730*/  STL.64 [R1+0x258], R114 ;  /* 0x0002587201007387 */ /* 0x0003e40000100a00 */
[C---:B-1----:R-:W-:Y:S04]  /*b7740*/  HMMA.1688.F32.TF32 R112, R8.reuse, R68, R152 ;  /* 0x000000440870723c */ /* 0x042fe80000081098 */
[----:B------:R-:W-:Y:S04]  /*b7750*/  STL.64 [R1+0x240], R16 ;  /* 0x0002401001007387 */ /* 0x000fe80000100a00 */
[----:B------:R4:W-:Y:S04]  /*b7760*/  STL.64 [R1+0x248], R18 ;  /* 0x0002481201007387 */ /* 0x0009e80000100a00 */
[----:B------:R-:W-:Y:S04]  /*b7770*/  STL.64 [R1+0x230], R116 ;  /* 0x0002307401007387 */ /* 0x000fe80000100a00 */
[----:B------:R1:W-:Y:S01]  /*b7780*/  STL.64 [R1+0x238], R118 ;  /* 0x0002387601007387 */ /* 0x0003e20000100a00 */
[C---:B----4-:R-:W-:Y:S08]  /*b7790*/  HMMA.1688.F32.TF32 R16, R8.reuse, R28, R156 ;  /* 0x0000001c0810723c */ /* 0x050ff0000008109c */
[C---:B-1----:R-:W-:Y:S01]  /*b77a0*/  HMMA.1688.F32.TF32 R116, R8.reuse, R200, R160 ;  /* 0x000000c80874723c */ /* 0x042fe200000810a0 */
[----:B------:R-:W-:Y:S04]  /*b77b0*/  STL.64 [R1+0x220], R112 ;  /* 0x0002207001007387 */ /* 0x000fe80000100a00 */
[----:B------:R1:W-:Y:S03]  /*b77c0*/  STL.64 [R1+0x228], R114 ;  /* 0x0002287201007387 */ /* 0x0003e60000100a00 */
[C---:B-1----:R-:W-:Y:S03]  /*b77d0*/  HMMA.1688.F32.TF32 R112, R8.reuse, R196, R164 ;  /* 0x000000c40870723c */ /* 0x042fe600000810a4 */
[----:B------:R-:W-:Y:S04]  /*b77e0*/  STL.64 [R1+0x210], R16 ;  /* 0x0002101001007387 */ /* 0x000fe80000100a00 */
[----:B------:R-:W-:Y:S04]  /*b77f0*/  STL.64 [R1+0x218], R18 ;  /* 0x0002181201007387 */ /* 0x000fe80000100a00 */
[----:B------:R-:W-:Y:S04]  /*b7800*/  STL.64 [R1+0x200], R116 ;  /* 0x0002007401007387 */ /* 0x000fe80000100a00 */
[----:B------:R-:W-:Y:S01]  /*b7810*/  STL.64 [R1+0x208], R118 ;  /* 0x0002087601007387 */ /* 0x000fe20000100a00 */
[C---:B------:R-:W-:Y:S03]  /*b7820*/  HMMA.1688.F32.TF32 R120, R8.reuse, R188, R208 ;  /* 0x000000bc0878723c */ /* 0x040fe600000810d0 */
[----:B------:R-:W-:Y:S04]  /*b7830*/  LDS R16, [R102+UR6+0x88100] ;  /* 0x0881000666107984 */ /* 0x000fe80008000800 */
[----:B------:R-:W-:Y:S04]  /*b7840*/  LDS R18, [R102+UR6+0x89100] ;  /* 0x0891000666127984 */ /* 0x000fe80008000800 */
[----:B------:R-:W-:Y:S04]  /*b7850*/  LDS R17, [R54+UR6+0x88100] ;  /* 0x0881000636117984 */ /* 0x000fe80008000800 */
[----:B------:R-:W1:Y:S04]  /*b7860*/  LDS R19, [R54+UR6+0x89100] ;  /* 0x0891000636137984 */ /* 0x000e680008000800 */
[----:B------:R-:W-:Y:S04]  /*b7870*/  STL.64 [R1+0x1f0], R112 ;  /* 0x0001f07001007387 */ /* 0x000fe80000100a00 */
[----:B------:R2:W-:Y:S02]  /*b7880*/  STL.64 [R1+0x1f8], R114 ;  /* 0x0001f87201007387 */ /* 0x0005e40000100a00 */
[C---:B--2---:R-:W-:Y:S08]  /*b7890*/  HMMA.1688.F32.TF32 R112, R8.reuse, R192, R180 ;  /* 0x000000c00870723c */ /* 0x044ff000000810b4 */
[C---:B------:R-:W-:Y:S08]  /*b78a0*/  HMMA.1688.F32.TF32 R116, R8.reuse, R184, R36 ;  /* 0x000000b80874723c */ /* 0x040ff00000081024 */
[C---:B------:R-:W-:Y:S08]  /*b78b0*/  HMMA.1688.F32.TF32 R36, R8.reuse, R168, R24 ;  /* 0x000000a80824723c */ /* 0x040ff00000081018 */
[C---:B------:R-:W-:Y:S08]  /*b78c0*/  HMMA.1688.F32.TF32 R24, R8.reuse, R52, R12 ;  /* 0x000000340818723c */ /* 0x040ff0000008100c */
[C---:B------:R-:W-:Y:S01]  /*b78d0*/  HMMA.1688.F32.TF32 R12, R8.reuse, R64, R84 ;  /* 0x00000040080c723c */ /* 0x040fe20000081054 */
[----:B------:R-:W-:Y:S04]  /*b78e0*/  STL.64 [R1+0x670], R112 ;  /* 0x0006707001007387 */ /* 0x000fe80000100a00 */
[----:B------:R2:W-:Y:S03]  /*b78f0*/  STL.64 [R1+0x678], R114 ;  /* 0x0006787201007387 */ /* 0x0005e60000100a00 */
[C---:B--2---:R-:W-:Y:S08]  /*b7900*/  HMMA.1688.F32.TF32 R112, R8.reuse, R176, R32 ;  /* 0x000000b00870723c */ /* 0x044ff00000081020 */
        /* <DEDUP_REMOVED lines=15> */
[C---:B--2---:R-:W-:Y:S08]  /*b7a00*/  HMMA.1688.F32.TF32 R32, R8.reuse, R60, R220 ;  /* 0x0000003c0820723c */ /* 0x044ff000000810dc */
[C---:B---3--:R-:W-:Y:S08]  /*b7a10*/  HMMA.1688.F32.TF32 R24, R8.reuse, R228, R216 ;  /* 0x000000e40818723c */ /* 0x048ff000000810d8 */
[C---:B----4-:R-:W-:Y:S03]  /*b7a20*/  HMMA.1688.F32.TF32 R12, R8.reuse, R108, R104 ;  /* 0x0000006c080c723c */ /* 0x050fe60000081068 */
        /* <DEDUP_REMOVED lines=31> */
[----:B---3--:R-:W1:Y:S04]  /*b7c20*/  LDL.LU R12, [R1+0x2450] ;  /* 0x00245000010c7983 */ /* 0x008e680000300800 */
[----:B------:R-:W1:Y:S04]  /*b7c30*/  LDL.LU R13, [R1+0x2454] ;  /* 0x00245400010d7983 */ /* 0x000e680000300800 */
[----:B----4-:R-:W1:Y:S04]  /*b7c40*/  LDL.LU R14, [R1+0x2458] ;  /* 0x00245800010e7983 */ /* 0x010e680000300800 */
[----:B------:R-:W1:Y:S04]  /*b7c50*/  LDL.LU R15, [R1+0x245c] ;  /* 0x00245c00010f7983 */ /* 0x000e680000300800 */
        /* <DEDUP_REMOVED lines=90> */
[----:B------:R2:W-:Y:S04]  /*b8200*/  STL.64 [R1+0x590], R104 ;  /* 0x0005906801007387 */ /* 0x0005e80000100a00 */
[----:B------:R-:W-:Y:S04]  /*b8210*/  STL.64 [R1+0x598], R106 ;  /* 0x0005986a01007387 */ /* 0x000fe80000100a00 */
[----:B--2---:R-:W2:Y:S01]  /*b8220*/  LDL.LU.64 R104, [R1+0x7570] ;  /* 0x0075700001687983 */ /* 0x004ea20000300a00 */
[C---:B------:R-:W-:Y:S08]  /*b8230*/  HMMA.1688.F32.TF32 R124, R8.reuse, R148, R124 ;  /* 0x00000094087c723c */ /* 0x040ff0000008107c */
[C---:B---3--:R-:W-:Y:S11]  /*b8240*/  HMMA.1688.F32.TF32 R140, R8.reuse, R76, R140 ;  /* 0x0000004c088c723c */ /* 0x048ff6000008108c */
[----:B------:R-:W-:Y:S04]  /*b8250*/  STL.64 [R1+0x580], R124 ;  /* 0x0005807c01007387 */ /* 0x000fe80000100a00 */
[----:B------:R3:W-:Y:S02]  /*b8260*/  STL.64 [R1+0x588], R126 ;  /* 0x0005887e01007387 */ /* 0x0007e40000100a00 */
[C---:B---3--:R-:W-:Y:S08]  /*b8270*/  HMMA.1688.F32.TF32 R124, R8.reuse, R172, R136 ;  /* 0x000000ac087c723c */ /* 0x048ff00000081088 */
[C---:B------:R-:W-:Y:S01]  /*b8280*/  HMMA.1688.F32.TF32 R132, R8.reuse, R204, R132 ;  /* 0x000000cc0884723c */ /* 0x040fe20000081084 */
[----:B------:R-:W-:Y:S04]  /*b8290*/  STL.64 [R1+0x570], R140 ;  /* 0x0005708c01007387 */ /* 0x000fe80000100a00 */
[----:B------:R-:W-:Y:S03]  /*b82a0*/  STL.64 [R1+0x578], R142 ;  /* 0x0005788e01007387 */ /* 0x000fe60000100a00 */
[C---:B------:R-:W-:Y:S08]  /*b82b0*/  HMMA.1688.F32.TF32 R128, R8.reuse, R48, R128 ;  /* 0x000000300880723c */ /* 0x040ff00000081080 */
[C---:B------:R-:W-:Y:S01]  /*b82c0*/  HMMA.1688.F32.TF32 R116, R8.reuse, R40, R116 ;  /* 0x000000280874723c */ /* 0x040fe20000081074 */
[----:B------:R-:W-:Y:S04]  /*b82d0*/  STL.64 [R1+0x560], R124 ;  /* 0x0005607c01007387 */ /* 0x000fe80000100a00 */
[----:B------:R3:W-:Y:S03]  /*b82e0*/  STL.64 [R1+0x568], R126 ;  /* 0x0005687e01007387 */ /* 0x0007e60000100a00 */
[C---:B---3--:R-:W-:Y:S08]  /*b82f0*/  HMMA.1688.F32.TF32 R124, R8.reuse, R44, R112 ;  /* 0x0000002c087c723c */ /* 0x048ff00000081070 */
[----:B------:R-:W-:Y:S01]  /*b8300*/  HMMA.1688.F32.TF32 R112, R8, R92, R120 ;  /* 0x0000005c0870723c */ /* 0x000fe20000081078 */
[----:B------:R-:W-:Y:S04]  /*b8310*/  STL.64 [R1+0x550], R132 ;  /* 0x0005508401007387 */ /* 0x000fe80000100a00 */
[----:B------:R-:W-:Y:S04]  /*b8320*/  STL.64 [R1+0x558], R134 ;  /* 0x0005588601007387 */ /* 0x000fe80000100a00 */
[----:B------:R-:W-:Y:S04]  /*b8330*/  STL.64 [R1+0x540], R128 ;  /* 0x0005408001007387 */ /* 0x000fe80000100a00 */
[----:B------:R-:W-:Y:S01]  /*b8340*/  STL.64 [R1+0x548], R130 ;  /* 0x0005488201007387 */ /* 0x000fe20000100a00 */
[C---:B-1----:R-:W-:Y:S03]  /*b8350*/  HMMA.1688.F32.TF32 R12, R16.reuse, R184, R12 ;  /* 0x000000b8100c723c */ /* 0x042fe6000008100c */
[----:B------:R-:W-:Y:S04]  /*b8360*/  LDS R8, [R3+UR6+0x88180] ;  /* 0x0881800603087984 */ /* 0x000fe80008000800 */
[----:B------:R-:W-:Y:S04]  /*b8370*/  LDS R10, [R3+UR6+0x89180] ;  /* 0x08918006030a7984 */ /* 0x000fe80008000800 */
[----:B------:R-:W-:Y:S04]  /*b8380*/  LDS R9, [R103+UR6+0x88180] ;  /* 0x0881800667097984 */ /* 0x000fe80008000800 */
[----:B------:R-:W1:Y:S04]  /*b8390*/  LDS R11, [R103+UR6+0x89180] ;  /* 0x08918006670b7984 */ /* 0x000e680008000800 */
[----:B------:R-:W-:Y:S04]  /*b83a0*/  STL.64 [R1+0x530], R124 ;  /* 0x0005307c01007387 */ /* 0x000fe80000100a00 */
[----:B------:R-:W-:Y:S04]  /*b83b0*/  STL.64 [R1+0x538], R126 ;  /* 0x0005387e01007387 */ /* 0x000fe80000100a00 */
[----:B------:R-:W-:Y:S04]  /*b83c0*/  STL.64 [R1+0x520], R116 ;  /* 0x0005207401007387 */ /* 0x000fe80000100a00 */
[----:B------:R4:W-:Y:S04]  /*b83d0*/  STL.64 [R1+0x528], R118 ;  /* 0x0005287601007387 */ /* 0x0009e80000100a00 */
[----:B------:R-:W-:Y:S04]  /*b83e0*/  STL.64 [R1+0x1e0], R112 ;  /* 0x0001e07001007387 */ /* 0x000fe80000100a00 */
[----:B------:R3:W-:Y:S01]  /*b83f0*/  STL.64 [R1+0x1e8], R114 ;  /* 0x0001e87201007387 */ /* 0x0007e20000100a00 */
[C---:B----4-:R-:W-:Y:S08]  /*b8400*/  HMMA.1688.F32.TF32 R116, R16.reuse, R224, R144 ;  /* 0x000000e01074723c */ /* 0x050ff00000081090 */
[C---:B---3--:R-:W-:Y:S08]  /*b8410*/  HMMA.1688.F32.TF32 R112, R16.reuse, R232, R152 ;  /* 0x000000e81070723c */ /* 0x048ff00000081098 */
[C---:B------:R-:W-:Y:S03]  /*b8420*/  HMMA.1688.F32.TF32 R120, R16.reuse, R88, R156 ;  /* 0x000000581078723c */ /* 0x040fe6000008109c */
[----:B------:R-:W-:Y:S04]  /*b8430*/  STL.64 [R1+0x510], R116 ;  /* 0x0005107401007387 */ /* 0x000fe80000100a00 */
[----:B------:R3:W-:Y:S04]  /*b8440*/  STL.64 [R1+0x518], R118 ;  /* 0x0005187601007387 */ /* 0x0007e80000100a00 */
[----:B------:R-:W-:Y:S04]  /*b8450*/  STL.64 [R1+0x500], R112 ;  /* 0x0005007001007387 */ /* 0x000fe80000100a00 */
[----:B------:R4:W-:Y:S01]  /*b8460*/  STL.64 [R1+0x508], R114 ;  /* 0x0005087201007387 */ /* 0x0009e20000100a00 */
[C---:B---3--:R-:W-:Y:S08]  /*b8470*/  HMMA.1688.F32.TF32 R116, R16.reuse, R236, R160 ;  /* 0x000000ec1074723c */ /* 0x048ff000000810a0 */
[C---:B----4-:R-:W-:Y:S01]  /*b8480*/  HMMA.1688.F32.TF32 R112, R16.reuse, R100, R164 ;  /* 0x000000641070723c */ /* 0x050fe200000810a4 */
[----:B------:R-:W-:Y:S04]  /*b8490*/  STL.64 [R1+0x4f0], R120 ;  /* 0x0004f07801007387 */ /* 0x000fe80000100a00 */
[----:B------:R3:W-:Y:S03]  /*b84a0*/  STL.64 [R1+0x4f8], R122 ;  /* 0x0004f87a01007387 */ /* 0x0007e60000100a00 */
[C---:B---3--:R-:W-:Y:S03]  /*b84b0*/  HMMA.1688.F32.TF32 R120, R16.reuse, R68, R180 ;  /* 0x000000441078723c */ /* 0x048fe600000810b4 */
[----:B------:R-:W-:Y:S04]  /*b84c0*/  STL.64 [R1+0x4e0], R116 ;  /* 0x0004e07401007387 */ /* 0x000fe80000100a00 */
[----:B------:R3:W-:Y:S04]  /*b84d0*/  STL.64 [R1+0x4e8], R118 ;  /* 0x0004e87601007387 */ /* 0x0007e80000100a00 */
[----:B------:R-:W-:Y:S04]  /*b84e0*/  STL.64 [R1+0x4d0], R112 ;  /* 0x0004d07001007387 */ /* 0x000fe80000100a00 */
[----:B------:R4:W-:Y:S01]  /*b84f0*/  STL.64 [R1+0x4d8], R114 ;  /* 0x0004d87201007387 */ /* 0x0009e20000100a00 */
[C---:B---3--:R-:W-:Y:S08]  /*b8500*/  HMMA.1688.F32.TF32 R116, R16.reuse, R28, R208 ;  /* 0x0000001c1074723c */ /* 0x048ff000000810d0 */
[C---:B----4-:R-:W-:Y:S08]  /*b8510*/  HMMA.1688.F32.TF32 R112, R16.reuse, R200, R36 ;  /* 0x000000c81070723c */ /* 0x050ff00000081024 */
        /* <DEDUP_REMOVED lines=17> */
[C---:B---3--:R-:W-:Y:S08]  /*b8630*/  HMMA.1688.F32.TF32 R32, R16.reuse, R176, R84 ;  /* 0x000000b01020723c */ /* 0x048ff00000081054 */
[C---:B----4-:R-:W-:Y:S08]  /*b8640*/  HMMA.1688.F32.TF32 R24, R16.reuse, R168, R220 ;  /* 0x000000a81018723c */ /* 0x050ff000000810dc */
[C---:B-1----:R-:W-:Y:S03]  /*b8650*/  HMMA.1688.F32.TF32 R12, R16.reuse, R72, R216 ;  /* 0x00000048100c723c */ /* 0x042fe600000810d8 */
[----:B------:R-:W-:Y:S04]  /*b8660*/  STL.64 [R1+0x450], R32 ;  /* 0x0004502001007387 */ /* 0x000fe80000100a00 */
[----:B------:R1:W-:Y:S04]  /*b8670*/  STL.64 [R1+0x458], R34 ;  /* 0x0004582201007387 */ /* 0x0003e80000100a00 */
[----:B------:R-:W-:Y:S04]  /*b8680*/  STL.64 [R1+0x440], R24 ;  /* 0x0004401801007387 */ /* 0x000fe80000100a00 */
[----:B------:R3:W-:Y:S04]  /*b8690*/  STL.64 [R1+0x448], R26 ;  /* 0x0004481a01007387 */ /* 0x0007e80000100a00 */
[----:B------:R-:W-:Y:S04]  /*b86a0*/  STL.64 [R1+0x430], R12 ;  /* 0x0004300c01007387 */ /* 0x000fe80000100a00 */
[----:B------:R4:W-:Y:S01]  /*b86b0*/  STL.64 [R1+0x438], R14 ;  /* 0x0004380e01007387 */ /* 0x0009e20000100a00 */
[C---:B-1----:R-:W-:Y:S08]  /*b86c0*/  HMMA.1688.F32.TF32 R32, R16.reuse, R52, R244 ;  /* 0x000000341020723c */ /* 0x042ff000000810f4 */
[C---:B---3--:R-:W-:Y:S08]  /*b86d0*/  HMMA.1688.F32.TF32 R24, R16.reuse, R64, R248 ;  /* 0x000000401018723c */ /* 0x048ff000000810f8 */
[----:B----4-:R-:W-:Y:S03]  /*b86e0*/  HMMA.1688.F32.TF32 R12, R16, R60, R240 ;  /* 0x0000003c100c723c */ /* 0x010fe600000810f0 */
[----:B------:R-:W-:Y:S04]  /*b86f0*/  STL.64 [R1+0x420], R32 ;  /* 0x0004202001007387 */ /* 0x000fe80000100a00 */
[----:B------:R-:W-:Y:S04]  /*b8700*/  STL.64 [R1+0x428], R34 ;  /* 0x0004282201007387 */ /* 0x000fe80000100a00 */
[----:B------:R-:W3:Y:S04]  /*b8710*/  LDL.LU R244, [R1+0x22f0] ;  /* 0x0022f00001f47983 */ /* 0x000ee80000300800 */
[----:B------:R1:W-:Y:S04]  /*b8720*/  STL.64 [R1+0x410], R24 ;  /* 0x0004101801007387 */ /* 0x0003e80000100a00 */
[----:B------:R4:W-:Y:S04]  /*b8730*/  STL.64 [R1+0x418], R26 ;  /* 0x0004181a01007387 */ /* 0x0009e80000100a00 */
[----:B------:R1:W-:Y:S04]  /*b8740*/  STL.64 [R1+0x400], R12 ;  /* 0x0004000c01007387 */ /* 0x0003e80000100a00 */
[----:B------:R1:W-:Y:S04]  /*b8750*/  STL.64 [R1+0x408], R14 ;  /* 0x0004080e01007387 */ /* 0x0003e80000100a00 */
[----:B------:R-:W3:Y:S04]  /*b8760*/  LDL.LU R245, [R1+0x22f4] ;  /* 0x0022f40001f57983 */ /* 0x000ee80000300800 */
[----:B------:R-:W3:Y:S04]  /*b8770*/  LDL.LU R246, [R1+0x22f8] ;  /* 0x0022f80001f67983 */ /* 0x000ee80000300800 */
[----:B------:R-:W3:Y:S04]  /*b8780*/  LDL.LU R247, [R1+0x22fc] ;  /* 0x0022fc0001f77983 */ /* 0x000ee80000300800 */
[----:B------:R-:W3:Y:S04]  /*b8790*/  LDL.LU R216, [R1+0x2300] ;  /* 0x0023000001d87983 */ /* 0x000ee80000300800 */
[----:B------:R-:W3:Y:S01]  /*b87a0*/  LDL.LU R217, [R1+0x2304] ;  /* 0x0023040001d97983 */ /* 0x000ee20000300800 */
[----:B--2---:R-:W-:-:S02]  /*b87b0*/  IMAD.MOV.U32 R218, RZ, RZ, R105 ;  /* 0x000000ffffda7224 */ /* 0x004fc400078e0069 */
[----:B------:R-:W-:Y:S01]  /*b87c0*/  IMAD.MOV.U32 R219, RZ, RZ, R104 ;  /* 0x000000ffffdb7224 */ /* 0x000fe200078e0068 */
        /* <DEDUP_REMOVED lines=103> */
[C---:B------:R-:W-:Y:S03]  /*b8e40*/  HMMA.1688.F32.TF32 R140, R16.reuse, R80, R140 ;  /* 0x00000050108c723c */ /* 0x040fe6000008108c */
[----:B------:R1:W-:Y:S04]  /*b8e50*/  STL.64 [R1+0x3f0], R12 ;  /* 0x0003f00c01007387 */ /* 0x0003e80000100a00 */
[----:B------:R-:W-:Y:S04]  /*b8e60*/  STL.64 [R1+0x3f8], R14 ;  /* 0x0003f80e01007387 */ /* 0x000fe80000100a00 */
[----:B-1----:R-:W2:Y:S04]  /*b8e70*/  LDL.LU.64 R12, [R1+0x7560] ;  /* 0x00756000010c7983 */ /* 0x002ea80000300a00 */
[----:B------:R-:W-:Y:S04]  /*b8e80*/  STL.64 [R1+0x3e0], R240 ;  /* 0x0003e0f001007387 */ /* 0x000fe80000100a00 */
[----:B------:R1:W-:Y:S04]  /*b8e90*/  STL.64 [R1+0x3e8], R242 ;  /* 0x0003e8f201007387 */ /* 0x0003e80000100a00 */
[----:B-1----:R-:W3:Y:S04]  /*b8ea0*/  LDL.LU.64 R242, [R1+0x7558] ;  /* 0x0075580001f27983 */ /* 0x002ee80000300a00 */
[----:B------:R-:W4:Y:S04]  /*b8eb0*/  LDL.LU.64 R240, [R1+0x7550] ;  /* 0x0075500001f07983 */ /* 0x000f280000300a00 */
[----:B------:R-:W-:Y:S04]  /*b8ec0*/  STL.64 [R1+0x3d0], R124 ;  /* 0x0003d07c01007387 */ /* 0x000fe80000100a00 */
[----:B------:R1:W-:Y:S02]  /*b8ed0*/  STL.64 [R1+0x3d8], R126 ;  /* 0x0003d87e01007387 */ /* 0x0003e40000100a00 */
[C---:B-1----:R-:W-:Y:S08]  /*b8ee0*/  HMMA.1688.F32.TF32 R124, R16.reuse, R56, R136 ;  /* 0x00000038107c723c */ /* 0x042ff00000081088 */
[C---:B------:R-:W-:Y:S01]  /*b8ef0*/  HMMA.1688.F32.TF32 R132, R16.reuse, R20, R132 ;  /* 0x000000141084723c */ /* 0x040fe20000081084 */
[----:B------:R-:W-:Y:S04]  /*b8f00*/  STL.64 [R1+0x3c0], R140 ;  /* 0x0003c08c01007387 */ /* 0x000fe80000100a00 */
[----:B------:R-:W-:Y:S03]  /*b8f10*/  STL.64 [R1+0x3c8], R142 ;  /* 0x0003c88e01007387 */ /* 0x000fe60000100a00 */
[C---:B------:R-:W-:Y:S03]  /*b8f20*/  HMMA.1688.F32.TF32 R128, R16.reuse, R148, R128 ;  /* 0x000000941080723c */ /* 0x040fe60000081080 */
[----:B------:R-:W-:Y:S04]  /*b8f30*/  STL.64 [R1+0x3b0], R124 ;  /* 0x0003b07c01007387 */ /* 0x000fe80000100a00 */
[----:B------:R1:W-:Y:S02]  /*b8f40*/  STL.64 [R1+0x3b8], R126 ;  /* 0x0003b87e01007387 */ /* 0x0003e40000100a00 */
[C---:B-1----:R-:W-:Y:S08]  /*b8f50*/  HMMA.1688.F32.TF32 R124, R16.reuse, R76, R112 ;  /* 0x0000004c107c723c */ /* 0x042ff00000081070 */
[C---:B------:R-:W-:Y:S08]  /*b8f60*/  HMMA.1688.F32.TF32 R112, R16.reuse, R172, R116 ;  /* 0x000000ac1070723c */ /* 0x040ff00000081074 */
        /* <DEDUP_REMOVED lines=11> */
[----:B------:R1:W-:Y:S02]  /*b9020*/  STL.64 [R1+0x368], R118 ;  /* 0x0003687601007387 */ /* 0x0003e40000100a00 */
[C---:B-1----:R-:W-:Y:S08]  /*b9030*/  HMMA.1688.F32.TF32 R112, R16.reuse, R44, R152 ;  /* 0x0000002c1070723c */ /* 0x042ff00000081098 */
[C---:B------:R-:W-:Y:S08]  /*b9040*/  HMMA.1688.F32.TF32 R116, R16.reuse, R40, R156 ;  /* 0x000000281074723c */ /* 0x040ff0000008109c */
[----:B------:R-:W-:Y:S01]  /*b9050*/  HMMA.1688.F32.TF32 R16, R16, R92, R160 ;  /* 0x0000005c1010723c */ /* 0x000fe200000810a0 */
[----:B------:R-:W-:Y:S04]  /*b9060*/  STL.64 [R1+0x350], R120 ;  /* 0x0003507801007387 */ /* 0x000fe80000100a00 */
[----:B------:R-:W-:Y:S04]  /*b9070*/  STL.64 [R1+0x358], R122 ;  /* 0x0003587a01007387 */ /* 0x000fe80000100a00 */
[----:B------:R-:W-:Y:S04]  /*b9080*/  STL.64 [R1+0x340], R112 ;  /* 0x0003407001007387 */ /* 0x000fe80000100a00 */
[----:B------:R1:W-:Y:S04]  /*b9090*/  STL.64 [R1+0x348], R114 ;  /* 0x0003487201007387 */ /* 0x0003e80000100a00 */
[----:B------:R-:W-:Y:S04]  /*b90a0*/  STL.64 [R1+0x330], R116 ;  /* 0x0003307401007387 */ /* 0x000fe80000100a00 */
[----:B------:R1:W-:Y:S04]  /*b90b0*/  STL.64 [R1+0x338], R118 ;  /* 0x0003387601007387 */ /* 0x0003e80000100a00 */
[----:B------:R-:W-:Y:S04]  /*b90c0*/  STL.64 [R1+0x1d0], R16 ;  /* 0x0001d01001007387 */ /* 0x000fe80000100a00 */
[----:B------:R1:W-:Y:S02]  /*b90d0*/  STL.64 [R1+0x1d8], R18 ;  /* 0x0001d81201007387 */ /* 0x0003e40000100a00 */
[C---:B-1----:R-:W-:Y:S08]  /*b90e0*/  HMMA.1688.F32.TF32 R112, R8.reuse, R224, R164 ;  /* 0x000000e00870723c */ /* 0x042ff000000810a4 */
[C---:B------:R-:W-:Y:S08]  /*b90f0*/  HMMA.1688.F32.TF32 R116, R8.reuse, R232, R180 ;  /* 0x000000e80874723c */ /* 0x040ff000000810b4 */
[C---:B------:R-:W-:Y:S03]  /*b9100*/  HMMA.1688.F32.TF32 R16, R8.reuse, R88, R208 ;  /* 0x000000580810723c */ /* 0x040fe600000810d0 */
[----:B------:R-:W-:Y:S04]  /*b9110*/  STL.64 [R1+0x1c0], R112 ;  /* 0x0001c07001007387 */ /* 0x000fe80000100a00 */
[----:B------:R1:W-:Y:S04]  /*b9120*/  STL.64 [R1+0x1c8], R114 ;  /* 0x0001c87201007387 */ /* 0x0003e80000100a00 */
        /* <DEDUP_REMOVED lines=14> */
[----:B------:R1:W-:Y:S02]  /*b9210*/  STL.64 [R1+0x178], R18 ;  /* 0x0001781201007387 */ /* 0x0003e40000100a00 */
[----:B-1----:R-:W-:Y:S02]  /*b9220*/  HMMA.1688.F32.TF32 R16, R8, R196, R104 ;  /* 0x000000c40810723c */ /* 0x002fe40000081068 */
[----:B------:R-:W-:Y:S04]  /*b9230*/  STL.64 [R1+0x160], R32 ;  /* 0x0001602001007387 */ /* 0x000fe80000100a00 */
[----:B------:R-:W-:Y:S04]  /*b9240*/  STL.64 [R1+0x168], R34 ;  /* 0x0001682201007387 */ /* 0x000fe80000100a00 */
[----:B------:R-:W-:Y:S04]  /*b9250*/  STL.64 [R1+0x150], R24 ;  /* 0x0001501801007387 */ /* 0x000fe80000100a00 */
[----:B------:R-:W-:Y:S01]  /*b9260*/  STL.64 [R1+0x158], R26 ;  /* 0x0001581a01007387 */ /* 0x000fe20000100a00 */
[----:B------:R-:W-:-:S02]  /*b9270*/  IMAD.MOV.U32 R23, RZ, RZ, R108 ;  /* 0x000000ffff177224 */ /* 0x000fc400078e006c */
[----:B------:R-:W-:Y:S01]  /*b9280*/  IMAD.MOV.U32 R22, RZ, RZ, R109 ;  /* 0x000000ffff167224 */ /* 0x000fe200078e006d */
[----:B------:R-:W-:Y:S01]  /*b9290*/  MOV R31, R110 ;  /* 0x0000006e001f7202 */ /* 0x000fe20000000f00 */
[----:B------:R-:W-:Y:S02]  /*b92a0*/  IMAD.MOV.U32 R30, RZ, RZ, R111 ;  /* 0x000000ffff1e7224 */ /* 0x000fe400078e006f */
[----:B------:R-:W-:Y:S02]  /*b92b0*/  IMAD.MOV.U32 R15, RZ, RZ, R96 ;  /* 0x000000ffff0f7224 */ /* 0x000fe400078e0060 */
[----:B------:R-:W-:Y:S02]  /*b92c0*/  IMAD.MOV.U32 R14, RZ, RZ, R97 ;  /* 0x000000ffff0e7224 */ /* 0x000fe400078e0061 */
[----:B------:R-:W-:Y:S02]  /*b92d0*/  IMAD.MOV.U32 R63, RZ, RZ, R82 ;  /* 0x000000ffff3f7224 */ /* 0x000fe400078e0052 */
[----:B------:R-:W-:Y:S01]  /*b92e0*/  IMAD.MOV.U32 R62, RZ, RZ, R83 ;  /* 0x000000ffff3e7224 */ /* 0x000fe200078e0053 */
        /* <DEDUP_REMOVED lines=8> */
[C---:B------:R-:W-:Y:S03]  /*b9370*/  HMMA.1688.F32.TF32 R24, R8.reuse, R184, R244 ;  /* 0x000000b80818723c */ /* 0x040fe600000810f4 */
[----:B------:R-:W-:Y:S04]  /*b9380*/  STL.64 [R1+0x120], R16 ;  /* 0x0001201001007387 */ /* 0x000fe80000100a00 */
[----:B------:R2:W-:Y:S02]  /*b9390*/  STL.64 [R1+0x128], R18 ;  /* 0x0001281201007387 */ /* 0x0005e40000100a00 */
[----:B--2---:R-:W-:Y:S02]  /*b93a0*/  HMMA.1688.F32.TF32 R16, R8, R176, R248 ;  /* 0x000000b00810723c */ /* 0x004fe400000810f8 */
        /* <DEDUP_REMOVED lines=54> */
[----:B---3--:R-:W-:-:S02]  /*b9710*/  IMAD.MOV.U32 R248, RZ, RZ, R243 ;  /* 0x000000fffff87224 */ /* 0x008fc400078e00f3 */
[----:B------:R-:W-:Y:S01]  /*b9720*/  IMAD.MOV.U32 R249, RZ, RZ, R242 ;  /* 0x000000fffff97224 */ /* 0x000fe200078e00f2 */
[----:B------:R-:W-:Y:S01]  /*b9730*/  MOV R250, R6 ;  /* 0x0000000600fa7202 */ /* 0x000fe20000000f00 */
[----:B------:R-:W-:Y:S02]  /*b9740*/  IMAD.MOV.U32 R251, RZ, RZ, R5 ;  /* 0x000000fffffb7224 */ /* 0x000fe400078e0005 */
[----:B------:R-:W-:Y:S02]  /*b9750*/  IMAD.MOV.U32 R6, RZ, RZ, R76 ;  /* 0x000000ffff067224 */ /* 0x000fe400078e004c */
[----:B------:R-:W-:Y:S01]  /*b9760*/  IMAD.MOV.U32 R5, RZ, RZ, R77 ;  /* 0x000000ffff057224 */ /* 0x000fe200078e004d */
[C---:B--2---:R-:W-:Y:S08]  /*b9770*/  HMMA.1688.F32.TF32 R16, R8.reuse, R168, R160 ;  /* 0x000000a80810723c */ /* 0x044ff000000810a0 */
[C---:B------:R-:W-:Y:S08]  /*b9780*/  HMMA.1688.F32.TF32 R116, R8.reuse, R72, R164 ;  /* 0x000000480874723c */ /* 0x040ff000000810a4 */
[C---:B----4-:R-:W-:Y:S03]  /*b9790*/  HMMA.1688.F32.TF32 R112, R8.reuse, R52, R180 ;  /* 0x000000340870723c */ /* 0x050fe600000810b4 */
        /* <DEDUP_REMOVED lines=15> */
[----:B------:R-:W-:Y:S04]  /*b9890*/  STL.64 [R1+0x98], R34 ;  /* 0x0000982201007387 */ /* 0x000fe80000100a00 */
[----:B------:R-:W2:Y:S01]  /*b98a0*/  LDL.LU.64 R108, [R1+0x7548] ;  /* 0x00754800016c7983 */ /* 0x000ea20000300a00 */
[----:B------:R-:W-:Y:S01]  /*b98b0*/  HMMA.1688.F32.TF32 R24, R8, R80, R84 ;  /* 0x000000500818723c */ /* 0x000fe20000081054 */
[----:B------:R-:W-:-:S02]  /*b98c0*/  IMAD.MOV.U32 R242, RZ, RZ, R18 ;  /* 0x000000fffff27224 */ /* 0x000fc400078e0012 */
[----:B------:R1:W-:Y:S01]  /*b98d0*/  STL.64 [R1+0x80], R16 ;  /* 0x0000801001007387 */ /* 0x0003e20000100a00 */
[----:B------:R-:W-:-:S04]  /*b98e0*/  IMAD.MOV.U32 R243, RZ, RZ, R19 ;  /* 0x000000fffff37224 */ /* 0x000fc800078e0013 */
[C---:B-1----:R-:W-:Y:S01]  /*b98f0*/  HMMA.1688.F32.TF32 R16, R8.reuse, R96, R212 ;  /* 0x000000600810723c */ /* 0x042fe200000810d4 */
[----:B------:R1:W-:Y:S04]  /*b9900*/  STL [R1+0x6f9c], R243 ;  /* 0x006f9cf301007387 */ /* 0x0003e80000100800 */
[----:B------:R3:W-:Y:S03]  /*b9910*/  STL [R1+0x6f98], R242 ;  /* 0x006f98f201007387 */ /* 0x0007e60000100800 */
[----:B------:R-:W-:Y:S03]  /*b9920*/  HMMA.1688.F32.TF32 R32, R8, R56, R220 ;  /* 0x000000380820723c */ /* 0x000fe600000810dc */
[----:B-1----:R-:W-:-:S02]  /*b9930*/  IMAD.MOV.U32 R243, RZ, RZ, R26 ;  /* 0x000000fffff37224 */ /* 0x002fc400078e001a */
[----:B---3--:R-:W-:-:S06]  /*b9940*/  IMAD.MOV.U32 R242, RZ, RZ, R27 ;  /* 0x000000fffff27224 */ /* 0x008fcc00078e001b */
[----:B------:R-:W-:Y:S04]  /*b9950*/  STL.64 [R1+0x70], R16 ;  /* 0x0000701001007387 */ /* 0x000fe80000100a00 */
[----:B------:R-:W-:Y:S04]  /*b9960*/  STL.64 [R1+0x78], R18 ;  /* 0x0000781201007387 */ /* 0x000fe80000100a00 */
[----:B------:R1:W-:Y:S04]  /*b9970*/  STL.64 [R1+0x60], R24 ;  /* 0x0000601801007387 */ /* 0x0003e80000100a00 */
[----:B------:R-:W-:Y:S04]  /*b9980*/  LDS R18, [R3+UR6+0x89200] ;  /* 0x0892000603127984 */ /* 0x000fe80008000800 */
[----:B------:R-:W-:Y:S01]  /*b9990*/  LDS R19, [R103+UR6+0x89200] ;  /* 0x0892000667137984 */ /* 0x000fe20008000800 */
[C---:B-1----:R-:W-:Y:S03]  /*b99a0*/  HMMA.1688.F32.TF32 R24, R8.reuse, R20, R216 ;  /* 0x000000140818723c */ /* 0x042fe600000810d8 */
[----:B------:R-:W-:Y:S04]  /*b99b0*/  STL [R1+0x6fa4], R243 ;  /* 0x006fa4f301007387 */ /* 0x000fe80000100800 */
[----:B------:R-:W-:Y:S04]  /*b99c0*/  STL [R1+0x6fa0], R242 ;  /* 0x006fa0f201007387 */ /* 0x000fe80000100800 */
[----:B------:R-:W-:Y:S04]  /*b99d0*/  STL.64 [R1+0x50], R32 ;  /* 0x0000502001007387 */ /* 0x000fe80000100a00 */
[----:B------:R1:W-:Y:S02]  /*b99e0*/  STL.64 [R1+0x58], R34 ;  /* 0x0000582201007387 */ /* 0x0003e40000100a00 */
[----:B-1----:R-:W-:Y:S02]  /*b99f0*/  HMMA.1688.F32.TF32 R32, R8, R148, R244 ;  /* 0x000000940820723c */ /* 0x002fe400000810f4 */
[----:B------:R-:W-:Y:S01]  /*b9a00*/  IMAD.MOV.U32 R243, RZ, RZ, R24 ;  /* 0x000000fffff37224 */ /* 0x000fe200078e0018 */
[----:B------:R1:W-:Y:S01]  /*b9a10*/  STL.64 [R1+0x48], R26 ;  /* 0x0000481a01007387 */ /* 0x0003e20000100a00 */
[----:B------:R-:W-:-:S04]  /*b9a20*/  IMAD.MOV.U32 R242, RZ, RZ, R25 ;  /* 0x000000fffff27224 */ /* 0x000fc800078e0019 */
[----:B-1----:R-:W-:Y:S01]  /*b9a30*/  HMMA.1688.F32.TF32 R24, R8, R76, R248 ;  /* 0x0000004c0818723c */ /* 0x002fe200000810f8 */
[----:B------:R1:W-:Y:S04]  /*b9a40*/  STL [R1+0x6fac], R243 ;  /* 0x006facf301007387 */ /* 0x0003e80000100800 */
[----:B------:R3:W-:Y:S06]  /*b9a50*/  STL [R1+0x6fa8], R242 ;  /* 0x006fa8f201007387 */ /* 0x0007ec0000100800 */
[----:B------:R-:W-:Y:S04]  /*b9a60*/  STL.64 [R1+0x30], R32 ;  /* 0x0000302001007387 */ /* 0x000fe80000100a00 */
        /* <DEDUP_REMOVED lines=10> */
[----:B-1----:R-:W-:Y:S01]  /*b9b10*/  MOV R243, R26 ;  /* 0x0000001a00f37202 */ /* 0x002fe20000000f00 */
[----:B---3--:R-:W-:-:S02]  /*b9b20*/  IMAD.MOV.U32 R242, RZ, RZ, R27 ;  /* 0x000000fffff27224 */ /* 0x008fc400078e001b */
[----:B----4-:R-:W3:Y:S04]  /*b9b30*/  LDL.LU R24, [R1+0x2200] ;  /* 0x0022000001187983 */ /* 0x010ee80000300800 */
        /* <DEDUP_REMOVED lines=20> */
[----:B------:R-:W-:-:S03]  /*b9c80*/  MOV R17, R80 ;  /* 0x0000005000117202 */ /* 0x000fc60000000f00 */
        /* <DEDUP_REMOVED lines=19> */
[----:B------:R-:W-:Y:S01]  /*b9dc0*/  HMMA.1688.F32.TF32 R8, R8, R92, R96 ;  /* 0x0000005c0808723c */ /* 0x000fe20000081060 */
[----:B------:R-:W-:Y:S04]  /*b9dd0*/  STL.64 [R1+0x10], R32 ;  /* 0x0000102001007387 */ /* 0x000fe80000100a00 */
[----:B------:R-:W-:Y:S04]  /*b9de0*/  STL.64 [R1+0x18], R34 ;  /* 0x0000182201007387 */ /* 0x000fe80000100a00 */
[----:B------:R-:W-:Y:S04]  /*b9df0*/  STL.64 [R1+0x6d40], R250 ;  /* 0x006d40fa01007387 */ /* 0x000fe80000100a00 */
[----:B------:R-:W-:Y:S04]  /*b9e00*/  STL.64 [R1], R24 ;  /* 0x0000001801007387 */ /* 0x000fe80000100a00 */
[----:B------:R-:W-:Y:S04]  /*b9e10*/  STL.64 [R1+0x8], R26 ;  /* 0x0000081a01007387 */ /* 0x000fe80000100a00 */
[----:B------:R-:W-:Y:S04]  /*b9e20*/  STL.64 [R1+0x6d38], R248 ;  /* 0x006d38f801007387 */ /* 0x000fe80000100a00 */
[----:B------:R-:W-:Y:S04]  /*b9e30*/  STL.64 [R1+0x6d50], R246 ;  /* 0x006d50f601007387 */ /* 0x000fe80000100a00 */
[----:B------:R-:W-:Y:S04]  /*b9e40*/  STL.64 [R1+0x6d48], R244 ;  /* 0x006d48f401007387 */ /* 0x000fe80000100a00 */
[----:B------:R1:W-:Y:S04]  /*b9e50*/  STL.64 [R1+0x6d60], R110 ;  /* 0x006d606e01007387 */ /* 0x0003e80000100a00 */
[----:B------:R2:W-:Y:S04]  /*b9e60*/  STL.64 [R1+0x6d58], R108 ;  /* 0x006d586c01007387 */ /* 0x0005e80000100a00 */
[----:B------:R-:W-:Y:S04]  /*b9e70*/  STL.64 [R1+0x6d70], R10 ;  /* 0x006d700a01007387 */ /* 0x000fe80000100a00 */
[----:B------:R3:W-:Y:S01]  /*b9e80*/  STL.64 [R1+0x6d68], R8 ;  /* 0x006d680801007387 */ /* 0x0007e20000100a00 */
[----:B-1----:R-:W-:Y:S01]  /*b9e90*/  MOV R110, R13 ;  /* 0x0000000d006e7202 */ /* 0x002fe20000000f00 */
[----:B--2---:R-:W-:-:S02]  /*b9ea0*/  IMAD.MOV.U32 R108, RZ, RZ, R15 ;  /* 0x000000ffff6c7224 */ /* 0x004fc400078e000f */
[----:B------:R-:W-:Y:S02]  /*b9eb0*/  IMAD.MOV.U32 R109, RZ, RZ, R14 ;  /* 0x000000ffff6d7224 */ /* 0x000fe400078e000e */
[----:B------:R-:W-:Y:S02]  /*b9ec0*/  IMAD.MOV.U32 R111, RZ, RZ, R12 ;  /* 0x000000ffff6f7224 */ /* 0x000fe400078e000c */
[C---:B------:R-:W-:Y:S08]  /*b9ed0*/  HMMA.1688.F32.TF32 R12, R104.reuse, R224, R76 ;  /* 0x000000e0680c723c */ /* 0x040ff0000008104c */
[C---:B---3--:R-:W-:Y:S08]  /*b9ee0*/  HMMA.1688.F32.TF32 R8, R104.reuse, R232, R80 ;  /* 0x000000e86808723c */ /* 0x048ff00000081050 */
        /* <DEDUP_REMOVED lines=81> */
[----:B------:R-:W-:-:S02]  /*ba400*/  IMAD.MOV.U32 R222, RZ, RZ, R2 ;  /* 0x000000ffffde7224 */ /* 0x000fc400078e0002 */
[----:B------:R-:W-:Y:S02]  /*ba410*/  IMAD.MOV.U32 R223, RZ, RZ, R0 ;  /* 0x000000ffffdf7224 */ /* 0x000fe400078e0000 */
[----:B------:R-:W-:Y:S02]  /*ba420*/  IMAD.MOV.U32 R220, RZ, RZ, R252 ;  /* 0x000000ffffdc7224 */ /* 0x000fe400078e00fc */
[----:B------:R-:W-:Y:S01]  /*ba430*/  IMAD.MOV.U32 R221, RZ, RZ, R7 ;  /* 0x000000ffffdd7224 */ /* 0x000fe200078e0007 */
[----:B------:R-:W-:Y:S01]  /*ba440*/  MOV R244, R6 ;  /* 0x0000000600f47202 */ /* 0x000fe20000000f00 */
[----:B------:R-:W-:Y:S02]  /*ba450*/  IMAD.MOV.U32 R245, RZ, RZ, R5 ;  /* 0x000000fffff57224 */ /* 0x000fe400078e0005 */
[----:B------:R-:W-:Y:S02]  /*ba460*/  IMAD.MOV.U32 R248, RZ, RZ, R17 ;  /* 0x000000fffff87224 */ /* 0x000fe400078e0011 */
[----:B------:R-:W-:Y:S01]  /*ba470*/  IMAD.MOV.U32 R249, RZ, RZ, R16 ;  /* 0x000000fffff97224 */ /* 0x000fe200078e0010 */
[----:B------:R-:W-:Y:S04]  /*ba480*/  LDS R17, [R103+UR6+0x88200] ;  /* 0x0882000667117984 */ /* 0x000fe80008000800 */
[----:B------:R-:W1:Y:S01]  /*ba490*/  LDS R16, [R3+UR6+0x88200] ;  /* 0x0882000603107984 */ /* 0x000e620008000800 */
[----:B----4-:R-:W-:-:S15]  /*ba4a0*/  HMMA.1688.F32.TF32 R8, R104, R68, R144 ;  /* 0x000000446808723c */ /* 0x010fde0000081090 */
[----:B------:R-:W-:-:S04]  /*ba4b0*/  NOP ;  /* 0x0000000000007918 */ /* 0x000fc80000000000 */
[----:B------:R-:W-:Y:S01]  /*ba4c0*/  IMAD.MOV.U32 R2, RZ, RZ, R10 ;  /* 0x000000ffff027224 */ /* 0x000fe200078e000a */
[----:B------:R2:W-:Y:S01]  /*ba4d0*/  STL.64 [R1+0x16a0], R8 ;  /* 0x0016a00801007387 */ /* 0x0005e20000100a00 */
[----:B------:R-:W-:Y:S02]  /*ba4e0*/  IMAD.MOV.U32 R0, RZ, RZ, R11 ;  /* 0x000000ffff007224 */ /* 0x000fe400078e000b */
[C---:B--2---:R-:W-:Y:S08]  /*ba4f0*/  HMMA.1688.F32.TF32 R8, R104.reuse, R28, R152 ;  /* 0x0000001c6808723c */ /* 0x044ff00000081098 */
[----:B---3--:R-:W-:Y:S11]  /*ba500*/  HMMA.1688.F32.TF32 R112, R104, R196, R160 ;  /* 0x000000c46870723c */ /* 0x008ff600000810a0 */
[----:B------:R-:W-:-:S02]  /*ba510*/  IMAD.MOV.U32 R252, RZ, RZ, R8 ;  /* 0x000000fffffc7224 */ /* 0x000fc400078e0008 */
[----:B------:R-:W-:Y:S02]  /*ba520*/  IMAD.MOV.U32 R7, RZ, RZ, R9 ;  /* 0x000000ffff077224 */ /* 0x000fe400078e0009 */
[----:B------:R-:W-:Y:S02]  /*ba530*/  IMAD.MOV.U32 R6, RZ, RZ, R10 ;  /* 0x000000ffff067224 */ /* 0x000fe400078e000a */
[----:B------:R-:W-:Y:S02]  /*ba540*/  IMAD.MOV.U32 R5, RZ, RZ, R11 ;  /* 0x000000ffff057224 */ /* 0x000fe400078e000b */
[C---:B------:R-:W-:Y:S01]  /*ba550*/  HMMA.1688.F32.TF32 R8, R104.reuse, R200, R156 ;  /* 0x000000c86808723c */ /* 0x040fe2000008109c */
[----:B------:R-:W-:Y:S04]  /*ba560*/  STL.64 [R1+0x6d80], R6 ;  /* 0x006d800601007387 */ /* 0x000fe80000100a00 */
[----:B------:R-:W-:Y:S03]  /*ba570*/  STL.64 [R1+0x6d78], R4 ;  /* 0x006d780401007387 */ /* 0x000fe60000100a00 */
[C---:B------:R-:W-:Y:S11]  /*ba580*/  HMMA.1688.F32.TF32 R116, R104.reuse, R192, R164 ;  /* 0x000000c06874723c */ /* 0x040ff600000810a4 */
[----:B------:R-:W-:Y:S04]  /*ba590*/  STL.64 [R1+0x1a90], R8 ;  /* 0x001a900801007387 */ /* 0x000fe80000100a00 */
[----:B------:R2:W-:Y:S02]  /*ba5a0*/  STL.64 [R1+0x1a98], R10 ;  /* 0x001a980a01007387 */ /* 0x0005e40000100a00 */
[C---:B--2---:R-:W-:Y:S02]  /*ba5b0*/  HMMA.1688.F32.TF32 R8, R104.reuse, R188, R180 ;  /* 0x000000bc6808723c */ /* 0x044fe400000810b4 */
[----:B------:R-:W-:Y:S04]  /*ba5c0*/  STL.64 [R1+0x1a80], R112 ;  /* 0x001a807001007387 */ /* 0x000fe80000100a00 */
[----:B------:R2:W-:Y:S04]  /*ba5d0*/  STL.64 [R1+0x1a88], R114 ;  /* 0x001a887201007387 */ /* 0x0005e80000100a00 */
[----:B------:R-:W-:Y:S04]  /*ba5e0*/  STL.64 [R1+0x1a70], R116 ;  /* 0x001a707401007387 */ /* 0x000fe80000100a00 */
[----:B------:R-:W-:Y:S01]  /*ba5f0*/  STL.64 [R1+0x1a78], R118 ;  /* 0x001a787601007387 */ /* 0x000fe20000100a00 */
[C---:B------:R-:W-:Y:S08]  /*ba600*/  HMMA.1688.F32.TF32 R36, R104.reuse, R176, R36 ;  /* 0x000000b06824723c */ /* 0x040ff00000081024 */
[C---:B--2---:R-:W-:Y:S01]  /*ba610*/  HMMA.1688.F32.TF32 R112, R104.reuse, R184, R208 ;  /* 0x000000b86870723c */ /* 0x044fe200000810d0 */
[----:B------:R-:W-:Y:S04]  /*ba620*/  STL.64 [R1+0x1a60], R8 ;  /* 0x001a600801007387 */ /* 0x000fe80000100a00 */
[----:B------:R2:W-:Y:S03]  /*ba630*/  STL.64 [R1+0x1a68], R10 ;  /* 0x001a680a01007387 */ /* 0x0005e60000100a00 */
[C---:B--2---:R-:W-:Y:S11]  /*ba640*/  HMMA.1688.F32.TF32 R8, R104.reuse, R168, R32 ;  /* 0x000000a86808723c */ /* 0x044ff60000081020 */
        /* <DEDUP_REMOVED lines=8> */
[----:B--2---:R-:W-:Y:S01]  /*ba6d0*/  HMMA.1688.F32.TF32 R8, R104, R64, R12 ;  /* 0x000000406808723c */ /* 0x004fe2000008100c */
[----:B------:R-:W-:-:S02]  /*ba6e0*/  IMAD.MOV.U32 R4, RZ, RZ, R23 ;  /* 0x000000ffff047224 */ /* 0x000fc400078e0017 */
[----:B------:R-:W-:Y:S01]  /*ba6f0*/  IMAD.MOV.U32 R5, RZ, RZ, R22 ;  /* 0x000000ffff057224 */ /* 0x000fe200078e0016 */
        /* <DEDUP_REMOVED lines=23> */
[----:B------:R1:W-:Y:S04]  /*ba870*/  STL.64 [R1+0x19a0], R8 ;  /* 0x0019a00801007387 */ /* 0x0003e80000100a00 */
        /* <DEDUP_REMOVED lines=76> */
[----:B------:R-:W-:Y:S02]  /*bad40*/  IMAD.MOV.U32 R219, RZ, RZ, R241 ;  /* 0x000000ffffdb7224 */ /* 0x000fe400078e00f1 */
[----:B-1----:R-:W-:Y:S02]  /*bad50*/  IMAD.MOV.U32 R8, RZ, RZ, R149 ;  /* 0x000000ffff087224 */ /* 0x002fe400078e0095 */
[----:B------:R-:W-:Y:S01]  /*bad60*/  IMAD.MOV.U32 R9, RZ, RZ, R148 ;  /* 0x000000ffff097224 */ /* 0x000fe200078e0094 */
[C---:B--2---:R-:W-:Y:S08]  /*bad70*/  HMMA.1688.F32.TF32 R112, R104.reuse, R148, R144 ;  /* 0x000000946870723c */ /* 0x044ff00000081090 */
[----:B---3--:R-:W-:-:S15]  /*bad80*/  HMMA.1688.F32.TF32 R116, R104, R20, R120 ;  /* 0x000000146874723c */ /* 0x008fde0000081078 */
[----:B------:R-:W-:-:S04]  /*bad90*/  NOP ;  /* 0x0000000000007918 */ /* 0x000fc80000000000 */
[----:B------:R-:W-:Y:S04]  /*bada0*/  STL.64 [R1+0x1990], R116 ;  /* 0x0019907401007387 */ /* 0x000fe80000100a00 */
[----:B------:R4:W-:Y:S04]  /*badb0*/  STL.64 [R1+0x1998], R118 ;  /* 0x0019987601007387 */ /* 0x0009e80000100a00 */
[----:B------:R-:W-:Y:S04]  /*badc0*/  STL.64 [R1+0x1980], R112 ;  /* 0x0019807001007387 */ /* 0x000fe80000100a00 */
[----:B------:R1:W-:Y:S01]  /*badd0*/  STL.64 [R1+0x1988], R114 ;  /* 0x0019887201007387 */ /* 0x0003e20000100a00 */
[----:B------:R-:W-:Y:S01]  /*bade0*/  IMAD.MOV.U32 R241, RZ, RZ, R115 ;  /* 0x000000fffff17224 */ /* 0x000fe200078e0073 */
[C---:B----4-:R-:W-:Y:S08]  /*badf0*/  HMMA.1688.F32.TF32 R116, R104.reuse, R244, R152 ;  /* 0x000000f46874723c */ /* 0x050ff00000081098 */
[C---:B-1----:R-:W-:Y:S08]  /*bae00*/  HMMA.1688.F32.TF32 R112, R104.reuse, R172, R156 ;  /* 0x000000ac6870723c */ /* 0x042ff0000008109c */
[C---:B------:R-:W-:Y:S01]  /*bae10*/  HMMA.1688.F32.TF32 R120, R104.reuse, R204, R160 ;  /* 0x000000cc6878723c */ /* 0x040fe200000810a0 */
[----:B------:R-:W-:Y:S04]  /*bae20*/  STL.64 [R1+0x6d88], R240 ;  /* 0x006d88f001007387 */ /* 0x000fe80000100a00 */
[----:B------:R-:W-:Y:S04]  /*bae30*/  STL.64 [R1+0x6fb0], R242 ;  /* 0x006fb0f201007387 */ /* 0x000fe80000100a00 */
        /* <DEDUP_REMOVED lines=8> */
[----:B------:R-:W-:Y:S01]  /*baec0*/  IMAD.MOV.U32 R240, RZ, RZ, R9 ;  /* 0x000000fffff07224 */ /* 0x000fe200078e0009 */
[----:B------:R-:W-:-:S02]  /*baed0*/  MOV R241, R8 ;  /* 0x0000000800f17202 */ /* 0x000fc40000000f00 */
[C---:B------:R-:W-:Y:S02]  /*baee0*/  HMMA.1688.F32.TF32 R8, R104.reuse, R92, R36 ;  /* 0x0000005c6808723c */ /* 0x040fe40000081024 */
[----:B------:R-:W-:Y:S04]  /*baef0*/  STL.64 [R1+0x1940], R116 ;  /* 0x0019407401007387 */ /* 0x000fe80000100a00 */
[----:B------:R-:W-:Y:S04]  /*baf00*/  STL.64 [R1+0x1948], R118 ;  /* 0x0019487601007387 */ /* 0x000fe80000100a00 */
[----:B------:R-:W-:Y:S04]  /*baf10*/  STL.64 [R1+0x1920], R112 ;  /* 0x0019207001007387 */ /* 0x000fe80000100a00 */
[----:B------:R1:W-:Y:S02]  /*baf20*/  STL.64 [R1+0x1928], R114 ;  /* 0x0019287201007387 */ /* 0x0003e40000100a00 */
[----:B-1----:R-:W-:Y:S08]  /*baf30*/  HMMA.1688.F32.TF32 R112, R104, R40, R208 ;  /* 0x000000286870723c */ /* 0x002ff000000810d0 */
[C---:B------:R-:W-:Y:S08]  /*baf40*/  HMMA.1688.F32.TF32 R36, R16.reuse, R224, R32 ;  /* 0x000000e01024723c */ /* 0x040ff00000081020 */
[C---:B------:R-:W-:Y:S01]  /*baf50*/  HMMA.1688.F32.TF32 R32, R16.reuse, R232, R24 ;  /* 0x000000e81020723c */ /* 0x040fe20000081018 */
[----:B------:R-:W-:Y:S01]  /*baf60*/  MOV R6, R31 ;  /* 0x0000001f00067202 */ /* 0x000fe20000000f00 */
[----:B------:R-:W-:Y:S01]  /*baf70*/  IMAD.MOV.U32 R7, RZ, RZ, R30 ;  /* 0x000000ffff077224 */ /* 0x000fe200078e001e */
[----:B------:R-:W-:Y:S04]  /*baf80*/  LDS R104, [R102+UR6+0x88200] ;  /* 0x0882000666687984 */ /* 0x000fe80008000800 */
[----:B------:R-:W-:Y:S04]  /*baf90*/  LDS R106, [R102+UR6+0x89200] ;  /* 0x08920006666a7984 */ /* 0x000fe80008000800 */
[----:B------:R-:W-:Y:S04]  /*bafa0*/  LDS R105, [R54+UR6+0x88200] ;  /* 0x0882000636697984 */ /* 0x000fe80008000800 */
[----:B------:R-:W1:Y:S04]  /*bafb0*/  LDS R107, [R54+UR6+0x89200] ;  /* 0x08920006366b7984 */ /* 0x000e680008000800 */
[----:B------:R-:W-:Y:S04]  /*bafc0*/  STL.64 [R1+0x18e0], R112 ;  /* 0x0018e07001007387 */ /* 0x000fe80000100a00 */
[----:B------:R-:W-:Y:S04]  /*bafd0*/  STL.64 [R1+0x18e8], R114 ;  /* 0x0018e87201007387 */ /* 0x000fe80000100a00 */
[----:B------:R-:W-:Y:S04]  /*bafe0*/  STL.64 [R1+0x1890], R8 ;  /* 0x0018900801007387 */ /* 0x000fe80000100a00 */
[----:B------:R2:W-:Y:S02]  /*baff0*/  STL.64 [R1+0x1898], R10 ;  /* 0x0018980a01007387 */ /* 0x0005e40000100a00 */
        /* <DEDUP_REMOVED lines=8> */
[----:B------:R2:W-:Y:S02]  /*bb080*/  STL.64 [R1+0x1ec8], R10 ;  /* 0x001ec80a01007387 */ /* 0x0005e40000100a00 */
[C---:B--2---:R-:W-:Y:S02]  /*bb090*/  HMMA.1688.F32.TF32 R8, R16.reuse, R68, R76 ;  /* 0x000000441008723c */ /* 0x044fe4000008104c */
[----:B------:R-:W-:Y:S04]  /*bb0a0*/  STL.64 [R1+0x1eb0], R24 ;  /* 0x001eb01801007387 */ /* 0x000fe80000100a00 */
[----:B------:R-:W-:Y:S04]  /*bb0b0*/  STL.64 [R1+0x1eb8], R26 ;  /* 0x001eb81a01007387 */ /* 0x000fe80000100a00 */
[----:B------:R-:W-:Y:S04]  /*bb0c0*/  STL.64 [R1+0x7538], R68 ;  /* 0x0075384401007387 */ /* 0x000fe80000100a00 */
[----:B------:R-:W-:Y:S04]  /*bb0d0*/  STL.64 [R1+0x1ea0], R12 ;  /* 0x001ea00c01007387 */ /* 0x000fe80000100a00 */
[----:B------:R2:W-:Y:S02]  /*bb0e0*/  STL.64 [R1+0x1ea8], R14 ;  /* 0x001ea80e01007387 */ /* 0x0005e40000100a00 */
[C---:B--2---:R-:W-:Y:S02]  /*bb0f0*/  HMMA.1688.F32.TF32 R12, R16.reuse, R28, R80 ;  /* 0x0000001c100c723c */ /* 0x044fe40000081050 */
[----:B------:R-:W-:Y:S04]  /*bb100*/  STL.64 [R1+0x1e90], R8 ;  /* 0x001e900801007387 */ /* 0x000fe80000100a00 */
[----:B------:R2:W-:Y:S02]  /*bb110*/  STL.64 [R1+0x1e98], R10 ;  /* 0x001e980a01007387 */ /* 0x0005e40000100a00 */
[C---:B--2---:R-:W-:Y:S02]  /*bb120*/  HMMA.1688.F32.TF32 R8, R16.reuse, R200, R84 ;  /* 0x000000c81008723c */ /* 0x044fe40000081054 */
[----:B------:R-:W-:Y:S09]  /*bb130*/  STL.64 [R1+0x7530], R28 ;  /* 0x0075301c01007387 */ /* 0x000ff20000100a00 */
        /* <DEDUP_REMOVED lines=8> */
[----:B------:R-:W-:Y:S04]  /*bb1c0*/  STL.64 [R1+0x1e60], R8 ;  /* 0x001e600801007387 */ /* 0x000fe80000100a00 */
[----:B------:R2:W-:Y:S04]  /*bb1d0*/  STL.64 [R1+0x1e68], R10 ;  /* 0x001e680a01007387 */ /* 0x0005e80000100a00 */
[----:B------:R-:W3:Y:S01]  /*bb1e0*/  LDL.LU R220, [R1+0x1cc0] ;  /* 0x001cc00001dc7983 */ /* 0x000ee20000300800 */
[----:B--2---:R-:W-:-:S15]  /*bb1f0*/  HMMA.1688.F32.TF32 R8, R16, R192, R216 ;  /* 0x000000c01008723c */ /* 0x004fde00000810d8 */
        /* <DEDUP_REMOVED lines=106> */
[C---:B--2---:R-:W-:Y:S08]  /*bb8a0*/  HMMA.1688.F32.TF32 R8, R16.reuse, R188, R140 ;  /* 0x000000bc1008723c */ /* 0x044ff0000008108c */
[C---:B---3--:R-:W-:Y:S08]  /*bb8b0*/  HMMA.1688.F32.TF32 R68, R16.reuse, R184, R136 ;  /* 0x000000b81044723c */ /* 0x048ff00000081088 */
        /* <DEDUP_REMOVED lines=9> */
[C---:B----4-:R-:W-:Y:S01]  /*bb950*/  HMMA.1688.F32.TF32 R28, R16.reuse, R52, R116 ;  /* 0x00000034101c723c */ /* 0x050fe20000081074 */
        /* <DEDUP_REMOVED lines=31> */
[----:B------:R-:W-:Y:S01]  /*bbb50*/  STL.64 [R1+0x1d78], R70 ;  /* 0x001d784601007387 */ /* 0x000fe20000100a00 */
[C---:B------:R-:W-:Y:S03]  /*bbb60*/  HMMA.1688.F32.TF32 R32, R16.reuse, R172, R32 ;  /* 0x000000ac1020723c */ /* 0x040fe60000081020 */
[----:B------:R-:W-:Y:S04]  /*bbb70*/  STL.64 [R1+0x1d60], R28 ;  /* 0x001d601c01007387 */ /* 0x000fe80000100a00 */
[----:B------:R2:W-:Y:S02]  /*bbb80*/  STL.64 [R1+0x1d68], R30 ;  /* 0x001d681e01007387 */ /* 0x0005e40000100a00 */
[C---:B--2---:R-:W-:Y:S02]  /*bbb90*/  HMMA.1688.F32.TF32 R28, R16.reuse, R204, R24 ;  /* 0x000000cc101c723c */ /* 0x044fe40000081018 */
[----:B------:R-:W-:Y:S04]  /*bbba0*/  STL.64 [R1+0x1d50], R8 ;  /* 0x001d500801007387 */ /* 0x000fe80000100a00 */
[----:B------:R2:W-:Y:S02]  /*bbbb0*/  STL.64 [R1+0x1d58], R10 ;  /* 0x001d580a01007387 */ /* 0x0005e40000100a00 */
[C---:B--2---:R-:W-:Y:S02]  /*bbbc0*/  HMMA.1688.F32.TF32 R8, R16.reuse, R48, R212 ;  /* 0x000000301008723c */ /* 0x044fe400000810d4 */
[----:B------:R-:W-:Y:S04]  /*bbbd0*/  STL.64 [R1+0x1d40], R32 ;  /* 0x001d402001007387 */ /* 0x000fe80000100a00 */
[----:B------:R-:W-:Y:S02]  /*bbbe0*/  STL.64 [R1+0x1d48], R34 ;  /* 0x001d482201007387 */ /* 0x000fe40000100a00 */
[C---:B------:R-:W-:Y:S03]  /*bbbf0*/  HMMA.1688.F32.TF32 R24, R16.reuse, R44, R12 ;  /* 0x0000002c1018723c */ /* 0x040fe6000008100c */
[----:B------:R-:W-:Y:S04]  /*bbc00*/  STL.64 [R1+0x1d30], R28 ;  /* 0x001d301c01007387 */ /* 0x000fe80000100a00 */
[----:B------:R-:W-:Y:S01]  /*bbc10*/  STL.64 [R1+0x1d38], R30 ;  /* 0x001d381e01007387 */ /* 0x000fe20000100a00 */
[C---:B------:R-:W-:Y:S03]  /*bbc20*/  HMMA.1688.F32.TF32 R12, R16.reuse, R40, R96 ;  /* 0x00000028100c723c */ /* 0x040fe60000081060 */
[----:B------:R-:W-:Y:S04]  /*bbc30*/  STL.64 [R1+0x1d20], R8 ;  /* 0x001d200801007387 */ /* 0x000fe80000100a00 */
[----:B------:R2:W-:Y:S02]  /*bbc40*/  STL.64 [R1+0x1d28], R10 ;  /* 0x001d280a01007387 */ /* 0x0005e40000100a00 */
[----:B--2---:R-:W-:Y:S02]  /*bbc50*/  HMMA.1688.F32.TF32 R8, R16, R92, R76 ;  /* 0x0000005c1008723c */ /* 0x004fe4000008104c */
[----:B------:R-:W-:Y:S04]  /*bbc60*/  STL.64 [R1+0x1d10], R24 ;  /* 0x001d101801007387 */ /* 0x000fe80000100a00 */
[----:B------:R-:W-:Y:S04]  /*bbc70*/  STL.64 [R1+0x1d18], R26 ;  /* 0x001d181a01007387 */ /* 0x000fe80000100a00 */
[----:B------:R-:W-:Y:S04]  /*bbc80*/  STL.64 [R1+0x1d00], R12 ;  /* 0x001d000c01007387 */ /* 0x000fe80000100a00 */
[----:B------:R-:W-:Y:S04]  /*bbc90*/  STL.64 [R1+0x1d08], R14 ;  /* 0x001d080e01007387 */ /* 0x000fe80000100a00 */
[----:B------:R-:W-:Y:S04]  /*bbca0*/  LDS R16, [R3+UR6+0x88280] ;  /* 0x0882800603107984 */ /* 0x000fe80008000800 */
[----:B------:R-:W-:Y:S04]  /*bbcb0*/  LDS R18, [R3+UR6+0x89280] ;  /* 0x0892800603127984 */ /* 0x000fe80008000800 */
[----:B------:R-:W-:Y:S04]  /*bbcc0*/  LDS R17, [R103+UR6+0x88280] ;  /* 0x0882800667117984 */ /* 0x000fe80008000800 */
[----:B------:R-:W2:Y:S04]  /*bbcd0*/  LDS R19, [R103+UR6+0x89280] ;  /* 0x0892800667137984 */ /* 0x000ea80008000800 */
        /* <DEDUP_REMOVED lines=140> */
[----:B------:R1:W-:Y:S04]  /*bc5a0*/  STL.64 [R1+0x2a50], R68 ;  /* 0x002a504401007387 */ /* 0x0003e80000100a00 */
[----:B------:R-:W-:Y:S04]  /*bc5b0*/  STL.64 [R1+0x2a58], R70 ;  /* 0x002a584601007387 */ /* 0x000fe80000100a00 */
[----:B-1----:R-:W2:Y:S02]  /*bc5c0*/  LDL.LU.64 R68, [R1+0x7538] ;  /* 0x0075380001447983 */ /* 0x002ea40000300a00 */
[----:B--2---:R-:W-:-:S15]  /*bc5d0*/  HMMA.1688.F32.TF32 R28, R104, R68, R28 ;  /* 0x00000044681c723c */ /* 0x004fde000008101c */
[----:B------:R-:W-:-:S04]  /*bc5e0*/  NOP ;  /* 0x0000000000007918 */ /* 0x000fc80000000000 */
[----:B------:R1:W-:Y:S04]  /*bc5f0*/  STL.64 [R1+0x2a40], R28 ;  /* 0x002a401c01007387 */ /* 0x0003e80000100a00 */
[----:B------:R-:W-:Y:S04]  /*bc600*/  STL.64 [R1+0x2a48], R30 ;  /* 0x002a481e01007387 */ /* 0x000fe80000100a00 */
[----:B-1----:R-:W3:Y:S02]  /*bc610*/  LDL.LU.64 R28, [R1+0x7530] ;  /* 0x00753000011c7983 */ /* 0x002ee40000300a00 */
[----:B---3--:R-:W-:-:S15]  /*bc620*/  HMMA.1688.F32.TF32 R200, R104, R28, R200 ;  /* 0x0000001c68c8723c */ /* 0x008fde00000810c8 */
[----:B------:R-:W-:-:S04]  /*bc630*/  NOP ;  /* 0x0000000000007918 */ /* 0x000fc80000000000 */
[----:B------:R-:W-:Y:S04]  /*bc640*/  STL.64 [R1+0x2a30], R200 ;  /* 0x002a30c801007387 */ /* 0x000fe80000100a00 */
[----:B------:R1:W-:Y:S04]  /*bc650*/  STL.64 [R1+0x2a38], R202 ;  /* 0x002a38ca01007387 */ /* 0x0003e80000100a00 */
[----:B-1----:R-:W2:Y:S04]  /*bc660*/  LDL.LU.64 R202, [R1+0x7528] ;  /* 0x0075280001ca7983 */ /* 0x002ea80000300a00 */
[----:B------:R-:W3:Y:S01]  /*bc670*/  LDL.LU.64 R200, [R1+0x7520] ;  /* 0x0075200001c87983 */ /* 0x000ee20000300a00 */
[C---:B------:R-:W-:Y:S08]  /*bc680*/  HMMA.1688.F32.TF32 R132, R104.reuse, R184, R132 ;  /* 0x000000b86884723c */ /* 0x040ff00000081084 */
[C---:B------:R-:W-:Y:S08]  /*bc690*/  HMMA.1688.F32.TF32 R36, R104.reuse, R240, R36 ;  /* 0x000000f06824723c */ /* 0x040ff00000081024 */
[C---:B------:R-:W-:Y:S08]  /*bc6a0*/  HMMA.1688.F32.TF32 R24, R104.reuse, R172, R24 ;  /* 0x000000ac6818723c */ /* 0x040ff00000081018 */
[----:B---3--:R-:W-:-:S15]  /*bc6b0*/  HMMA.1688.F32.TF32 R8, R104, R200, R8 ;  /* 0x000000c86808723c */ /* 0x008fde0000081008 */
[----:B------:R-:W-:-:S04]  /*bc6c0*/  NOP ;  /* 0x0000000000007918 */ /* 0x000fc80000000000 */
[----:B------:R-:W-:Y:S04]  /*bc6d0*/  STL.64 [R1+0x2a20], R8 ;  /* 0x002a200801007387 */ /* 0x000fe80000100a00 */
[----:B------:R1:W-:Y:S02]  /*bc6e0*/  STL.64 [R1+0x2a28], R10 ;  /* 0x002a280a01007387 */ /* 0x0003e40000100a00 */
[C---:B-1----:R-:W-:Y:S08]  /*bc6f0*/  HMMA.1688.F32.TF32 R8, R104.reuse, R196, R124 ;  /* 0x000000c46808723c */ /* 0x042ff0000008107c */
[C---:B------:R-:W-:Y:S11]  /*bc700*/  HMMA.1688.F32.TF32 R124, R104.reuse, R192, R140 ;  /* 0x000000c0687c723c */ /* 0x040ff6000008108c */
[----:B------:R-:W-:Y:S04]  /*bc710*/  STL.64 [R1+0x2a10], R8 ;  /* 0x002a100801007387 */ /* 0x000fe80000100a00 */
[----:B------:R1:W-:Y:S02]  /*bc720*/  STL.64 [R1+0x2a18], R10 ;  /* 0x002a180a01007387 */ /* 0x0003e40000100a00 */
[C---:B-1----:R-:W-:Y:S02]  /*bc730*/  HMMA.1688.F32.TF32 R8, R104.reuse, R188, R136 ;  /* 0x000000bc6808723c */ /* 0x042fe40000081088 */
[----:B------:R-:W-:Y:S04]  /*bc740*/  STL.64 [R1+0x2a00], R124 ;  /* 0x002a007c01007387 */ /* 0x000fe80000100a00 */
[----:B------:R1:W-:Y:S02]  /*bc750*/  STL.64 [R1+0x2a08], R126 ;  /* 0x002a087e01007387 */ /* 0x0003e40000100a00 */
[C---:B-1----:R-:W-:Y:S11]  /*bc760*/  HMMA.1688.F32.TF32 R124, R104.reuse, R176, R128 ;  /* 0x000000b0687c723c */ /* 0x042ff60000081080 */
        /* <DEDUP_REMOVED lines=17> */
[C---:B---3--:R-:W-:Y:S01]  /*bc880*/  HMMA.1688.F32.TF32 R116, R104.reuse, R228, R152 ;  /* 0x000000e46874723c */ /* 0x048fe20000081098 */
        /* <DEDUP_REMOVED lines=22> */
[----:B------:R-:W-:Y:S04]  /*bc9f0*/  STL.64 [R1+0x2910], R36 ;  /* 0x0029102401007387 */ /* 0x000fe80000100a00 */
[----:B------:R-:W-:Y:S01]  /*bca00*/  STL.64 [R1+0x2918], R38 ;  /* 0x0029182601007387 */ /* 0x000fe20000100a00 */
[C---:B----4-:R-:W-:Y:S03]  /*bca10*/  HMMA.1688.F32.TF32 R32, R104.reuse, R204, R212 ;  /* 0x000000cc6820723c */ /* 0x050fe600000810d4 */
[----:B------:R-:W-:Y:S04]  /*bca20*/  STL.64 [R1+0x2900], R8 ;  /* 0x0029000801007387 */ /* 0x000fe80000100a00 */
[----:B------:R1:W-:Y:S02]  /*bca30*/  STL.64 [R1+0x2908], R10 ;  /* 0x0029080a01007387 */ /* 0x0003e40000100a00 */
[C---:B-1----:R-:W-:Y:S02]  /*bca40*/  HMMA.1688.F32.TF32 R8, R104.reuse, R48, R12 ;  /* 0x000000306808723c */ /* 0x042fe4000008100c */
[----:B------:R-:W-:Y:S04]  /*bca50*/  STL.64 [R1+0x28f0], R24 ;  /* 0x0028f01801007387 */ /* 0x000fe80000100a00 */
[----:B------:R1:W-:Y:S04]  /*bca60*/  STL.64 [R1+0x28f8], R26 ;  /* 0x0028f81a01007387 */ /* 0x0003e80000100a00 */
[----:B------:R-:W-:Y:S04]  /*bca70*/  STL.64 [R1+0x28e0], R32 ;  /* 0x0028e02001007387 */ /* 0x000fe80000100a00 */
[----:B------:R-:W-:Y:S01]  /*bca80*/  STL.64 [R1+0x28e8], R34 ;  /* 0x0028e82201007387 */ /* 0x000fe20000100a00 */
[C---:B------:R-:W-:Y:S08]  /*bca90*/  HMMA.1688.F32.TF32 R12, R104.reuse, R40, R76 ;  /* 0x00000028680c723c */ /* 0x040ff0000008104c */
[C---:B-1----:R-:W-:Y:S01]  /*bcaa0*/  HMMA.1688.F32.TF32 R24, R104.reuse, R44, R96 ;  /* 0x0000002c6818723c */ /* 0x042fe20000081060 */
[----:B------:R-:W-:Y:S04]  /*bcab0*/  STL.64 [R1+0x28d0], R8 ;  /* 0x0028d00801007387 */ /* 0x000fe80000100a00 */
[----:B------:R1:W-:Y:S03]  /*bcac0*/  STL.64 [R1+0x28d8], R10 ;  /* 0x0028d80a01007387 */ /* 0x0003e60000100a00 */
[----:B-1----:R-:W-:Y:S11]  /*bcad0*/  HMMA.1688.F32.TF32 R8, R104, R92, R80 ;  /* 0x0000005c6808723c */ /* 0x002ff60000081050 */
        /* <DEDUP_REMOVED lines=10> */
[----:B------:R-:W-:Y:S04]  /*bcb80*/  STL.64 [R1+0x1ae8], R26 ;  /* 0x001ae81a01007387 */ /* 0x000fe80000100a00 */
[----:B------:R-:W3:Y:S04]  /*bcb90*/  LDL.LU R220, [R1+0x1780] ;  /* 0x0017800001dc7983 */ /* 0x000ee80000300800 */
[----:B------:R1:W-:Y:S04]  /*bcba0*/  STL.64 [R1+0x1ad0], R12 ;  /* 0x001ad00c01007387 */ /* 0x0003e80000100a00 */
[----:B------:R4:W-:Y:S04]  /*bcbb0*/  STL.64 [R1+0x1ad8], R14 ;  /* 0x001ad80e01007387 */ /* 0x0009e80000100a00 */
        /* <DEDUP_REMOVED lines=120> */
[C---:B---3--:R-:W-:Y:S03]  /*bd340*/  HMMA.1688.F32.TF32 R8, R16.reuse, R196, R112 ;  /* 0x000000c41008723c */ /* 0x048fe60000081070 */
[----:B------:R-:W-:Y:S04]  /*bd350*/  STL.64 [R1+0x1910], R104 ;  /* 0x0019106801007387 */ /* 0x000fe80000100a00 */
[----:B------:R-:W-:Y:S04]  /*bd360*/  STL.64 [R1+0x1918], R106 ;  /* 0x0019186a01007387 */ /* 0x000fe80000100a00 */
[----:B------:R-:W-:Y:S04]  /*bd370*/  STL.64 [R1+0x1900], R124 ;  /* 0x0019007c01007387 */ /* 0x000fe80000100a00 */
[----:B------:R-:W-:Y:S04]  /*bd380*/  STL.64 [R1+0x1908], R126 ;  /* 0x0019087e01007387 */ /* 0x000fe80000100a00 */
[----:B------:R-:W-:Y:S04]  /*bd390*/  STL.64 [R1+0x18f0], R8 ;  /* 0x0018f00801007387 */ /* 0x000fe80000100a00 */
[----:B------:R1:W-:Y:S01]  /*bd3a0*/  STL.64 [R1+0x18f8], R10 ;  /* 0x0018f80a01007387 */ /* 0x0003e20000100a00 */
[C---:B------:R-:W-:Y:S08]  /*bd3b0*/  HMMA.1688.F32.TF32 R112, R16.reuse, R176, R148 ;  /* 0x000000b01070723c */ /* 0x040ff00000081094 */
[C---:B------:R-:W-:Y:S08]  /*bd3c0*/  HMMA.1688.F32.TF32 R36, R16.reuse, R4, R36 ;  /* 0x000000041024723c */ /* 0x040ff00000081024 */
[C---:B----4-:R-:W-:Y:S01]  /*bd3d0*/  HMMA.1688.F32.TF32 R24, R16.reuse, R248, R24 ;  /* 0x000000f81018723c */ /* 0x050fe20000081018 */
[----:B------:R-:W-:Y:S04]  /*bd3e0*/  LDS R104, [R102+UR6+0x88280] ;  /* 0x0882800666687984 */ /* 0x000fe80008000800 */
[----:B------:R-:W-:Y:S04]  /*bd3f0*/  LDS R106, [R102+UR6+0x89280] ;  /* 0x08928006666a7984 */ /* 0x000fe80008000800 */
[----:B------:R-:W-:Y:S04]  /*bd400*/  LDS R105, [R54+UR6+0x88280] ;  /* 0x0882800636697984 */ /* 0x000fe80008000800 */
[----:B------:R-:W2:Y:S01]  /*bd410*/  LDS R107, [R54+UR6+0x89280] ;  /* 0x08928006366b7984 */ /* 0x000ea20008000800 */
        /* <DEDUP_REMOVED lines=44> */
[C---:B-1----:R-:W-:Y:S11]  /*bd6e0*/  HMMA.1688.F32.TF32 R8, R16.reuse, R172, R80 ;  /* 0x000000ac1008723c */ /* 0x042ff60000081050 */
        /* <DEDUP_REMOVED lines=124> */
[----:B---3--:R-:W-:Y:S08]  /*bdeb0*/  HMMA.1688.F32.TF32 R124, R16, R40, R124 ;  /* 0x00000028107c723c */ /* 0x008ff0000008107c */
[C---:B----4-:R-:W-:Y:S08]  /*bdec0*/  HMMA.1688.F32.TF32 R132, R104.reuse, R232, R132 ;  /* 0x000000e86884723c */ /* 0x050ff00000081084 */
[C---:B------:R-:W-:Y:S01]  /*bded0*/  HMMA.1688.F32.TF32 R36, R104.reuse, R72, R36 ;  /* 0x000000486824723c */ /* 0x040fe20000081024 */
        /* <DEDUP_REMOVED lines=43> */
[----:B------:R-:W-:Y:S01]  /*be190*/  STL.64 [R1+0x2d38], R118 ;  /* 0x002d387601007387 */ /* 0x000fe20000100a00 */
[C---:B--2---:R-:W-:Y:S03]  /*be1a0*/  HMMA.1688.F32.TF32 R112, R104.reuse, R168, R208 ;  /* 0x000000a86870723c */ /* 0x044fe600000810d0 */
[----:B------:R-:W-:Y:S04]  /*be1b0*/  STL.64 [R1+0x2d20], R8 ;  /* 0x002d200801007387 */ /* 0x000fe80000100a00 */
[----:B------:R2:W-:Y:S02]  /*be1c0*/  STL.64 [R1+0x2d28], R10 ;  /* 0x002d280a01007387 */ /* 0x0005e40000100a00 */
[C---:B--2---:R-:W-:Y:S10]  /*be1d0*/  HMMA.1688.F32.TF32 R8, R104.reuse, R52, R32 ;  /* 0x000000346808723c */ /* 0x044ff40000081020 */
        /* <DEDUP_REMOVED lines=123> */
[C---:B---3--:R-:W-:Y:S03]  /*be990*/  HMMA.1688.F32.TF32 R112, R104.reuse, R204, R120 ;  /* 0x000000cc6870723c */ /* 0x048fe60000081078 */
        /* <DEDUP_REMOVED lines=11> */
[----:B----4-:R-:W-:Y:S03]  /*bea50*/  HMMA.1688.F32.TF32 R8, R104, R92, R156 ;  /* 0x0000005c6808723c */ /* 0x010fe6000008109c */
[----:B------:R-:W-:Y:S04]  /*bea60*/  STL.64 [R1+0x2c10], R116 ;  /* 0x002c107401007387 */ /* 0x000fe80000100a00 */
[----:B------:R-:W-:Y:S01]  /*bea70*/  STL.64 [R1+0x2c18], R118 ;  /* 0x002c187601007387 */ /* 0x000fe20000100a00 */
[C---:B------:R-:W-:Y:S03]  /*bea80*/  HMMA.1688.F32.TF32 R104, R16.reuse, R224, R160 ;  /* 0x000000e01068723c */ /* 0x040fe600000810a0 */
[----:B------:R-:W-:Y:S04]  /*bea90*/  STL.64 [R1+0x2c00], R112 ;  /* 0x002c007001007387 */ /* 0x000fe80000100a00 */
[----:B------:R1:W-:Y:S02]  /*beaa0*/  STL.64 [R1+0x2c08], R114 ;  /* 0x002c087201007387 */ /* 0x0003e40000100a00 */
[C---:B-1----:R-:W-:Y:S02]  /*beab0*/  HMMA.1688.F32.TF32 R112, R16.reuse, R232, R164 ;  /* 0x000000e81070723c */ /* 0x042fe400000810a4 */
[----:B------:R-:W-:Y:S04]  /*beac0*/  STL.64 [R1+0x2bf0], R8 ;  /* 0x002bf00801007387 */ /* 0x000fe80000100a00 */
[----:B------:R1:W-:Y:S02]  /*bead0*/  STL.64 [R1+0x2bf8], R10 ;  /* 0x002bf80a01007387 */ /* 0x0003e40000100a00 */
[C---:B-1----:R-:W-:Y:S02]  /*beae0*/  HMMA.1688.F32.TF32 R8, R16.reuse, R88, R180 ;  /* 0x000000581008723c */ /* 0x042fe400000810b4 */
[----:B------:R-:W-:Y:S04]  /*beaf0*/  STL.64 [R1+0x1620], R104 ;  /* 0x0016206801007387 */ /* 0x000fe80000100a00 */
[----:B------:R1:W-:Y:S05]  /*beb00*/  STL.64 [R1+0x1628], R106 ;  /* 0x0016286a01007387 */ /* 0x0003ea0000100a00 */
        /* <DEDUP_REMOVED lines=8> */
[----:B------:R-:W-:Y:S01]  /*beb90*/  STL.64 [R1+0x15e8], R106 ;  /* 0x0015e86a01007387 */ /* 0x000fe20000100a00 */
[C---:B------:R-:W-:Y:S03]  /*beba0*/  HMMA.1688.F32.TF32 R32, R16.reuse, R28, R24 ;  /* 0x0000001c1020723c */ /* 0x040fe60000081018 */
        /* <DEDUP_REMOVED lines=30> */
[C---:B------:R-:W-:Y:S11]  /*bed90*/  HMMA.1688.F32.TF32 R12, R16.reuse, R168, R220 ;  /* 0x000000a8100c723c */ /* 0x040ff600000810dc */
[----:B------:R-:W-:Y:S04]  /*beda0*/  STL.64 [R1+0x1b00], R8 ;  /* 0x001b000801007387 */ /* 0x000fe80000100a00 */
[----:B------:R2:W-:Y:S02]  /*bedb0*/  STL.64 [R1+0x1b08], R10 ;  /* 0x001b080a01007387 */ /* 0x0005e40000100a00 */
[C---:B--2---:R-:W-:Y:S02]  /*bedc0*/  HMMA.1688.F32.TF32 R8, R16.reuse, R72, R216 ;  /* 0x000000481008723c */ /* 0x044fe400000810d8 */
[----:B------:R-:W-:Y:S04]  /*bedd0*/  STL.64 [R1+0x74f8], R168 ;  /* 0x0074f8a801007387 */ /* 0x000fe80000100a00 */
[----:B------:R2:W-:Y:S04]  /*bede0*/  STL.64 [R1+0x1af0], R12 ;  /* 0x001af00c01007387 */ /* 0x0005e80000100a00 */
[----:B------:R3:W-:Y:S04]  /*bedf0*/  STL.64 [R1+0x1af8], R14 ;  /* 0x001af80e01007387 */ /* 0x0007e80000100a00 */
[----:B------:R-:W4:Y:S05]  /*bee00*/  LDL.LU R220, [R1+0x11f0] ;  /* 0x0011f00001dc7983 */ /* 0x000f2a0000300800 */
        /* <DEDUP_REMOVED lines=111> */
[C---:B---3--:R-:W-:Y:S08]  /*bf500*/  HMMA.1688.F32.TF32 R124, R16.reuse, R60, R136 ;  /* 0x0000003c107c723c */ /* 0x048ff00000081088 */
        /* <DEDUP_REMOVED lines=9> */
[----:B------:R-:W-:Y:S01]  /*bf5a0*/  STL.64 [R1+0x1708], R134 ;  /* 0x0017088601007387 */ /* 0x000fe20000100a00 */
[C---:B-1----:R-:W-:Y:S08]  /*bf5b0*/  HMMA.1688.F32.TF32 R124, R16.reuse, R108, R112 ;  /* 0x0000006c107c723c */ /* 0x042ff00000081070 */
[C---:B----4-:R-:W-:Y:S01]  /*bf5c0*/  HMMA.1688.F32.TF32 R112, R16.reuse, R248, R116 ;  /* 0x000000f81070723c */ /* 0x050fe20000081074 */
[----:B------:R-:W-:Y:S04]  /*bf5d0*/  STL.64 [R1+0x16f0], R8 ;  /* 0x0016f00801007387 */ /* 0x000fe80000100a00 */
[----:B------:R1:W-:Y:S03]  /*bf5e0*/  STL.64 [R1+0x16f8], R10 ;  /* 0x0016f80a01007387 */ /* 0x0003e60000100a00 */
[C---:B-1----:R-:W-:Y:S03]  /*bf5f0*/  HMMA.1688.F32.TF32 R8, R16.reuse, R56, R120 ;  /* 0x000000381008723c */ /* 0x042fe60000081078 */
        /* <DEDUP_REMOVED lines=26> */
[----:B-1----:R-:W-:Y:S03]  /*bf7a0*/  HMMA.1688.F32.TF32 R8, R16, R92, R36 ;  /* 0x0000005c1008723c */ /* 0x002fe60000081024 */
        /* <DEDUP_REMOVED lines=169> */
[----:B------:R-:W2:Y:S02]  /*c0240*/  LDL.LU.64 R184, [R1+0x7510] ;  /* 0x0075100001b87983 */ /* 0x000ea40000300a00 */
[----:B--2---:R-:W-:-:S15]  /*c0250*/  HMMA.1688.F32.TF32 R176, R104, R184, R176 ;  /* 0x000000b868b0723c */ /* 0x004fde00000810b0 */
[----:B------:R-:W-:-:S04]  /*c0260*/  NOP ;  /* 0x0000000000007918 */ /* 0x000fc80000000000 */
[----:B------:R-:W-:Y:S04]  /*c0270*/  STL.64 [R1+0x31f0], R176 ;  /* 0x0031f0b001007387 */ /* 0x000fe80000100a00 */
[----:B------:R1:W-:Y:S04]  /*c0280*/  STL.64 [R1+0x31f8], R178 ;  /* 0x0031f8b201007387 */ /* 0x0003e80000100a00 */
[----:B-1----:R-:W2:Y:S04]  /*c0290*/  LDL.LU.64 R178, [R1+0x7508] ;  /* 0x0075080001b27983 */ /* 0x002ea80000300a00 */
[----:B------:R-:W3:Y:S02]  /*c02a0*/  LDL.LU.64 R176, [R1+0x7500] ;  /* 0x0075000001b07983 */ /* 0x000ee40000300a00 */
[----:B---3--:R-:W-:-:S15]  /*c02b0*/  HMMA.1688.F32.TF32 R168, R104, R176, R168 ;  /* 0x000000b068a8723c */ /* 0x008fde00000810a8 */
[----:B------:R-:W-:-:S04]  /*c02c0*/  NOP ;  /* 0x0000000000007918 */ /* 0x000fc80000000000 */
[----:B------:R1:W-:Y:S04]  /*c02d0*/  STL.64 [R1+0x31e0], R168 ;  /* 0x0031e0a801007387 */ /* 0x0003e80000100a00 */
[----:B------:R-:W-:Y:S04]  /*c02e0*/  STL.64 [R1+0x31e8], R170 ;  /* 0x0031e8aa01007387 */ /* 0x000fe80000100a00 */
[----:B-1----:R-:W3:Y:S01]  /*c02f0*/  LDL.LU.64 R168, [R1+0x74f8] ;  /* 0x0074f80001a87983 */ /* 0x002ee20000300a00 */
        /* <DEDUP_REMOVED lines=15> */
[----:B------:R-:W-:Y:S08]  /*c03f0*/  HMMA.1688.F32.TF32 R24, R16, R224, R24 ;  /* 0x000000e01018723c */ /* 0x000ff00000081018 */
[----:B---3--:R-:W-:-:S15]  /*c0400*/  HMMA.1688.F32.TF32 R140, R104, R168, R140 ;  /* 0x000000a8688c723c */ /* 0x008fde000008108c */
[----:B------:R-:W-:-:S04]  /*c0410*/  NOP ;  /* 0x0000000000007918 */ /* 0x000fc80000000000 */
[----:B------:R-:W-:Y:S04]  /*c0420*/  STL.64 [R1+0x31d0], R140 ;  /* 0x0031d08c01007387 */ /* 0x000fe80000100a00 */
[----:B------:R1:W-:Y:S04]  /*c0430*/  STL.64 [R1+0x31d8], R142 ;  /* 0x0031d88e01007387 */ /* 0x0003e80000100a00 */
[----:B-1----:R-:W3:Y:S04]  /*c0440*/  LDL.LU.64 R142, [R1+0x74f0] ;  /* 0x0074f000018e7983 */ /* 0x002ee80000300a00 */
        /* <DEDUP_REMOVED lines=55> */
[----:B-1----:R-:W-:Y:S09]  /*c07c0*/  HMMA.1688.F32.TF32 R8, R104, R92, R32 ;  /* 0x0000005c6808723c */ /* 0x002ff20000081020 */
[----:B------:R-:W-:Y:S04]  /*c07d0*/  STL.64 [R1+0x30d0], R160 ;  /* 0x0030d0a001007387 */ /* 0x000fe80000100a00 */
[----:B------:R-:W-:Y:S04]  /*c07e0*/  STL.64 [R1+0x30d8], R162 ;  /* 0x0030d8a201007387 */ /* 0x000fe80000100a00 */
[----:B------:R-:W-:Y:S04]  /*c07f0*/  STL.64 [R1+0x30c0], R36 ;  /* 0x0030c02401007387 */ /* 0x000fe80000100a00 */
[----:B------:R-:W-:Y:S01]  /*c0800*/  STL.64 [R1+0x30c8], R38 ;  /* 0x0030c82601007387 */ /* 0x000fe20000100a00 */
[----:B----4-:R-:W-:Y:S01]  /*c0810*/  HMMA.1688.F32.TF32 R32, R16, R232, R212 ;  /* 0x000000e81020723c */ /* 0x010fe200000810d4 */
[----:B------:R-:W-:-:S02]  /*c0820*/  IMAD.MOV.U32 R250, RZ, RZ, R63 ;  /* 0x000000fffffa7224 */ /* 0x000fc400078e003f */
[----:B------:R-:W-:Y:S01]  /*c0830*/  IMAD.MOV.U32 R251, RZ, RZ, R62 ;  /* 0x000000fffffb7224 */ /* 0x000fe200078e003e */
[----:B------:R-:W-:Y:S04]  /*c0840*/  LDS R105, [R54+UR6+0x88380] ;  /* 0x0883800636697984 */ /* 0x000fe80008000800 */
[----:B------:R-:W-:Y:S01]  /*c0850*/  LDS R107, [R54+UR6+0x89380] ;  /* 0x08938006366b7984 */ /* 0x000fe20008000800 */
[----:B------:R-:W-:Y:S01]  /*c0860*/  MOV R74, R229 ;  /* 0x000000e5004a7202 */ /* 0x000fe20000000f00 */
[----:B------:R-:W-:Y:S02]  /*c0870*/  IMAD.MOV.U32 R67, RZ, RZ, R56 ;  /* 0x000000ffff437224 */ /* 0x000fe400078e0038 */
[----:B------:R-:W-:Y:S01]  /*c0880*/  IMAD.MOV.U32 R66, RZ, RZ, R57 ;  /* 0x000000ffff427224 */ /* 0x000fe200078e0039 */
[----:B------:R-:W-:Y:S04]  /*c0890*/  LDS R104, [R102+UR6+0x88380] ;  /* 0x0883800666687984 */ /* 0x000fe80008000800 */
[----:B------:R-:W1:Y:S04]  /*c08a0*/  LDS R106, [R102+UR6+0x89380] ;  /* 0x08938006666a7984 */ /* 0x000e680008000800 */
[----:B------:R-:W-:Y:S04]  /*c08b0*/  STL.64 [R1+0x30b0], R8 ;  /* 0x0030b00801007387 */ /* 0x000fe80000100a00 */
[----:B------:R4:W-:Y:S02]  /*c08c0*/  STL.64 [R1+0x30b8], R10 ;  /* 0x0030b80a01007387 */ /* 0x0009e40000100a00 */
[C---:B----4-:R-:W-:Y:S02]  /*c08d0*/  HMMA.1688.F32.TF32 R8, R16.reuse, R88, R12 ;  /* 0x000000581008723c */ /* 0x050fe4000008100c */
[----:B------:R-:W-:Y:S04]  /*c08e0*/  STL.64 [R1+0xe50], R24 ;  /* 0x000e501801007387 */ /* 0x000fe80000100a00 */
[----:B------:R4:W-:Y:S04]  /*c08f0*/  STL.64 [R1+0xe58], R26 ;  /* 0x000e581a01007387 */ /* 0x0009e80000100a00 */
[----:B------:R-:W-:Y:S04]  /*c0900*/  STL.64 [R1+0xe40], R32 ;  /* 0x000e402001007387 */ /* 0x000fe80000100a00 */
[----:B------:R-:W-:Y:S01]  /*c0910*/  STL.64 [R1+0xe48], R34 ;  /* 0x000e482201007387 */ /* 0x000fe20000100a00 */
[C---:B------:R-:W-:Y:S08]  /*c0920*/  HMMA.1688.F32.TF32 R12, R16.reuse, R100, R76 ;  /* 0x00000064100c723c */ /* 0x040ff0000008104c */
[C---:B----4-:R-:W-:Y:S01]  /*c0930*/  HMMA.1688.F32.TF32 R24, R16.reuse, R236, R96 ;  /* 0x000000ec1018723c */ /* 0x050fe20000081060 */
[----:B------:R-:W-:Y:S04]  /*c0940*/  STL.64 [R1+0xe30], R8 ;  /* 0x000e300801007387 */ /* 0x000fe80000100a00 */
[----:B------:R4:W-:Y:S03]  /*c0950*/  STL.64 [R1+0xe38], R10 ;  /* 0x000e380a01007387 */ /* 0x0009e60000100a00 */
[C---:B----4-:R-:W-:Y:S11]  /*c0960*/  HMMA.1688.F32.TF32 R8, R16.reuse, R68, R80 ;  /* 0x000000441008723c */ /* 0x050ff60000081050 */
        /* <DEDUP_REMOVED lines=8> */
[----:B-1----:R-:W-:Y:S03]  /*c09f0*/  HMMA.1688.F32.TF32 R8, R16, R196, R216 ;  /* 0x000000c41008723c */ /* 0x002fe600000810d8 */
[----:B------:R-:W-:Y:S04]  /*c0a00*/  STL.64 [R1+0xdf0], R24 ;  /* 0x000df01801007387 */ /* 0x000fe80000100a00 */
[----:B------:R-:W-:Y:S04]  /*c0a10*/  STL.64 [R1+0xdf8], R26 ;  /* 0x000df81a01007387 */ /* 0x000fe80000100a00 */
[----:B------:R-:W4:Y:S04]  /*c0a20*/  LDL.LU R84, [R1+0xcf0] ;  /* 0x000cf00001547983 */ /* 0x000f280000300800 */
[----:B------:R1:W-:Y:S04]  /*c0a30*/  STL.64 [R1+0xde0], R12 ;  /* 0x000de00c01007387 */ /* 0x0003e80000100a00 */
[----:B------:R1:W-:Y:S04]  /*c0a40*/  STL.64 [R1+0xde8], R14 ;  /* 0x000de80e01007387 */ /* 0x0003e80000100a00 */
[----:B------:R1:W-:Y:S04]  /*c0a50*/  STL.64 [R1+0xdd0], R8 ;  /* 0x000dd00801007387 */ /* 0x0003e80000100a00 */
        /* <DEDUP_REMOVED lines=66> */
[C---:B--2---:R-:W-:Y:S08]  /*c0e80*/  HMMA.1688.F32.TF32 R164, R16.reuse, R188, R164 ;  /* 0x000000bc10a4723c */ /* 0x044ff000000810a4 */
[C---:B---3--:R-:W-:Y:S08]  /*c0e90*/  HMMA.1688.F32.TF32 R160, R16.reuse, R192, R160 ;  /* 0x000000c010a0723c */ /* 0x048ff000000810a0 */
[C---:B----4-:R-:W-:Y:S08]  /*c0ea0*/  HMMA.1688.F32.TF32 R80, R16.reuse, R184, R80 ;  /* 0x000000b81050723c */ /* 0x050ff00000081050 */
        /* <DEDUP_REMOVED lines=9> */
[----:B------:R1:W-:Y:S04]  /*c0f40*/  STL.64 [R1+0xda0], R80 ;  /* 0x000da05001007387 */ /* 0x0003e80000100a00 */
[----:B------:R-:W-:Y:S04]  /*c0f50*/  STL.64 [R1+0xda8], R82 ;  /* 0x000da85201007387 */ /* 0x000fe80000100a00 */
[----:B-1----:R-:W4:Y:S04]  /*c0f60*/  LDL.LU.64 R80, [R1+0x7410] ;  /* 0x0074100001507983 */ /* 0x002f280000300a00 */
[----:B------:R-:W-:Y:S04]  /*c0f70*/  STL.64 [R1+0xd90], R8 ;  /* 0x000d900801007387 */ /* 0x000fe80000100a00 */
[----:B------:R1:W-:Y:S02]  /*c0f80*/  STL.64 [R1+0xd98], R10 ;  /* 0x000d980a01007387 */ /* 0x0003e40000100a00 */
[----:B-1----:R-:W-:-:S15]  /*c0f90*/  HMMA.1688.F32.TF32 R8, R16, R168, R76 ;  /* 0x000000a81008723c */ /* 0x002fde000008104c */
[----:B------:R-:W-:-:S04]  /*c0fa0*/  NOP ;  /* 0x0000000000007918 */ /* 0x000fc80000000000 */
[----:B------:R-:W-:Y:S04]  /*c0fb0*/  STL.64 [R1+0xd80], R8 ;  /* 0x000d800801007387 */ /* 0x000fe80000100a00 */
[----:B------:R1:W-:Y:S02]  /*c0fc0*/  STL.64 [R1+0xd88], R10 ;  /* 0x000d880a01007387 */ /* 0x0003e40000100a00 */
[----:B-1----:R-:W-:-:S15]  /*c0fd0*/  HMMA.1688.F32.TF32 R8, R16, R72, R180 ;  /* 0x000000481008723c */ /* 0x002fde00000810b4 */
[----:B------:R-:W-:-:S04]  /*c0fe0*/  NOP ;  /* 0x0000000000007918 */ /* 0x000fc80000000000 */
[----:B------:R-:W-:Y:S04]  /*c0ff0*/  STL.64 [R1+0xd70], R8 ;  /* 0x000d700801007387 */ /* 0x000fe80000100a00 */
[----:B------:R1:W-:Y:S01]  /*c1000*/  STL.64 [R1+0xd78], R10 ;  /* 0x000d780a01007387 */ /* 0x0003e20000100a00 */
[----:B------:R-:W-:-:S03]  /*c1010*/  IMAD.MOV.U32 R76, RZ, RZ, R72 ;  /* 0x000000ffff4c7224 */ /* 0x000fc600078e0048 */
[----:B------:R-:W2:Y:S01]  /*c1020*/  LDL.LU R75, [R1+0x740c] ;  /* 0x00740c00014b7983 */ /* 0x000ea20000300800 */
[C---:B------:R-:W-:Y:S03]  /*c1030*/  HMMA.1688.F32.TF32 R36, R16.reuse, R64, R36 ;  /* 0x000000401024723c */ /* 0x040fe60000081024 */
[----:B------:R-:W2:Y:S05]  /*c1040*/  LDL.LU R72, [R1+0x7408] ;  /* 0x0074080001487983 */ /* 0x000eaa0000300800 */
[C---:B-1----:R-:W-:Y:S08]  /*c1050*/  HMMA.1688.F32.TF32 R8, R16.reuse, R52, R208 ;  /* 0x000000341008723c */ /* 0x042ff000000810d0 */
[C---:B------:R-:W-:Y:S11]  /*c1060*/  HMMA.1688.F32.TF32 R32, R16.reuse, R60, R32 ;  /* 0x0000003c1020723c */ /* 0x040ff60000081020 */
        /* <DEDUP_REMOVED lines=21> */
[----:B-1----:R-:W-:-:S15]  /*c11c0*/  HMMA.1688.F32.TF32 R8, R16, R20, R220 ;  /* 0x000000141008723c */ /* 0x002fde00000810dc */
[----:B------:R-:W-:-:S04]  /*c11d0*/  NOP ;  /* 0x0000000000007918 */ /* 0x000fc80000000000 */
[----:B------:R-:W-:Y:S04]  /*c11e0*/  STL.64 [R1+0xce0], R8 ;  /* 0x000ce00801007387 */ /* 0x000fe80000100a00 */
[----:B------:R1:W-:Y:S04]  /*c11f0*/  STL.64 [R1+0xce8], R10 ;  /* 0x000ce80a01007387 */ /* 0x0003e80000100a00 */
[----:B------:R-:W2:Y:S01]  /*c1200*/  LDL.LU R220, [R1+0xbd0] ;  /* 0x000bd00001dc7983 */ /* 0x000ea20000300800 */
        /* <DEDUP_REMOVED lines=33> */
[----:B------:R-:W2:Y:S01]  /*c1420*/  LDL.LU R10, [R1+0xcb8] ;  /* 0x000cb800010a7983 */ /* 0x000ea20000300800 */
[----:B------:R-:W-:-:S03]  /*c1430*/  IMAD.MOV.U32 R78, RZ, RZ, R168 ;  /* 0x000000ffff4e7224 */ /* 0x000fc600078e00a8 */
[----:B------:R-:W2:Y:S01]  /*c1440*/  LDL.LU R11, [R1+0xcbc] ;  /* 0x000cbc00010b7983 */ /* 0x000ea20000300800 */
[----:B------:R-:W-:-:S03]  /*c1450*/  IMAD.MOV.U32 R79, RZ, RZ, R169 ;  /* 0x000000ffff4f7224 */ /* 0x000fc600078e00a9 */
        /* <DEDUP_REMOVED lines=44> */
[C---:B--2---:R-:W-:Y:S08]  /*c1720*/  HMMA.1688.F32.TF32 R8, R16.reuse, R172, R8 ;  /* 0x000000ac1008723c */ /* 0x044ff00000081008 */
[C---:B---3--:R-:W-:Y:S08]  /*c1730*/  HMMA.1688.F32.TF32 R168, R16.reuse, R244, R168 ;  /* 0x000000f410a8723c */ /* 0x048ff000000810a8 */
[C---:B----4-:R-:W-:Y:S08]  /*c1740*/  HMMA.1688.F32.TF32 R180, R16.reuse, R204, R180 ;  /* 0x000000cc10b4723c */ /* 0x050ff000000810b4 */
[C---:B------:R-:W-:Y:S08]  /*c1750*/  HMMA.1688.F32.TF32 R208, R16.reuse, R48, R208 ;  /* 0x0000003010d0723c */ /* 0x040ff000000810d0 */
[C---:B------:R-:W-:Y:S08]  /*c1760*/  HMMA.1688.F32.TF32 R36, R16.reuse, R40, R36 ;  /* 0x000000281024723c */ /* 0x040ff00000081024 */
[----:B------:R-:W-:Y:S01]  /*c1770*/  HMMA.1688.F32.TF32 R52, R16, R44, R52 ;  /* 0x0000002c1034723c */ /* 0x000fe20000081034 */
[----:B------:R-:W-:Y:S04]  /*c1780*/  STL.64 [R1+0xcc0], R168 ;  /* 0x000cc0a801007387 */ /* 0x000fe80000100a00 */
[----:B------:R1:W-:Y:S04]  /*c1790*/  STL.64 [R1+0xcc8], R170 ;  /* 0x000cc8aa01007387 */ /* 0x0003e80000100a00 */
[----:B-1----:R-:W2:Y:S04]  /*c17a0*/  LDL.LU.64 R170, [R1+0x7400] ;  /* 0x0074000001aa7983 */ /* 0x002ea80000300a00 */
[----:B------:R-:W2:Y:S04]  /*c17b0*/  LDL.LU.64 R168, [R1+0x73f8] ;  /* 0x0073f80001a87983 */ /* 0x000ea80000300a00 */
[----:B------:R1:W-:Y:S04]  /*c17c0*/  STL.64 [R1+0xcb0], R8 ;  /* 0x000cb00801007387 */ /* 0x0003e80000100a00 */
[----:B------:R3:W-:Y:S04]  /*c17d0*/  STL.64 [R1+0xcb8], R10 ;  /* 0x000cb80a01007387 */ /* 0x0007e80000100a00 */
[----:B------:R-:W4:Y:S01]  /*c17e0*/  LDL.LU.64 R174, [R1+0x73f0] ;  /* 0x0073f00001ae7983 */ /* 0x000f220000300a00 */
[----:B-1----:R-:W-:-:S02]  /*c17f0*/  IMAD.MOV.U32 R9, RZ, RZ, R172 ;  /* 0x000000ffff097224 */ /* 0x002fc400078e00ac */
[----:B------:R-:W-:Y:S02]  /*c1800*/  IMAD.MOV.U32 R8, RZ, RZ, R173 ;  /* 0x000000ffff087224 */ /* 0x000fe400078e00ad */
[----:B------:R-:W4:Y:S04]  /*c1810*/  LDL.LU.64 R172, [R1+0x73e8] ;  /* 0x0073e80001ac7983 */ /* 0x000f280000300a00 */
[----:B------:R-:W-:Y:S04]  /*c1820*/  STL.64 [R1+0xca0], R180 ;  /* 0x000ca0b401007387 */ /* 0x000fe80000100a00 */
[----:B------:R1:W-:Y:S01]  /*c1830*/  STL.64 [R1+0xca8], R182 ;  /* 0x000ca8b601007387 */ /* 0x0003e20000100a00 */
[----:B---3--:R-:W-:Y:S01]  /*c1840*/  IMAD.MOV.U32 R11, RZ, RZ, R204 ;  /* 0x000000ffff0b7224 */ /* 0x008fe200078e00cc */
[----:B------:R-:W-:Y:S01]  /*c1850*/  MOV R10, R205 ;  /* 0x000000cd000a7202 */ /* 0x000fe20000000f00 */
[----:B------:R-:W-:Y:S01]  /*c1860*/  HMMA.1688.F32.TF32 R16, R16, R92, R32 ;  /* 0x0000005c1010723c */ /* 0x000fe20000081020 */
[----:B-1----:R-:W3:Y:S04]  /*c1870*/  LDL.LU.64 R182, [R1+0x73e0] ;  /* 0x0073e00001b67983 */ /* 0x002ee80000300a00 */
[----:B------:R-:W3:Y:S04]  /*c1880*/  LDL.LU.64 R180, [R1+0x73d8] ;  /* 0x0073d80001b47983 */ /* 0x000ee80000300a00 */
[----:B------:R-:W2:Y:S04]  /*c1890*/  LDL.LU.64 R206, [R1+0x73d0] ;  /* 0x0073d00001ce7983 */ /* 0x000ea80000300a00 */
[----:B------:R-:W2:Y:S04]  /*c18a0*/  LDL.LU.64 R204, [R1+0x73c8] ;  /* 0x0073c80001cc7983 */ /* 0x000ea80000300a00 */
[----:B------:R-:W-:Y:S04]  /*c18b0*/  STL.64 [R1+0xc90], R208 ;  /* 0x000c90d001007387 */ /* 0x000fe80000100a00 */
[----:B------:R1:W-:Y:S01]  /*c18c0*/  STL.64 [R1+0xc98], R210 ;  /* 0x000c98d201007387 */ /* 0x0003e20000100a00 */
[C---:B------:R-:W-:Y:S03]  /*c18d0*/  HMMA.1688.F32.TF32 R224, R104.reuse, R224, R24 ;  /* 0x000000e068e0723c */ /* 0x040fe60000081018 */
[----:B-1----:R-:W2:Y:S04]  /*c18e0*/  LDL.LU.64 R210, [R1+0x73c0] ;  /* 0x0073c00001d27983 */ /* 0x002ea80000300a00 */
[----:B------:R-:W2:Y:S04]  /*c18f0*/  LDL.LU.64 R208, [R1+0x73b8] ;  /* 0x0073b80001d07983 */ /* 0x000ea80000300a00 */
[----:B------:R-:W2:Y:S04]  /*c1900*/  LDL.LU.64 R50, [R1+0x73b0] ;  /* 0x0073b00001327983 */ /* 0x000ea80000300a00 */
[----:B------:R-:W2:Y:S04]  /*c1910*/  LDL.LU.64 R48, [R1+0x73a8] ;  /* 0x0073a80001307983 */ /* 0x000ea80000300a00 */
[----:B------:R-:W-:Y:S04]  /*c1920*/  STL.64 [R1+0xc80], R52 ;  /* 0x000c803401007387 */ /* 0x000fe80000100a00 */
[----:B------:R1:W-:Y:S01]  /*c1930*/  STL.64 [R1+0xc88], R54 ;  /* 0x000c883601007387 */ /* 0x0003e20000100a00 */
[----:B------:R-:W-:Y:S03]  /*c1940*/  HMMA.1688.F32.TF32 R232, R104, R232, R228 ;  /* 0x000000e868e8723c */ /* 0x000fe600000810e4 */
[----:B-1----:R-:W2:Y:S04]  /*c1950*/  LDL.LU R55, [R1+0x73a4] ;  /* 0x0073a40001377983 */ /* 0x002ea80000300800 */
[----:B------:R-:W2:Y:S04]  /*c1960*/  LDL.LU R52, [R1+0x73a0] ;  /* 0x0073a00001347983 */ /* 0x000ea80000300800 */
[----:B------:R-:W2:Y:S04]  /*c1970*/  LDL.LU.64 R46, [R1+0x7398] ;  /* 0x00739800012e7983 */ /* 0x000ea80000300a00 */
[----:B------:R-:W2:Y:S04]  /*c1980*/  LDL.LU.64 R44, [R1+0x7390] ;  /* 0x00739000012c7983 */ /* 0x000ea80000300a00 */
[----:B------:R-:W-:Y:S04]  /*c1990*/  STL.64 [R1+0xc70], R36 ;  /* 0x000c702401007387 */ /* 0x000fe80000100a00 */
[----:B------:R1:W-:Y:S01]  /*c19a0*/  STL.64 [R1+0xc78], R38 ;  /* 0x000c782601007387 */ /* 0x0003e20000100a00 */
[----:B------:R-:W-:-:S02]  /*c19b0*/  IMAD.MOV.U32 R53, RZ, RZ, R40 ;  /* 0x000000ffff357224 */ /* 0x000fc400078e0028 */
[----:B------:R-:W-:Y:S01]  /*c19c0*/  IMAD.MOV.U32 R54, RZ, RZ, R41 ;  /* 0x000000ffff367224 */ /* 0x000fe200078e0029 */
[C---:B------:R-:W-:Y:S01]  /*c19d0*/  HMMA.1688.F32.TF32 R88, R104.reuse, R88, R212 ;  /* 0x000000586858723c */ /* 0x040fe200000810d4 */
[----:B-1----:R-:W2:Y:S04]  /*c19e0*/  LDL.LU.64 R38, [R1+0x7388] ;  /* 0x0073880001267983 */ /* 0x002ea80000300a00 */
[----:B------:R-:W2:Y:S04]  /*c19f0*/  LDL.LU.64 R36, [R1+0x7380] ;  /* 0x0073800001247983 */ /* 0x000ea80000300a00 */
[----:B------:R-:W2:Y:S04]  /*c1a00*/  LDL.LU.64 R42, [R1+0x7378] ;  /* 0x00737800012a7983 */ /* 0x000ea80000300a00 */
[----:B------:R-:W2:Y:S04]  /*c1a10*/  LDL.LU.64 R40, [R1+0x7370] ;  /* 0x0073700001287983 */ /* 0x000ea80000300a00 */
[----:B------:R-:W2:Y:S04]  /*c1a20*/  LDL.LU.64 R34, [R1+0x7368] ;  /* 0x0073680001227983 */ /* 0x000ea80000300a00 */
[----:B------:R-:W2:Y:S04]  /*c1a30*/  LDL.LU.64 R32, [R1+0x7360] ;  /* 0x0073600001207983 */ /* 0x000ea80000300a00 */
[----:B------:R-:W2:Y:S04]  /*c1a40*/  LDL.LU.64 R94, [R1+0x7358] ;  /* 0x00735800015e7983 */ /* 0x000ea80000300a00 */
[----:B------:R-:W2:Y:S04]  /*c1a50*/  LDL.LU.64 R92, [R1+0x7350] ;  /* 0x00735000015c7983 */ /* 0x000ea80000300a00 */
[----:B------:R-:W-:Y:S04]  /*c1a60*/  STL.64 [R1+0xc60], R16 ;  /* 0x000c601001007387 */ /* 0x000fe80000100a00 */
[----:B------:R-:W-:Y:S04]  /*c1a70*/  STL.64 [R1+0xc68], R18 ;  /* 0x000c681201007387 */ /* 0x000fe80000100a00 */
[----:B------:R-:W2:Y:S04]  /*c1a80*/  LDL.LU.64 R26, [R1+0x7348] ;  /* 0x00734800011a7983 */ /* 0x000ea80000300a00 */
[----:B------:R-:W2:Y:S01]  /*c1a90*/  LDL.LU.64 R24, [R1+0x7340] ;  /* 0x0073400001187983 */ /* 0x000ea20000300a00 */
[C---:B------:R-:W-:Y:S03]  /*c1aa0*/  HMMA.1688.F32.TF32 R236, R104.reuse, R236, R12 ;  /* 0x000000ec68ec723c */ /* 0x040fe6000008100c */
[----:B------:R-:W-:Y:S04]  /*c1ab0*/  STL.64 [R1+0x36b0], R224 ;  /* 0x0036b0e001007387 */ /* 0x000fe80000100a00 */
[----:B------:R-:W-:Y:S04]  /*c1ac0*/  STL.64 [R1+0x36b8], R226 ;  /* 0x0036b8e201007387 */ /* 0x000fe80000100a00 */
[----:B------:R-:W-:Y:S04]  /*c1ad0*/  LDS R17, [R103+UR6+0x8a000] ;  /* 0x08a0000667117984 */ /* 0x000fe80008000800 */
[----:B------:R1:W-:Y:S01]  /*c1ae0*/  LDS R19, [R103+UR6+0x8b000] ;  /* 0x08b0000667137984 */ /* 0x0003e20008000800 */
[C---:B------:R-:W-:Y:S08]  /*c1af0*/  HMMA.1688.F32.TF32 R68, R104.reuse, R68, R56 ;  /* 0x000000446844723c */ /* 0x040ff00000081038 */
[C---:B-1----:R-:W-:Y:S08]  /*c1b00*/  HMMA.1688.F32.TF32 R100, R104.reuse, R100, R96 ;  /* 0x000000646864723c */ /* 0x042ff00000081060 */
[C---:B------:R-:W-:Y:S08]  /*c1b10*/  HMMA.1688.F32.TF32 R28, R104.reuse, R28, R20 ;  /* 0x0000001c681c723c */ /* 0x040ff00000081014 */
[C---:B------:R-:W-:Y:S08]  /*c1b20*/  HMMA.1688.F32.TF32 R84, R104.reuse, R200, R84 ;  /* 0x000000c86854723c */ /* 0x040ff00000081054 */
[C---:B------:R-:W-:Y:S08]  /*c1b30*/  HMMA.1688.F32.TF32 R220, R104.reuse, R196, R220 ;  /* 0x000000c468dc723c */ /* 0x040ff000000810dc */
[C---:B------:R-:W-:Y:S01]  /*c1b40*/  HMMA.1688.F32.TF32 R216, R104.reuse, R192, R216 ;  /* 0x000000c068d8723c */ /* 0x040fe200000810d8 */
[----:B------:R-:W-:Y:S04]  /*c1b50*/  LDS R16, [R3+UR6+0x8a000] ;  /* 0x08a0000603107984 */ /* 0x000fe80008000800 */
[----:B------:R-:W2:Y:S04]  /*c1b60*/  LDL.LU.64 R226, [R1+0x7338] ;  /* 0x0073380001e27983 */ /* 0x000ea80000300a00 */
[----:B------:R-:W2:Y:S04]  /*c1b70*/  LDL.LU.64 R224, [R1+0x7330] ;  /* 0x0073300001e07983 */ /* 0x000ea80000300a00 */
[----:B------:R-:W2:Y:S04]  /*c1b80*/  LDL.LU.64 R230, [R1+0x7328] ;  /* 0x0073280001e67983 */ /* 0x000ea80000300a00 */
[----:B------:R-:W2:Y:S04]  /*c1b90*/  LDL.LU.64 R228, [R1+0x7320] ;  /* 0x0073200001e47983 */ /* 0x000ea80000300a00 */
[----:B------:R-:W-:Y:S04]  /*c1ba0*/  STL.64 [R1+0x36a0], R232 ;  /* 0x0036a0e801007387 */ /* 0x000fe80000100a00 */
[----:B------:R1:W-:Y:S04]  /*c1bb0*/  STL.64 [R1+0x36a8], R234 ;  /* 0x0036a8ea01007387 */ /* 0x0003e80000100a00 */
[----:B------:R-:W2:Y:S04]  /*c1bc0*/  LDS R18, [R3+UR6+0x8b000] ;  /* 0x08b0000603127984 */ /* 0x000ea80008000800 */
[----:B-1----:R-:W2:Y:S04]  /*c1bd0*/  LDL.LU.64 R234, [R1+0x7318] ;  /* 0x0073180001ea7983 */ /* 0x002ea80000300a00 */
[----:B------:R-:W2:Y:S04]  /*c1be0*/  LDL.LU.64 R232, [R1+0x7310] ;  /* 0x0073100001e87983 */ /* 0x000ea80000300a00 */
[----:B------:R-:W2:Y:S04]  /*c1bf0*/  LDL.LU.64 R214, [R1+0x7308] ;  /* 0x0073080001d67983 */ /* 0x000ea80000300a00 */
[----:B------:R-:W2:Y:S04]  /*c1c00*/  LDL.LU.64 R212, [R1+0x7300] ;  /* 0x0073000001d47983 */ /* 0x000ea80000300a00 */
[----:B------:R-:W-:Y:S04]  /*c1c10*/  STL.64 [R1+0x3690], R88 ;  /* 0x0036905801007387 */ /* 0x000fe80000100a00 */
[----:B------:R1:W-:Y:S04]  /*c1c20*/  STL.64 [R1+0x3698], R90 ;  /* 0x0036985a01007387 */ /* 0x0003e80000100a00 */
        /* <DEDUP_REMOVED lines=37> */
[----:B------:R-:W3:Y:S01]  /*c1e80*/  LDL.LU.64 R216, [R1+0x7240] ;  /* 0x0072400001d87983 */ /* 0x000ee20000300a00 */
[C---:B--2---:R-:W-:Y:S08]  /*c1e90*/  HMMA.1688.F32.TF32 R84, R104.reuse, R176, R84 ;  /* 0x000000b06854723c */ /* 0x044ff00000081054 */
[C---:B---3--:R-:W-:Y:S08]  /*c1ea0*/  HMMA.1688.F32.TF32 R216, R104.reuse, R188, R216 ;  /* 0x000000bc68d8723c */ /* 0x048ff000000810d8 */
[----:B------:R-:W-:Y:S11]  /*c1eb0*/  HMMA.1688.F32.TF32 R220, R104, R184, R220 ;  /* 0x000000b868dc723c */ /* 0x000ff600000810dc */
[----:B------:R1:W-:Y:S04]  /*c1ec0*/  STL.64 [R1+0x3600], R216 ;  /* 0x003600d801007387 */ /* 0x0003e80000100a00 */
[----:B------:R-:W-:Y:S01]  /*c1ed0*/  STL.64 [R1+0x3608], R218 ;  /* 0x003608da01007387 */ /* 0x000fe20000100a00 */
[----:B-1----:R-:W-:Y:S01]  /*c1ee0*/  IMAD.MOV.U32 R216, RZ, RZ, R82 ;  /* 0x000000ffffd87224 */ /* 0x002fe200078e0052 */
[----:B------:R-:W-:-:S02]  /*c1ef0*/  MOV R217, R83 ;  /* 0x0000005300d97202 */ /* 0x000fc40000000f00 */
[----:B------:R-:W2:Y:S04]  /*c1f00*/  LDL.LU R82, [R1+0x723c] ;  /* 0x00723c0001527983 */ /* 0x000ea80000300800 */
[----:B------:R-:W2:Y:S04]  /*c1f10*/  LDL.LU R83, [R1+0x7238] ;  /* 0x0072380001537983 */ /* 0x000ea80000300800 */
[----:B------:R1:W-:Y:S04]  /*c1f20*/  STL.64 [R1+0x35f0], R220 ;  /* 0x0035f0dc01007387 */ /* 0x0003e80000100a00 */
[----:B------:R-:W-:Y:S01]  /*c1f30*/  STL.64 [R1+0x35f8], R222 ;  /* 0x0035f8de01007387 */ /* 0x000fe20000100a00 */
[----:B-1----:R-:W-:-:S02]  /*c1f40*/  IMAD.MOV.U32 R220, RZ, RZ, R76 ;  /* 0x000000ffffdc7224 */ /* 0x002fc400078e004c */
[----:B------:R-:W-:Y:S01]  /*c1f50*/  IMAD.MOV.U32 R221, RZ, RZ, R77 ;  /* 0x000000ffffdd7224 */ /* 0x000fe200078e004d */
[----:B------:R-:W3:Y:S04]  /*c1f60*/  LDL.LU R76, [R1+0x7234] ;  /* 0x00723400014c7983 */ /* 0x000ee80000300800 */
[----:B------:R-:W3:Y:S04]  /*c1f70*/  LDL.LU R77, [R1+0x7230] ;  /* 0x00723000014d7983 */ /* 0x000ee80000300800 */
[----:B------:R1:W-:Y:S04]  /*c1f80*/  STL.64 [R1+0x35e0], R84 ;  /* 0x0035e05401007387 */ /* 0x0003e80000100a00 */
[----:B------:R2:W-:Y:S01]  /*c1f90*/  STL.64 [R1+0x35e8], R86 ;  /* 0x0035e85601007387 */ /* 0x0005e20000100a00 */
[----:B-1----:R-:W-:-:S02]  /*c1fa0*/  IMAD.MOV.U32 R84, RZ, RZ, R78 ;  /* 0x000000ffff547224 */ /* 0x002fc400078e004e */
[----:B------:R-:W-:Y:S01]  /*c1fb0*/  IMAD.MOV.U32 R85, RZ, RZ, R79 ;  /* 0x000000ffff557224 */ /* 0x000fe200078e004f */
[----:B------:R-:W3:Y:S04]  /*c1fc0*/  LDL.LU R78, [R1+0x722c] ;  /* 0x00722c00014e7983 */ /* 0x000ee80000300800 */
[----:B------:R-:W3:Y:S02]  /*c1fd0*/  LDL.LU R79, [R1+0x7228] ;  /* 0x00722800014f7983 */ /* 0x000ee40000300800 */
[----:B--2---:R-:W-:Y:S01]  /*c1fe0*/  HMMA.1688.F32.TF32 R84, R104, R84, R80 ;  /* 0x000000546854723c */ /* 0x004fe20000081050 */
[----:B------:R-:W-:Y:S02]  /*c1ff0*/  IMAD.MOV.U32 R80, RZ, RZ, R73 ;  /* 0x000000ffff507224 */ /* 0x000fe400078e0049 */
[----:B------:R-:W2:Y:S01]  /*c2000*/  LDL.LU R73, [R1+0x7224] ;  /* 0x0072240001497983 */ /* 0x000ea20000300800 */
[----:B------:R-:W-:-:S15]  /*c2010*/  IMAD.MOV.U32 R81, RZ, RZ, R74 ;  /* 0x000000ffff517224 */ /* 0x000fde00078e004a */
[----:B------:R-:W-:Y:S04]  /*c2020*/  STL.64 [R1+0x35d0], R84 ;  /* 0x0035d05401007387 */ /* 0x000fe80000100a00 */
[----:B------:R1:W-:Y:S04]  /*c2030*/  STL.64 [R1+0x35d8], R86 ;  /* 0x0035d85601007387 */ /* 0x0003e80000100a00 */
[----:B------:R-:W2:Y:S01]  /*c2040*/  LDL.LU R74, [R1+0x7220] ;  /* 0x00722000014a7983 */ /* 0x000ea20000300800 */
[----:B-1----:R-:W-:-:S03]  /*c2050*/  IMAD.MOV.U32 R86, RZ, RZ, R75 ;  /* 0x000000ffff567224 */ /* 0x002fc600078e004b */
[----:B------:R-:W2:Y:S01]  /*c2060*/  LDL.LU R75, [R1+0x721c] ;  /* 0x00721c00014b7983 */ /* 0x000ea20000300800 */
[----:B---3--:R-:W-:Y:S01]  /*c2070*/  HMMA.1688.F32.TF32 R76, R104, R220, R76 ;  /* 0x000000dc684c723c */ /* 0x008fe2000008104c */
[----:B------:R-:W-:Y:S02]  /*c2080*/  MOV R87, R70 ;  /* 0x0000004600577202 */ /* 0x000fe40000000f00 */
[----:B------:R-:W3:-:S15]  /*c2090*/  LDL.LU R70, [R1+0x7218] ;  /* 0x0072180001467983 */ /* 0x000ede0000300800 */
[----:B------:R-:W-:Y:S01]  /*c20a0*/  NOP ;  /* 0x0000000000007918 */ /* 0x000fe20000000000 */
[----:B------:R-:W-:Y:S04]  /*c20b0*/  STL.64 [R1+0x35c0], R76 ;  /* 0x0035c04c01007387 */ /* 0x000fe80000100a00 */
[----:B------:R1:W-:Y:S02]  /*c20c0*/  STL.64 [R1+0x35c8], R78 ;  /* 0x0035c84e01007387 */ /* 0x0003e40000100a00 */
[----:B-1----:R-:W-:Y:S02]  /*c20d0*/  IMAD.MOV.U32 R78, RZ, RZ, R71 ;  /* 0x000000ffff4e7224 */ /* 0x002fe400078e0047 */
[----:B------:R-:W3:Y:S01]  /*c20e0*/  LDL.LU R71, [R1+0x7214] ;  /* 0x0072140001477983 */ /* 0x000ee20000300800 */
[----:B------:R-:W-:-:S03]  /*c20f0*/  IMAD.MOV.U32 R79, RZ, RZ, R57 ;  /* 0x000000ffff4f7224 */ /* 0x000fc600078e0039 */
[----:B------:R-:W4:Y:S01]  /*c2100*/  LDL.LU R57, [R1+0x7210] ;  /* 0x0072100001397983 */ /* 0x000f220000300800 */
[----:B------:R-:W-:Y:S02]  /*c2110*/  IMAD.MOV.U32 R220, RZ, RZ, R67 ;  /* 0x000000ffffdc7224 */ /* 0x000fe400078e0043 */
[----:B------:R-:W-:Y:S01]  /*c2120*/  IMAD.MOV.U32 R221, RZ, RZ, R66 ;  /* 0x000000ffffdd7224 */ /* 0x000fe200078e0042 */
[----:B--2---:R-:W-:-:S15]  /*c2130*/  HMMA.1688.F32.TF32 R72, R104, R216, R72 ;  /* 0x000000d86848723c */ /* 0x004fde0000081048 */
[----:B------:R-:W-:-:S04]  /*c2140*/  NOP ;  /* 0x0000000000007918 */ /* 0x000fc80000000000 */
[----:B------:R-:W-:Y:S04]  /*c2150*/  STL.64 [R1+0x35b0], R72 ;  /* 0x0035b04801007387 */ /* 0x000fe80000100a00 */
[----:B------:R1:W-:Y:S02]  /*c2160*/  STL.64 [R1+0x35b8], R74 ;  /* 0x0035b84a01007387 */ /* 0x0003e40000100a00 */
[----:B-1----:R-:W-:Y:S01]  /*c2170*/  IMAD.MOV.U32 R74, RZ, RZ, R58 ;  /* 0x000000ffff4a7224 */ /* 0x002fe200078e003a */
[----:B------:R-:W-:Y:S01]  /*c2180*/  MOV R75, R59 ;  /* 0x0000003b004b7202 */ /* 0x000fe20000000f00 */
[----:B------:R-:W4:Y:S04]  /*c2190*/  LDL.LU R58, [R1+0x720c] ;  /* 0x00720c00013a7983 */ /* 0x000f280000300800 */
[----:B------:R-:W4:Y:S01]  /*c21a0*/  LDL.LU R59, [R1+0x7208] ;  /* 0x00720800013b7983 */ /* 0x000f220000300800 */
[----:B---3--:R-:W-:Y:S03]  /*c21b0*/  HMMA.1688.F32.TF32 R68, R104, R64, R68 ;  /* 0x000000406844723c */ /* 0x008fe60000081044 */
[----:B------:R-:W2:Y:S04]  /*c21c0*/  LDL.LU.64 R66, [R1+0x7200] ;  /* 0x0072000001427983 */ /* 0x000ea80000300a00 */
[----:B------:R-:W2:Y:S01]  /*c21d0*/  LDL.LU.64 R64, [R1+0x71f8] ;  /* 0x0071f80001407983 */ /* 0x000ea20000300a00 */
[----:B------:R-:W-:-:S02]  /*c21e0*/  IMAD.MOV.U32 R216, RZ, RZ, R63 ;  /* 0x000000ffffd87224 */ /* 0x000fc400078e003f */
[----:B------:R-:W-:-:S09]  /*c21f0*/  IMAD.MOV.U32 R217, RZ, RZ, R62 ;  /* 0x000000ffffd97224 */ /* 0x000fd200078e003e */
[----:B------:R-:W-:Y:S04]  /*c2200*/  STL.64 [R1+0x35a0], R68 ;  /* 0x0035a04401007387 */ /* 0x000fe80000100a00 */
[----:B------:R1:W-:Y:S04]  /*c2210*/  STL.64 [R1+0x35a8], R70 ;  /* 0x0035a84601007387 */ /* 0x0003e80000100a00 */
[----:B-1----:R-:W3:Y:S04]  /*c2220*/  LDL R70, [R1+0xfb8] ;  /* 0x000fb80001467983 */ /* 0x002ee80000100800 */
[----:B------:R-:W3:Y:S04]  /*c2230*/  LDL R71, [R1+0xfbc] ;  /* 0x000fbc0001477983 */ /* 0x000ee80000100800 */
[----:B------:R-:W3:Y:S01]  /*c2240*/  LDL.LU.64 R62, [R1+0x71f0] ;  /* 0x0071f000013e7983 */ /* 0x000ee20000300a00 */
[----:B--2---:R-:W-:Y:S03]  /*c2250*/  HMMA.1688.F32.TF32 R64, R104, R60, R64 ;  /* 0x0000003c6840723c */ /* 0x004fe60000081040 */
[----:B------:R-:W3:-:S15]  /*c2260*/  LDL.LU.64 R60, [R1+0x71e8] ;  /* 0x0071e800013c7983 */ /* 0x000ede0000300a00 */
[----:B------:R-:W-:Y:S01]  /*c2270*/  NOP ;  /* 0x0000000000007918 */ /* 0x000fe20000000000 */
[----:B------:R1:W-:Y:S04]  /*c2280*/  STL.64 [R1+0x3590], R64 ;  /* 0x0035904001007387 */ /* 0x0003e80000100a00 */
[----:B------:R2:W-:Y:S04]  /*c2290*/  STL.64 [R1+0x3598], R66 ;  /* 0x0035984201007387 */ /* 0x0005e80000100a00 */
[----:B-1----:R-:W4:Y:S04]  /*c22a0*/  LDL.LU.64 R64, [R1+0x1140] ;  /* 0x0011400001407983 */ /* 0x002f280000300a00 */
[----:B--2---:R-:W2:Y:S01]  /*c22b0*/  LDL.64 R66, [R1+0x1148] ;  /* 0x0011480001427983 */ /* 0x004ea20000100a00 */
[----:B---3--:R-:W-:Y:S01]  /*c22c0*/  HMMA.1688.F32.TF32 R80, R104, R80, R60 ;  /* 0x000000506850723c */ /* 0x008fe2000008103c */
[----:B------:R-:W-:-:S02]  /*c22d0*/  IMAD.MOV.U32 R60, RZ, RZ, R53 ;  /* 0x000000ffff3c7224 */ /* 0x000fc400078e0035 */
[----:B------:R-:W3:Y:S01]  /*c22e0*/  LDL.LU R53, [R1+0x71e0] ;  /* 0x0071e00001357983 */ /* 0x000ee20000300800 */
[----:B------:R-:W-:Y:S02]  /*c22f0*/  IMAD.MOV.U32 R61, RZ, RZ, R54 ;  /* 0x000000ffff3d7224 */ /* 0x000fe400078e0036 */
[----:B------:R-:W-:-:S13]  /*c2300*/  IMAD.MOV.U32 R62, RZ, RZ, R55 ;  /* 0x000000ffff3e7224 */ /* 0x000fda00078e0037 */
[----:B------:R-:W-:Y:S04]  /*c2310*/  STL.64 [R1+0x3580], R80 ;  /* 0x0035805001007387 */ /* 0x000fe80000100a00 */
[----:B------:R4:W-:Y:S04]  /*c2320*/  STL.64 [R1+0x3588], R82 ;  /* 0x0035885201007387 */ /* 0x0009e80000100a00 */
[----:B------:R-:W3:Y:S04]  /*c2330*/  LDL.LU R54, [R1+0x71dc] ;  /* 0x0071dc0001367983 */ /* 0x000ee80000300800 */
[----:B------:R-:W3:Y:S01]  /*c2340*/  LDL.LU R55, [R1+0x71d8] ;  /* 0x0071d80001377983 */ /* 0x000ee20000300800 */
[----:B------:R-:W-:-:S03]  /*c2350*/  IMAD.MOV.U32 R63, RZ, RZ, R51 ;  /* 0x000000ffff3f7224 */ /* 0x000fc600078e0033 */
[----:B------:R-:W2:Y:S01]  /*c2360*/  LDL.LU R51, [R1+0x71d4] ;  /* 0x0071d40001337983 */ /* 0x000ea20000300800 */
[----:B----4-:R-:W-:Y:S01]  /*c2370*/  HMMA.1688.F32.TF32 R80, R104, R4, R56 ;  /* 0x000000046850723c */ /* 0x010fe20000081038 */
[----:B------:R-:W-:Y:S01]  /*c2380*/  IMAD.MOV.U32 R58, RZ, RZ, R45 ;  /* 0x000000ffff3a7224 */ /* 0x000fe200078e002d */
[----:B------:R-:W-:-:S15]  /*c2390*/  MOV R59, R46 ;  /* 0x0000002e003b7202 */ /* 0x000fde0000000f00 */
[----:B------:R-:W-:Y:S02]  /*c23a0*/  NOP ;  /* 0x0000000000007918 */ /* 0x000fe40000000000 */
[----:B------:R-:W-:Y:S04]  /*c23b0*/  STL.64 [R1+0x3570], R80 ;  /* 0x0035705001007387 */ /* 0x000fe80000100a00 */
[----:B------:R3:W-:Y:S04]  /*c23c0*/  STL.64 [R1+0x3578], R82 ;  /* 0x0035785201007387 */ /* 0x0007e80000100a00 */
[----:B------:R-:W4:Y:S04]  /*c23d0*/  LDL.LU R45, [R1+0x71d0] ;  /* 0x0071d000012d7983 */ /* 0x000f280000300800 */
[----:B------:R-:W4:Y:S01]  /*c23e0*/  LDL.LU R46, [R1+0x71cc] ;  /* 0x0071cc00012e7983 */ /* 0x000f220000300800 */
[----:B---3--:R-:W-:Y:S01]  /*c23f0*/  HMMA.1688.F32.TF32 R80, R104, R108, R52 ;  /* 0x0000006c6850723c */ /* 0x008fe20000081034 */
[----:B------:R-:W-:-:S02]  /*c2400*/  IMAD.MOV.U32 R54, RZ, RZ, R47 ;  /* 0x000000ffff367224 */ /* 0x000fc400078e002f */
[----:B------:R-:W4:-:S15]  /*c2410*/  LDL.LU R47, [R1+0x71c8] ;  /* 0x0071c800012f7983 */ /* 0x000f1e0000300800 */
[----:B------:R-:W-:Y:S01]  /*c2420*/  NOP ;  /* 0x0000000000007918 */ /* 0x000fe20000000000 */
[----:B------:R-:W-:Y:S04]  /*c2430*/  STL.64 [R1+0x3560], R80 ;  /* 0x0035605001007387 */ /* 0x000fe80000100a00 */
[----:B------:R2:W-:Y:S02]  /*c2440*/  STL.64 [R1+0x3568], R82 ;  /* 0x0035685201007387 */ /* 0x0005e40000100a00 */
[----:B--2---:R-:W-:Y:S01]  /*c2450*/  HMMA.1688.F32.TF32 R80, R104, R248, R48 ;  /* 0x000000f86850723c */ /* 0x004fe20000081030 */
[----:B------:R-:W-:Y:S02]  /*c2460*/  IMAD.MOV.U32 R55, RZ, RZ, R42 ;  /* 0x000000ffff377224 */ /* 0x000fe400078e002a */
[----:B------:R-:W2:Y:S01]  /*c2470*/  LDL.LU R42, [R1+0x71c4] ;  /* 0x0071c400012a7983 */ /* 0x000ea20000300800 */
[----:B------:R-:W-:-:S02]  /*c2480*/  IMAD.MOV.U32 R50, RZ, RZ, R43 ;  /* 0x000000ffff327224 */ /* 0x000fc400078e002b */
[----:B------:R-:W-:-:S13]  /*c2490*/  IMAD.MOV.U32 R51, RZ, RZ, R39 ;  /* 0x000000ffff337224 */ /* 0x000fda00078e0027 */
[----:B------:R-:W-:Y:S04]  /*c24a0*/  STL.64 [R1+0x3550], R80 ;  /* 0x0035505001007387 */ /* 0x000fe80000100a00 */
[----:B------:R4:W-:Y:S04]  /*c24b0*/  STL.64 [R1+0x3558], R82 ;  /* 0x0035585201007387 */ /* 0x0009e80000100a00 */
[----:B------:R-:W2:Y:S04]  /*c24c0*/  LDL.LU R43, [R1+0x71c0] ;  /* 0x0071c000012b7983 */ /* 0x000ea80000300800 */
[----:B------:R-:W3:Y:S01]  /*c24d0*/  LDL.LU R39, [R1+0x71bc] ;  /* 0x0071bc0001277983 */ /* 0x000ee20000300800 */
[----:B----4-:R-:W-:Y:S01]  /*c24e0*/  HMMA.1688.F32.TF32 R80, R104, R220, R44 ;  /* 0x000000dc6850723c */ /* 0x010fe2000008102c */
[----:B------:R-:W-:-:S02]  /*c24f0*/  IMAD.MOV.U32 R46, RZ, RZ, R34 ;  /* 0x000000ffff2e7224 */ /* 0x000fc400078e0022 */
[----:B------:R-:W-:-:S15]  /*c2500*/  IMAD.MOV.U32 R47, RZ, RZ, R35 ;  /* 0x000000ffff2f7224 */ /* 0x000fde00078e0023 */
[----:B------:R-:W-:Y:S01]  /*c2510*/  NOP ;  /* 0x0000000000007918 */ /* 0x000fe20000000000 */
[----:B------:R-:W-:Y:S04]  /*c2520*/  STL.64 [R1+0x3540], R80 ;  /* 0x0035405001007387 */ /* 0x000fe80000100a00 */
[----:B------:R2:W-:Y:S04]  /*c2530*/  STL.64 [R1+0x3548], R82 ;  /* 0x0035485201007387 */ /* 0x0005e80000100a00 */
[----:B------:R-:W4:Y:S04]  /*c2540*/  LDL.LU R34, [R1+0x71b8] ;  /* 0x0071b80001227983 */ /* 0x000f280000300800 */
[----:B------:R-:W4:Y:S01]  /*c2550*/  LDL.LU R35, [R1+0x71b4] ;  /* 0x0071b40001237983 */ /* 0x000f220000300800 */
[C---:B--2---:R-:W-:Y:S08]  /*c2560*/  HMMA.1688.F32.TF32 R80, R104.reuse, R216, R40 ;  /* 0x000000d86850723c */ /* 0x044ff00000081028 */
[----:B---3--:R-:W-:Y:S01]  /*c2570*/  HMMA.1688.F32.TF32 R40, R104, R240, R36 ;  /* 0x000000f06828723c */ /* 0x008fe20000081024 */
[----:B------:R-:W-:-:S10]  /*c2580*/  IMAD.MOV.U32 R38, RZ, RZ, R27 ;  /* 0x000000ffff267224 */ /* 0x000fd400078e001b */
[----:B------:R-:W-:Y:S04]  /*c2590*/  STL.64 [R1+0x3530], R80 ;  /* 0x0035305001007387 */ /* 0x000fe80000100a00 */
[----:B------:R-:W-:Y:S04]  /*c25a0*/  STL.64 [R1+0x3538], R82 ;  /* 0x0035385201007387 */ /* 0x000fe80000100a00 */
[----:B------:R-:W-:Y:S04]  /*c25b0*/  STL.64 [R1+0x3520], R40 ;  /* 0x0035202801007387 */ /* 0x000fe80000100a00 */
[----:B------:R1:W-:Y:S04]  /*c25c0*/  STL.64 [R1+0x3528], R42 ;  /* 0x0035282a01007387 */ /* 0x0003e80000100a00 */
[----:B------:R-:W2:Y:S01]  /*c25d0*/  LDL.LU R27, [R1+0x71b0] ;  /* 0x0071b000011b7983 */ /* 0x000ea20000300800 */
[----:B------:R-:W-:Y:S01]  /*c25e0*/  IMAD.MOV.U32 R44, RZ, RZ, R11 ;  /* 0x000000ffff2c7224 */ /* 0x000fe200078e000b */
[----:B------:R-:W-:Y:S01]  /*c25f0*/  MOV R45, R10 ;  /* 0x0000000a002d7202 */ /* 0x000fe20000000f00 */
[----:B------:R-:W-:-:S02]  /*c2600*/  IMAD.MOV.U32 R36, RZ, RZ, R9 ;  /* 0x000000ffff247224 */ /* 0x000fc400078e0009 */
[----:B------:R-:W-:Y:S02]  /*c2610*/  IMAD.MOV.U32 R37, RZ, RZ, R8 ;  /* 0x000000ffff257224 */ /* 0x000fe400078e0008 */
[----:B------:R-:W-:Y:S02]  /*c2620*/  IMAD.MOV.U32 R39, RZ, RZ, R95 ;  /* 0x000000ffff277224 */ /* 0x000fe400078e005f */
[----:B------:R-:W3:Y:S01]  /*c2630*/  LDL.LU R95, [R1+0x71ac] ;  /* 0x0071ac00015f7983 */ /* 0x000ee20000300800 */
[----:B----4-:R-:W-:Y:S01]  /*c2640*/  HMMA.1688.F32.TF32 R8, R104, R244, R32 ;  /* 0x000000f46808723c */ /* 0x010fe20000081020 */
[----:B------:R-:W-:Y:S02]  /*c2650*/  IMAD.MOV.U32 R34, RZ, RZ, R99 ;  /* 0x000000ffff227224 */ /* 0x000fe400078e0063 */
[----:B------:R-:W4:Y:S01]  /*c2660*/  LDL.LU R99, [R1+0x71a8] ;  /* 0x0071a80001637983 */ /* 0x000f220000300800 */
[----:B------:R-:W-:Y:S02]  /*c2670*/  IMAD.MOV.U32 R48, RZ, RZ, R243 ;  /* 0x000000ffff307224 */ /* 0x000fe400078e00f3 */
[----:B------:R-:W-:-:S02]  /*c2680*/  IMAD.MOV.U32 R49, RZ, RZ, R242 ;  /* 0x000000ffff317224 */ /* 0x000fc400078e00f2 */
[----:B-1----:R-:W-:Y:S01]  /*c2690*/  HMMA.1688.F32.TF32 R40, R104, R36, R28 ;  /* 0x000000246828723c */ /* 0x002fe2000008101c */
[----:B------:R-:W-:Y:S02]  /*c26a0*/  IMAD.MOV.U32 R56, RZ, RZ, R247 ;  /* 0x000000ffff387224 */ /* 0x000fe400078e00f7 */
[----:B------:R-:W-:-:S08]  /*c26b0*/  IMAD.MOV.U32 R57, RZ, RZ, R246 ;  /* 0x000000ffff397224 */ /* 0x000fd000078e00f6 */
[----:B------:R-:W-:Y:S04]  /*c26c0*/  STL.64 [R1+0x3510], R8 ;  /* 0x0035100801007387 */ /* 0x000fe80000100a00 */
[----:B------:R1:W-:Y:S04]  /*c26d0*/  STL.64 [R1+0x3518], R10 ;  /* 0x0035180a01007387 */ /* 0x0003e80000100a00 */
[----:B------:R-:W4:Y:S01]  /*c26e0*/  LDL R35, [R1+0xf5c] ;  /* 0x000f5c0001237983 */ /* 0x000f220000100800 */
[C---:B-1----:R-:W-:Y:S03]  /*c26f0*/  HMMA.1688.F32.TF32 R8, R104.reuse, R48, R20 ;  /* 0x000000306808723c */ /* 0x042fe60000081014 */
[----:B------:R-:W-:Y:S05]  /*c2700*/  STL.64 [R1+0x3500], R40 ;  /* 0x0035002801007387 */ /* 0x000fea0000100a00 */
[C---:B--2---:R-:W-:Y:S01]  /*c2710*/  HMMA.1688.F32.TF32 R28, R104.reuse, R44, R24 ;  /* 0x0000002c681c723c */ /* 0x044fe20000081018 */
[----:B------:R-:W-:Y:S07]  /*c2720*/  STL.64 [R1+0x3508], R42 ;  /* 0x0035082a01007387 */ /* 0x000fee0000100a00 */
[----:B---3--:R-:W-:Y:S08]  /*c2730*/  HMMA.1688.F32.TF32 R24, R104, R56, R92 ;  /* 0x000000386818723c */ /* 0x008ff0000008105c */
[----:B------:R-:W-:Y:S03]  /*c2740*/  HMMA.1688.F32.TF32 R236, R16, R70, R236 ;  /* 0x0000004610ec723c */ /* 0x000fe600000810ec */
[----:B------:R-:W-:Y:S04]  /*c2750*/  STL.64 [R1+0x34f0], R28 ;  /* 0x0034f01c01007387 */ /* 0x000fe80000100a00 */
[----:B------:R-:W-:Y:S04]  /*c2760*/  STL.64 [R1+0x34f8], R30 ;  /* 0x0034f81e01007387 */ /* 0x000fe80000100a00 */
[----:B------:R-:W-:Y:S04]  /*c2770*/  STL.64 [R1+0x34e0], R8 ;  /* 0x0034e00801007387 */ /* 0x000fe80000100a00 */
[----:B------:R1:W-:Y:S02]  /*c2780*/  STL.64 [R1+0x34e8], R10 ;  /* 0x0034e80a01007387 */ /* 0x0003e40000100a00 */
[C---:B-1----:R-:W-:Y:S02]  /*c2790*/  HMMA.1688.F32.TF32 R8, R104.reuse, R64, R100 ;  /* 0x000000406808723c */ /* 0x042fe40000081064 */
[----:B------:R-:W-:Y:S04]  /*c27a0*/  STL.64 [R1+0x34d0], R24 ;  /* 0x0034d01801007387 */ /* 0x000fe80000100a00 */
[----:B------:R-:W-:Y:S01]  /*c27b0*/  STL.64 [R1+0x34d8], R26 ;  /* 0x0034d81a01007387 */ /* 0x000fe20000100a00 */
[----:B------:R-:W-:Y:S01]  /*c27c0*/  MOV R94, R235 ;  /* 0x000000eb005e7202 */ /* 0x000fe20000000f00 */
[----:B----4-:R-:W-:-:S15]  /*c27d0*/  HMMA.1688.F32.TF32 R20, R104, R60, R96 ;  /* 0x0000003c6814723c */ /* 0x010fde0000081060 */
[----:B------:R-:W-:-:S04]  /*c27e0*/  NOP ;  /* 0x0000000000007918 */ /* 0x000fc80000000000 */
[----:B------:R-:W-:Y:S04]  /*c27f0*/  STL.64 [R1+0x34c0], R20 ;  /* 0x0034c01401007387 */ /* 0x000fe80000100a00 */
[----:B------:R-:W-:Y:S04]  /*c2800*/  STL.64 [R1+0x34c8], R22 ;  /* 0x0034c81601007387 */ /* 0x000fe80000100a00 */
[----:B------:R1:W-:Y:S04]  /*c2810*/  STL.64 [R1+0x6d28], R238 ;  /* 0x006d28ee01007387 */ /* 0x0003e80000100a00 */
[----:B------:R-:W-:Y:S04]  /*c2820*/  STL.64 [R1+0x34b0], R8 ;  /* 0x0034b00801007387 */ /* 0x000fe80000100a00 */
[----:B------:R-:W-:Y:S04]  /*c2830*/  STL.64 [R1+0x34b8], R10 ;  /* 0x0034b80a01007387 */ /* 0x000fe80000100a00 */
[----:B------:R-:W-:Y:S04]  /*c2840*/  STL.64 [R1+0x6d20], R236 ;  /* 0x006d20ec01007387 */ /* 0x000fe80000100a00 */
[----:B-1----:R-:W2:Y:S04]  /*c2850*/  LDL R238, [R1+0xf88] ;  /* 0x000f880001ee7983 */ /* 0x002ea80000100800 */
[----:B------:R-:W2:Y:S04]  /*c2860*/  LDL R239, [R1+0xf8c] ;  /* 0x000f8c0001ef7983 */ /* 0x000ea80000100800 */
[----:B------:R-:W3:Y:S01]  /*c2870*/  LDL.LU R235, [R1+0x71a4] ;  /* 0x0071a40001eb7983 */ /* 0x000ee20000300800 */
[----:B------:R-:W-:-:S02]  /*c2880*/  IMAD.MOV.U32 R95, RZ, RZ, R229 ;  /* 0x000000ffff5f7224 */ /* 0x000fc400078e00e5 */
[----:B------:R-:W-:Y:S01]  /*c2890*/  IMAD.MOV.U32 R102, RZ, RZ, R230 ;  /* 0x000000ffff667224 */ /* 0x000fe200078e00e6 */
[----:B------:R-:W4:Y:S04]  /*c28a0*/  LDL.LU R229, [R1+0x71a0] ;  /* 0x0071a00001e57983 */ /* 0x000f280000300800 */
[----:B------:R-:W4:Y:S01]  /*c28b0*/  LDL.LU R230, [R1+0x719c] ;  /* 0x00719c0001e67983 */ /* 0x000f220000300800 */
[----:B------:R-:W-:Y:S02]  /*c28c0*/  IMAD.MOV.U32 R103, RZ, RZ, R231 ;  /* 0x000000ffff677224 */ /* 0x000fe400078e00e7 */
[----:B------:R-:W-:Y:S01]  /*c28d0*/  IMAD.MOV.U32 R26, RZ, RZ, R226 ;  /* 0x000000ffff1a7224 */ /* 0x000fe200078e00e2 */
[----:B------:R-:W4:Y:S04]  /*c28e0*/  LDL.LU R231, [R1+0x7198] ;  /* 0x0071980001e77983 */ /* 0x000f280000300800 */
[----:B------:R-:W2:Y:S01]  /*c28f0*/  LDL.LU R226, [R1+0x7194] ;  /* 0x0071940001e27983 */ /* 0x000ea20000300800 */
[----:B------:R-:W-:-:S03]  /*c2900*/  IMAD.MOV.U32 R27, RZ, RZ, R227 ;  /* 0x000000ffff1b7224 */ /* 0x000fc600078e00e3 */
[----:B------:R-:W2:Y:S01]  /*c2910*/  LDL.LU R227, [R1+0x7190] ;  /* 0x0071900001e37983 */ /* 0x000ea20000300800 */
[----:B---3--:R-:W-:-:S15]  /*c2920*/  HMMA.1688.F32.TF32 R232, R16, R78, R232 ;  /* 0x0000004e10e8723c */ /* 0x008fde00000810e8 */
[----:B------:R-:W-:-:S04]  /*c2930*/  NOP ;  /* 0x0000000000007918 */ /* 0x000fc80000000000 */
[----:B------:R1:W-:Y:S04]  /*c2940*/  STL.64 [R1+0x6d98], R234 ;  /* 0x006d98ea01007387 */ /* 0x0003e80000100a00 */
[----:B------:R-:W-:Y:S01]  /*c2950*/  STL.64 [R1+0x6d90], R232 ;  /* 0x006d90e801007387 */ /* 0x000fe20000100a00 */
[----:B-1----:R-:W-:Y:S02]  /*c2960*/  IMAD.MOV.U32 R234, RZ, RZ, R90 ;  /* 0x000000ffffea7224 */ /* 0x002fe400078e005a */
[----:B------:R-:W-:Y:S01]  /*c2970*/  IMAD.MOV.U32 R235, RZ, RZ, R91 ;  /* 0x000000ffffeb7224 */ /* 0x000fe200078e005b */
[----:B------:R-:W3:Y:S04]  /*c2980*/  LDL.LU R90, [R1+0x718c] ;  /* 0x00718c00015a7983 */ /* 0x000ee80000300800 */
[----:B------:R-:W3:Y:S01]  /*c2990*/  LDL.LU R91, [R1+0x7188] ;  /* 0x00718800015b7983 */ /* 0x000ee20000300800 */
[C---:B----4-:R-:W-:Y:S08]  /*c29a0*/  HMMA.1688.F32.TF32 R228, R16.reuse, R86, R228 ;  /* 0x0000005610e4723c */ /* 0x050ff000000810e4 */
[C---:B--2---:R-:W-:Y:S08]  /*c29b0*/  HMMA.1688.F32.TF32 R224, R16.reuse, R74, R224 ;  /* 0x0000004a10e0723c */ /* 0x044ff000000810e0 */
[C---:B------:R-:W-:Y:S08]  /*c29c0*/  HMMA.1688.F32.TF32 R216, R16.reuse, R34, R12 ;  /* 0x0000002210d8723c */ /* 0x040ff0000008100c */
[C---:B------:R-:W-:Y:S08]  /*c29d0*/  HMMA.1688.F32.TF32 R212, R16.reuse, R238, R212 ;  /* 0x000000ee10d4723c */ /* 0x040ff000000810d4 */
[C---:B------:R-:W-:Y:S01]  /*c29e0*/  HMMA.1688.F32.TF32 R208, R16.reuse, R202, R208 ;  /* 0x000000ca10d0723c */ /* 0x040fe200000810d0 */
[----:B------:R-:W-:Y:S01]  /*c29f0*/  MOV R5, R202 ;  /* 0x000000ca00057202 */ /* 0x000fe20000000f00 */
[----:B------:R-:W-:Y:S01]  /*c2a00*/  IMAD.MOV.U32 R4, RZ, RZ, R203 ;  /* 0x000000ffff047224 */ /* 0x000fe200078e00cb */
[----:B------:R-:W-:Y:S04]  /*c2a10*/  STL.64 [R1+0x6da8], R230 ;  /* 0x006da8e601007387 */ /* 0x000fe80000100a00 */
[----:B------:R-:W-:Y:S04]  /*c2a20*/  STL.64 [R1+0x6da0], R228 ;  /* 0x006da0e401007387 */ /* 0x000fe80000100a00 */
[----:B------:R1:W-:Y:S04]  /*c2a30*/  STL.64 [R1+0x6db8], R226 ;  /* 0x006db8e201007387 */ /* 0x0003e80000100a00 */
[----:B------:R-:W-:Y:S04]  /*c2a40*/  STL.64 [R1+0x6db0], R224 ;  /* 0x006db0e001007387 */ /* 0x000fe80000100a00 */
[----:B-1----:R-:W2:Y:S04]  /*c2a50*/  LDL R226, [R1+0x1068] ;  /* 0x0010680001e27983 */ /* 0x002ea80000100800 */
[----:B------:R-:W2:Y:S01]  /*c2a60*/  LDL R227, [R1+0x106c] ;  /* 0x00106c0001e37983 */ /* 0x000ea20000100800 */
[----:B------:R-:W-:Y:S01]  /*c2a70*/  HMMA.1688.F32.TF32 R204, R16, R198, R204 ;  /* 0x000000c610cc723c */ /* 0x000fe200000810cc */
[----:B------:R-:W-:-:S02]  /*c2a80*/  IMAD.MOV.U32 R9, RZ, RZ, R198 ;  /* 0x000000ffff097224 */ /* 0x000fc400078e00c6 */
[----:B------:R-:W-:-:S05]  /*c2a90*/  IMAD.MOV.U32 R8, RZ, RZ, R199 ;  /* 0x000000ffff087224 */ /* 0x000fca00078e00c7 */
[----:B---3--:R-:W-:-:S15]  /*c2aa0*/  HMMA.1688.F32.TF32 R220, R16, R54, R88 ;  /* 0x0000003610dc723c */ /* 0x008fde0000081058 */
[----:B------:R-:W-:-:S04]  /*c2ab0*/  NOP ;  /* 0x0000000000007918 */ /* 0x000fc80000000000 */
[----:B------:R-:W-:Y:S04]  /*c2ac0*/  STL.64 [R1+0x6dc8], R222 ;  /* 0x006dc8de01007387 */ /* 0x000fe80000100a00 */
[----:B------:R-:W-:Y:S04]  /*c2ad0*/  STL.64 [R1+0x6dc0], R220 ;  /* 0x006dc0dc01007387 */ /* 0x000fe80000100a00 */
[----:B------:R-:W3:Y:S04]  /*c2ae0*/  LDL R90, [R1+0x10b8] ;  /* 0x0010b800015a7983 */ /* 0x000ee80000100800 */
[----:B------:R-:W3:Y:S04]  /*c2af0*/  LDL R91, [R1+0x10bc] ;  /* 0x0010bc00015b7983 */ /* 0x000ee80000100800 */
[----:B------:R1:W-:Y:S04]  /*c2b00*/  STL.64 [R1+0x6dd8], R218 ;  /* 0x006dd8da01007387 */ /* 0x0003e80000100a00 */
[----:B------:R-:W-:Y:S04]  /*c2b10*/  STL.64 [R1+0x6dd0], R216 ;  /* 0x006dd0d801007387 */ /* 0x000fe80000100a00 */
[----:B-1----:R-:W4:Y:S04]  /*c2b20*/  LDL R218, [R1+0x1058] ;  /* 0x0010580001da7983 */ /* 0x002f280000100800 */
[----:B------:R-:W4:Y:S04]  /*c2b30*/  LDL R219, [R1+0x105c] ;  /* 0x00105c0001db7983 */ /* 0x000f280000100800 */
[----:B------:R-:W-:Y:S04]  /*c2b40*/  STL.64 [R1+0x6de8], R214 ;  /* 0x006de8d601007387 */ /* 0x000fe80000100a00 */
[----:B------:R-:W-:Y:S04]  /*c2b50*/  STL.64 [R1+0x6de0], R212 ;  /* 0x006de0d401007387 */ /* 0x000fe80000100a00 */
[----:B------:R-:W2:Y:S04]  /*c2b60*/  LDL.LU.64 R202, [R1+0x7180] ;  /* 0x0071800001ca7983 */ /* 0x000ea80000300a00 */
[----:B------:R-:W2:Y:S04]  /*c2b70*/  LDL.LU.64 R200, [R1+0x7178] ;  /* 0x0071780001c87983 */ /* 0x000ea80000300a00 */
[----:B------:R1:W-:Y:S04]  /*c2b80*/  STL.64 [R1+0x6df8], R210 ;  /* 0x006df8d201007387 */ /* 0x0003e80000100a00 */
[----:B------:R-:W-:Y:S04]  /*c2b90*/  STL.64 [R1+0x6df0], R208 ;  /* 0x006df0d001007387 */ /* 0x000fe80000100a00 */
[----:B-1----:R-:W3:Y:S04]  /*c2ba0*/  LDL R210, [R1+0x1048] ;  /* 0x0010480001d27983 */ /* 0x002ee80000100800 */
[----:B------:R-:W3:Y:S04]  /*c2bb0*/  LDL R211, [R1+0x104c] ;  /* 0x00104c0001d37983 */ /* 0x000ee80000100800 */
[----:B------:R-:W3:Y:S04]  /*c2bc0*/  LDL.LU.64 R198, [R1+0x7170] ;  /* 0x0071700001c67983 */ /* 0x000ee80000300a00 */
[----:B------:R-:W3:Y:S04]  /*c2bd0*/  LDL.LU.64 R196, [R1+0x7168] ;  /* 0x0071680001c47983 */ /* 0x000ee80000300a00 */
[----:B------:R-:W-:Y:S04]  /*c2be0*/  STL.64 [R1+0x6e08], R206 ;  /* 0x006e08ce01007387 */ /* 0x000fe80000100a00 */
[----:B------:R-:W-:Y:S01]  /*c2bf0*/  STL.64 [R1+0x6e00], R204 ;  /* 0x006e00cc01007387 */ /* 0x000fe20000100a00 */
[----:B------:R-:W-:-:S02]  /*c2c00*/  IMAD.MOV.U32 R11, RZ, RZ, R194 ;  /* 0x000000ffff0b7224 */ /* 0x000fc400078e00c2 */
[----:B------:R-:W-:Y:S02]  /*c2c10*/  IMAD.MOV.U32 R10, RZ, RZ, R195 ;  /* 0x000000ffff0a7224 */ /* 0x000fe400078e00c3 */
[----:B------:R-:W-:Y:S02]  /*c2c20*/  IMAD.MOV.U32 R21, RZ, RZ, R190 ;  /* 0x000000ffff157224 */ /* 0x000fe400078e00be */
[----:B------:R-:W-:Y:S01]  /*c2c30*/  IMAD.MOV.U32 R20, RZ, RZ, R191 ;  /* 0x000000ffff147224 */ /* 0x000fe200078e00bf */
[C---:B--2---:R-:W-:Y:S01]  /*c2c40*/  HMMA.1688.F32.TF32 R200, R16.reuse, R194, R200 ;  /* 0x000000c210c8723c */ /* 0x044fe200000810c8 */
[----:B------:R-:W2:Y:S04]  /*c2c50*/  LDL.LU.64 R194, [R1+0x7160] ;  /* 0x0071600001c27983 */ /* 0x000ea80000300a00 */
[----:B------:R-:W2:Y:S03]  /*c2c60*/  LDL.LU.64 R192, [R1+0x7158] ;  /* 0x0071580001c07983 */ /* 0x000ea60000300a00 */
[----:B---3--:R-:W-:Y:S11]  /*c2c70*/  HMMA.1688.F32.TF32 R196, R16, R190, R196 ;  /* 0x000000be10c4723c */ /* 0x008ff600000810c4 */
        /* <DEDUP_REMOVED lines=8> */
[----:B------:R-:W-:Y:S01]  /*c2d00*/  MOV R23, R186 ;  /* 0x000000ba00177202 */ /* 0x000fe20000000f00 */
[----:B------:R-:W-:-:S02]  /*c2d10*/  IMAD.MOV.U32 R22, RZ, RZ, R187 ;  /* 0x000000ffff167224 */ /* 0x000fc400078e00bb */
[----:B------:R-:W-:Y:S02]  /*c2d20*/  IMAD.MOV.U32 R25, RZ, RZ, R178 ;  /* 0x000000ffff197224 */ /* 0x000fe400078e00b2 */
[----:B------:R-:W-:Y:S01]  /*c2d30*/  IMAD.MOV.U32 R24, RZ, RZ, R179 ;  /* 0x000000ffff187224 */ /* 0x000fe200078e00b3 */
[----:B--2---:R-:W-:Y:S01]  /*c2d40*/  HMMA.1688.F32.TF32 R192, R16, R186, R192 ;  /* 0x000000ba10c0723c */ /* 0x004fe200000810c0 */
[----:B------:R-:W2:Y:S04]  /*c2d50*/  LDL.LU.64 R186, [R1+0x7140] ;  /* 0x0071400001ba7983 */ /* 0x000ea80000300a00 */
[----:B------:R-:W2:-:S14]  /*c2d60*/  LDL.LU.64 R184, [R1+0x7138] ;  /* 0x0071380001b87983 */ /* 0x000e9c0000300a00 */
[----:B------:R1:W-:Y:S04]  /*c2d70*/  STL.64 [R1+0x6e38], R194 ;  /* 0x006e38c201007387 */ /* 0x0003e80000100a00 */
[----:B------:R-:W-:Y:S04]  /*c2d80*/  STL.64 [R1+0x6e30], R192 ;  /* 0x006e30c001007387 */ /* 0x000fe80000100a00 */
[----:B-1----:R-:W2:Y:S04]  /*c2d90*/  LDL R194, [R1+0x1028] ;  /* 0x0010280001c27983 */ /* 0x002ea80000100800 */
[----:B------:R-:W2:Y:S01]  /*c2da0*/  LDL R195, [R1+0x102c] ;  /* 0x00102c0001c37983 */ /* 0x000ea20000100800 */
[C---:B---3--:R-:W-:Y:S03]  /*c2db0*/  HMMA.1688.F32.TF32 R188, R16.reuse, R178, R188 ;  /* 0x000000b210bc723c */ /* 0x048fe600000810bc */
[----:B------:R-:W3:Y:S04]  /*c2dc0*/  LDL.LU.64 R178, [R1+0x7130] ;  /* 0x0071300001b27983 */ /* 0x000ee80000300a00 */
[----:B------:R-:W3:Y:S01]  /*c2dd0*/  LDL.LU.64 R176, [R1+0x7128] ;  /* 0x0071280001b07983 */ /* 0x000ee20000300a00 */
[C---:B------:R-:W-:Y:S08]  /*c2de0*/  HMMA.1688.F32.TF32 R180, R16.reuse, R202, R180 ;  /* 0x000000ca10b4723c */ /* 0x040ff000000810b4 */
[C---:B----4-:R-:W-:Y:S08]  /*c2df0*/  HMMA.1688.F32.TF32 R172, R16.reuse, R218, R172 ;  /* 0x000000da10ac723c */ /* 0x050ff000000810ac */
[C---:B------:R-:W-:Y:S08]  /*c2e00*/  HMMA.1688.F32.TF32 R168, R16.reuse, R226, R168 ;  /* 0x000000e210a8723c */ /* 0x040ff000000810a8 */
[C---:B------:R-:W-:Y:S08]  /*c2e10*/  HMMA.1688.F32.TF32 R164, R16.reuse, R234, R164 ;  /* 0x000000ea10a4723c */ /* 0x040ff000000810a4 */
[C---:B------:R-:W-:Y:S08]  /*c2e20*/  HMMA.1688.F32.TF32 R160, R16.reuse, R6, R160 ;  /* 0x0000000610a0723c */ /* 0x040ff000000810a0 */
[C---:B------:R-:W-:Y:S08]  /*c2e30*/  HMMA.1688.F32.TF32 R156, R16.reuse, R110, R156 ;  /* 0x0000006e109c723c */ /* 0x040ff0000008109c */
[C---:B------:R-:W-:Y:S08]  /*c2e40*/  HMMA.1688.F32.TF32 R152, R16.reuse, R250, R152 ;  /* 0x000000fa1098723c */ /* 0x040ff00000081098 */
[C---:B------:R-:W-:Y:S08]  /*c2e50*/  HMMA.1688.F32.TF32 R148, R16.reuse, R90, R148 ;  /* 0x0000005a1094723c */ /* 0x040ff00000081094 */
[----:B------:R-:W-:Y:S01]  /*c2e60*/  HMMA.1688.F32.TF32 R144, R16, R102, R144 ;  /* 0x000000661090723c */ /* 0x000fe20000081090 */
[----:B------:R-:W-:Y:S04]  /*c2e70*/  STL.64 [R1+0x6e48], R190 ;  /* 0x006e48be01007387 */ /* 0x000fe80000100a00 */
[----:B------:R-:W-:Y:S01]  /*c2e80*/  STL.64 [R1+0x6e40], R188 ;  /* 0x006e40bc01007387 */ /* 0x000fe20000100a00 */
[----:B------:R-:W-:Y:S01]  /*c2e90*/  MOV R244, R124 ;  /* 0x0000007c00f47202 */ /* 0x000fe20000000f00 */
[----:B------:R-:W-:-:S02]  /*c2ea0*/  IMAD.MOV.U32 R245, RZ, RZ, R125 ;  /* 0x000000fffff57224 */ /* 0x000fc400078e007d */
[----:B------:R-:W-:Y:S02]  /*c2eb0*/  IMAD.MOV.U32 R246, RZ, RZ, R126 ;  /* 0x000000fffff67224 */ /* 0x000fe400078e007e */
[----:B------:R-:W-:Y:S01]  /*c2ec0*/  IMAD.MOV.U32 R247, RZ, RZ, R140 ;  /* 0x000000fffff77224 */ /* 0x000fe200078e008c */
[C---:B--2---:R-:W-:Y:S08]  /*c2ed0*/  HMMA.1688.F32.TF32 R184, R16.reuse, R194, R184 ;  /* 0x000000c210b8723c */ /* 0x044ff000000810b8 */
[----:B---3--:R-:W-:Y:S11]  /*c2ee0*/  HMMA.1688.F32.TF32 R176, R16, R210, R176 ;  /* 0x000000d210b0723c */ /* 0x008ff600000810b0 */
        /* <DEDUP_REMOVED lines=18> */
[----:B------:R-:W-:Y:S04]  /*c3010*/  STL.64 [R1+0x6ee8], R150 ;  /* 0x006ee89601007387 */ /* 0x000fe80000100a00 */
[----:B------:R2:W-:Y:S04]  /*c3020*/  STL.64 [R1+0x6ee0], R148 ;  /* 0x006ee09401007387 */ /* 0x0005e80000100a00 */
[----:B------:R-:W-:Y:S04]  /*c3030*/  STL.64 [R1+0x6ef8], R146 ;  /* 0x006ef89201007387 */ /* 0x000fe80000100a00 */
[----:B------:R-:W-:Y:S04]  /*c3040*/  STL.64 [R1+0x6ef0], R144 ;  /* 0x006ef09001007387 */ /* 0x000fe80000100a00 */
[----:B------:R-:W3:Y:S04]  /*c3050*/  LDL.LU R124, [R1+0x7124] ;  /* 0x00712400017c7983 */ /* 0x000ee80000300800 */
[----:B------:R-:W4:Y:S04]  /*c3060*/  LDL.LU R125, [R1+0x7120] ;  /* 0x00712000017d7983 */ /* 0x000f280000300800 */
[----:B------:R-:W2:Y:S04]  /*c3070*/  LDL.LU R126, [R1+0x711c] ;  /* 0x00711c00017e7983 */ /* 0x000ea80000300800 */
[----:B------:R-:W2:Y:S01]  /*c3080*/  LDL.LU R140, [R1+0x7118] ;  /* 0x00711800018c7983 */ /* 0x000ea20000300800 */
[----:B-1----:R-:W-:-:S02]  /*c3090*/  IMAD.MOV.U32 R155, RZ, RZ, R8 ;  /* 0x000000ffff9b7224 */ /* 0x002fc400078e0008 */
[----:B------:R-:W-:Y:S02]  /*c30a0*/  IMAD.MOV.U32 R8, RZ, RZ, R141 ;  /* 0x000000ffff087224 */ /* 0x000fe400078e008d */
[----:B------:R-:W-:Y:S02]  /*c30b0*/  IMAD.MOV.U32 R154, RZ, RZ, R9 ;  /* 0x000000ffff9a7224 */ /* 0x000fe400078e0009 */
[----:B------:R-:W-:Y:S01]  /*c30c0*/  IMAD.MOV.U32 R163, RZ, RZ, R10 ;  /* 0x000000ffffa37224 */ /* 0x000fe200078e000a */
[----:B------:R-:W2:Y:S01]  /*c30d0*/  LDL.LU R141, [R1+0x7114] ;  /* 0x00711400018d7983 */ /* 0x000ea20000300800 */
[----:B------:R-:W-:Y:S02]  /*c30e0*/  IMAD.MOV.U32 R9, RZ, RZ, R142 ;  /* 0x000000ffff097224 */ /* 0x000fe400078e008e */
[----:B------:R-:W-:Y:S01]  /*c30f0*/  IMAD.MOV.U32 R162, RZ, RZ, R11 ;  /* 0x000000ffffa27224 */ /* 0x000fe200078e000b */
[----:B------:R-:W2:Y:S01]  /*c3100*/  LDL.LU R142, [R1+0x7110] ;  /* 0x00711000018e7983 */ /* 0x000ea20000300800 */
[----:B------:R-:W-:-:S02]  /*c3110*/  IMAD.MOV.U32 R10, RZ, RZ, R143 ;  /* 0x000000ffff0a7224 */ /* 0x000fc400078e008f */
[----:B------:R-:W-:Y:S01]  /*c3120*/  IMAD.MOV.U32 R11, RZ, RZ, R127 ;  /* 0x000000ffff0b7224 */ /* 0x000fe200078e007f */
[----:B------:R-:W2:Y:S04]  /*c3130*/  LDL.LU R143, [R1+0x710c] ;  /* 0x00710c00018f7983 */ /* 0x000ea80000300800 */
[----:B------:R-:W2:Y:S01]  /*c3140*/  LDL.LU R127, [R1+0x7108] ;  /* 0x00710800017f7983 */ /* 0x000ea20000300800 */
[----:B------:R-:W-:Y:S01]  /*c3150*/  MOV R240, R136 ;  /* 0x0000008800f07202 */ /* 0x000fe20000000f00 */
[----:B------:R-:W-:Y:S02]  /*c3160*/  IMAD.MOV.U32 R241, RZ, RZ, R137 ;  /* 0x000000fffff17224 */ /* 0x000fe400078e0089 */
[----:B------:R-:W2:Y:S04]  /*c3170*/  LDL.LU R136, [R1+0x7104] ;  /* 0x0071040001887983 */ /* 0x000ea80000300800 */
[----:B------:R-:W2:Y:S01]  /*c3180*/  LDL.LU R137, [R1+0x7100] ;  /* 0x0071000001897983 */ /* 0x000ea20000300800 */
[----:B------:R-:W-:-:S02]  /*c3190*/  IMAD.MOV.U32 R242, RZ, RZ, R138 ;  /* 0x000000fffff27224 */ /* 0x000fc400078e008a */
[----:B------:R-:W-:Y:S01]  /*c31a0*/  IMAD.MOV.U32 R243, RZ, RZ, R139 ;  /* 0x000000fffff37224 */ /* 0x000fe200078e008b */
[----:B------:R-:W2:Y:S04]  /*c31b0*/  LDL.LU R138, [R1+0x70fc] ;  /* 0x0070fc00018a7983 */ /* 0x000ea80000300800 */
[----:B------:R-:W2:Y:S01]  /*c31c0*/  LDL.LU R139, [R1+0x70f8] ;  /* 0x0070f800018b7983 */ /* 0x000ea20000300800 */
[----:B------:R-:W-:Y:S02]  /*c31d0*/  IMAD.MOV.U32 R40, RZ, RZ, R132 ;  /* 0x000000ffff287224 */ /* 0x000fe400078e0084 */
[----:B------:R-:W-:Y:S01]  /*c31e0*/  IMAD.MOV.U32 R41, RZ, RZ, R133 ;  /* 0x000000ffff297224 */ /* 0x000fe200078e0085 */
[----:B------:R-:W2:Y:S04]  /*c31f0*/  LDL.LU R132, [R1+0x70f4] ;  /* 0x0070f40001847983 */ /* 0x000ea80000300800 */
        /* <DEDUP_REMOVED lines=11> */
[----:B------:R-:W2:Y:S01]  /*c32b0*/  LDL.LU R130, [R1+0x70dc] ;  /* 0x0070dc0001827983 */ /* 0x000ea20000300800 */
[----:B------:R-:W-:Y:S01]  /*c32c0*/  IMAD.MOV.U32 R31, RZ, RZ, R131 ;  /* 0x000000ffff1f7224 */ /* 0x000fe200078e0083 */
[----:B------:R-:W-:Y:S02]  /*c32d0*/  MOV R170, R21 ;  /* 0x0000001500aa7202 */ /* 0x000fe40000000f00 */
[----:B------:R-:W2:Y:S01]  /*c32e0*/  LDL.LU R131, [R1+0x70d8] ;  /* 0x0070d80001837983 */ /* 0x000ea20000300800 */
[----:B------:R-:W-:Y:S02]  /*c32f0*/  IMAD.MOV.U32 R20, RZ, RZ, R115 ;  /* 0x000000ffff147224 */ /* 0x000fe400078e0073 */
[----:B------:R-:W-:Y:S01]  /*c3300*/  IMAD.MOV.U32 R179, RZ, RZ, R22 ;  /* 0x000000ffffb37224 */ /* 0x000fe200078e0016 */
[----:B------:R-:W2:Y:S01]  /*c3310*/  LDL.LU R115, [R1+0x70d4] ;  /* 0x0070d40001737983 */ /* 0x000ea20000300800 */
[----:B------:R-:W-:-:S02]  /*c3320*/  IMAD.MOV.U32 R21, RZ, RZ, R114 ;  /* 0x000000ffff157224 */ /* 0x000fc400078e0072 */
[----:B------:R-:W-:Y:S01]  /*c3330*/  IMAD.MOV.U32 R178, RZ, RZ, R23 ;  /* 0x000000ffffb27224 */ /* 0x000fe200078e0017 */
[----:B------:R-:W2:Y:S01]  /*c3340*/  LDL.LU R114, [R1+0x70d0] ;  /* 0x0070d00001727983 */ /* 0x000ea20000300800 */
[----:B------:R-:W-:Y:S02]  /*c3350*/  IMAD.MOV.U32 R22, RZ, RZ, R113 ;  /* 0x000000ffff167224 */ /* 0x000fe400078e0071 */
[----:B------:R-:W-:Y:S01]  /*c3360*/  IMAD.MOV.U32 R23, RZ, RZ, R112 ;  /* 0x000000ffff177224 */ /* 0x000fe200078e0070 */
[----:B------:R-:W2:Y:S04]  /*c3370*/  LDL.LU R113, [R1+0x70cc] ;  /* 0x0070cc0001717983 */ /* 0x000ea80000300800 */
[----:B------:R-:W2:Y:S01]  /*c3380*/  LDL.LU R112, [R1+0x70c8] ;  /* 0x0070c80001707983 */ /* 0x000ea20000300800 */
[----:B------:R-:W-:Y:S01]  /*c3390*/  MOV R96, R119 ;  /* 0x0000007700607202 */ /* 0x000fe20000000f00 */
[----:B------:R-:W-:-:S02]  /*c33a0*/  IMAD.MOV.U32 R97, RZ, RZ, R118 ;  /* 0x000000ffff617224 */ /* 0x000fc400078e0076 */
        /* <DEDUP_REMOVED lines=14> */
[----:B---3--:R-:W-:-:S02]  /*c3490*/  IMAD.MOV.U32 R231, RZ, RZ, R124 ;  /* 0x000000ffffe77224 */ /* 0x008fc400078e007c */
[----:B----4-:R-:W-:Y:S02]  /*c34a0*/  IMAD.MOV.U32 R230, RZ, RZ, R125 ;  /* 0x000000ffffe67224 */ /* 0x010fe400078e007d */
[----:B--2---:R-:W-:Y:S01]  /*c34b0*/  IMAD.MOV.U32 R229, RZ, RZ, R126 ;  /* 0x000000ffffe57224 */ /* 0x004fe200078e007e */
        /* <DEDUP_REMOVED lines=11> */
[----:B------:R-:W4:Y:S04]  /*c3570*/  LDL.LU R142, [R1+0x708c] ;  /* 0x00708c00018e7983 */ /* 0x000f280000300800 */
[----:B------:R-:W4:Y:S01]  /*c3580*/  LDL.LU R141, [R1+0x7088] ;  /* 0x00708800018d7983 */ /* 0x000f220000300800 */
[----:B------:R-:W-:Y:S01]  /*c3590*/  IMAD.MOV.U32 R213, RZ, RZ, R138 ;  /* 0x000000ffffd57224 */ /* 0x000fe200078e008a */
[----:B------:R-:W-:Y:S01]  /*c35a0*/  MOV R212, R139 ;  /* 0x0000008b00d47202 */ /* 0x000fe20000000f00 */
[----:B------:R-:W-:Y:S01]  /*c35b0*/  IMAD.MOV.U32 R214, RZ, RZ, R137 ;  /* 0x000000ffffd67224 */ /* 0x000fe200078e0089 */
[----:B------:R-:W4:Y:S04]  /*c35c0*/  LDL.LU R139, [R1+0x7084] ;  /* 0x00708400018b7983 */ /* 0x000f280000300800 */
[----:B------:R-:W4:Y:S04]  /*c35d0*/  LDL.LU R138, [R1+0x7080] ;  /* 0x00708000018a7983 */ /* 0x000f280000300800 */
[----:B------:R-:W4:Y:S01]  /*c35e0*/  LDL.LU R137, [R1+0x707c] ;  /* 0x00707c0001897983 */ /* 0x000f220000300800 */
[----:B------:R-:W-:-:S03]  /*c35f0*/  IMAD.MOV.U32 R215, RZ, RZ, R136 ;  /* 0x000000ffffd77224 */ /* 0x000fc600078e0088 */
[----:B------:R-:W4:Y:S01]  /*c3600*/  LDL.LU R136, [R1+0x7078] ;  /* 0x0070780001887983 */ /* 0x000f220000300800 */
[----:B------:R-:W-:-:S03]  /*c3610*/  IMAD.MOV.U32 R204, RZ, RZ, R135 ;  /* 0x000000ffffcc7224 */ /* 0x000fc600078e0087 */
[----:B------:R-:W4:Y:S01]  /*c3620*/  LDL.LU R135, [R1+0x7074] ;  /* 0x0070740001877983 */ /* 0x000f220000300800 */
[----:B------:R-:W-:Y:S02]  /*c3630*/  IMAD.MOV.U32 R205, RZ, RZ, R134 ;  /* 0x000000ffffcd7224 */ /* 0x000fe400078e0086 */
[----:B------:R-:W-:Y:S01]  /*c3640*/  IMAD.MOV.U32 R206, RZ, RZ, R133 ;  /* 0x000000ffffce7224 */ /* 0x000fe200078e0085 */
[----:B------:R-:W4:Y:S04]  /*c3650*/  LDL.LU R134, [R1+0x7070] ;  /* 0x0070700001867983 */ /* 0x000f280000300800 */
[----:B------:R-:W4:Y:S01]  /*c3660*/  LDL.LU R133, [R1+0x706c] ;  /* 0x00706c0001857983 */ /* 0x000f220000300800 */
[----:B------:R-:W-:Y:S02]  /*c3670*/  IMAD.MOV.U32 R207, RZ, RZ, R132 ;  /* 0x000000ffffcf7224 */ /* 0x000fe400078e0084 */
[----:B------:R-:W-:Y:S01]  /*c3680*/  IMAD.MOV.U32 R197, RZ, RZ, R130 ;  /* 0x000000ffffc57224 */ /* 0x000fe200078e0082 */
[----:B------:R-:W4:Y:S01]  /*c3690*/  LDL.LU R132, [R1+0x7068] ;  /* 0x0070680001847983 */ /* 0x000f220000300800 */
[----:B------:R-:W-:Y:S01]  /*c36a0*/  MOV R196, R131 ;  /* 0x0000008300c47202 */ /* 0x000fe20000000f00 */
[----:B------:R-:W-:-:S02]  /*c36b0*/  IMAD.MOV.U32 R198, RZ, RZ, R129 ;  /* 0x000000ffffc67224 */ /* 0x000fc400078e0081 */
[----:B------:R-:W4:Y:S04]  /*c36c0*/  LDL.LU R131, [R1+0x7064] ;  /* 0x0070640001837983 */ /* 0x000f280000300800 */
[----:B------:R-:W4:Y:S04]  /*c36d0*/  LDL.LU R130, [R1+0x7060] ;  /* 0x0070600001827983 */ /* 0x000f280000300800 */
[----:B------:R-:W4:Y:S01]  /*c36e0*/  LDL.LU R129, [R1+0x705c] ;  /* 0x00705c0001817983 */ /* 0x000f220000300800 */
[----:B------:R-:W-:-:S03]  /*c36f0*/  IMAD.MOV.U32 R199, RZ, RZ, R128 ;  /* 0x000000ffffc77224 */ /* 0x000fc600078e0080 */
[----:B------:R-:W4:Y:S01]  /*c3700*/  LDL.LU R128, [R1+0x7058] ;  /* 0x0070580001807983 */ /* 0x000f220000300800 */
[----:B------:R-:W-:Y:S02]  /*c3710*/  IMAD.MOV.U32 R190, RZ, RZ, R114 ;  /* 0x000000ffffbe7224 */ /* 0x000fe400078e0072 */
[----:B------:R-:W-:Y:S02]  /*c3720*/  IMAD.MOV.U32 R189, RZ, RZ, R113 ;  /* 0x000000ffffbd7224 */ /* 0x000fe400078e0071 */
[----:B------:R-:W-:Y:S02]  /*c3730*/  IMAD.MOV.U32 R188, RZ, RZ, R112 ;  /* 0x000000ffffbc7224 */ /* 0x000fe400078e0070 */
[----:B------:R-:W4:Y:S04]  /*c3740*/  LDL.LU R112, [R1+0x7054] ;  /* 0x0070540001707983 */ /* 0x000f280000300800 */
[----:B------:R-:W4:Y:S04]  /*c3750*/  LDL.LU R113, [R1+0x7050] ;  /* 0x0070500001717983 */ /* 0x000f280000300800 */
[----:B------:R-:W4:Y:S01]  /*c3760*/  LDL.LU R114, [R1+0x704c] ;  /* 0x00704c0001727983 */ /* 0x000f220000300800 */
[----:B------:R-:W-:-:S03]  /*c3770*/  IMAD.MOV.U32 R191, RZ, RZ, R115 ;  /* 0x000000ffffbf7224 */ /* 0x000fc600078e0073 */
[----:B------:R-:W4:Y:S01]  /*c3780*/  LDL.LU R115, [R1+0x7048] ;  /* 0x0070480001737983 */ /* 0x000f220000300800 */
[----:B------:R-:W-:-:S03]  /*c3790*/  MOV R180, R116 ;  /* 0x0000007400b47202 */ /* 0x000fc60000000f00 */
        /* <DEDUP_REMOVED lines=8> */
[----:B------:R-:W-:-:S03]  /*c3820*/  IMAD.MOV.U32 R172, RZ, RZ, R120 ;  /* 0x000000ffffac7224 */ /* 0x000fc600078e0078 */
[----:B------:R-:W4:Y:S04]  /*c3830*/  LDL.LU R120, [R1+0x7034] ;  /* 0x0070340001787983 */ /* 0x000f280000300800 */
[----:B------:R-:W4:Y:S01]  /*c3840*/  LDL.LU R121, [R1+0x7030] ;  /* 0x0070300001797983 */ /* 0x000f220000300800 */
[----:B------:R-:W-:Y:S02]  /*c3850*/  IMAD.MOV.U32 R174, RZ, RZ, R122 ;  /* 0x000000ffffae7224 */ /* 0x000fe400078e007a */
[----:B------:R-:W-:Y:S01]  /*c3860*/  IMAD.MOV.U32 R175, RZ, RZ, R123 ;  /* 0x000000ffffaf7224 */ /* 0x000fe200078e007b */
[----:B------:R-:W4:Y:S04]  /*c3870*/  LDL.LU R122, [R1+0x702c] ;  /* 0x00702c00017a7983 */ /* 0x000f280000300800 */
[----:B------:R-:W4:Y:S01]  /*c3880*/  LDL.LU R123, [R1+0x7028] ;  /* 0x00702800017b7983 */ /* 0x000f220000300800 */
[----:B--2---:R-:W-:-:S02]  /*c3890*/  IMAD.MOV.U32 R167, RZ, RZ, R140 ;  /* 0x000000ffffa77224 */ /* 0x004fc400078e008c */
[----:B---3--:R-:W-:Y:S02]  /*c38a0*/  IMAD.MOV.U32 R166, RZ, RZ, R126 ;  /* 0x000000ffffa67224 */ /* 0x008fe400078e007e */
[----:B----4-:R-:W-:Y:S01]  /*c38b0*/  IMAD.MOV.U32 R165, RZ, RZ, R125 ;  /* 0x000000ffffa57224 */ /* 0x010fe200078e007d */
[----:B------:R-:W-:Y:S02]  /*c38c0*/  MOV R164, R124 ;  /* 0x0000007c00a47202 */ /* 0x000fe40000000f00 */
[----:B------:R-:W2:Y:S04]  /*c38d0*/  LDL.LU R124, [R1+0x7024] ;  /* 0x00702400017c7983 */ /* 0x000ea80000300800 */
[----:B------:R-:W2:Y:S04]  /*c38e0*/  LDL.LU R125, [R1+0x7020] ;  /* 0x00702000017d7983 */ /* 0x000ea80000300800 */
[----:B------:R-:W2:Y:S04]  /*c38f0*/  LDL.LU R126, [R1+0x701c] ;  /* 0x00701c00017e7983 */ /* 0x000ea80000300800 */
[----:B------:R-:W3:Y:S01]  /*c3900*/  LDL.LU R140, [R1+0x7018] ;  /* 0x00701800018c7983 */ /* 0x000ee20000300800 */
[----:B------:R-:W-:-:S02]  /*c3910*/  IMAD.MOV.U32 R158, RZ, RZ, R143 ;  /* 0x000000ffff9e7224 */ /* 0x000fc400078e008f */
[----:B------:R-:W-:Y:S02]  /*c3920*/  IMAD.MOV.U32 R157, RZ, RZ, R142 ;  /* 0x000000ffff9d7224 */ /* 0x000fe400078e008e */
[----:B------:R-:W-:Y:S02]  /*c3930*/  IMAD.MOV.U32 R156, RZ, RZ, R141 ;  /* 0x000000ffff9c7224 */ /* 0x000fe400078e008d */
[----:B------:R-:W3:Y:S04]  /*c3940*/  LDL.LU R141, [R1+0x7014] ;  /* 0x00701400018d7983 */ /* 0x000ee80000300800 */
[----:B------:R-:W3:Y:S04]  /*c3950*/  LDL.LU R142, [R1+0x7010] ;  /* 0x00701000018e7983 */ /* 0x000ee80000300800 */
[----:B------:R-:W3:Y:S01]  /*c3960*/  LDL.LU R143, [R1+0x700c] ;  /* 0x00700c00018f7983 */ /* 0x000ee20000300800 */
[----:B------:R-:W-:-:S03]  /*c3970*/  IMAD.MOV.U32 R159, RZ, RZ, R127 ;  /* 0x000000ffff9f7224 */ /* 0x000fc600078e007f */
[----:B------:R-:W2:Y:S01]  /*c3980*/  LDL.LU R127, [R1+0x7008] ;  /* 0x00700800017f7983 */ /* 0x000ea20000300800 */
        /* <DEDUP_REMOVED lines=8> */
[----:B---3--:R-:W-:-:S15]  /*c3a10*/  HMMA.1688.F32.TF32 R140, R16, R94, R140 ;  /* 0x0000005e108c723c */ /* 0x008fde000008108c */
[----:B------:R-:W-:-:S04]  /*c3a20*/  NOP ;  /* 0x0000000000007918 */ /* 0x000fc80000000000 */
[----:B------:R-:W-:Y:S04]  /*c3a30*/  STL.64 [R1+0x6f08], R142 ;  /* 0x006f088e01007387 */ /* 0x000fe80000100a00 */
[----:B------:R1:W-:Y:S02]  /*c3a40*/  STL.64 [R1+0x6f00], R140 ;  /* 0x006f008c01007387 */ /* 0x0003e40000100a00 */
[----:B-1----:R-:W-:Y:S02]  /*c3a50*/  IMAD.MOV.U32 R140, RZ, RZ, R132 ;  /* 0x000000ffff8c7224 */ /* 0x002fe400078e0084 */
[----:B------:R-:W-:Y:S01]  /*c3a60*/  IMAD.MOV.U32 R141, RZ, RZ, R133 ;  /* 0x000000ffff8d7224 */ /* 0x000fe200078e0085 */
[----:B------:R-:W3:Y:S04]  /*c3a70*/  LDL.LU R132, [R1+0x6ff4] ;  /* 0x006ff40001847983 */ /* 0x000ee80000300800 */
[----:B------:R-:W3:Y:S01]  /*c3a80*/  LDL.LU R133, [R1+0x6ff0] ;  /* 0x006ff00001857983 */ /* 0x000ee20000300800 */
[----:B------:R-:W-:-:S02]  /*c3a90*/  IMAD.MOV.U32 R142, RZ, RZ, R134 ;  /* 0x000000ffff8e7224 */ /* 0x000fc400078e0086 */
[----:B------:R-:W-:Y:S01]  /*c3aa0*/  IMAD.MOV.U32 R143, RZ, RZ, R135 ;  /* 0x000000ffff8f7224 */ /* 0x000fe200078e0087 */
[----:B------:R-:W3:Y:S04]  /*c3ab0*/  LDL.LU R134, [R1+0x6fec] ;  /* 0x006fec0001867983 */ /* 0x000ee80000300800 */
[----:B------:R-:W3:Y:S01]  /*c3ac0*/  LDL.LU R135, [R1+0x6fe8] ;  /* 0x006fe80001877983 */ /* 0x000ee20000300800 */
[----:B----4-:R-:W-:-:S15]  /*c3ad0*/  HMMA.1688.F32.TF32 R136, R16, R26, R136 ;  /* 0x0000001a1088723c */ /* 0x010fde0000081088 */
[----:B------:R-:W-:-:S04]  /*c3ae0*/  NOP ;  /* 0x0000000000007918 */ /* 0x000fc80000000000 */
[----:B------:R-:W-:Y:S04]  /*c3af0*/  STL.64 [R1+0x6f18], R138 ;  /* 0x006f188a01007387 */ /* 0x000fe80000100a00 */
[----:B------:R1:W-:Y:S02]  /*c3b00*/  STL.64 [R1+0x6f10], R136 ;  /* 0x006f108801007387 */ /* 0x0003e40000100a00 */
[----:B-1----:R-:W-:Y:S01]  /*c3b10*/  MOV R136, R128 ;  /* 0x0000008000887202 */ /* 0x002fe20000000f00 */
[----:B------:R-:W-:Y:S01]  /*c3b20*/  IMAD.MOV.U32 R137, RZ, RZ, R129 ;  /* 0x000000ffff897224 */ /* 0x000fe200078e0081 */
[----:B------:R-:W4:Y:S04]  /*c3b30*/  LDL.LU R128, [R1+0x6fe4] ;  /* 0x006fe40001807983 */ /* 0x000f280000300800 */
[----:B------:R-:W4:Y:S01]  /*c3b40*/  LDL.LU R129, [R1+0x6fe0] ;  /* 0x006fe00001817983 */ /* 0x000f220000300800 */
[----:B------:R-:W-:-:S02]  /*c3b50*/  IMAD.MOV.U32 R138, RZ, RZ, R130 ;  /* 0x000000ffff8a7224 */ /* 0x000fc400078e0082 */
[----:B------:R-:W-:Y:S01]  /*c3b60*/  IMAD.MOV.U32 R139, RZ, RZ, R131 ;  /* 0x000000ffff8b7224 */ /* 0x000fe200078e0083 */
[----:B------:R-:W4:Y:S04]  /*c3b70*/  LDL.LU R130, [R1+0x6fdc] ;  /* 0x006fdc0001827983 */ /* 0x000f280000300800 */
[----:B------:R-:W4:Y:S01]  /*c3b80*/  LDL.LU R131, [R1+0x6fd8] ;  /* 0x006fd80001837983 */ /* 0x000f220000300800 */
[----:B---3--:R-:W-:-:S15]  /*c3b90*/  HMMA.1688.F32.TF32 R132, R16, R38, R132 ;  /* 0x000000261084723c */ /* 0x008fde0000081084 */
[----:B------:R-:W-:-:S04]  /*c3ba0*/  NOP ;  /* 0x0000000000007918 */ /* 0x000fc80000000000 */
[----:B------:R-:W-:Y:S04]  /*c3bb0*/  STL.64 [R1+0x6f28], R134 ;  /* 0x006f288601007387 */ /* 0x000fe80000100a00 */
[----:B------:R1:W-:Y:S04]  /*c3bc0*/  STL.64 [R1+0x6f20], R132 ;  /* 0x006f208401007387 */ /* 0x0003e80000100a00 */
[----:B-1----:R-:W3:Y:S04]  /*c3bd0*/  LDL.LU R132, [R1+0xbb0] ;  /* 0x000bb00001847983 */ /* 0x002ee80000300800 */
[----:B------:R-:W3:Y:S04]  /*c3be0*/  LDL.LU R133, [R1+0xbb4] ;  /* 0x000bb40001857983 */ /* 0x000ee80000300800 */
[----:B------:R-:W3:Y:S04]  /*c3bf0*/  LDL.LU R134, [R1+0xbb8] ;  /* 0x000bb80001867983 */ /* 0x000ee80000300800 */
[----:B------:R-:W3:Y:S01]  /*c3c00*/  LDL.LU R135, [R1+0xbbc] ;  /* 0x000bbc0001877983 */ /* 0x000ee20000300800 */
[----:B------:R-:W-:-:S02]  /*c3c10*/  LOP3.LUT R83, R3, 0x40, RZ, 0x3c, !PT ;  /* 0x0000004003537812 */ /* 0x000fc400078e3cff */
[----:B------:R-:W-:-:S03]  /*c3c20*/  LOP3.LUT R84, R3, 0x60, RZ, 0x3c, !PT ;  /* 0x0000006003547812 */ /* 0x000fc600078e3cff */
[----:B------:R-:W-:Y:S04]  /*c3c30*/  LDS R12, [R83+UR6+0x8a000] ;  /* 0x08a00006530c7984 */ /* 0x000fe80008000800 */
[----:B------:R-:W-:Y:S04]  /*c3c40*/  LDS R14, [R83+UR6+0x8b000] ;  /* 0x08b00006530e7984 */ /* 0x000fe80008000800 */
[----:B------:R-:W-:Y:S04]  /*c3c50*/  LDS R13, [R84+UR6+0x8a000] ;  /* 0x08a00006540d7984 */ /* 0x000fe80008000800 */
[----:B------:R-:W1:Y:S01]  /*c3c60*/  LDS R15, [R84+UR6+0x8b000] ;  /* 0x08b00006540f7984 */ /* 0x000e620008000800 */
[C---:B----4-:R-:W-:Y:S08]  /*c3c70*/  HMMA.1688.F32.TF32 R128, R16.reuse, R46, R128 ;  /* 0x0000002e1080723c */ /* 0x050ff00000081080 */
[C---:B--2---:R-:W-:Y:S08]  /*c3c80*/  HMMA.1688.F32.TF32 R124, R16.reuse, R50, R124 ;  /* 0x00000032107c723c */ /* 0x044ff0000008107c */
[C---:B------:R-:W-:Y:S08]  /*c3c90*/  HMMA.1688.F32.TF32 R120, R16.reuse, R58, R120 ;  /* 0x0000003a1078723c */ /* 0x040ff00000081078 */
[C---:B------:R-:W-:Y:S08]  /*c3ca0*/  HMMA.1688.F32.TF32 R116, R16.reuse, R62, R116 ;  /* 0x0000003e1074723c */ /* 0x040ff00000081074 */
[----:B------:R-:W-:Y:S01]  /*c3cb0*/  HMMA.1688.F32.TF32 R112, R16, R66, R112 ;  /* 0x000000421070723c */ /* 0x000fe20000081070 */
[----:B------:R-:W-:-:S02]  /*c3cc0*/  IMAD.MOV.U32 R146, RZ, RZ, R5 ;  /* 0x000000ffff927224 */ /* 0x000fc400078e0005 */
[----:B------:R-:W-:Y:S02]  /*c3cd0*/  IMAD.MOV.U32 R147, RZ, RZ, R4 ;  /* 0x000000ffff937224 */ /* 0x000fe400078e0004 */
[----:B------:R-:W-:Y:S02]  /*c3ce0*/  IMAD.MOV.U32 R186, RZ, RZ, R25 ;  /* 0x000000ffffba7224 */ /* 0x000fe400078e0019 */
[----:B------:R-:W-:Y:S01]  /*c3cf0*/  IMAD.MOV.U32 R187, RZ, RZ, R24 ;  /* 0x000000ffffbb7224 */ /* 0x000fe200078e0018 */
[----:B------:R-:W-:Y:S01]  /*c3d00*/  LOP3.LUT R85, R3, 0x20, RZ, 0x3c, !PT ;  /* 0x0000002003557812 */ /* 0x000fe200078e3cff */
[----:B------:R-:W-:Y:S04]  /*c3d10*/  LDS R16, [R3+UR6+0x8a080] ;  /* 0x08a0800603107984 */ /* 0x000fe80008000800 */
[----:B------:R-:W-:Y:S04]  /*c3d20*/  LDS R18, [R3+UR6+0x8b080] ;  /* 0x08b0800603127984 */ /* 0x000fe80008000800 */
[----:B------:R-:W-:Y:S04]  /*c3d30*/  LDS R17, [R85+UR6+0x8a080] ;  /* 0x08a0800655117984 */ /* 0x000fe80008000800 */
[----:B------:R-:W2:Y:S04]  /*c3d40*/  LDS R19, [R85+UR6+0x8b080] ;  /* 0x08b0800655137984 */ /* 0x000ea80008000800 */
        /* <DEDUP_REMOVED lines=11> */
[C---:B----4-:R-:W-:Y:S08]  /*c3e00*/  HMMA.1688.F32.TF32 R112, R12.reuse, R86, R140 ;  /* 0x000000560c70723c */ /* 0x050ff0000008108c */
[C---:B------:R-:W-:Y:S08]  /*c3e10*/  HMMA.1688.F32.TF32 R28, R12.reuse, R226, R28 ;  /* 0x000000e20c1c723c */ /* 0x040ff0000008101c */
[----:B---3--:R-:W-:-:S15]  /*c3e20*/  HMMA.1688.F32.TF32 R120, R12, R70, R132 ;  /* 0x000000460c78723c */ /* 0x008fde0000081084 */
[----:B------:R-:W-:-:S04]  /*c3e30*/  NOP ;  /* 0x0000000000007918 */ /* 0x000fc80000000000 */
        /* <DEDUP_REMOVED lines=55> */
[C---:B---3--:R-:W-:Y:S01]  /*c41b0*/  HMMA.1688.F32.TF32 R20, R12.reuse, R250, R244 ;  /* 0x000000fa0c14723c */ /* 0x048fe200000810f4 */
        /* <DEDUP_REMOVED lines=112> */
[C---:B----4-:R-:W-:Y:S03]  /*c48c0*/  HMMA.1688.F32.TF32 R116, R12.reuse, R50, R164 ;  /* 0x000000320c74723c */ /* 0x050fe600000810a4 */
        /* <DEDUP_REMOVED lines=8> */
[----:B-1----:R-:W-:Y:S08]  /*c4950*/  HMMA.1688.F32.TF32 R116, R12, R66, R188 ;  /* 0x000000420c74723c */ /* 0x002ff000000810bc */
[C---:B------:R-:W-:Y:S01]  /*c4960*/  HMMA.1688.F32.TF32 R12, R16.reuse, R70, R196 ;  /* 0x00000046100c723c */ /* 0x040fe200000810c4 */
        /* <DEDUP_REMOVED lines=13> */
[C---:B------:R-:W-:Y:S08]  /*c4a40*/  HMMA.1688.F32.TF32 R104, R16.reuse, R34, R104 ;  /* 0x000000221068723c */ /* 0x040ff00000081068 */
[C---:B-1----:R-:W-:Y:S01]  /*c4a50*/  HMMA.1688.F32.TF32 R112, R16.reuse, R54, R228 ;  /* 0x000000361070723c */ /* 0x042fe200000810e4 */
[----:B------:R-:W-:Y:S04]  /*c4a60*/  STL.64 [R1+0xa30], R116 ;  /* 0x000a307401007387 */ /* 0x000fe80000100a00 */
[----:B------:R-:W-:Y:S04]  /*c4a70*/  STL.64 [R1+0xa38], R118 ;  /* 0x000a387601007387 */ /* 0x000fe80000100a00 */
        /* <DEDUP_REMOVED lines=17> */
[----:B------:R-:W-:Y:S04]  /*c4b90*/  LDS R14, [R83+UR6+0x8b080] ;  /* 0x08b08006530e7984 */ /* 0x000fe80008000800 */
[----:B------:R-:W-:Y:S04]  /*c4ba0*/  LDS R13, [R84+UR6+0x8a080] ;  /* 0x08a08006540d7984 */ /* 0x000fe80008000800 */
[----:B------:R-:W2:Y:S01]  /*c4bb0*/  LDS R15, [R84+UR6+0x8b080] ;  /* 0x08b08006540f7984 */ /* 0x000ea20008000800 */
[----:B-1----:R-:W-:Y:S03]  /*c4bc0*/  HMMA.1688.F32.TF32 R20, R16, R162, R40 ;  /* 0x000000a21014723c */ /* 0x002fe60000081028 */
[----:B------:R-:W-:Y:S04]  /*c4bd0*/  STL [R1+0x6fb8], R83 ;  /* 0x006fb85301007387 */ /* 0x000fe80000100800 */
[----:B------:R-:W-:-:S12]  /*c4be0*/  STL.64 [R1+0x6fd0], R162 ;  /* 0x006fd0a201007387 */ /* 0x000fd80000100a00 */
[----:B------:R-:W-:Y:S04]  /*c4bf0*/  STL.64 [R1+0xa60], R20 ;  /* 0x000a601401007387 */ /* 0x000fe80000100a00 */
[----:B------:R1:W-:Y:S02]  /*c4c00*/  STL.64 [R1+0xa68], R22 ;  /* 0x000a681601007387 */ /* 0x0003e40000100a00 */
[----:B-1----:R-:W-:Y:S02]  /*c4c10*/  HMMA.1688.F32.TF32 R20, R16, R170, R240 ;  /* 0x000000aa1014723c */ /* 0x002fe400000810f0 */
[----:B------:R-:W-:-:S15]  /*c4c20*/  STL.64 [R1+0x6fc8], R170 ;  /* 0x006fc8aa01007387 */ /* 0x000fde0000100a00 */
[----:B------:R-:W-:Y:S02]  /*c4c30*/  NOP ;  /* 0x0000000000007918 */ /* 0x000fe40000000000 */
[----:B------:R-:W-:Y:S04]  /*c4c40*/  STL.64 [R1+0x9c0], R20 ;  /* 0x0009c01401007387 */ /* 0x000fe80000100a00 */
[----:B------:R1:W-:Y:S02]  /*c4c50*/  STL.64 [R1+0x9c8], R22 ;  /* 0x0009c81601007387 */ /* 0x0003e40000100a00 */
[C---:B-1----:R-:W-:Y:S02]  /*c4c60*/  HMMA.1688.F32.TF32 R20, R16.reuse, R186, R244 ;  /* 0x000000ba1014723c */ /* 0x042fe400000810f4 */
[----:B------:R-:W-:Y:S04]  /*c4c70*/  STL.64 [R1+0x6fc0], R178 ;  /* 0x006fc0b201007387 */ /* 0x000fe80000100a00 */
[----:B------:R1:W-:Y:S04]  /*c4c80*/  STL.64 [R1+0x9b0], R8 ;  /* 0x0009b00801007387 */ /* 0x0003e80000100a00 */
[----:B------:R3:W-:Y:S04]  /*c4c90*/  STL.64 [R1+0x9b8], R10 ;  /* 0x0009b80a01007387 */ /* 0x0007e80000100a00 */
[----:B-1----:R-:W4:Y:S05]  /*c4ca0*/  LDL.LU R8, [R1+0x800] ;  /* 0x0008000001087983 */ /* 0x002f2a0000300800 */
        /* <DEDUP_REMOVED lines=162> */
[----:B------:R-:W-:Y:S01]  /*c56d0*/  STL.64 [R1+0x880], R112 ;  /* 0x0008807001007387 */ /* 0x000fe20000100a00 */
[C---:B------:R-:W-:Y:S03]  /*c56e0*/  HMMA.1688.F32.TF32 R104, R12.reuse, R70, R104 ;  /* 0x000000460c68723c */ /* 0x040fe60000081068 */
[----:B------:R-:W-:Y:S05]  /*c56f0*/  STL.64 [R1+0x888], R114 ;  /* 0x0008887201007387 */ /* 0x000fea0000100a00 */
[C---:B------:R-:W-:Y:S08]  /*c5700*/  HMMA.1688.F32.TF32 R96, R12.reuse, R78, R96 ;  /* 0x0000004e0c60723c */ /* 0x040ff00000081060 */
[C---:B------:R-:W-:Y:S01]  /*c5710*/  HMMA.1688.F32.TF32 R28, R12.reuse, R74, R28 ;  /* 0x0000004a0c1c723c */ /* 0x040fe2000008101c */
[----:B------:R-:W-:Y:S04]  /*c5720*/  LDS R16, [R3+UR6+0x8a100] ;  /* 0x08a1000603107984 */ /* 0x000fe80008000800 */
[----:B------:R-:W-:Y:S04]  /*c5730*/  LDS R18, [R3+UR6+0x8b100] ;  /* 0x08b1000603127984 */ /* 0x000fe80008000800 */
[----:B------:R-:W-:Y:S04]  /*c5740*/  LDS R17, [R85+UR6+0x8a100] ;  /* 0x08a1000655117984 */ /* 0x000fe80008000800 */
[----:B------:R-:W1:Y:S04]  /*c5750*/  LDS R19, [R85+UR6+0x8b100] ;  /* 0x08b1000655137984 */ /* 0x000e680008000800 */
[----:B------:R-:W-:Y:S04]  /*c5760*/  STL.64 [R1+0x870], R80 ;  /* 0x0008705001007387 */ /* 0x000fe80000100a00 */
[----:B------:R2:W-:Y:S02]  /*c5770*/  STL.64 [R1+0x878], R82 ;  /* 0x0008785201007387 */ /* 0x0005e40000100a00 */
[C---:B--2---:R-:W-:Y:S08]  /*c5780*/  HMMA.1688.F32.TF32 R80, R12.reuse, R86, R20 ;  /* 0x000000560c50723c */ /* 0x044ff00000081014 */
        /* <DEDUP_REMOVED lines=148> */
[----:B-1----:R-:W2:Y:S02]  /*c60d0*/  LDL.LU.64 R162, [R1+0x6fd0] ;  /* 0x006fd00001a27983 */ /* 0x002ea40000300a00 */
[----:B--2---:R-:W-:-:S15]  /*c60e0*/  HMMA.1688.F32.TF32 R168, R12, R162, R168 ;  /* 0x000000a20ca8723c */ /* 0x004fde00000810a8 */
[----:B------:R-:W-:-:S04]  /*c60f0*/  NOP ;  /* 0x0000000000007918 */ /* 0x000fc80000000000 */
[----:B------:R-:W-:Y:S04]  /*c6100*/  STL.64 [R1+0x2040], R168 ;  /* 0x002040a801007387 */ /* 0x000fe80000100a00 */
[----:B------:R1:W-:Y:S04]  /*c6110*/  STL.64 [R1+0x2048], R170 ;  /* 0x002048aa01007387 */ /* 0x0003e80000100a00 */
[----:B-1----:R-:W3:Y:S02]  /*c6120*/  LDL.LU.64 R170, [R1+0x6fc8] ;  /* 0x006fc80001aa7983 */ /* 0x002ee40000300a00 */
[----:B---3--:R-:W-:-:S15]  /*c6130*/  HMMA.1688.F32.TF32 R176, R12, R170, R176 ;  /* 0x000000aa0cb0723c */ /* 0x008fde00000810b0 */
[----:B------:R-:W-:-:S04]  /*c6140*/  NOP ;  /* 0x0000000000007918 */ /* 0x000fc80000000000 */
[----:B------:R-:W-:Y:S04]  /*c6150*/  STL.64 [R1+0x2030], R176 ;  /* 0x002030b001007387 */ /* 0x000fe80000100a00 */
[----:B------:R1:W-:Y:S04]  /*c6160*/  STL.64 [R1+0x2038], R178 ;  /* 0x002038b201007387 */ /* 0x0003e80000100a00 */
[----:B-1----:R-:W2:Y:S01]  /*c6170*/  LDL.LU.64 R178, [R1+0x6fc0] ;  /* 0x006fc00001b27983 */ /* 0x002ea20000300a00 */
[C---:B------:R-:W-:Y:S08]  /*c6180*/  HMMA.1688.F32.TF32 R240, R12.reuse, R186, R240 ;  /* 0x000000ba0cf0723c */ /* 0x040ff000000810f0 */
[----:B------:R-:W-:Y:S08]  /*c6190*/  HMMA.1688.F32.TF32 R112, R12, R194, R112 ;  /* 0x000000c20c70723c */ /* 0x000ff00000081070 */
[C---:B------:R-:W-:Y:S08]  /*c61a0*/  HMMA.1688.F32.TF32 R96, R16.reuse, R78, R96 ;  /* 0x0000004e1060723c */ /* 0x040ff00000081060 */
[----:B------:R-:W-:Y:S08]  /*c61b0*/  HMMA.1688.F32.TF32 R20, R16, R86, R20 ;  /* 0x000000561014723c */ /* 0x000ff00000081014 */
[----:B--2---:R-:W-:-:S15]  /*c61c0*/  HMMA.1688.F32.TF32 R80, R12, R178, R80 ;  /* 0x000000b20c50723c */ /* 0x004fde0000081050 */
[----:B------:R-:W-:-:S04]  /*c61d0*/  NOP ;  /* 0x0000000000007918 */ /* 0x000fc80000000000 */
[----:B------:R-:W-:Y:S04]  /*c61e0*/  STL.64 [R1+0x2020], R80 ;  /* 0x0020205001007387 */ /* 0x000fe80000100a00 */
[----:B------:R1:W-:Y:S04]  /*c61f0*/  STL.64 [R1+0x2028], R82 ;  /* 0x0020285201007387 */ /* 0x0003e80000100a00 */
[----:B-1----:R-:W2:Y:S04]  /*c6200*/  LDL.LU R83, [R1+0x6fb8] ;  /* 0x006fb80001537983 */ /* 0x002ea80000300800 */
[----:B------:R-:W-:Y:S04]  /*c6210*/  STL.64 [R1+0x2010], R240 ;  /* 0x002010f001007387 */ /* 0x000fe80000100a00 */
[----:B------:R1:W-:Y:S04]  /*c6220*/  STL.64 [R1+0x2018], R242 ;  /* 0x002018f201007387 */ /* 0x0003e80000100a00 */
[----:B-1----:R-:W3:Y:S04]  /*c6230*/  LDL.LU.64 R242, [R1+0x6fb0] ;  /* 0x006fb00001f27983 */ /* 0x002ee80000300a00 */
[----:B------:R-:W-:Y:S04]  /*c6240*/  STL.64 [R1+0x2000], R112 ;  /* 0x0020007001007387 */ /* 0x000fe80000100a00 */
[----:B------:R1:W-:Y:S02]  /*c6250*/  STL.64 [R1+0x2008], R114 ;  /* 0x0020087201007387 */ /* 0x0003e40000100a00 */
[C---:B-1----:R-:W-:Y:S08]  /*c6260*/  HMMA.1688.F32.TF32 R112, R12.reuse, R202, R116 ;  /* 0x000000ca0c70723c */ /* 0x042ff00000081074 */
[C---:B------:R-:W-:Y:S11]  /*c6270*/  HMMA.1688.F32.TF32 R116, R12.reuse, R210, R120 ;  /* 0x000000d20c74723c */ /* 0x040ff60000081078 */
[----:B------:R-:W-:Y:S04]  /*c6280*/  STL.64 [R1+0x1ff0], R112 ;  /* 0x001ff07001007387 */ /* 0x000fe80000100a00 */
[----:B------:R1:W-:Y:S02]  /*c6290*/  STL.64 [R1+0x1ff8], R114 ;  /* 0x001ff87201007387 */ /* 0x0003e40000100a00 */
[C---:B-1----:R-:W-:Y:S08]  /*c62a0*/  HMMA.1688.F32.TF32 R112, R12.reuse, R218, R124 ;  /* 0x000000da0c70723c */ /* 0x042ff0000008107c */
[C---:B------:R-:W-:Y:S01]  /*c62b0*/  HMMA.1688.F32.TF32 R120, R12.reuse, R226, R128 ;  /* 0x000000e20c78723c */ /* 0x040fe20000081080 */
[----:B------:R-:W-:Y:S04]  /*c62c0*/  STL.64 [R1+0x1fe0], R116 ;  /* 0x001fe07401007387 */ /* 0x000fe80000100a00 */
[----:B------:R1:W-:Y:S03]  /*c62d0*/  STL.64 [R1+0x1fe8], R118 ;  /* 0x001fe87601007387 */ /* 0x0003e60000100a00 */
        /* <DEDUP_REMOVED lines=39> */
[----:B-1----:R-:W-:Y:S08]  /*c6550*/  HMMA.1688.F32.TF32 R112, R12, R66, R228 ;  /* 0x000000420c70723c */ /* 0x002ff000000810e4 */
        /* <DEDUP_REMOVED lines=12> */
[C---:B------:R-:W-:Y:S02]  /*c6620*/  HMMA.1688.F32.TF32 R28, R16.reuse, R54, R40 ;  /* 0x00000036101c723c */ /* 0x040fe40000081028 */
[----:B------:R-:W-:Y:S04]  /*c6630*/  STL.64 [R1+0x6e0], R20 ;  /* 0x0006e01401007387 */ /* 0x000fe80000100a00 */
[----:B------:R1:W-:Y:S02]  /*c6640*/  STL.64 [R1+0x6e8], R22 ;  /* 0x0006e81601007387 */ /* 0x0003e40000100a00 */
[C---:B-1----:R-:W-:Y:S03]  /*c6650*/  HMMA.1688.F32.TF32 R20, R16.reuse, R34, R8 ;  /* 0x000000221014723c */ /* 0x042fe60000081008 */
[----:B------:R-:W-:Y:S04]  /*c6660*/  STL.64 [R1+0x6d0], R12 ;  /* 0x0006d00c01007387 */ /* 0x000fe80000100a00 */
[----:B------:R1:W-:Y:S02]  /*c6670*/  STL.64 [R1+0x6d8], R14 ;  /* 0x0006d80e01007387 */ /* 0x0003e40000100a00 */
[C---:B-1----:R-:W-:Y:S02]  /*c6680*/  HMMA.1688.F32.TF32 R12, R16.reuse, R238, R244 ;  /* 0x000000ee100c723c */ /* 0x042fe400000810f4 */
[----:B------:R-:W-:Y:S04]  /*c6690*/  STL.64 [R1+0x6c0], R28 ;  /* 0x0006c01c01007387 */ /* 0x000fe80000100a00 */
[----:B------:R-:W-:Y:S04]  /*c66a0*/  STL.64 [R1+0x6c8], R30 ;  /* 0x0006c81e01007387 */ /* 0x000fe80000100a00 */
[----:B------:R-:W4:Y:S04]  /*c66b0*/  LDL.LU R8, [R1+0x520] ;  /* 0x0005200001087983 */ /* 0x000f280000300800 */
[----:B------:R1:W-:Y:S04]  /*c66c0*/  STL.64 [R1+0x6b0], R20 ;  /* 0x0006b01401007387 */ /* 0x0003e80000100a00 */
[----:B------:R1:W-:Y:S04]  /*c66d0*/  STL.64 [R1+0x6b8], R22 ;  /* 0x0006b81601007387 */ /* 0x0003e80000100a00 */
[----:B------:R-:W-:Y:S04]  /*c66e0*/  STL.64 [R1+0x6a0], R12 ;  /* 0x0006a00c01007387 */ /* 0x000fe80000100a00 */
[----:B------:R-:W-:Y:S04]  /*c66f0*/  STL.64 [R1+0x6a8], R14 ;  /* 0x0006a80e01007387 */ /* 0x000fe80000100a00 */
        /* <DEDUP_REMOVED lines=99> */
[----:B--2---:R-:W-:Y:S04]  /*c6d30*/  LDS R12, [R83+UR6+0x8a100] ;  /* 0x08a10006530c7984 */ /* 0x004fe80008000800 */
[----:B------:R-:W-:Y:S04]  /*c6d40*/  LDS R14, [R83+UR6+0x8b100] ;  /* 0x08b10006530e7984 */ /* 0x000fe80008000800 */
[----:B------:R-:W-:Y:S04]  /*c6d50*/  LDS R13, [R84+UR6+0x8a100] ;  /* 0x08a10006540d7984 */ /* 0x000fe80008000800 */
[----:B------:R-:W1:Y:S01]  /*c6d60*/  LDS R15, [R84+UR6+0x8b100] ;  /* 0x08b10006540f7984 */ /* 0x000e620008000800 */
[C---:B---3--:R-:W-:Y:S08]  /*c6d70*/  HMMA.1688.F32.TF32 R112, R16.reuse, R154, R120 ;  /* 0x0000009a1070723c */ /* 0x048ff00000081078 */
[----:B----4-:R-:W-:-:S15]  /*c6d80*/  HMMA.1688.F32.TF32 R116, R16, R146, R116 ;  /* 0x000000921074723c */ /* 0x010fde0000081074 */
[----:B------:R-:W-:-:S04]  /*c6d90*/  NOP ;  /* 0x0000000000007918 */ /* 0x000fc80000000000 */
[----:B------:R-:W-:Y:S04]  /*c6da0*/  STL.64 [R1+0x690], R116 ;  /* 0x0006907401007387 */ /* 0x000fe80000100a00 */
[----:B------:R-:W-:Y:S04]  /*c6db0*/  STL.64 [R1+0x698], R118 ;  /* 0x0006987601007387 */ /* 0x000fe80000100a00 */
[----:B------:R-:W-:Y:S04]  /*c6dc0*/  STL.64 [R1+0x680], R112 ;  /* 0x0006807001007387 */ /* 0x000fe80000100a00 */
[----:B------:R2:W-:Y:S04]  /*c6dd0*/  STL.64 [R1+0x688], R114 ;  /* 0x0006887201007387 */ /* 0x0005e80000100a00 */
[----:B------:R3:W-:Y:S01]  /*c6de0*/  STL [R1+0x6f80], R83 ;  /* 0x006f805301007387 */ /* 0x0007e20000100800 */
[C---:B--2---:R-:W-:Y:S08]  /*c6df0*/  HMMA.1688.F32.TF32 R112, R16.reuse, R162, R124 ;  /* 0x000000a21070723c */ /* 0x044ff0000008107c */
[C---:B---3--:R-:W-:Y:S08]  /*c6e00*/  HMMA.1688.F32.TF32 R80, R16.reuse, R170, R128 ;  /* 0x000000aa1050723c */ /* 0x048ff00000081080 */
[C---:B------:R-:W-:Y:S03]  /*c6e10*/  HMMA.1688.F32.TF32 R116, R16.reuse, R178, R132 ;  /* 0x000000b21074723c */ /* 0x040fe60000081084 */
        /* <DEDUP_REMOVED lines=35> */
[C---:B------:R-:W-:Y:S08]  /*c7050*/  HMMA.1688.F32.TF32 R96, R16.reuse, R38, R96 ;  /* 0x000000261060723c */ /* 0x040ff00000081060 */
[C---:B------:R-:W-:Y:S08]  /*c7060*/  HMMA.1688.F32.TF32 R20, R16.reuse, R46, R20 ;  /* 0x0000002e1014723c */ /* 0x040ff00000081014 */
[C---:B--2---:R-:W-:Y:S01]  /*c7070*/  HMMA.1688.F32.TF32 R116, R16.reuse, R102, R220 ;  /* 0x000000661074723c */ /* 0x044fe200000810dc */
[----:B------:R-:W-:Y:S04]  /*c7080*/  STL.64 [R1+0x5c0], R112 ;  /* 0x0005c07001007387 */ /* 0x000fe80000100a00 */
[----:B------:R2:W-:Y:S04]  /*c7090*/  STL.64 [R1+0x5c8], R114 ;  /* 0x0005c87201007387 */ /* 0x0005e80000100a00 */
[----:B------:R-:W-:Y:S04]  /*c70a0*/  STL.64 [R1+0x5b0], R80 ;  /* 0x0005b05001007387 */ /* 0x000fe80000100a00 */
[----:B------:R3:W-:Y:S01]  /*c70b0*/  STL.64 [R1+0x5b8], R82 ;  /* 0x0005b85201007387 */ /* 0x0007e20000100a00 */
[C---:B--2---:R-:W-:Y:S08]  /*c70c0*/  HMMA.1688.F32.TF32 R112, R16.reuse, R94, R228 ;  /* 0x0000005e1070723c */ /* 0x044ff000000810e4 */
[C---:B---3--:R-:W-:Y:S01]  /*c70d0*/  HMMA.1688.F32.TF32 R80, R16.reuse, R26, R104 ;  /* 0x0000001a1050723c */ /* 0x048fe20000081068 */
[----:B------:R-:W-:Y:S04]  /*c70e0*/  STL.64 [R1+0x5a0], R116 ;  /* 0x0005a07401007387 */ /* 0x000fe80000100a00 */
[----:B------:R-:W-:Y:S06]  /*c70f0*/  STL.64 [R1+0x5a8], R118 ;  /* 0x0005a87601007387 */ /* 0x000fec0000100a00 */
[----:B------:R-:W-:Y:S04]  /*c7100*/  STL.64 [R1+0x590], R112 ;  /* 0x0005907001007387 */ /* 0x000fe80000100a00 */
[----:B------:R-:W-:Y:S04]  /*c7110*/  STL.64 [R1+0x598], R114 ;  /* 0x0005987201007387 */ /* 0x000fe80000100a00 */
[----:B------:R-:W-:Y:S04]  /*c7120*/  STL.64 [R1+0x580], R80 ;  /* 0x0005805001007387 */ /* 0x000fe80000100a00 */
[----:B------:R2:W-:Y:S04]  /*c7130*/  STL.64 [R1+0x588], R82 ;  /* 0x0005885201007387 */ /* 0x0005e80000100a00 */
[----:B------:R-:W-:Y:S04]  /*c7140*/  STL.64 [R1+0x570], R96 ;  /* 0x0005706001007387 */ /* 0x000fe80000100a00 */
[----:B------:R-:W-:Y:S04]  /*c7150*/  STL.64 [R1+0x578], R98 ;  /* 0x0005786201007387 */ /* 0x000fe80000100a00 */
[----:B------:R-:W-:Y:S04]  /*c7160*/  STL.64 [R1+0x560], R20 ;  /* 0x0005601401007387 */ /* 0x000fe80000100a00 */
[----:B------:R3:W-:Y:S01]  /*c7170*/  STL.64 [R1+0x568], R22 ;  /* 0x0005681601007387 */ /* 0x0007e20000100a00 */
[C---:B--2---:R-:W-:Y:S08]  /*c7180*/  HMMA.1688.F32.TF32 R80, R16.reuse, R50, R28 ;  /* 0x000000321050723c */ /* 0x044ff0000008101c */
[C---:B------:R-:W-:Y:S08]  /*c7190*/  HMMA.1688.F32.TF32 R28, R16.reuse, R58, R40 ;  /* 0x0000003a101c723c */ /* 0x040ff00000081028 */
[C---:B---3--:R-:W-:Y:S08]  /*c71a0*/  HMMA.1688.F32.TF32 R20, R16.reuse, R62, R8 ;  /* 0x0000003e1014723c */ /* 0x048ff00000081008 */
[----:B------:R-:W-:Y:S01]  /*c71b0*/  HMMA.1688.F32.TF32 R8, R16, R66, R244 ;  /* 0x000000421008723c */ /* 0x000fe200000810f4 */
        /* <DEDUP_REMOVED lines=17> */
[----:B----4-:R-:W4:Y:S04]  /*c72d0*/  LDL.LU R8, [R1+0x360] ;  /* 0x0003600001087983 */ /* 0x010f280000300800 */
[----:B------:R-:W4:Y:S04]  /*c72e0*/  LDL.LU R9, [R1+0x364] ;  /* 0x0003640001097983 */ /* 0x000f280000300800 */
[----:B-1----:R-:W4:Y:S04]  /*c72f0*/  LDL.LU R10, [R1+0x368] ;  /* 0x00036800010a7983 */ /* 0x002f280000300800 */
        /* <DEDUP_REMOVED lines=105> */
[----:B------:R1:W-:Y:S04]  /*c7990*/  STL.64 [R1+0x6f88], R66 ;  /* 0x006f884201007387 */ /* 0x0003e80000100a00 */
[----:B------:R-:W3:Y:S04]  /*c79a0*/  LDL.LU R64, [R1+0x510] ;  /* 0x0005100001407983 */ /* 0x000ee80000300800 */
[----:B------:R-:W3:Y:S04]  /*c79b0*/  LDL.LU R65, [R1+0x514] ;  /* 0x0005140001417983 */ /* 0x000ee80000300800 */
[----:B-1----:R-:W3:Y:S04]  /*c79c0*/  LDL.LU R66, [R1+0x518] ;  /* 0x0005180001427983 */ /* 0x002ee80000300800 */
[----:B------:R-:W3:Y:S01]  /*c79d0*/  LDL.LU R67, [R1+0x51c] ;  /* 0x00051c0001437983 */ /* 0x000ee20000300800 */
[C---:B--2---:R-:W-:Y:S08]  /*c79e0*/  HMMA.1688.F32.TF32 R60, R12.reuse, R78, R60 ;  /* 0x0000004e0c3c723c */ /* 0x044ff0000008103c */
[----:B---3--:R-:W-:-:S15]  /*c79f0*/  HMMA.1688.F32.TF32 R64, R12, R70, R64 ;  /* 0x000000460c40723c */ /* 0x008fde0000081040 */
[----:B------:R-:W-:-:S04]  /*c7a00*/  NOP ;  /* 0x0000000000007918 */ /* 0x000fc80000000000 */
        /* <DEDUP_REMOVED lines=59> */
[C---:B------:R-:W-:Y:S08]  /*c7dc0*/  HMMA.1688.F32.TF32 R20, R12.reuse, R94, R20 ;  /* 0x0000005e0c14723c */ /* 0x040ff00000081014 */
[C---:B-1----:R-:W-:Y:S08]  /*c7dd0*/  HMMA.1688.F32.TF32 R80, R12.reuse, R250, R228 ;  /* 0x000000fa0c50723c */ /* 0x042ff000000810e4 */
[C---:B--2---:R-:W-:Y:S01]  /*c7de0*/  HMMA.1688.F32.TF32 R60, R12.reuse, R90, R104 ;  /* 0x0000005a0c3c723c */ /* 0x044fe20000081068 */
[----:B------:R-:W-:Y:S04]  /*c7df0*/  STL.64 [R1+0x21f0], R64 ;  /* 0x0021f04001007387 */ /* 0x000fe80000100a00 */
[----:B------:R1:W-:Y:S03]  /*c7e00*/  STL.64 [R1+0x21f8], R66 ;  /* 0x0021f84201007387 */ /* 0x0003e60000100a00 */
[C---:B-1----:R-:W-:Y:S03]  /*c7e10*/  HMMA.1688.F32.TF32 R64, R12.reuse, R102, R96 ;  /* 0x000000660c40723c */ /* 0x042fe60000081060 */
[----:B------:R-:W-:Y:S04]  /*c7e20*/  STL.64 [R1+0x21e0], R80 ;  /* 0x0021e05001007387 */ /* 0x000fe80000100a00 */
[----:B------:R-:W-:Y:S04]  /*c7e30*/  STL.64 [R1+0x21e8], R82 ;  /* 0x0021e85201007387 */ /* 0x000fe80000100a00 */
[----:B------:R-:W-:Y:S04]  /*c7e40*/  STL.64 [R1+0x21d0], R60 ;  /* 0x0021d03c01007387 */ /* 0x000fe80000100a00 */
[----:B------:R1:W-:Y:S02]  /*c7e50*/  STL.64 [R1+0x21d8], R62 ;  /* 0x0021d83e01007387 */ /* 0x0003e40000100a00 */
[C---:B-1----:R-:W-:Y:S08]  /*c7e60*/  HMMA.1688.F32.TF32 R60, R12.reuse, R26, R28 ;  /* 0x0000001a0c3c723c */ /* 0x042ff0000008101c */
[C---:B------:R-:W-:Y:S01]  /*c7e70*/  HMMA.1688.F32.TF32 R28, R12.reuse, R38, R40 ;  /* 0x000000260c1c723c */ /* 0x040fe20000081028 */
[----:B------:R-:W-:Y:S04]  /*c7e80*/  STL.64 [R1+0x21c0], R64 ;  /* 0x0021c04001007387 */ /* 0x000fe80000100a00 */
[----:B------:R-:W-:Y:S04]  /*c7e90*/  STL.64 [R1+0x21c8], R66 ;  /* 0x0021c84201007387 */ /* 0x000fe80000100a00 */
[----:B------:R-:W-:Y:S04]  /*c7ea0*/  STL.64 [R1+0x21b0], R20 ;  /* 0x0021b01401007387 */ /* 0x000fe80000100a00 */
[----:B------:R4:W-:Y:S02]  /*c7eb0*/  STL.64 [R1+0x21b8], R22 ;  /* 0x0021b81601007387 */ /* 0x0009e40000100a00 */
[C---:B----4-:R-:W-:Y:S08]  /*c7ec0*/  HMMA.1688.F32.TF32 R20, R12.reuse, R46, R8 ;  /* 0x0000002e0c14723c */ /* 0x050ff00000081008 */
[----:B------:R-:W-:Y:S01]  /*c7ed0*/  HMMA.1688.F32.TF32 R8, R12, R50, R244 ;  /* 0x000000320c08723c */ /* 0x000fe200000810f4 */
[----:B------:R-:W-:Y:S04]  /*c7ee0*/  STL.64 [R1+0x21a0], R60 ;  /* 0x0021a03c01007387 */ /* 0x000fe80000100a00 */
[----:B------:R-:W-:Y:S04]  /*c7ef0*/  STL.64 [R1+0x21a8], R62 ;  /* 0x0021a83e01007387 */ /* 0x000fe80000100a00 */
[----:B------:R1:W-:Y:S04]  /*c7f00*/  STL.64 [R1+0x2190], R28 ;  /* 0x0021901c01007387 */ /* 0x0003e80000100a00 */
[----:B------:R2:W-:Y:S04]  /*c7f10*/  STL.64 [R1+0x2198], R30 ;  /* 0x0021981e01007387 */ /* 0x0005e80000100a00 */
[----:B-1----:R-:W3:Y:S04]  /*c7f20*/  LDL.LU R28, [R1+0x10] ;  /* 0x00001000011c7983 */ /* 0x002ee80000300800 */
[----:B------:R1:W-:Y:S04]  /*c7f30*/  STL.64 [R1+0x2180], R20 ;  /* 0x0021801401007387 */ /* 0x0003e80000100a00 */
[----:B------:R4:W-:Y:S04]  /*c7f40*/  STL.64 [R1+0x2188], R22 ;  /* 0x0021881601007387 */ /* 0x0009e80000100a00 */
[----:B------:R1:W-:Y:S04]  /*c7f50*/  STL.64 [R1+0x2170], R8 ;  /* 0x0021700801007387 */ /* 0x0003e80000100a00 */
[----:B------:R1:W-:Y:S04]  /*c7f60*/  STL.64 [R1+0x2178], R10 ;  /* 0x0021780a01007387 */ /* 0x0003e80000100a00 */
[----:B------:R-:W3:Y:S04]  /*c7f70*/  LDL.LU R29, [R1+0x14] ;  /* 0x00001400011d7983 */ /* 0x000ee80000300800 */
[----:B--2---:R-:W3:Y:S04]  /*c7f80*/  LDL.LU R30, [R1+0x18] ;  /* 0x00001800011e7983 */ /* 0x004ee80000300800 */
[----:B------:R-:W3:Y:S04]  /*c7f90*/  LDL.LU R31, [R1+0x1c] ;  /* 0x00001c00011f7983 */ /* 0x000ee80000300800 */
[----:B-1----:R-:W2:Y:S04]  /*c7fa0*/  LDL.LU R20, [R1+0x20] ;  /* 0x0000200001147983 */ /* 0x002ea80000300800 */
[----:B------:R-:W2:Y:S01]  /*c7fb0*/  LDL.LU R21, [R1+0x24] ;  /* 0x0000240001157983 */ /* 0x000ea20000300800 */
[----:B----4-:R-:W-:-:S02]  /*c7fc0*/  IMAD.MOV.U32 R22, RZ, RZ, R243 ;  /* 0x000000ffff167224 */ /* 0x010fc400078e00f3 */
[----:B------:R-:W-:Y:S01]  /*c7fd0*/  IMAD.MOV.U32 R23, RZ, RZ, R242 ;  /* 0x000000ffff177224 */ /* 0x000fe200078e00f2 */
[----:B------:R-:W4:Y:S04]  /*c7fe0*/  LDL.LU R243, [R1+0x6fac] ;  /* 0x006fac0001f37983 */ /* 0x000f280000300800 */
[----:B------:R-:W2:Y:S04]  /*c7ff0*/  LDL.LU R242, [R1+0x6fa8] ;  /* 0x006fa80001f27983 */ /* 0x000ea80000300800 */
[----:B------:R-:W3:Y:S04]  /*c8000*/  LDL.LU R96, [R1+0x30] ;  /* 0x0000300001607983 */ /* 0x000ee80000300800 */
[----:B------:R-:W3:Y:S04]  /*c8010*/  LDL.LU R97, [R1+0x34] ;  /* 0x0000340001617983 */ /* 0x000ee80000300800 */
[----:B------:R-:W3:Y:S04]  /*c8020*/  LDL.LU R98, [R1+0x38] ;  /* 0x0000380001627983 */ /* 0x000ee80000300800 */
[----:B------:R-:W3:Y:S01]  /*c8030*/  LDL.LU R99, [R1+0x3c] ;  /* 0x00003c0001637983 */ /* 0x000ee20000300800 */
[----:B----4-:R-:W-:-:S02]  /*c8040*/  IMAD.MOV.U32 R104, RZ, RZ, R243 ;  /* 0x000000ffff687224 */ /* 0x010fc400078e00f3 */
[----:B--2---:R-:W-:Y:S01]  /*c8050*/  IMAD.MOV.U32 R105, RZ, RZ, R242 ;  /* 0x000000ffff697224 */ /* 0x004fe200078e00f2 */
[----:B------:R-:W2:Y:S04]  /*c8060*/  LDL.LU R243, [R1+0x6fa4] ;  /* 0x006fa40001f37983 */ /* 0x000ea80000300800 */
[----:B------:R-:W4:Y:S04]  /*c8070*/  LDL.LU R242, [R1+0x6fa0] ;  /* 0x006fa00001f27983 */ /* 0x000f280000300800 */
[----:B------:R-:W3:Y:S04]  /*c8080*/  LDL.LU R106, [R1+0x48] ;  /* 0x00004800016a7983 */ /* 0x000ee80000300800 */
[----:B------:R-:W3:Y:S04]  /*c8090*/  LDL.LU R107, [R1+0x4c] ;  /* 0x00004c00016b7983 */ /* 0x000ee80000300800 */
[----:B------:R-:W3:Y:S04]  /*c80a0*/  LDL.LU R244, [R1+0x60] ;  /* 0x0000600001f47983 */ /* 0x000ee80000300800 */
[----:B------:R-:W3:Y:S01]  /*c80b0*/  LDL.LU R245, [R1+0x64] ;  /* 0x0000640001f57983 */ /* 0x000ee20000300800 */
[----:B--2---:R-:W-:Y:S01]  /*c80c0*/  MOV R246, R243 ;  /* 0x000000f300f67202 */ /* 0x004fe20000000f00 */
[----:B----4-:R-:W-:-:S02]  /*c80d0*/  IMAD.MOV.U32 R247, RZ, RZ, R242 ;  /* 0x000000fffff77224 */ /* 0x010fc400078e00f2 */
        /* <DEDUP_REMOVED lines=96> */
[----:B------:R-:W3:Y:S04]  /*c86e0*/  LDL.LU R40, [R1] ;  /* 0x0000000001287983 */ /* 0x000ee80000300800 */
        /* <DEDUP_REMOVED lines=12> */
[----:B-1----:R-:W2:Y:S01]  /*c87b0*/  LDL.LU.64 R66, [R1+0x6f88] ;  /* 0x006f880001427983 */ /* 0x002ea20000300a00 */
[C---:B---3--:R-:W-:Y:S08]  /*c87c0*/  HMMA.1688.F32.TF32 R112, R16.reuse, R70, R112 ;  /* 0x000000461070723c */ /* 0x048ff00000081070 */
        /* <DEDUP_REMOVED lines=19> */
[C---:B----4-:R-:W-:Y:S08]  /*c8900*/  HMMA.1688.F32.TF32 R108, R16.reuse, R110, R8 ;  /* 0x0000006e106c723c */ /* 0x050ff00000081008 */
[----:B------:R-:W-:Y:S08]  /*c8910*/  HMMA.1688.F32.TF32 R248, R16, R250, R244 ;  /* 0x000000fa10f8723c */ /* 0x000ff000000810f4 */
[----:B--2---:R-:W-:Y:S01]  /*c8920*/  HMMA.1688.F32.TF32 R12, R12, R66, R80 ;  /* 0x000000420c0c723c */ /* 0x004fe20000081050 */
[----:B------:R-:W2:-:S15]  /*c8930*/  LDL.LU R83, [R1+0x6f80] ;  /* 0x006f800001537983 */ /* 0x000e9e0000300800 */
[----:B------:R-:W-:-:S03]  /*c8940*/  NOP ;  /* 0x0000000000007918 */ /* 0x000fc60000000000 */
[----:B------:R1:W-:Y:S04]  /*c8950*/  STL.64 [R1+0x20b0], R12 ;  /* 0x0020b00c01007387 */ /* 0x0003e80000100a00 */
[----:B------:R3:W-:Y:S04]  /*c8960*/  STL.64 [R1+0x20b8], R14 ;  /* 0x0020b80e01007387 */ /* 0x0007e80000100a00 */
[----:B-1----:R-:W4:Y:S04]  /*c8970*/  LDL.LU R12, [R1+0x50] ;  /* 0x00005000010c7983 */ /* 0x002f280000300800 */
[----:B------:R-:W4:Y:S04]  /*c8980*/  LDL.LU R13, [R1+0x54] ;  /* 0x00005400010d7983 */ /* 0x000f280000300800 */
[----:B---3--:R-:W4:Y:S04]  /*c8990*/  LDL.LU R14, [R1+0x58] ;  /* 0x00005800010e7983 */ /* 0x008f280000300800 */
[----:B------:R-:W4:Y:S04]  /*c89a0*/  LDL.LU R15, [R1+0x5c] ;  /* 0x00005c00010f7983 */ /* 0x000f280000300800 */
        /* <DEDUP_REMOVED lines=109> */
[----:B-1----:R-:W3:Y:S04]  /*c9080*/  LDL.LU.64 R110, [R1+0x6d60] ;  /* 0x006d6000016e7983 */ /* 0x002ee80000300a00 */
[----:B------:R-:W3:Y:S04]  /*c9090*/  LDL.LU.64 R108, [R1+0x6d58] ;  /* 0x006d5800016c7983 */ /* 0x000ee80000300a00 */
[----:B------:R-:W3:Y:S04]  /*c90a0*/  LDL.LU.64 R246, [R1+0x6d50] ;  /* 0x006d500001f67983 */ /* 0x000ee80000300a00 */
[----:B------:R-:W3:Y:S04]  /*c90b0*/  LDL.LU.64 R244, [R1+0x6d48] ;  /* 0x006d480001f47983 */ /* 0x000ee80000300a00 */
[----:B------:R-:W-:Y:S04]  /*c90c0*/  STL.64 [R1+0x780], R248 ;  /* 0x000780f801007387 */ /* 0x000fe80000100a00 */
[----:B------:R1:W-:Y:S04]  /*c90d0*/  STL.64 [R1+0x788], R250 ;  /* 0x000788fa01007387 */ /* 0x0003e80000100a00 */
[----:B-1----:R-:W3:Y:S04]  /*c90e0*/  LDL.LU.64 R250, [R1+0x6d40] ;  /* 0x006d400001fa7983 */ /* 0x002ee80000300a00 */
[----:B------:R-:W3:Y:S01]  /*c90f0*/  LDL.LU.64 R248, [R1+0x6d38] ;  /* 0x006d380001f87983 */ /* 0x000ee20000300a00 */
[C---:B----4-:R-:W-:Y:S08]  /*c9100*/  HMMA.1688.F32.TF32 R12, R16.reuse, R90, R12 ;  /* 0x0000005a100c723c */ /* 0x050ff0000008100c */
[C---:B------:R-:W-:Y:S08]  /*c9110*/  HMMA.1688.F32.TF32 R88, R16.reuse, R102, R104 ;  /* 0x000000661058723c */ /* 0x040ff00000081068 */
[----:B------:R-:W-:Y:S03]  /*c9120*/  HMMA.1688.F32.TF32 R24, R16, R26, R20 ;  /* 0x0000001a1018723c */ /* 0x000fe60000081014 */
[----:B------:R-:W-:Y:S04]  /*c9130*/  STL.64 [R1+0x770], R12 ;  /* 0x0007700c01007387 */ /* 0x000fe80000100a00 */
[----:B------:R1:W-:Y:S01]  /*c9140*/  STL.64 [R1+0x778], R14 ;  /* 0x0007780e01007387 */ /* 0x0003e20000100a00 */
[----:B------:R-:W-:-:S02]  /*c9150*/  IMAD.MOV.U32 R242, RZ, RZ, R66 ;  /* 0x000000fffff27224 */ /* 0x000fc400078e0042 */
[----:B------:R-:W-:Y:S01]  /*c9160*/  IMAD.MOV.U32 R243, RZ, RZ, R67 ;  /* 0x000000fffff37224 */ /* 0x000fe200078e0043 */
[----:B------:R-:W-:Y:S04]  /*c9170*/  LDS R105, [R85+UR6+0x8c000] ;  /* 0x08c0000655697984 */ /* 0x000fe80008000800 */
[----:B------:R-:W-:Y:S04]  /*c9180*/  LDS R107, [R85+UR6+0x8d000] ;  /* 0x08d00006556b7984 */ /* 0x000fe80008000800 */
[----:B------:R-:W-:Y:S04]  /*c9190*/  LDS R104, [R3+UR6+0x8c000] ;  /* 0x08c0000603687984 */ /* 0x000fe80008000800 */
[----:B------:R-:W-:Y:S01]  /*c91a0*/  LDS R106, [R3+UR6+0x8d000] ;  /* 0x08d00006036a7984 */ /* 0x000fe20008000800 */
[C---:B-1----:R-:W-:Y:S03]  /*c91b0*/  HMMA.1688.F32.TF32 R12, R16.reuse, R94, R96 ;  /* 0x0000005e100c723c */ /* 0x042fe60000081060 */
[----:B------:R-:W-:Y:S04]  /*c91c0*/  STL.64 [R1+0x760], R88 ;  /* 0x0007605801007387 */ /* 0x000fe80000100a00 */
[----:B------:R-:W-:Y:S01]  /*c91d0*/  STL.64 [R1+0x768], R90 ;  /* 0x0007685a01007387 */ /* 0x000fe20000100a00 */
        /* <DEDUP_REMOVED lines=9> */
[----:B------:R3:W-:Y:S01]  /*c9270*/  STL.64 [R1+0x728], R14 ;  /* 0x0007280e01007387 */ /* 0x0007e20000100a00 */
[----:B--2---:R-:W-:Y:S01]  /*c9280*/  HMMA.1688.F32.TF32 R8, R16, R66, R8 ;  /* 0x000000421008723c */ /* 0x004fe20000081008 */
[----:B------:R-:W-:-:S02]  /*c9290*/  IMAD.MOV.U32 R30, RZ, RZ, R2 ;  /* 0x000000ffff1e7224 */ /* 0x000fc400078e0002 */
[----:B------:R-:W-:Y:S01]  /*c92a0*/  IMAD.MOV.U32 R31, RZ, RZ, R0 ;  /* 0x000000ffff1f7224 */ /* 0x000fe200078e0000 */
[----:B------:R-:W-:Y:S04]  /*c92b0*/  LDSM.16.M88.4 R100, [R240+UR7+0x26100] ;  /* 0x02610007f064783b */ /* 0x000fe80008000200 */
[----:B------:R-:W-:Y:S04]  /*c92c0*/  LDSM.16.M88.4 R96, [R240+UR7+0x28080] ;  /* 0x02808007f060783b */ /* 0x000fe80008000200 */
[----:B------:R-:W-:Y:S04]  /*c92d0*/  LDSM.16.M88.4 R92, [R240+UR7+0x28100] ;  /* 0x02810007f05c783b */ /* 0x000fe80008000200 */
[----:B------:R-:W-:Y:S04]  /*c92e0*/  LDSM.16.M88.4 R88, [R240+UR7+0x2a080] ;  /* 0x02a08007f058783b */ /* 0x000fe80008000200 */
[----:B------:R-:W-:Y:S04]  /*c92f0*/  LDSM.16.M88.4 R44, [R240+UR7+0x34100] ;  /* 0x03410007f02c783b */ /* 0x000fe80008000200 */
[----:B------:R-:W-:Y:S04]  /*c9300*/  LDSM.16.M88.4 R40, [R240+UR7+0x36080] ;  /* 0x03608007f028783b */ /* 0x000fe80008000200 */
[----:B------:R-:W-:Y:S01]  /*c9310*/  LDSM.16.M88.4 R36, [R240+UR7+0x36100] ;  /* 0x03610007f024783b */ /* 0x000fe20008000200 */
[C---:B---3--:R-:W-:Y:S08]  /*c9320*/  HMMA.1688.F32.TF32 R12, R16.reuse, R62, R108 ;  /* 0x0000003e100c723c */ /* 0x048ff0000008106c */
[C---:B------:R-:W-:Y:S01]  /*c9330*/  HMMA.1688.F32.TF32 R20, R16.reuse, R58, R244 ;  /* 0x0000003a1014723c */ /* 0x040fe200000810f4 */
[----:B------:R-:W-:Y:S04]  /*c9340*/  LDS R108, [R83+UR6+0x8a180] ;  /* 0x08a18006536c7984 */ /* 0x000fe80008000800 */
[----:B------:R-:W-:Y:S04]  /*c9350*/  LDS R110, [R83+UR6+0x8b180] ;  /* 0x08b18006536e7984 */ /* 0x000fe80008000800 */
[----:B------:R-:W-:Y:S04]  /*c9360*/  LDS R109, [R84+UR6+0x8a180] ;  /* 0x08a18006546d7984 */ /* 0x000fe80008000800 */
[----:B------:R-:W-:Y:S04]  /*c9370*/  LDS R111, [R84+UR6+0x8b180] ;  /* 0x08b18006546f7984 */ /* 0x000fe80008000800 */
[----:B------:R-:W-:Y:S04]  /*c9380*/  LDSM.16.M88.4 R244, [R240+UR7+0x80] ;  /* 0x00008007f0f4783b */ /* 0x000fe80008000200 */
[----:B------:R-:W-:Y:S01]  /*c9390*/  LDSM.16.M88.4 R56, [R240+UR7+0x32080] ;  /* 0x03208007f038783b */ /* 0x000fe20008000200 */
[----:B------:R-:W-:Y:S03]  /*c93a0*/  HMMA.1688.F32.TF32 R24, R16, R50, R248 ;  /* 0x000000321018723c */ /* 0x000fe600000810f8 */
[----:B------:R-:W-:Y:S04]  /*c93b0*/  LDSM.16.M88.4 R16, [R4+UR7+0x180] ;  /* 0x000180070410783b */ /* 0x000fe80008000200 */
[----:B------:R-:W-:-:S12]  /*c93c0*/  LDSM.16.M88.4 R248, [R240+UR7+0x2080] ;  /* 0x00208007f0f8783b */ /* 0x000fd80008000200 */
[----:B------:R-:W-:Y:S04]  /*c93d0*/  STL.64 [R1+0x510], R24 ;  /* 0x0005101801007387 */ /* 0x000fe80000100a00 */
[----:B------:R-:W-:Y:S04]  /*c93e0*/  STL.64 [R1+0x518], R26 ;  /* 0x0005181a01007387 */ /* 0x000fe80000100a00 */
[----:B------:R-:W-:Y:S04]  /*c93f0*/  STL.64 [R1+0x500], R20 ;  /* 0x0005001401007387 */ /* 0x000fe80000100a00 */
[----:B------:R-:W-:Y:S04]  /*c9400*/  STL.64 [R1+0x508], R22 ;  /* 0x0005081601007387 */ /* 0x000fe80000100a00 */
[----:B------:R-:W-:Y:S04]  /*c9410*/  STL.64 [R1+0x4f0], R12 ;  /* 0x0004f00c01007387 */ /* 0x000fe80000100a00 */
[----:B------:R-:W-:Y:S04]  /*c9420*/  STL.64 [R1+0x4f8], R14 ;  /* 0x0004f80e01007387 */ /* 0x000fe80000100a00 */
[----:B------:R-:W1:Y:S04]  /*c9430*/  LDSM.16.M88.4 R12, [R4+UR7+0x100] ;  /* 0x00010007040c783b */ /* 0x000e680008000200 */
[----:B------:R-:W-:Y:S04]  /*c9440*/  STL.64 [R1+0x450], R8 ;  /* 0x0004500801007387 */ /* 0x000fe80000100a00 */
[----:B------:R-:W-:Y:S04]  /*c9450*/  STL.64 [R1+0x458], R10 ;  /* 0x0004580a01007387 */ /* 0x000fe80000100a00 */
[----:B------:R-:W2:Y:S04]  /*c9460*/  LDSM.16.M88.4 R8, [R4+UR7+0x2100] ;  /* 0x002100070408783b */ /* 0x000ea80008000200 */
[----:B------:R-:W-:Y:S04]  /*c9470*/  LDSM.16.M88.4 R24, [R240+UR7+0x3a080] ;  /* 0x03a08007f018783b */ /* 0x000fe80008000200 */
[----:B------:R-:W-:Y:S04]  /*c9480*/  LDSM.16.M88.4 R20, [R240+UR7+0x3a100] ;  /* 0x03a10007f014783b */ /* 0x000fe80008000200 */
[----:B-1----:R-:W-:Y:S04]  /*c9490*/  STL.64 [R1+0x1e0], R12 ;  /* 0x0001e00c01007387 */ /* 0x002fe80000100a00 */
[----:B------:R-:W-:Y:S04]  /*c94a0*/  STL.64 [R1+0x1e8], R14 ;  /* 0x0001e80e01007387 */ /* 0x000fe80000100a00 */
[----:B------:R-:W1:Y:S04]  /*c94b0*/  LDSM.16.M88.4 R12, [R4+UR7+0x2180] ;  /* 0x00218007040c783b */ /* 0x000e680008000200 */
[----:B------:R-:W-:Y:S04]  /*c94c0*/  STL.64 [R1+0x1170], R16 ;  /* 0x0011701001007387 */ /* 0x000fe80000100a00 */
[----:B------:R-:W-:Y:S04]  /*c94d0*/  STL.64 [R1+0x1178], R18 ;  /* 0x0011781201007387 */ /* 0x000fe80000100a00 */
[----:B------:R-:W3:Y:S04]  /*c94e0*/  LDSM.16.M88.4 R16, [R4+UR7+0x4100] ;  /* 0x004100070410783b */ /* 0x000ee80008000200 */
[----:B--2---:R-:W-:Y:S04]  /*c94f0*/  STL.64 [R1+0x1f0], R8 ;  /* 0x0001f00801007387 */ /* 0x004fe80000100a00 */
[----:B------:R-:W-:Y:S04]  /*c9500*/  STL.64 [R1+0x1f8], R10 ;  /* 0x0001f80a01007387 */ /* 0x000fe80000100a00 */
[----:B------:R-:W2:Y:S04]  /*c9510*/  LDSM.16.M88.4 R8, [R4+UR7+0x4180] ;  /* 0x004180070408783b */ /* 0x000ea80008000200 */
[----:B-1----:R-:W-:Y:S04]  /*c9520*/  STL.64 [R1+0x1180], R12 ;  /* 0x0011800c01007387 */ /* 0x002fe80000100a00 */
[----:B------:R-:W-:Y:S04]  /*c9530*/  STL.64 [R1+0x1188], R14 ;  /* 0x0011880e01007387 */ /* 0x000fe80000100a00 */
[----:B------:R-:W1:Y:S04]  /*c9540*/  LDSM.16.M88.4 R12, [R4+UR7+0x6100] ;  /* 0x00610007040c783b */ /* 0x000e680008000200 */
[----:B---3--:R-:W-:Y:S04]  /*c9550*/  STL.64 [R1+0x200], R16 ;  /* 0x0002001001007387 */ /* 0x008fe80000100a00 */
        /* <DEDUP_REMOVED lines=169> */
[----:B---3--:R-:W-:Y:S04]  /*c9ff0*/  STL.64 [R1+0x1350], R16 ;  /* 0x0013501001007387 */ /* 0x008fe80000100a00 */
[----:B------:R-:W-:Y:S04]  /*ca000*/  STL.64 [R1+0x1358], R18 ;  /* 0x0013581201007387 */ /* 0x000fe80000100a00 */
[----:B------:R-:W1:Y:S04]  /*ca010*/  LDSM.16.M88.4 R12, [R4+UR7+0x3e180] ;  /* 0x03e18007040c783b */ /* 0x000e680008000200 */
[----:B--2---:R-:W-:Y:S04]  /*ca020*/  STL.64 [R1+0x3d0], R8 ;  /* 0x0003d00801007387 */ /* 0x004fe80000100a00 */
[----:B------:R-:W-:Y:S04]  /*ca030*/  STL.64 [R1+0x3d8], R10 ;  /* 0x0003d80a01007387 */ /* 0x000fe80000100a00 */
[----:B------:R-:W2:Y:S04]  /*ca040*/  LDSM.16.M88.4 R8, [R240+UR7+0x100] ;  /* 0x00010007f008783b */ /* 0x000ea80008000200 */
[----:B------:R-:W-:Y:S04]  /*ca050*/  LDSM.16.M88.4 R16, [R240+UR7+0x2180] ;  /* 0x00218007f010783b */ /* 0x000fe80008000200 */
[----:B-1----:R-:W-:Y:S04]  /*ca060*/  STL.64 [R1+0x1360], R12 ;  /* 0x0013600c01007387 */ /* 0x002fe80000100a00 */
[----:B------:R-:W-:Y:S04]  /*ca070*/  STL.64 [R1+0x1368], R14 ;  /* 0x0013680e01007387 */ /* 0x000fe80000100a00 */
[----:B------:R-:W1:Y:S04]  /*ca080*/  LDSM.16.M88.4 R12, [R240+UR7+0x180] ;  /* 0x00018007f00c783b */ /* 0x000e680008000200 */
[----:B--2---:R-:W-:Y:S04]  /*ca090*/  STL.64 [R1+0x3e0], R8 ;  /* 0x0003e00801007387 */ /* 0x004fe80000100a00 */
[----:B------:R-:W-:Y:S04]  /*ca0a0*/  STL.64 [R1+0x3e8], R10 ;  /* 0x0003e80a01007387 */ /* 0x000fe80000100a00 */
[----:B------:R-:W2:Y:S04]  /*ca0b0*/  LDSM.16.M88.4 R8, [R240+UR7+0x2100] ;  /* 0x00210007f008783b */ /* 0x000ea80008000200 */
[----:B-1----:R-:W-:Y:S04]  /*ca0c0*/  STL.64 [R1+0x1370], R12 ;  /* 0x0013700c01007387 */ /* 0x002fe80000100a00 */
[----:B------:R-:W-:Y:S04]  /*ca0d0*/  STL.64 [R1+0x1378], R14 ;  /* 0x0013780e01007387 */ /* 0x000fe80000100a00 */
[----:B------:R-:W1:Y:S04]  /*ca0e0*/  LDSM.16.M88.4 R12, [R240+UR7+0x4080] ;  /* 0x00408007f00c783b */ /* 0x000e680008000200 */
[----:B--2---:R-:W-:Y:S04]  /*ca0f0*/  STL.64 [R1+0x3f0], R8 ;  /* 0x0003f00801007387 */ /* 0x004fe80000100a00 */
[----:B------:R-:W-:Y:S04]  /*ca100*/  STL.64 [R1+0x3f8], R10 ;  /* 0x0003f80a01007387 */ /* 0x000fe80000100a00 */
[----:B------:R-:W2:Y:S04]  /*ca110*/  LDSM.16.M88.4 R8, [R240+UR7+0x4100] ;  /* 0x00410007f008783b */ /* 0x000ea80008000200 */
[----:B------:R-:W-:Y:S04]  /*ca120*/  STL.64 [R1+0x1380], R16 ;  /* 0x0013801001007387 */ /* 0x000fe80000100a00 */
[----:B------:R-:W-:Y:S04]  /*ca130*/  STL.64 [R1+0x1388], R18 ;  /* 0x0013881201007387 */ /* 0x000fe80000100a00 */
[----:B------:R-:W3:Y:S04]  /*ca140*/  LDSM.16.M88.4 R16, [R240+UR7+0x4180] ;  /* 0x00418007f010783b */ /* 0x000ee80008000200 */
[----:B-1----:R-:W-:Y:S04]  /*ca150*/  STL.64 [R1], R12 ;  /* 0x0000000c01007387 */ /* 0x002fe80000100a00 */
[----:B------:R-:W-:Y:S04]  /*ca160*/  STL.64 [R1+0x8], R14 ;  /* 0x0000080e01007387 */ /* 0x000fe80000100a00 */
[----:B------:R-:W1:Y:S04]  /*ca170*/  LDSM.16.M88.4 R12, [R240+UR7+0x6080] ;  /* 0x00608007f00c783b */ /* 0x000e680008000200 */
[----:B--2---:R-:W-:Y:S04]  /*ca180*/  STL.64 [R1+0x400], R8 ;  /* 0x0004000801007387 */ /* 0x004fe80000100a00 */
[----:B------:R-:W-:Y:S04]  /*ca190*/  STL.64 [R1+0x408], R10 ;  /* 0x0004080a01007387 */ /* 0x000fe80000100a00 */
[----:B------:R-:W2:Y:S04]  /*ca1a0*/  LDSM.16.M88.4 R8, [R240+UR7+0x6100] ;  /* 0x00610007f008783b */ /* 0x000ea80008000200 */
[----:B---3--:R-:W-:Y:S04]  /*ca1b0*/  STL.64 [R1+0x1390], R16 ;  /* 0x0013901001007387 */ /* 0x008fe80000100a00 */
[----:B------:R-:W-:Y:S04]  /*ca1c0*/  STL.64 [R1+0x1398], R18 ;  /* 0x0013981201007387 */ /* 0x000fe80000100a00 */
[----:B------:R-:W3:Y:S04]  /*ca1d0*/  LDSM.16.M88.4 R16, [R240+UR7+0x6180] ;  /* 0x00618007f010783b */ /* 0x000ee80008000200 */
[----:B-1----:R-:W-:Y:S04]  /*ca1e0*/  STL.64 [R1+0x10], R12 ;  /* 0x0000100c01007387 */ /* 0x002fe80000100a00 */
        /* <DEDUP_REMOVED lines=43> */
[----:B------:R-:W3:Y:S04]  /*ca4a0*/  LDL.LU R60, [R1+0x1470] ;  /* 0x00147000013c7983 */ /* 0x000ee80000300800 */
[----:B------:R-:W-:Y:S04]  /*ca4b0*/  LDSM.16.M88.4 R16, [R240+UR7+0x12100] ;  /* 0x01210007f010783b */ /* 0x000fe80008000200 */
[----:B-1----:R-:W-:Y:S04]  /*ca4c0*/  STL.64 [R1+0x60], R12 ;  /* 0x0000600c01007387 */ /* 0x002fe80000100a00 */
[----:B------:R-:W-:Y:S04]  /*ca4d0*/  STL.64 [R1+0x68], R14 ;  /* 0x0000680e01007387 */ /* 0x000fe80000100a00 */
[----:B--2---:R-:W-:Y:S04]  /*ca4e0*/  STL.64 [R1+0x1c0], R8 ;  /* 0x0001c00801007387 */ /* 0x004fe80000100a00 */
[----:B------:R-:W1:Y:S04]  /*ca4f0*/  LDSM.16.M88.4 R12, [R240+UR7+0x10180] ;  /* 0x01018007f00c783b */ /* 0x000e680008000200 */
[----:B------:R-:W-:Y:S04]  /*ca500*/  STL.64 [R1+0x1c8], R10 ;  /* 0x0001c80a01007387 */ /* 0x000fe80000100a00 */
[----:B------:R-:W2:Y:S04]  /*ca510*/  LDSM.16.M88.4 R8, [R240+UR7+0x12080] ;  /* 0x01208007f008783b */ /* 0x000ea80008000200 */
[----:B------:R-:W3:Y:S04]  /*ca520*/  LDL.LU R61, [R1+0x1474] ;  /* 0x00147400013d7983 */ /* 0x000ee80000300800 */
[----:B------:R-:W3:Y:S04]  /*ca530*/  LDL.LU R62, [R1+0x1478] ;  /* 0x00147800013e7983 */ /* 0x000ee80000300800 */
[----:B------:R-:W3:Y:S04]  /*ca540*/  LDL.LU R63, [R1+0x147c] ;  /* 0x00147c00013f7983 */ /* 0x000ee80000300800 */
        /* <DEDUP_REMOVED lines=8> */
[----:B------:R-:W4:Y:S04]  /*ca5d0*/  LDSM.16.M88.4 R16, [R240+UR7+0x14100] ;  /* 0x01410007f010783b */ /* 0x000f280008000200 */
[----:B-1----:R-:W-:Y:S04]  /*ca5e0*/  STL.64 [R1+0x1400], R12 ;  /* 0x0014000c01007387 */ /* 0x002fe80000100a00 */
[----:B------:R-:W-:Y:S04]  /*ca5f0*/  STL.64 [R1+0x1408], R14 ;  /* 0x0014080e01007387 */ /* 0x000fe80000100a00 */
[----:B------:R-:W1:Y:S04]  /*ca600*/  LDSM.16.M88.4 R12, [R240+UR7+0x14180] ;  /* 0x01418007f00c783b */ /* 0x000e680008000200 */
[----:B--2---:R-:W-:Y:S04]  /*ca610*/  STL.64 [R1+0x80], R8 ;  /* 0x0000800801007387 */ /* 0x004fe80000100a00 */
[----:B------:R-:W-:Y:S04]  /*ca620*/  STL.64 [R1+0x88], R10 ;  /* 0x0000880a01007387 */ /* 0x000fe80000100a00 */
[----:B------:R-:W2:Y:S04]  /*ca630*/  LDSM.16.M88.4 R8, [R240+UR7+0x16080] ;  /* 0x01608007f008783b */ /* 0x000ea80008000200 */
[----:B----4-:R-:W-:Y:S04]  /*ca640*/  STL.64 [R1+0x1a0], R16 ;  /* 0x0001a01001007387 */ /* 0x010fe80000100a00 */
[----:B------:R-:W-:Y:S04]  /*ca650*/  STL.64 [R1+0x1a8], R18 ;  /* 0x0001a81201007387 */ /* 0x000fe80000100a00 */
[----:B------:R-:W4:Y:S04]  /*ca660*/  LDL.LU R64, [R1+0x14a0] ;  /* 0x0014a00001407983 */ /* 0x000f280000300800 */
[----:B------:R-:W2:Y:S04]  /*ca670*/  LDSM.16.M88.4 R16, [R240+UR7+0x16100] ;  /* 0x01610007f010783b */ /* 0x000ea80008000200 */
[----:B-1----:R-:W-:Y:S04]  /*ca680*/  STL.64 [R1+0x1410], R12 ;  /* 0x0014100c01007387 */ /* 0x002fe80000100a00 */
[----:B------:R-:W-:Y:S04]  /*ca690*/  STL.64 [R1+0x1418], R14 ;  /* 0x0014180e01007387 */ /* 0x000fe80000100a00 */
[----:B--2---:R-:W-:Y:S04]  /*ca6a0*/  STL.64 [R1+0x90], R8 ;  /* 0x0000900801007387 */ /* 0x004fe80000100a00 */
[----:B------:R-:W1:Y:S04]  /*ca6b0*/  LDSM.16.M88.4 R12, [R240+UR7+0x16180] ;  /* 0x01618007f00c783b */ /* 0x000e680008000200 */
[----:B------:R-:W-:Y:S04]  /*ca6c0*/  STL.64 [R1+0x98], R10 ;  /* 0x0000980a01007387 */ /* 0x000fe80000100a00 */
[----:B------:R-:W2:Y:S04]  /*ca6d0*/  LDSM.16.M88.4 R8, [R240+UR7+0x18080] ;  /* 0x01808007f008783b */ /* 0x000ea80008000200 */
[----:B------:R-:W4:Y:S04]  /*ca6e0*/  LDL.LU R65, [R1+0x14a4] ;  /* 0x0014a40001417983 */ /* 0x000f280000300800 */
[----:B------:R-:W4:Y:S04]  /*ca6f0*/  LDL.LU R66, [R1+0x14a8] ;  /* 0x0014a80001427983 */ /* 0x000f280000300800 */
[----:B------:R-:W4:Y:S04]  /*ca700*/  LDL.LU R67, [R1+0x14ac] ;  /* 0x0014ac0001437983 */ /* 0x000f280000300800 */
[----:B------:R-:W-:Y:S04]  /*ca710*/  STL.64 [R1+0x190], R16 ;  /* 0x0001901001007387 */ /* 0x000fe80000100a00 */
        /* <DEDUP_REMOVED lines=27> */
[----:B------:R3:W-:Y:S04]  /*ca8d0*/  STL.64 [R1+0x168], R18 ;  /* 0x0001681201007387 */ /* 0x0007e80000100a00 */
[----:B------:R-:W4:Y:S04]  /*ca8e0*/  LDL.LU R80, [R1+0x1520] ;  /* 0x0015200001507983 */ /* 0x000f280000300800 */
        /* <DEDUP_REMOVED lines=8> */
[----:B------:R-:W4:Y:S01]  /*ca970*/  LDL.LU R83, [R1+0x152c] ;  /* 0x00152c0001537983 */ /* 0x000f220000300800 */
[C---:B---3--:R-:W-:Y:S03]  /*ca980*/  HMMA.1688.F32.TF32 R16, R108.reuse, R70, R60 ;  /* 0x000000466c10723c */ /* 0x048fe6000008103c */
[----:B------:R-:W-:Y:S04]  /*ca990*/  LDSM.16.M88.4 R60, [R240+UR7+0x30100] ;  /* 0x03010007f03c783b */ /* 0x000fe80008000200 */
        /* <DEDUP_REMOVED lines=20> */
[----:B------:R4:W-:Y:S04]  /*caae0*/  STL.64 [R1+0xf8], R14 ;  /* 0x0000f80e01007387 */ /* 0x0009e80000100a00 */
[----:B--2---:R-:W-:Y:S04]  /*caaf0*/  STL.64 [R1+0x130], R8 ;  /* 0x0001300801007387 */ /* 0x004fe80000100a00 */
[----:B------:R-:W-:Y:S04]  /*cab00*/  STL.64 [R1+0x138], R10 ;  /* 0x0001380a01007387 */ /* 0x000fe80000100a00 */
[----:B------:R-:W3:Y:S04]  /*cab10*/  LDL.LU R69, [R1+0x1584] ;  /* 0x0015840001457983 */ /* 0x000ee80000300800 */
[----:B------:R-:W3:Y:S04]  /*cab20*/  LDL.LU R70, [R1+0x1588] ;  /* 0x0015880001467983 */ /* 0x000ee80000300800 */
[----:B------:R-:W3:Y:S04]  /*cab30*/  LDL.LU R71, [R1+0x158c] ;  /* 0x00158c0001477983 */ /* 0x000ee80000300800 */
[----:B------:R-:W1:Y:S01]  /*cab40*/  LDSM.16.M88.4 R8, [R240+UR7+0x22180] ;  /* 0x02218007f008783b */ /* 0x000e620008000200 */
[C---:B----4-:R-:W-:Y:S03]  /*cab50*/  HMMA.1688.F32.TF32 R12, R108.reuse, R78, R64 ;  /* 0x0000004e6c0c723c */ /* 0x050fe60000081040 */
[----:B------:R-:W-:Y:S04]  /*cab60*/  LDSM.16.M88.4 R76, [R240+UR7+0x2c100] ;  /* 0x02c10007f04c783b */ /* 0x000fe80008000200 */
[----:B------:R-:W-:Y:S04]  /*cab70*/  LDSM.16.M88.4 R64, [R240+UR7+0x30080] ;  /* 0x03008007f040783b */ /* 0x000fe80008000200 */
[----:B-1----:R-:W-:Y:S04]  /*cab80*/  STL.64 [R1+0x1480], R8 ;  /* 0x0014800801007387 */ /* 0x002fe80000100a00 */
[----:B------:R-:W-:Y:S04]  /*cab90*/  STL.64 [R1+0x1488], R10 ;  /* 0x0014880a01007387 */ /* 0x000fe80000100a00 */
[----:B------:R-:W1:Y:S04]  /*caba0*/  LDSM.16.M88.4 R8, [R240+UR7+0x24100] ;  /* 0x02410007f008783b */ /* 0x000e680008000200 */
[----:B------:R-:W-:Y:S04]  /*cabb0*/  STL.64 [R1+0x100], R16 ;  /* 0x0001001001007387 */ /* 0x000fe80000100a00 */
[----:B------:R-:W-:Y:S04]  /*cabc0*/  STL.64 [R1+0x108], R18 ;  /* 0x0001081201007387 */ /* 0x000fe80000100a00 */
[----:B------:R-:W2:Y:S04]  /*cabd0*/  LDL.LU R48, [R1+0x1600] ;  /* 0x0016000001307983 */ /* 0x000ea80000300800 */
        /* <DEDUP_REMOVED lines=8> */
[----:B------:R-:W1:Y:S04]  /*cac60*/  LDSM.16.M88.4 R8, [R240+UR7+0x24180] ;  /* 0x02418007f008783b */ /* 0x000e680008000200 */
[----:B-1----:R-:W-:Y:S04]  /*cac70*/  STL.64 [R1+0x1490], R8 ;  /* 0x0014900801007387 */ /* 0x002fe80000100a00 */
[----:B------:R-:W-:Y:S04]  /*cac80*/  STL.64 [R1+0x1498], R10 ;  /* 0x0014980a01007387 */ /* 0x000fe80000100a00 */
[----:B------:R-:W1:Y:S04]  /*cac90*/  LDSM.16.M88.4 R8, [R240+UR7+0x26180] ;  /* 0x02618007f008783b */ /* 0x000e680008000200 */
[----:B------:R4:W-:Y:S04]  /*caca0*/  STL.64 [R1+0x110], R12 ;  /* 0x0001100c01007387 */ /* 0x0009e80000100a00 */
[----:B------:R1:W-:Y:S04]  /*cacb0*/  STL.64 [R1+0x118], R14 ;  /* 0x0001180e01007387 */ /* 0x0003e80000100a00 */
[----:B------:R-:W2:Y:S04]  /*cacc0*/  LDL.LU R28, [R1+0x16a0] ;  /* 0x0016a000011c7983 */ /* 0x000ea80000300800 */
[----:B-1----:R-:W-:Y:S04]  /*cacd0*/  STL.64 [R1+0x14a0], R8 ;  /* 0x0014a00801007387 */ /* 0x002fe80000100a00 */
[----:B------:R-:W-:Y:S04]  /*cace0*/  STL.64 [R1+0x14a8], R10 ;  /* 0x0014a80a01007387 */ /* 0x000fe80000100a00 */
[----:B------:R-:W2:Y:S04]  /*cacf0*/  LDL.LU R29, [R1+0x16a4] ;  /* 0x0016a400011d7983 */ /* 0x000ea80000300800 */
[----:B------:R-:W1:Y:S01]  /*cad00*/  LDSM.16.M88.4 R8, [R240+UR7+0x28180] ;  /* 0x02818007f008783b */ /* 0x000e620008000200 */
[----:B------:R-:W-:Y:S01]  /*cad10*/  HMMA.1688.F32.TF32 R16, R108, R86, R80 ;  /* 0x000000566c10723c */ /* 0x000fe20000081050 */
[----:B----4-:R-:W-:-:S02]  /*cad20*/  IMAD.MOV.U32 R13, RZ, RZ, R7 ;  /* 0x000000ffff0d7224 */ /* 0x010fc400078e0007 */
[----:B------:R-:W-:Y:S02]  /*cad30*/  IMAD.MOV.U32 R14, RZ, RZ, R6 ;  /* 0x000000ffff0e7224 */ /* 0x000fe400078e0006 */
[----:B------:R-:W-:Y:S01]  /*cad40*/  IMAD.MOV.U32 R15, RZ, RZ, R5 ;  /* 0x000000ffff0f7224 */ /* 0x000fe200078e0005 */
[----:B------:R-:W4:Y:S04]  /*cad50*/  LDL.LU R2, [R1+0x6d34] ;  /* 0x006d340001027983 */ /* 0x000f280000300800 */
[----:B------:R-:W1:Y:S04]  /*cad60*/  LDSM.16.M88.4 R4, [R240+UR7+0x2a180] ;  /* 0x02a18007f004783b */ /* 0x000e680008000200 */
[----:B------:R-:W4:Y:S01]  /*cad70*/  LDL.LU R0, [R1+0x6d30] ;  /* 0x006d300001007983 */ /* 0x000f220000300800 */
[----:B------:R-:W-:-:S03]  /*cad80*/  IMAD.MOV.U32 R12, RZ, RZ, R252 ;  /* 0x000000ffff0c7224 */ /* 0x000fc600078e00fc */
[----:B------:R-:W-:Y:S04]  /*cad90*/  LDSM.16.M88.4 R84, [R240+UR7+0x2a100] ;  /* 0x02a10007f054783b */ /* 0x000fe80008000200 */
[----:B------:R-:W-:Y:S01]  /*cada0*/  LDSM.16.M88.4 R80, [R240+UR7+0x2c080] ;  /* 0x02c08007f050783b */ /* 0x000fe20008000200 */
[----:B------:R-:W2:Y:S03]  /*cadb0*/  LDC R252, c[0x0][0x3ac] ;  /* 0x0000eb00fffc7b82 */ /* 0x000ea60000000800 */
[----:B------:R-:W-:Y:S04]  /*cadc0*/  STL.64 [R1+0x2670], R16 ;  /* 0x0026701001007387 */ /* 0x000fe80000100a00 */
[----:B------:R-:W-:Y:S04]  /*cadd0*/  STL.64 [R1+0x2678], R18 ;  /* 0x0026781201007387 */ /* 0x000fe80000100a00 */
[----:B------:R-:W-:Y:S04]  /*cade0*/  LDSM.16.M88.4 R16, [R240+UR7+0x3c080] ;  /* 0x03c08007f010783b */ /* 0x000fe80008000200 */
[----:B-1----:R-:W-:Y:S04]  /*cadf0*/  STL.64 [R1+0x14b0], R8 ;  /* 0x0014b00801007387 */ /* 0x002fe80000100a00 */
[----:B------:R-:W-:Y:S04]  /*cae00*/  STL.64 [R1+0x14b8], R10 ;  /* 0x0014b80a01007387 */ /* 0x000fe80000100a00 */
[----:B------:R-:W1:Y:S04]  /*cae10*/  LDSM.16.M88.4 R8, [R240+UR7+0x2c180] ;  /* 0x02c18007f008783b */ /* 0x000e680008000200 */
[----:B------:R-:W-:Y:S04]  /*cae20*/  STL.64 [R1+0x14c0], R4 ;  /* 0x0014c00401007387 */ /* 0x000fe80000100a00 */
[----:B------:R3:W-:Y:S04]  /*cae30*/  STL.64 [R1+0x14c8], R6 ;  /* 0x0014c80601007387 */ /* 0x0007e80000100a00 */
[----:B-1----:R-:W-:Y:S04]  /*cae40*/  STL.64 [R1+0x14d0], R8 ;  /* 0x0014d00801007387 */ /* 0x002fe80000100a00 */
[----:B------:R-:W-:Y:S01]  /*cae50*/  STL.64 [R1+0x14d8], R10 ;  /* 0x0014d80a01007387 */ /* 0x000fe20000100a00 */
[----:B---3--:R-:W-:Y:S03]  /*cae60*/  HMMA.1688.F32.TF32 R4, R108, R74, R68 ;  /* 0x0000004a6c04723c */ /* 0x008fe60000081044 */
[----:B------:R-:W-:Y:S04]  /*cae70*/  LDSM.16.M88.4 R72, [R240+UR7+0x2e080] ;  /* 0x02e08007f048783b */ /* 0x000fe80008000200 */
[----:B------:R-:W-:-:S12]  /*cae80*/  LDSM.16.M88.4 R68, [R240+UR7+0x2e100] ;  /* 0x02e10007f044783b */ /* 0x000fd80008000200 */
[----:B------:R-:W-:Y:S04]  /*cae90*/  STL.64 [R1+0x2660], R4 ;  /* 0x0026600401007387 */ /* 0x000fe80000100a00 */
[----:B------:R-:W-:Y:S04]  /*caea0*/  STL.64 [R1+0x2668], R6 ;  /* 0x0026680601007387 */ /* 0x000fe80000100a00 */
[----:B------:R-:W1:Y:S04]  /*caeb0*/  LDSM.16.M88.4 R4, [R240+UR7+0x2e180] ;  /* 0x02e18007f004783b */ /* 0x000e680008000200 */
[----:B-1----:R-:W-:Y:S04]  /*caec0*/  STL.64 [R1+0x14e0], R4 ;  /* 0x0014e00401007387 */ /* 0x002fe80000100a00 */
[----:B------:R-:W-:Y:S04]  /*caed0*/  STL.64 [R1+0x14e8], R6 ;  /* 0x0014e80601007387 */ /* 0x000fe80000100a00 */
[----:B------:R-:W1:Y:S04]  /*caee0*/  LDSM.16.M88.4 R4, [R240+UR7+0x30180] ;  /* 0x03018007f004783b */ /* 0x000e680008000200 */
[----:B-1----:R-:W-:Y:S04]  /*caef0*/  STL.64 [R1+0x14f0], R4 ;  /* 0x0014f00401007387 */ /* 0x002fe80000100a00 */
[----:B------:R-:W-:Y:S04]  /*caf00*/  STL.64 [R1+0x14f8], R6 ;  /* 0x0014f80601007387 */ /* 0x000fe80000100a00 */
[----:B------:R-:W1:Y:S01]  /*caf10*/  LDSM.16.M88.4 R4, [R240+UR7+0x32180] ;  /* 0x03218007f004783b */ /* 0x000e620008000200 */
[----:B--2---:R-:W-:Y:S03]  /*caf20*/  HMMA.1688.F32.TF32 R8, R108, R54, R48 ;  /* 0x000000366c08723c */ /* 0x004fe60000081030 */
[----:B------:R-:W-:Y:S04]  /*caf30*/  LDSM.16.M88.4 R52, [R240+UR7+0x32100] ;  /* 0x03210007f034783b */ /* 0x000fe80008000200 */
[----:B------:R-:W-:-:S12]  /*caf40*/  LDSM.16.M88.4 R48, [R240+UR7+0x34080] ;  /* 0x03408007f030783b */ /* 0x000fd80008000200 */
[----:B------:R-:W-:Y:S04]  /*caf50*/  STL.64 [R1+0x2650], R8 ;  /* 0x0026500801007387 */ /* 0x000fe80000100a00 */
[----:B------:R-:W-:Y:S04]  /*caf60*/  STL.64 [R1+0x2658], R10 ;  /* 0x0026580a01007387 */ /* 0x000fe80000100a00 */
[----:B-1----:R-:W-:Y:S04]  /*caf70*/  STL.64 [R1+0x1500], R4 ;  /* 0x0015000401007387 */ /* 0x002fe80000100a00 */
[----:B------:R-:W-:Y:S04]  /*caf80*/  STL.64 [R1+0x1508], R6 ;  /* 0x0015080601007387 */ /* 0x000fe80000100a00 */
[----:B------:R-:W1:Y:S04]  /*caf90*/  LDSM.16.M88.4 R4, [R240+UR7+0x34180] ;  /* 0x03418007f004783b */ /* 0x000e680008000200 */
[----:B-1----:R-:W-:Y:S04]  /*cafa0*/  STL.64 [R1+0x1510], R4 ;  /* 0x0015100401007387 */ /* 0x002fe80000100a00 */
[----:B------:R-:W-:Y:S04]  /*cafb0*/  STL.64 [R1+0x1518], R6 ;  /* 0x0015180601007387 */ /* 0x000fe80000100a00 */
[----:B------:R-:W1:Y:S01]  /*cafc0*/  LDSM.16.M88.4 R4, [R240+UR7+0x36180] ;  /* 0x03618007f004783b */ /* 0x000e620008000200 */
[----:B------:R-:W-:Y:S03]  /*cafd0*/  HMMA.1688.F32.TF32 R8, R108, R34, R28 ;  /* 0x000000226c08723c */ /* 0x000fe6000008101c */
[----:B------:R-:W-:Y:S04]  /*cafe0*/  LDSM.16.M88.4 R32, [R240+UR7+0x38080] ;  /* 0x03808007f020783b */ /* 0x000fe80008000200 */
[----:B------:R-:W-:-:S12]  /*caff0*/  LDSM.16.M88.4 R28, [R240+UR7+0x38100] ;  /* 0x03810007f01c783b */ /* 0x000fd80008000200 */
[----:B------:R-:W-:Y:S04]  /*cb000*/  STL.64 [R1+0x2640], R8 ;  /* 0x0026400801007387 */ /* 0x000fe80000100a00 */
[----:B------:R-:W-:Y:S04]  /*cb010*/  STL.64 [R1+0x2648], R10 ;  /* 0x0026480a01007387 */ /* 0x000fe80000100a00 */
[----:B------:R-:W-:Y:S04]  /*cb020*/  LDSM.16.M88.4 R8, [R240+UR7+0x3a180] ;  /* 0x03a18007f008783b */ /* 0x000fe80008000200 */
[----:B-1----:R-:W-:Y:S04]  /*cb030*/  STL.64 [R1+0x1520], R4 ;  /* 0x0015200401007387 */ /* 0x002fe80000100a00 */
[----:B------:R-:W-:Y:S04]  /*cb040*/  STL.64 [R1+0x1528], R6 ;  /* 0x0015280601007387 */ /* 0x000fe80000100a00 */
[----:B------:R-:W1:Y:S04]  /*cb050*/  LDSM.16.M88.4 R4, [R240+UR7+0x38180] ;  /* 0x03818007f004783b */ /* 0x000e680008000200 */
[----:B-1----:R-:W-:Y:S04]  /*cb060*/  STL.64 [R1+0x1530], R4 ;  /* 0x0015300401007387 */ /* 0x002fe80000100a00 */
[----:B------:R1:W-:Y:S02]  /*cb070*/  STL.64 [R1+0x1538], R6 ;  /* 0x0015380601007387 */ /* 0x0003e40000100a00 */
[----:B-1----:R-:W-:Y:S02]  /*cb080*/  HMMA.1688.F32.TF32 R4, R108, R238, R12 ;  /* 0x000000ee6c04723c */ /* 0x002fe4000008100c */
[----:B------:R-:W1:Y:S04]  /*cb090*/  LDSM.16.M88.4 R236, [R240+UR7+0x3c180] ;  /* 0x03c18007f0ec783b */ /* 0x000e680008000200 */
[----:B------:R-:W-:Y:S04]  /*cb0a0*/  STL.64 [R1+0x1540], R8 ;  /* 0x0015400801007387 */ /* 0x000fe80000100a00 */
[----:B------:R-:W-:Y:S04]  /*cb0b0*/  STL.64 [R1+0x1548], R10 ;  /* 0x0015480a01007387 */ /* 0x000fe80000100a00 */
[----:B------:R-:W-:Y:S04]  /*cb0c0*/  LDSM.16.M88.4 R12, [R240+UR7+0x3c100] ;  /* 0x03c10007f00c783b */ /* 0x000fe80008000200 */
[----:B------:R-:W-:Y:S04]  /*cb0d0*/  LDSM.16.M88.4 R8, [R240+UR7+0x3e080] ;  /* 0x03e08007f008783b */ /* 0x000fe80008000200 */
[----:B------:R-:W-:Y:S04]  /*cb0e0*/  STL.64 [R1+0x2630], R4 ;  /* 0x0026300401007387 */ /* 0x000fe80000100a00 */
[----:B------:R-:W-:Y:S04]  /*cb0f0*/  STL.64 [R1+0x2638], R6 ;  /* 0x0026380601007387 */ /* 0x000fe80000100a00 */
[----:B------:R-:W-:Y:S04]  /*cb100*/  LDSM.16.M88.4 R4, [R240+UR7+0x3e100] ;  /* 0x03e10007f004783b */ /* 0x000fe80008000200 */
[----:B-1----:R-:W-:Y:S04]  /*cb110*/  STL.64 [R1+0x1560], R236 ;  /* 0x001560ec01007387 */ /* 0x002fe80000100a00 */
[----:B------:R-:W-:Y:S04]  /*cb120*/  STL.64 [R1+0x1568], R238 ;  /* 0x001568ee01007387 */ /* 0x000fe80000100a00 */
[----:B------:R-:W1:Y:S04]  /*cb130*/  LDSM.16.M88.4 R236, [R240+UR7+0x3e180] ;  /* 0x03e18007f0ec783b */ /* 0x000e680008000200 */
[----:B-1----:R-:W-:Y:S04]  /*cb140*/  STL.64 [R1+0x1550], R236 ;  /* 0x001550ec01007387 */ /* 0x002fe80000100a00 */
[----:B------:R1:W-:Y:S04]  /*cb150*/  STL.64 [R1+0x1558], R238 ;  /* 0x001558ee01007387 */ /* 0x0003e80000100a00 */
[----:B-1----:R-:W2:Y:S04]  /*cb160*/  LDL.LU.64 R238, [R1+0x6d28] ;  /* 0x006d280001ee7983 */ /* 0x002ea80000300a00 */
[----:B------:R-:W2:Y:S01]  /*cb170*/  LDL.LU.64 R236, [R1+0x6d20] ;  /* 0x006d200001ec7983 */ /* 0x000ea20000300a00 */
[----:B------:R-:W-:-:S05]  /*cb180*/  IMAD.SHL.U32 R252, R252, 0x80, RZ ;  /* 0x00000080fcfc7824 */ /* 0x000fca00078e00ff */
[----:B------:R-:W-:Y:S01]  /*cb190*/  SHF.L.U32 R252, R252, 0x2, RZ ;  /* 0x00000002fcfc7819 */ /* 0x000fe200000006ff */
        /* <DEDUP_REMOVED lines=70> */
[----:B-1----:R-:W3:Y:S04]  /*cb600*/  LDL.LU R112, [R1+0x1890] ;  /* 0x0018900001707983 */ /* 0x002ee80000300800 */
[----:B------:R-:W3:Y:S04]  /*cb610*/  LDL.LU R113, [R1+0x1894] ;  /* 0x0018940001717983 */ /* 0x000ee80000300800 */
[----:B------:R-:W3:Y:S04]  /*cb620*/  LDL.LU R114, [R1+0x1898] ;  /* 0x0018980001727983 */ /* 0x000ee80000300800 */
[----:B------:R-:W3:Y:S04]  /*cb630*/  LDL.LU R115, [R1+0x189c] ;  /* 0x00189c0001737983 */ /* 0x000ee80000300800 */
[----:B------:R1:W-:Y:S04]  /*cb640*/  STL.64 [R1+0x9ea0], R10 ;  /* 0x009ea00a01007387 */ /* 0x0003e80000100a00 */
[----:B------:R-:W-:Y:S04]  /*cb650*/  STL.64 [R1+0x9e98], R8 ;  /* 0x009e980801007387 */ /* 0x000fe80000100a00 */
[----:B-1----:R-:W2:Y:S04]  /*cb660*/  LDL R10, [R1+0x1138] ;  /* 0x00113800010a7983 */ /* 0x002ea80000100800 */
[----:B------:R-:W2:Y:S04]  /*cb670*/  LDL R11, [R1+0x113c] ;  /* 0x00113c00010b7983 */ /* 0x000ea80000100800 */
[----:B------:R-:W-:Y:S04]  /*cb680*/  STL.64 [R1+0x9d80], R102 ;  /* 0x009d806601007387 */ /* 0x000fe80000100a00 */
[----:B------:R1:W-:Y:S04]  /*cb690*/  STL.64 [R1+0x9d78], R100 ;  /* 0x009d786401007387 */ /* 0x0003e80000100a00 */
[----:B-1----:R-:W2:Y:S04]  /*cb6a0*/  LDL.LU R100, [R1+0x18e0] ;  /* 0x0018e00001647983 */ /* 0x002ea80000300800 */
[----:B------:R-:W2:Y:S04]  /*cb6b0*/  LDL.LU R101, [R1+0x18e4] ;  /* 0x0018e40001657983 */ /* 0x000ea80000300800 */
[----:B------:R-:W2:Y:S04]  /*cb6c0*/  LDL.LU R102, [R1+0x18e8] ;  /* 0x0018e80001667983 */ /* 0x000ea80000300800 */
[----:B------:R-:W2:Y:S04]  /*cb6d0*/  LDL.LU R103, [R1+0x18ec] ;  /* 0x0018ec0001677983 */ /* 0x000ea80000300800 */
        /* <DEDUP_REMOVED lines=42> */
[----:B------:R-:W2:Y:S04]  /*cb980*/  LDL R18, [R1+0x10c8] ;  /* 0x0010c80001127983 */ /* 0x000ea80000100800 */
[----:B-1----:R-:W2:Y:S04]  /*cb990*/  LDL R30, [R1+0x10e8] ;  /* 0x0010e800011e7983 */ /* 0x002ea80000100800 */
[----:B------:R-:W2:Y:S04]  /*cb9a0*/  LDL R31, [R1+0x10ec] ;  /* 0x0010ec00011f7983 */ /* 0x000ea80000100800 */
[----:B------:R-:W2:Y:S04]  /*cb9b0*/  LDL R19, [R1+0x10cc] ;  /* 0x0010cc0001137983 */ /* 0x000ea80000100800 */
[----:B------:R-:W2:Y:S04]  /*cb9c0*/  LDL.LU R116, [R1+0x1990] ;  /* 0x0019900001747983 */ /* 0x000ea80000300800 */
[----:B------:R-:W2:Y:S04]  /*cb9d0*/  LDL.LU R117, [R1+0x1994] ;  /* 0x0019940001757983 */ /* 0x000ea80000300800 */
[----:B------:R-:W2:Y:S04]  /*cb9e0*/  LDL.LU R118, [R1+0x1998] ;  /* 0x0019980001767983 */ /* 0x000ea80000300800 */
[----:B------:R-:W2:Y:S04]  /*cb9f0*/  LDL.LU R119, [R1+0x199c] ;  /* 0x00199c0001777983 */ /* 0x000ea80000300800 */
        /* <DEDUP_REMOVED lines=46> */
[----:B------:R-:W3:Y:S04]  /*cbce0*/  LDL R98, [R1+0x1028] ;  /* 0x0010280001627983 */ /* 0x000ee80000100800 */
[----:B------:R-:W3:Y:S04]  /*cbcf0*/  LDL R99, [R1+0x102c] ;  /* 0x00102c0001637983 */ /* 0x000ee80000100800 */
[----:B------:R-:W3:Y:S04]  /*cbd00*/  LDL.LU R156, [R1+0x1a30] ;  /* 0x001a3000019c7983 */ /* 0x000ee80000300800 */
[----:B------:R-:W3:Y:S04]  /*cbd10*/  LDL.LU R157, [R1+0x1a34] ;  /* 0x001a3400019d7983 */ /* 0x000ee80000300800 */
[----:B------:R-:W3:Y:S04]  /*cbd20*/  LDL.LU R158, [R1+0x1a38] ;  /* 0x001a3800019e7983 */ /* 0x000ee80000300800 */
[----:B------:R-:W3:Y:S04]  /*cbd30*/  LDL.LU R159, [R1+0x1a3c] ;  /* 0x001a3c00019f7983 */ /* 0x000ee80000300800 */
        /* <DEDUP_REMOVED lines=52> */
[----:B-1----:R-:W3:Y:S04]  /*cc080*/  LDL R14, [R1+0x10d8] ;  /* 0x0010d800010e7983 */ /* 0x002ee80000100800 */
[----:B------:R-:W3:Y:S04]  /*cc090*/  LDL R15, [R1+0x10dc] ;  /* 0x0010dc00010f7983 */ /* 0x000ee80000100800 */
[----:B------:R-:W-:Y:S04]  /*cc0a0*/  STL.64 [R1+0x9cc0], R6 ;  /* 0x009cc00601007387 */ /* 0x000fe80000100a00 */
[----:B------:R1:W-:Y:S04]  /*cc0b0*/  STL.64 [R1+0x9cb8], R4 ;  /* 0x009cb80401007387 */ /* 0x0003e80000100a00 */
[----:B-1----:R-:W3:Y:S04]  /*cc0c0*/  LDL.LU R4, [R1+0x1980] ;  /* 0x0019800001047983 */ /* 0x002ee80000300800 */
[----:B------:R-:W3:Y:S04]  /*cc0d0*/  LDL.LU R5, [R1+0x1984] ;  /* 0x0019840001057983 */ /* 0x000ee80000300800 */
[----:B------:R-:W3:Y:S04]  /*cc0e0*/  LDL.LU R6, [R1+0x1988] ;  /* 0x0019880001067983 */ /* 0x000ee80000300800 */
[----:B----4-:R-:W-:Y:S04]  /*cc0f0*/  STL [R1+0x6d20], R2 ;  /* 0x006d200201007387 */ /* 0x010fe80000100800 */
[----:B------:R-:W-:Y:S01]  /*cc100*/  STL [R1+0x6d1c], R0 ;  /* 0x006d1c0001007387 */ /* 0x000fe20000100800 */
[C---:B--2---:R-:W-:Y:S08]  /*cc110*/  HMMA.1688.F32.TF32 R88, R108.reuse, R90, R152 ;  /* 0x0000005a6c58723c */ /* 0x044ff00000081098 */
[C---:B---3--:R-:W-:Y:S08]  /*cc120*/  HMMA.1688.F32.TF32 R96, R108.reuse, R98, R156 ;  /* 0x000000626c60723c */ /* 0x048ff0000008109c */
[C---:B------:R-:W-:Y:S08]  /*cc130*/  HMMA.1688.F32.TF32 R160, R108.reuse, R162, R164 ;  /* 0x000000a26ca0723c */ /* 0x040ff000000810a4 */
[C---:B------:R-:W-:Y:S08]  /*cc140*/  HMMA.1688.F32.TF32 R176, R108.reuse, R178, R180 ;  /* 0x000000b26cb0723c */ /* 0x040ff000000810b4 */
[C---:B------:R-:W-:Y:S08]  /*cc150*/  HMMA.1688.F32.TF32 R184, R108.reuse, R186, R188 ;  /* 0x000000ba6cb8723c */ /* 0x040ff000000810bc */
[C---:B------:R-:W-:Y:S08]  /*cc160*/  HMMA.1688.F32.TF32 R192, R108.reuse, R194, R196 ;  /* 0x000000c26cc0723c */ /* 0x040ff000000810c4 */
[----:B------:R-:W-:Y:S01]  /*cc170*/  HMMA.1688.F32.TF32 R200, R108, R202, R204 ;  /* 0x000000ca6cc8723c */ /* 0x000fe200000810cc */
[----:B------:R-:W2:Y:S04]  /*cc180*/  LDL.LU.64 R206, [R1+0xa0d0] ;  /* 0x00a0d00001ce7983 */ /* 0x000ea80000300a00 */
[----:B------:R-:W2:-:S14]  /*cc190*/  LDL.LU.64 R204, [R1+0xa0c8] ;  /* 0x00a0c80001cc7983 */ /* 0x000e9c0000300a00 */
[----:B------:R-:W-:Y:S04]  /*cc1a0*/  STL.64 [R1+0x22d0], R200 ;  /* 0x0022d0c801007387 */ /* 0x000fe80000100a00 */
[----:B------:R1:W-:Y:S01]  /*cc1b0*/  STL.64 [R1+0x22d8], R202 ;  /* 0x0022d8ca01007387 */ /* 0x0003e20000100a00 */
[C---:B------:R-:W-:Y:S03]  /*cc1c0*/  HMMA.1688.F32.TF32 R168, R108.reuse, R170, R172 ;  /* 0x000000aa6ca8723c */ /* 0x040fe600000810ac */
[----:B-1----:R-:W3:Y:S04]  /*cc1d0*/  LDL.LU.64 R202, [R1+0xa0c0] ;  /* 0x00a0c00001ca7983 */ /* 0x002ee80000300a00 */
[----:B------:R-:W3:Y:S04]  /*cc1e0*/  LDL.LU.64 R200, [R1+0xa0b8] ;  /* 0x00a0b80001c87983 */ /* 0x000ee80000300a00 */
[----:B------:R-:W4:Y:S04]  /*cc1f0*/  LDL.LU.64 R198, [R1+0xa0b0] ;  /* 0x00a0b00001c67983 */ /* 0x000f280000300a00 */
[----:B------:R-:W4:Y:S04]  /*cc200*/  LDL.LU.64 R196, [R1+0xa0a8] ;  /* 0x00a0a80001c47983 */ /* 0x000f280000300a00 */
        /* <DEDUP_REMOVED lines=70> */
[----:B------:R-:W-:Y:S01]  /*cc670*/  IMAD.MOV.U32 R7, RZ, RZ, R241 ;  /* 0x000000ffff077224 */ /* 0x000fe200078e00f1 */
[C---:B------:R-:W-:Y:S02]  /*cc680*/  HMMA.1688.F32.TF32 R16, R108.reuse, R18, R116 ;  /* 0x000000126c10723c */ /* 0x040fe40000081074 */
        /* <DEDUP_REMOVED lines=49> */
[----:B------:R1:W-:Y:S04]  /*cc9a0*/  STL.64 [R1+0x24e0], R12 ;  /* 0x0024e00c01007387 */ /* 0x0003e80000100a00 */
[----:B------:R3:W-:Y:S04]  /*cc9b0*/  STL.64 [R1+0x24e8], R14 ;  /* 0x0024e80e01007387 */ /* 0x0007e80000100a00 */
[----:B------:R-:W2:Y:S04]  /*cc9c0*/  LDL R100, [R1+0x110] ;  /* 0x0001100001647983 */ /* 0x000ea80000100800 */
[----:B------:R1:W-:Y:S04]  /*cc9d0*/  STL.64 [R1+0x24d0], R4 ;  /* 0x0024d00401007387 */ /* 0x0003e80000100a00 */
[----:B------:R1:W-:Y:S04]  /*cc9e0*/  STL.64 [R1+0x24d8], R6 ;  /* 0x0024d80601007387 */ /* 0x0003e80000100a00 */
[----:B------:R-:W2:Y:S01]  /*cc9f0*/  LDL.64 R8, [R1+0x10] ;  /* 0x0000100001087983 */ /* 0x000ea20000100a00 */
[----:B------:R-:W-:Y:S03]  /*cca00*/  HMMA.1688.F32.TF32 R240, R108, R242, R112 ;  /* 0x000000f26cf0723c */ /* 0x000fe60000081070 */
[----:B------:R-:W4:Y:S04]  /*cca10*/  LDL R112, [R1] ;  /* 0x0000000001707983 */ /* 0x000f280000100800 */
        /* <DEDUP_REMOVED lines=26> */
[----:B---3--:R-:W3:Y:S04]  /*ccbc0*/  LDL R14, [R1+0x68] ;  /* 0x00006800010e7983 */ /* 0x008ee80000100800 */
[----:B------:R-:W3:Y:S04]  /*ccbd0*/  LDL R15, [R1+0x6c] ;  /* 0x00006c00010f7983 */ /* 0x000ee80000100800 */
[----:B------:R-:W3:Y:S04]  /*ccbe0*/  LDL R4, [R1+0x50] ;  /* 0x0000500001047983 */ /* 0x000ee80000100800 */
[----:B------:R-:W3:Y:S04]  /*ccbf0*/  LDL R5, [R1+0x54] ;  /* 0x0000540001057983 */ /* 0x000ee80000100800 */
[----:B------:R-:W3:Y:S04]  /*ccc00*/  LDL R6, [R1+0x58] ;  /* 0x0000580001067983 */ /* 0x000ee80000100800 */
[----:B------:R-:W3:Y:S04]  /*ccc10*/  LDL R7, [R1+0x5c] ;  /* 0x00005c0001077983 */ /* 0x000ee80000100800 */
        /* <DEDUP_REMOVED lines=11> */
[----:B------:R-:W-:Y:S04]  /*cccd0*/  STL [R1+0x79d4], R240 ;  /* 0x0079d4f001007387 */ /* 0x000fe80000100800 */
[----:B------:R1:W-:Y:S04]  /*ccce0*/  STL [R1+0x79d0], R241 ;  /* 0x0079d0f101007387 */ /* 0x0003e80000100800 */
[----:B------:R-:W-:Y:S04]  /*cccf0*/  STL [R1+0x79cc], R242 ;  /* 0x0079ccf201007387 */ /* 0x000fe80000100800 */
[----:B------:R-:W-:Y:S04]  /*ccd00*/  STL [R1+0x79c8], R243 ;  /* 0x0079c8f301007387 */ /* 0x000fe80000100800 */
[----:B-1----:R-:W3:Y:S04]  /*ccd10*/  LDL.64 R240, [R1+0x30] ;  /* 0x0000300001f07983 */ /* 0x002ee80000100a00 */
[----:B------:R1:W-:Y:S04]  /*ccd20*/  STL [R1+0x9a94], R244 ;  /* 0x009a94f401007387 */ /* 0x0003e80000100800 */
[----:B------:R1:W-:Y:S01]  /*ccd30*/  STL [R1+0x9a90], R245 ;  /* 0x009a90f501007387 */ /* 0x0003e20000100800 */
[C---:B------:R-:W-:Y:S03]  /*ccd40*/  HMMA.1688.F32.TF32 R236, R104.reuse, R244, R236 ;  /* 0x000000f468ec723c */ /* 0x040fe600000810ec */
[----:B------:R-:W-:Y:S04]  /*ccd50*/  STL [R1+0x9a9c], R248 ;  /* 0x009a9cf801007387 */ /* 0x000fe80000100800 */
[----:B------:R-:W-:Y:S04]  /*ccd60*/  STL [R1+0x9a98], R249 ;  /* 0x009a98f901007387 */ /* 0x000fe80000100800 */
[----:B------:R-:W3:Y:S01]  /*ccd70*/  LDL.LU.64 R114, [R1+0x9eb0] ;  /* 0x009eb00001727983 */ /* 0x000ee20000300a00 */
[C---:B------:R-:W-:Y:S03]  /*ccd80*/  HMMA.1688.F32.TF32 R232, R104.reuse, R248, R232 ;  /* 0x000000f868e8723c */ /* 0x040fe600000810e8 */
[----:B------:R-:W-:Y:S05]  /*ccd90*/  LDS R110, [R3+UR6+0x8f000] ;  /* 0x08f00006036e7984 */ /* 0x000fea0008000800 */
[----:B--2---:R-:W-:Y:S01]  /*ccda0*/  HMMA.1688.F32.TF32 R224, R104, R8, R224 ;  /* 0x0000000868e0723c */ /* 0x004fe200000810e0 */
[----:B-1----:R-:W-:-:S02]  /*ccdb0*/  IMAD.MOV.U32 R244, RZ, RZ, R8 ;  /* 0x000000fffff47224 */ /* 0x002fc400078e0008 */
[----:B------:R-:W-:-:S05]  /*ccdc0*/  IMAD.MOV.U32 R245, RZ, RZ, R9 ;  /* 0x000000fffff57224 */ /* 0x000fca00078e0009 */
[C---:B----4-:R-:W-:Y:S01]  /*ccdd0*/  HMMA.1688.F32.TF32 R228, R104.reuse, R112, R228 ;  /* 0x0000007068e4723c */ /* 0x050fe200000810e4 */
[----:B------:R-:W2:Y:S04]  /*ccde0*/  LDL.LU.64 R112, [R1+0x9ea8] ;  /* 0x009ea80001707983 */ /* 0x000ea80000300a00 */
[----:B------:R-:W4:Y:S04]  /*ccdf0*/  LDL.LU.64 R10, [R1+0x9ea0] ;  /* 0x009ea000010a7983 */ /* 0x000f280000300a00 */
[----:B------:R-:W2:Y:S04]  /*cce00*/  LDL.LU.64 R8, [R1+0x9e98] ;  /* 0x009e980001087983 */ /* 0x000ea80000300a00 */
[----:B------:R-:W-:Y:S04]  /*cce10*/  STL.64 [R1+0x9e90], R226 ;  /* 0x009e90e201007387 */ /* 0x000fe80000100a00 */
[----:B------:R1:W-:Y:S04]  /*cce20*/  STL.64 [R1+0x9e88], R224 ;  /* 0x009e88e001007387 */ /* 0x0003e80000100a00 */
[----:B-1----:R-:W2:Y:S04]  /*cce30*/  LDL.64 R224, [R1+0x20] ;  /* 0x0000200001e07983 */ /* 0x002ea80000100a00 */
[----:B------:R-:W-:Y:S04]  /*cce40*/  STL [R1+0x9aa4], R245 ;  /* 0x009aa4f501007387 */ /* 0x000fe80000100800 */
[----:B------:R1:W-:Y:S01]  /*cce50*/  STL [R1+0x9aa0], R244 ;  /* 0x009aa0f401007387 */ /* 0x0003e20000100800 */
[----:B---3--:R-:W-:Y:S01]  /*cce60*/  HMMA.1688.F32.TF32 R216, R104, R240, R216 ;  /* 0x000000f068d8723c */ /* 0x008fe200000810d8 */
[----:B-1----:R-:W-:-:S02]  /*cce70*/  IMAD.MOV.U32 R244, RZ, RZ, R241 ;  /* 0x000000fffff47224 */ /* 0x002fc400078e00f1 */
[----:B------:R-:W-:-:S05]  /*cce80*/  IMAD.MOV.U32 R245, RZ, RZ, R240 ;  /* 0x000000fffff57224 */ /* 0x000fca00078e00f0 */
[----:B--2---:R-:W-:Y:S01]  /*cce90*/  HMMA.1688.F32.TF32 R220, R104, R224, R220 ;  /* 0x000000e068dc723c */ /* 0x004fe200000810dc */
[----:B------:R-:W-:Y:S01]  /*ccea0*/  MOV R249, R225 ;  /* 0x000000e100f97202 */ /* 0x000fe20000000f00 */
[----:B------:R-:W-:-:S15]  /*cceb0*/  IMAD.MOV.U32 R248, RZ, RZ, R224 ;  /* 0x000000fffff87224 */ /* 0x000fde00078e00e0 */
[----:B------:R-:W-:Y:S02]  /*ccec0*/  NOP ;  /* 0x0000000000007918 */ /* 0x000fe40000000000 */
[----:B------:R-:W-:Y:S04]  /*cced0*/  STL.64 [R1+0x9e80], R222 ;  /* 0x009e80de01007387 */ /* 0x000fe80000100a00 */
[----:B------:R-:W-:Y:S04]  /*ccee0*/  STL.64 [R1+0x9e78], R220 ;  /* 0x009e78dc01007387 */ /* 0x000fe80000100a00 */
[----:B------:R1:W-:Y:S04]  /*ccef0*/  STL [R1+0x9aac], R249 ;  /* 0x009aacf901007387 */ /* 0x0003e80000100800 */
[----:B------:R-:W-:Y:S04]  /*ccf00*/  STL [R1+0x9aa8], R248 ;  /* 0x009aa8f801007387 */ /* 0x000fe80000100800 */
[----:B------:R2:W-:Y:S04]  /*ccf10*/  STL.64 [R1+0x9e70], R218 ;  /* 0x009e70da01007387 */ /* 0x0005e80000100a00 */
[----:B------:R-:W-:Y:S04]  /*ccf20*/  STL.64 [R1+0x9e68], R216 ;  /* 0x009e68d801007387 */ /* 0x000fe80000100a00 */
[----:B------:R-:W-:Y:S04]  /*ccf30*/  STL [R1+0x9ab4], R244 ;  /* 0x009ab4f401007387 */ /* 0x000fe80000100800 */
[----:B------:R-:W-:Y:S04]  /*ccf40*/  STL [R1+0x9ab0], R245 ;  /* 0x009ab0f501007387 */ /* 0x000fe80000100800 */
[----:B------:R-:W3:Y:S01]  /*ccf50*/  LDL.64 R226, [R1+0x8] ;  /* 0x0000080001e27983 */ /* 0x000ee20000100a00 */
[----:B------:R-:W-:Y:S01]  /*ccf60*/  LOP3.LUT R240, R3, 0x20, RZ, 0x3c, !PT ;  /* 0x0000002003f07812 */ /* 0x000fe200078e3cff */
[----:B------:R-:W-:Y:S01]  /*ccf70*/  HMMA.1688.F32.TF32 R212, R104, R108, R212 ;  /* 0x0000006c68d4723c */ /* 0x000fe200000810d4 */
[----:B-1----:R-:W-:Y:S01]  /*ccf80*/  IMAD.MOV.U32 R249, RZ, RZ, R108 ;  /* 0x000000fffff97224 */ /* 0x002fe200078e006c */
[----:B--2---:R-:W2:Y:S01]  /*ccf90*/  LDL R218, [R1+0x28] ;  /* 0x0000280001da7983 */ /* 0x004ea20000100800 */
[----:B------:R-:W-:-:S03]  /*ccfa0*/  IMAD.MOV.U32 R248, RZ, RZ, R109 ;  /* 0x000000fffff87224 */ /* 0x000fc600078e006d */
[----:B------:R-:W-:Y:S04]  /*ccfb0*/  LDS R108, [R3+UR6+0x8e000] ;  /* 0x08e00006036c7984 */ /* 0x000fe80008000800 */
[----:B------:R-:W-:Y:S04]  /*ccfc0*/  LDS R109, [R240+UR6+0x8e000] ;  /* 0x08e00006f06d7984 */ /* 0x000fe80008000800 */
[----:B------:R-:W1:Y:S04]  /*ccfd0*/  LDS R111, [R240+UR6+0x8f000] ;  /* 0x08f00006f06f7984 */ /* 0x000e680008000800 */
[----:B------:R-:W2:Y:S04]  /*ccfe0*/  LDL R219, [R1+0x2c] ;  /* 0x00002c0001db7983 */ /* 0x000ea80000100800 */
[----:B------:R-:W2:Y:S04]  /*ccff0*/  LDL.64 R222, [R1+0x18] ;  /* 0x0000180001de7983 */ /* 0x000ea80000100a00 */
[----:B------:R4:W-:Y:S04]  /*cd000*/  STL [R1+0x9abc], R248 ;  /* 0x009abcf801007387 */ /* 0x0009e80000100800 */
[----:B------:R4:W-:Y:S02]  /*cd010*/  STL [R1+0x9ab8], R249 ;  /* 0x009ab8f901007387 */ /* 0x0009e40000100800 */
[----:B----4-:R-:W-:-:S02]  /*cd020*/  IMAD.MOV.U32 R248, RZ, RZ, R20 ;  /* 0x000000fffff87224 */ /* 0x010fc400078e0014 */
[----:B------:R-:W-:-:S03]  /*cd030*/  IMAD.MOV.U32 R249, RZ, RZ, R21 ;  /* 0x000000fffff97224 */ /* 0x000fc600078e0015 */
[----:B------:R-:W-:Y:S01]  /*cd040*/  STL [R1+0x9acc], R248 ;  /* 0x009accf801007387 */ /* 0x000fe20000100800 */
[C---:B-1----:R-:W-:Y:S03]  /*cd050*/  HMMA.1688.F32.TF32 R232, R108.reuse, R250, R232 ;  /* 0x000000fa6ce8723c */ /* 0x042fe600000810e8 */
        /* <DEDUP_REMOVED lines=8> */
[----:B------:R-:W-:Y:S04]  /*cd0e0*/  STL.64 [R1+0x9e58], R232 ;  /* 0x009e58e801007387 */ /* 0x000fe80000100a00 */
[----:B-1----:R-:W4:Y:S01]  /*cd0f0*/  LDL.64 R234, [R1+0x48] ;  /* 0x0000480001ea7983 */ /* 0x002f220000100a00 */
[----:B---3--:R-:W-:Y:S01]  /*cd100*/  HMMA.1688.F32.TF32 R228, R108, R226, R228 ;  /* 0x000000e26ce4723c */ /* 0x008fe200000810e4 */
[----:B------:R-:W-:Y:S01]  /*cd110*/  IMAD.MOV.U32 R252, RZ, RZ, R226 ;  /* 0x000000fffffc7224 */ /* 0x000fe200078e00e2 */
[----:B------:R-:W-:-:S02]  /*cd120*/  MOV R243, R227 ;  /* 0x000000e300f37202 */ /* 0x000fc40000000f00 */
[----:B------:R-:W3:Y:S04]  /*cd130*/  LDL.LU.64 R226, [R1+0x9e90] ;  /* 0x009e900001e27983 */ /* 0x000ee80000300a00 */
[----:B------:R-:W3:Y:S11]  /*cd140*/  LDL.LU.64 R224, [R1+0x9e88] ;  /* 0x009e880001e07983 */ /* 0x000ef60000300a00 */
[----:B------:R1:W-:Y:S04]  /*cd150*/  STL.64 [R1+0x9e50], R230 ;  /* 0x009e50e601007387 */ /* 0x0003e80000100a00 */
[----:B------:R-:W-:Y:S01]  /*cd160*/  STL.64 [R1+0x9e48], R228 ;  /* 0x009e48e401007387 */ /* 0x000fe20000100a00 */
[----:B--2---:R-:W-:-:S02]  /*cd170*/  IMAD.MOV.U32 R2, RZ, RZ, R222 ;  /* 0x000000ffff027224 */ /* 0x004fc400078e00de */
[----:B------:R-:W-:Y:S01]  /*cd180*/  IMAD.MOV.U32 R0, RZ, RZ, R223 ;  /* 0x000000ffff007224 */ /* 0x000fe200078e00df */
[----:B-1----:R-:W2:Y:S04]  /*cd190*/  LDL R230, [R1+0x38] ;  /* 0x0000380001e67983 */ /* 0x002ea80000100800 */
[----:B------:R-:W2:Y:S01]  /*cd1a0*/  LDL R231, [R1+0x3c] ;  /* 0x00003c0001e77983 */ /* 0x000ea20000100800 */
[----:B---3--:R-:W-:Y:S03]  /*cd1b0*/  HMMA.1688.F32.TF32 R224, R108, R222, R224 ;  /* 0x000000de6ce0723c */ /* 0x008fe600000810e0 */
[----:B------:R-:W3:Y:S04]  /*cd1c0*/  LDL.LU.64 R222, [R1+0x9e80] ;  /* 0x009e800001de7983 */ /* 0x000ee80000300a00 */
[----:B------:R-:W3:Y:S01]  /*cd1d0*/  LDL.LU.64 R220, [R1+0x9e78] ;  /* 0x009e780001dc7983 */ /* 0x000ee20000300a00 */
[----:B------:R-:W-:-:S02]  /*cd1e0*/  IMAD.MOV.U32 R244, RZ, RZ, R22 ;  /* 0x000000fffff47224 */ /* 0x000fc400078e0016 */
[----:B------:R-:W-:Y:S02]  /*cd1f0*/  IMAD.MOV.U32 R245, RZ, RZ, R23 ;  /* 0x000000fffff57224 */ /* 0x000fe400078e0017 */
[----:B------:R-:W-:Y:S02]  /*cd200*/  IMAD.MOV.U32 R248, RZ, RZ, R54 ;  /* 0x000000fffff87224 */ /* 0x000fe400078e0036 */
[----:B------:R-:W-:Y:S01]  /*cd210*/  IMAD.MOV.U32 R249, RZ, RZ, R55 ;  /* 0x000000fffff97224 */ /* 0x000fe200078e0037 */
[----:B------:R-:W-:Y:S08]  /*cd220*/  HMMA.1688.F32.TF32 R188, R104, R44, R188 ;  /* 0x0000002c68bc723c */ /* 0x000ff000000810bc */
[----:B---3--:R-:W-:Y:S01]  /*cd230*/  HMMA.1688.F32.TF32 R220, R108, R218, R220 ;  /* 0x000000da6cdc723c */ /* 0x008fe200000810dc */
[----:B------:R-:W2:Y:S04]  /*cd240*/  LDL.LU.64 R218, [R1+0x9e70] ;  /* 0x009e700001da7983 */ /* 0x000ea80000300a00 */
[----:B------:R-:W2:Y:S04]  /*cd250*/  LDL.LU.64 R216, [R1+0x9e68] ;  /* 0x009e680001d87983 */ /* 0x000ea80000300a00 */
[----:B------:R-:W-:Y:S04]  /*cd260*/  STL.64 [R1+0x9ae8], R246 ;  /* 0x009ae8f601007387 */ /* 0x000fe80000100a00 */
[----:B------:R-:W-:Y:S04]  /*cd270*/  STL.64 [R1+0x9ae0], R244 ;  /* 0x009ae0f401007387 */ /* 0x000fe80000100a00 */
[----:B------:R1:W-:Y:S04]  /*cd280*/  STL.64 [R1+0x9af8], R250 ;  /* 0x009af8fa01007387 */ /* 0x0003e80000100a00 */
[----:B------:R3:W-:Y:S01]  /*cd290*/  STL.64 [R1+0x9af0], R248 ;  /* 0x009af0f801007387 */ /* 0x0007e20000100a00 */
[C---:B------:R-:W-:Y:S03]  /*cd2a0*/  HMMA.1688.F32.TF32 R184, R104.reuse, R52, R184 ;  /* 0x0000003468b8723c */ /* 0x040fe600000810b8 */
[----:B------:R-:W2:Y:S04]  /*cd2b0*/  LDL R232, [R1+0x1e0] ;  /* 0x0001e00001e87983 */ /* 0x000ea80000100800 */
[----:B-1----:R-:W2:Y:S04]  /*cd2c0*/  LDL.64 R250, [R1+0x378] ;  /* 0x0003780001fa7983 */ /* 0x002ea80000100a00 */
[----:B---3--:R-:W3:Y:S01]  /*cd2d0*/  LDL.64 R248, [R1+0x370] ;  /* 0x0003700001f87983 */ /* 0x008ee20000100a00 */
[C---:B------:R-:W-:Y:S03]  /*cd2e0*/  HMMA.1688.F32.TF32 R180, R104.reuse, R60, R180 ;  /* 0x0000003c68b4723c */ /* 0x040fe600000810b4 */
[----:B------:R-:W4:Y:S04]  /*cd2f0*/  LDL R233, [R1+0x1e4] ;  /* 0x0001e40001e97983 */ /* 0x000f280000100800 */
[----:B------:R-:W4:Y:S01]  /*cd300*/  LDL.64 R228, [R1+0x1f0] ;  /* 0x0001f00001e47983 */ /* 0x000f220000100a00 */
[C---:B------:R-:W-:Y:S03]  /*cd310*/  HMMA.1688.F32.TF32 R176, R104.reuse, R68, R176 ;  /* 0x0000004468b0723c */ /* 0x040fe600000810b0 */
[----:B------:R-:W4:Y:S04]  /*cd320*/  LDL.64 R68, [R1+0x310] ;  /* 0x0003100001447983 */ /* 0x000f280000100a00 */
        /* <DEDUP_REMOVED lines=8> */
[----:B------:R-:W4:Y:S05]  /*cd3b0*/  LDL.64 R92, [R1+0x2e0] ;  /* 0x0002e000015c7983 */ /* 0x000f2a0000100a00 */
[C---:B------:R-:W-:Y:S01]  /*cd3c0*/  HMMA.1688.F32.TF32 R160, R104.reuse, R100, R160 ;  /* 0x0000006468a0723c */ /* 0x040fe200000810a0 */
[----:B------:R-:W4:Y:S07]  /*cd3d0*/  LDL.64 R100, [R1+0x2d0] ;  /* 0x0002d00001647983 */ /* 0x000f2e0000100a00 */
[----:B------:R-:W-:Y:S01]  /*cd3e0*/  HMMA.1688.F32.TF32 R152, R104, R88, R152 ;  /* 0x000000586898723c */ /* 0x000fe20000081098 */
[----:B------:R-:W-:-:S02]  /*cd3f0*/  IMAD.MOV.U32 R88, RZ, RZ, R62 ;  /* 0x000000ffff587224 */ /* 0x000fc400078e003e */
[----:B------:R-:W-:-:S05]  /*cd400*/  IMAD.MOV.U32 R89, RZ, RZ, R63 ;  /* 0x000000ffff597224 */ /* 0x000fca00078e003f */
[----:B------:R-:W-:Y:S01]  /*cd410*/  HMMA.1688.F32.TF32 R148, R104, R80, R148 ;  /* 0x000000506894723c */ /* 0x000fe20000081094 */
[----:B------:R-:W-:Y:S02]  /*cd420*/  IMAD.MOV.U32 R80, RZ, RZ, R94 ;  /* 0x000000ffff507224 */ /* 0x000fe400078e005e */
[----:B------:R-:W-:-:S05]  /*cd430*/  IMAD.MOV.U32 R81, RZ, RZ, R95 ;  /* 0x000000ffff517224 */ /* 0x000fca00078e005f */
[C---:B------:R-:W-:Y:S01]  /*cd440*/  HMMA.1688.F32.TF32 R188, R108.reuse, R46, R188 ;  /* 0x0000002e6cbc723c */ /* 0x040fe200000810bc */
[----:B------:R-:W4:Y:S07]  /*cd450*/  LDL.64 R46, [R1+0x348] ;  /* 0x00034800012e7983 */ /* 0x000f2e0000100a00 */
        /* <DEDUP_REMOVED lines=14> */
[----:B------:R-:W-:Y:S01]  /*cd540*/  HMMA.1688.F32.TF32 R236, R108, R246, R236 ;  /* 0x000000f66cec723c */ /* 0x000fe200000810ec */
[----:B--2---:R-:W-:Y:S04]  /*cd550*/  STL.64 [R1+0x9e30], R250 ;  /* 0x009e30fa01007387 */ /* 0x004fe80000100a00 */
[----:B---3--:R-:W-:Y:S04]  /*cd560*/  STL.64 [R1+0x9e28], R248 ;  /* 0x009e28f801007387 */ /* 0x008fe80000100a00 */
[----:B------:R-:W2:Y:S04]  /*cd570*/  LDL.64 R246, [R1+0x388] ;  /* 0x0003880001f67983 */ /* 0x000ea80000100a00 */
[----:B------:R-:W3:Y:S01]  /*cd580*/  LDL.64 R244, [R1+0x380] ;  /* 0x0003800001f47983 */ /* 0x000ee20000100a00 */
[C---:B------:R-:W-:Y:S08]  /*cd590*/  HMMA.1688.F32.TF32 R208, R104.reuse, R4, R208 ;  /* 0x0000000468d0723c */ /* 0x040ff000000810d0 */
[C---:B------:R-:W-:Y:S08]  /*cd5a0*/  HMMA.1688.F32.TF32 R204, R104.reuse, R12, R204 ;  /* 0x0000000c68cc723c */ /* 0x040ff000000810cc */
[C---:B------:R-:W-:Y:S08]  /*cd5b0*/  HMMA.1688.F32.TF32 R200, R104.reuse, R20, R200 ;  /* 0x0000001468c8723c */ /* 0x040ff000000810c8 */
[C---:B------:R-:W-:Y:S08]  /*cd5c0*/  HMMA.1688.F32.TF32 R196, R104.reuse, R28, R196 ;  /* 0x0000001c68c4723c */ /* 0x040ff000000810c4 */
[C---:B------:R-:W-:Y:S08]  /*cd5d0*/  HMMA.1688.F32.TF32 R192, R104.reuse, R36, R192 ;  /* 0x0000002468c0723c */ /* 0x040ff000000810c0 */
[C---:B------:R-:W-:Y:S08]  /*cd5e0*/  HMMA.1688.F32.TF32 R144, R104.reuse, R72, R144 ;  /* 0x000000486890723c */ /* 0x040ff00000081090 */
[C---:B------:R-:W-:Y:S08]  /*cd5f0*/  HMMA.1688.F32.TF32 R140, R104.reuse, R64, R140 ;  /* 0x00000040688c723c */ /* 0x040ff0000008108c */
[----:B------:R-:W-:Y:S01]  /*cd600*/  HMMA.1688.F32.TF32 R156, R104, R96, R156 ;  /* 0x00000060689c723c */ /* 0x000fe2000008109c */
[----:B------:R-:W-:Y:S01]  /*cd610*/  IMAD.MOV.U32 R96, RZ, RZ, R30 ;  /* 0x000000ffff607224 */ /* 0x000fe200078e001e */
[----:B------:R-:W-:-:S06]  /*cd620*/  MOV R97, R31 ;  /* 0x0000001f00617202 */ /* 0x000fcc0000000f00 */
        /* <DEDUP_REMOVED lines=10> */
[C---:B------:R-:W-:Y:S08]  /*cd6d0*/  HMMA.1688.F32.TF32 R116, R104.reuse, R16, R116 ;  /* 0x000000106874723c */ /* 0x040ff00000081074 */
[----:B------:R-:W-:Y:S01]  /*cd6e0*/  HMMA.1688.F32.TF32 R112, R104, R8, R112 ;  /* 0x000000086870723c */ /* 0x000fe20000081070 */
[----:B------:R-:W-:Y:S04]  /*cd6f0*/  LDS R104, [R3+UR6+0x90000] ;  /* 0x0900000603687984 */ /* 0x000fe80008000800 */
[----:B------:R-:W-:Y:S04]  /*cd700*/  LDS R106, [R3+UR6+0x91000] ;  /* 0x09100006036a7984 */ /* 0x000fe80008000800 */
[----:B------:R-:W-:Y:S01]  /*cd710*/  LDS R105, [R240+UR6+0x90000] ;  /* 0x09000006f0697984 */ /* 0x000fe20008000800 */
[C---:B------:R-:W-:Y:S03]  /*cd720*/  HMMA.1688.F32.TF32 R152, R108.reuse, R90, R152 ;  /* 0x0000005a6c98723c */ /* 0x040fe60000081098 */
[----:B------:R-:W1:Y:S05]  /*cd730*/  LDS R107, [R240+UR6+0x91000] ;  /* 0x09100006f06b7984 */ /* 0x000e6a0008000800 */
[C---:B------:R-:W-:Y:S08]  /*cd740*/  HMMA.1688.F32.TF32 R148, R108.reuse, R82, R148 ;  /* 0x000000526c94723c */ /* 0x040ff00000081094 */
[C---:B------:R-:W-:Y:S08]  /*cd750*/  HMMA.1688.F32.TF32 R144, R108.reuse, R74, R144 ;  /* 0x0000004a6c90723c */ /* 0x040ff00000081090 */
[C---:B------:R-:W-:Y:S08]  /*cd760*/  HMMA.1688.F32.TF32 R140, R108.reuse, R66, R140 ;  /* 0x000000426c8c723c */ /* 0x040ff0000008108c */
[C---:B------:R-:W-:Y:S08]  /*cd770*/  HMMA.1688.F32.TF32 R136, R108.reuse, R58, R136 ;  /* 0x0000003a6c88723c */ /* 0x040ff00000081088 */
[C---:B------:R-:W-:Y:S08]  /*cd780*/  HMMA.1688.F32.TF32 R132, R108.reuse, R50, R132 ;  /* 0x000000326c84723c */ /* 0x040ff00000081084 */
[----:B------:R-:W-:Y:S01]  /*cd790*/  HMMA.1688.F32.TF32 R128, R108, R42, R128 ;  /* 0x0000002a6c80723c */ /* 0x000fe20000081080 */
[----:B----4-:R-:W-:-:S02]  /*cd7a0*/  IMAD.MOV.U32 R242, RZ, RZ, R234 ;  /* 0x000000fffff27224 */ /* 0x010fc400078e00ea */
[----:B------:R-:W-:-:S05]  /*cd7b0*/  IMAD.MOV.U32 R241, RZ, RZ, R235 ;  /* 0x000000fffff17224 */ /* 0x000fca00078e00eb */
[C---:B------:R-:W-:Y:S08]  /*cd7c0*/  HMMA.1688.F32.TF32 R216, R108.reuse, R230, R216 ;  /* 0x000000e66cd8723c */ /* 0x040ff000000810d8 */
[C---:B------:R-:W-:Y:S08]  /*cd7d0*/  HMMA.1688.F32.TF32 R212, R108.reuse, R234, R212 ;  /* 0x000000ea6cd4723c */ /* 0x040ff000000810d4 */
[C---:B------:R-:W-:Y:S08]  /*cd7e0*/  HMMA.1688.F32.TF32 R156, R108.reuse, R98, R156 ;  /* 0x000000626c9c723c */ /* 0x040ff0000008109c */
[C---:B------:R-:W-:Y:S08]  /*cd7f0*/  HMMA.1688.F32.TF32 R124, R108.reuse, R34, R124 ;  /* 0x000000226c7c723c */ /* 0x040ff0000008107c */
[C---:B------:R-:W-:Y:S01]  /*cd800*/  HMMA.1688.F32.TF32 R120, R108.reuse, R26, R120 ;  /* 0x0000001a6c78723c */ /* 0x040fe20000081078 */
[----:B--2---:R-:W-:Y:S04]  /*cd810*/  STL.64 [R1+0x9e40], R246 ;  /* 0x009e40f601007387 */ /* 0x004fe80000100a00 */
[----:B---3--:R-:W-:Y:S04]  /*cd820*/  STL.64 [R1+0x9e38], R244 ;  /* 0x009e38f401007387 */ /* 0x008fe80000100a00 */
[----:B------:R-:W2:Y:S04]  /*cd830*/  LDL.64 R4, [R1+0x390] ;  /* 0x0003900001047983 */ /* 0x000ea80000100a00 */
[----:B------:R-:W3:Y:S04]  /*cd840*/  LDL.64 R6, [R1+0x398] ;  /* 0x0003980001067983 */ /* 0x000ee80000100a00 */
[----:B------:R-:W4:Y:S04]  /*cd850*/  LDL.64 R12, [R1+0x3a0] ;  /* 0x0003a000010c7983 */ /* 0x000f280000100a00 */
[----:B------:R-:W2:Y:S04]  /*cd860*/  LDL.64 R14, [R1+0x3a8] ;  /* 0x0003a800010e7983 */ /* 0x000ea80000100a00 */
[----:B------:R-:W2:Y:S04]  /*cd870*/  LDL.64 R20, [R1+0x3b0] ;  /* 0x0003b00001147983 */ /* 0x000ea80000100a00 */
[----:B------:R-:W2:Y:S04]  /*cd880*/  LDL.64 R22, [R1+0x3b8] ;  /* 0x0003b80001167983 */ /* 0x000ea80000100a00 */
[----:B------:R-:W2:Y:S04]  /*cd890*/  LDL.64 R36, [R1+0x3c0] ;  /* 0x0003c00001247983 */ /* 0x000ea80000100a00 */
[----:B------:R-:W2:Y:S04]  /*cd8a0*/  LDL.64 R38, [R1+0x3c8] ;  /* 0x0003c80001267983 */ /* 0x000ea80000100a00 */
[----:B------:R-:W2:Y:S04]  /*cd8b0*/  LDL.64 R28, [R1+0x3d0] ;  /* 0x0003d000011c7983 */ /* 0x000ea80000100a00 */
[----:B------:R-:W2:Y:S04]  /*cd8c0*/  LDL.64 R30, [R1+0x3d8] ;  /* 0x0003d800011e7983 */ /* 0x000ea80000100a00 */
[----:B------:R-:W-:Y:S04]  /*cd8d0*/  STL [R1+0x9a24], R98 ;  /* 0x009a246201007387 */ /* 0x000fe80000100800 */
[----:B------:R-:W-:Y:S04]  /*cd8e0*/  STL [R1+0x9a20], R99 ;  /* 0x009a206301007387 */ /* 0x000fe80000100800 */
[----:B------:R-:W-:Y:S04]  /*cd8f0*/  STL [R1+0x9a18], R90 ;  /* 0x009a185a01007387 */ /* 0x000fe80000100800 */
[----:B------:R1:W-:Y:S04]  /*cd900*/  STL [R1+0x9a14], R91 ;  /* 0x009a145b01007387 */ /* 0x0003e80000100800 */
[----:B------:R1:W-:Y:S04]  /*cd910*/  STL.64 [R1+0x9d88], R88 ;  /* 0x009d885801007387 */ /* 0x0003e80000100a00 */
[----:B-1----:R-:W2:Y:S04]  /*cd920*/  LDL.64 R90, [R1+0x2c8] ;  /* 0x0002c800015a7983 */ /* 0x002ea80000100a00 */
[----:B------:R-:W2:Y:S04]  /*cd930*/  LDL.64 R88, [R1+0x2c0] ;  /* 0x0002c00001587983 */ /* 0x000ea80000100a00 */
        /* <DEDUP_REMOVED lines=25> */
[----:B------:R1:W-:Y:S04]  /*cdad0*/  STL [R1+0x99e8], R42 ;  /* 0x0099e82a01007387 */ /* 0x0003e80000100800 */
[----:B------:R1:W-:Y:S04]  /*cdae0*/  STL [R1+0x99e4], R43 ;  /* 0x0099e42b01007387 */ /* 0x0003e80000100800 */
[----:B------:R1:W-:Y:S04]  /*cdaf0*/  STL.64 [R1+0x9db8], R40 ;  /* 0x009db82801007387 */ /* 0x0003e80000100a00 */
        /* <DEDUP_REMOVED lines=8> */
[----:B------:R-:W-:Y:S04]  /*cdb80*/  STL [R1+0x99c4], R34 ;  /* 0x0099c42201007387 */ /* 0x000fe80000100800 */
[----:B------:R-:W-:Y:S04]  /*cdb90*/  STL [R1+0x99c0], R35 ;  /* 0x0099c02301007387 */ /* 0x000fe80000100800 */
[----:B------:R-:W-:Y:S01]  /*cdba0*/  STL [R1+0x99bc], R26 ;  /* 0x0099bc1a01007387 */ /* 0x000fe20000100800 */
[C---:B------:R-:W-:Y:S03]  /*cdbb0*/  HMMA.1688.F32.TF32 R116, R108.reuse, R18, R116 ;  /* 0x000000126c74723c */ /* 0x040fe60000081074 */
[----:B------:R-:W-:Y:S04]  /*cdbc0*/  STL [R1+0x99b8], R27 ;  /* 0x0099b81b01007387 */ /* 0x000fe80000100800 */
[----:B------:R1:W-:Y:S01]  /*cdbd0*/  STL [R1+0x99b4], R18 ;  /* 0x0099b41201007387 */ /* 0x0003e20000100800 */
[----:B------:R-:W-:Y:S03]  /*cdbe0*/  HMMA.1688.F32.TF32 R112, R108, R10, R112 ;  /* 0x0000000a6c70723c */ /* 0x000fe60000081070 */
[----:B------:R1:W-:Y:S04]  /*cdbf0*/  STL [R1+0x99b0], R19 ;  /* 0x0099b01301007387 */ /* 0x0003e80000100800 */
[----:B------:R1:W-:Y:S04]  /*cdc00*/  STL.64 [R1+0x9dc0], R16 ;  /* 0x009dc01001007387 */ /* 0x0003e80000100a00 */
[----:B-1----:R-:W2:Y:S04]  /*cdc10*/  LDL R18, [R1+0x258] ;  /* 0x0002580001127983 */ /* 0x002ea80000100800 */
[----:B------:R-:W2:Y:S04]  /*cdc20*/  LDL R19, [R1+0x25c] ;  /* 0x00025c0001137983 */ /* 0x000ea80000100800 */
[----:B------:R-:W2:Y:S04]  /*cdc30*/  LDL R16, [R1+0x250] ;  /* 0x0002500001107983 */ /* 0x000ea80000100800 */
[----:B------:R-:W2:Y:S04]  /*cdc40*/  LDL R17, [R1+0x254] ;  /* 0x0002540001117983 */ /* 0x000ea80000100800 */
[----:B------:R-:W2:Y:S04]  /*cdc50*/  LDL.64 R108, [R1+0x200] ;  /* 0x00020000016c7983 */ /* 0x000ea80000100a00 */
[----:B------:R-:W-:Y:S01]  /*cdc60*/  STL [R1+0x99ac], R10 ;  /* 0x0099ac0a01007387 */ /* 0x000fe20000100800 */
[----:B------:R-:W-:Y:S03]  /*cdc70*/  HMMA.1688.F32.TF32 R236, R104, R232, R236 ;  /* 0x000000e868ec723c */ /* 0x000fe600000810ec */
[----:B------:R1:W-:Y:S04]  /*cdc80*/  STL [R1+0x99a8], R11 ;  /* 0x0099a80b01007387 */ /* 0x0003e80000100800 */
[----:B------:R3:W-:Y:S01]  /*cdc90*/  STL.64 [R1+0x9dc8], R8 ;  /* 0x009dc80801007387 */ /* 0x0007e20000100a00 */
[----:B------:R-:W-:Y:S01]  /*cdca0*/  IMAD.MOV.U32 R26, RZ, RZ, R228 ;  /* 0x000000ffff1a7224 */ /* 0x000fe200078e00e4 */
[----:B------:R-:W-:-:S02]  /*cdcb0*/  MOV R27, R229 ;  /* 0x000000e5001b7202 */ /* 0x000fc40000000f00 */
[----:B------:R-:W-:Y:S04]  /*cdcc0*/  LDS R110, [R3+UR6+0x93000] ;  /* 0x09300006036e7984 */ /* 0x000fe80008000800 */
[----:B-1----:R-:W2:Y:S04]  /*cdcd0*/  LDL.64 R10, [R1+0x248] ;  /* 0x00024800010a7983 */ /* 0x002ea80000100a00 */
[----:B---3--:R-:W3:Y:S04]  /*cdce0*/  LDL.64 R8, [R1+0x240] ;  /* 0x0002400001087983 */ /* 0x008ee80000100a00 */
[----:B------:R-:W2:Y:S04]  /*cdcf0*/  LDL.LU.64 R234, [R1+0x9e60] ;  /* 0x009e600001ea7983 */ /* 0x000ea80000300a00 */
[----:B------:R-:W2:Y:S04]  /*cdd00*/  LDL.LU.64 R232, [R1+0x9e58] ;  /* 0x009e580001e87983 */ /* 0x000ea80000300a00 */
[----:B------:R-:W3:Y:S04]  /*cdd10*/  LDL.LU.64 R230, [R1+0x9e50] ;  /* 0x009e500001e67983 */ /* 0x000ee80000300a00 */
[----:B------:R-:W-:Y:S01]  /*cdd20*/  LDS R111, [R240+UR6+0x93000] ;  /* 0x09300006f06f7984 */ /* 0x000fe20008000800 */
[----:B--2---:R-:W-:Y:S03]  /*cdd30*/  HMMA.1688.F32.TF32 R232, R104, R228, R232 ;  /* 0x000000e468e8723c */ /* 0x004fe600000810e8 */
[----:B------:R-:W3:Y:S01]  /*cdd40*/  LDL.LU.64 R228, [R1+0x9e48] ;  /* 0x009e480001e47983 */ /* 0x000ee20000300a00 */
[----:B------:R-:W-:-:S15]  /*cdd50*/  IMAD.MOV.U32 R35, RZ, RZ, R108 ;  /* 0x000000ffff237224 */ /* 0x000fde00078e006c */
[----:B------:R-:W-:Y:S04]  /*cdd60*/  STL.64 [R1+0x9e20], R234 ;  /* 0x009e20ea01007387 */ /* 0x000fe80000100a00 */
[----:B------:R-:W-:Y:S04]  /*cdd70*/  STL.64 [R1+0x9e18], R232 ;  /* 0x009e18e801007387 */ /* 0x000fe80000100a00 */
[----:B------:R-:W-:Y:S04]  /*cdd80*/  STL [R1+0x99cc], R26 ;  /* 0x0099cc1a01007387 */ /* 0x000fe80000100800 */
[----:B------:R-:W-:Y:S01]  /*cdd90*/  STL [R1+0x99c8], R27 ;  /* 0x0099c81b01007387 */ /* 0x000fe20000100800 */
[----:B---3--:R-:W-:Y:S03]  /*cdda0*/  HMMA.1688.F32.TF32 R228, R104, R108, R228 ;  /* 0x0000006c68e4723c */ /* 0x008fe600000810e4 */
[----:B------:R-:W-:Y:S04]  /*cddb0*/  LDS R108, [R3+UR6+0x92000] ;  /* 0x09200006036c7984 */ /* 0x000fe80008000800 */
[----:B------:R-:W1:-:S12]  /*cddc0*/  LDS R109, [R240+UR6+0x92000] ;  /* 0x09200006f06d7984 */ /* 0x000e580008000800 */
[----:B------:R-:W-:Y:S04]  /*cddd0*/  STL.64 [R1+0x9e10], R230 ;  /* 0x009e10e601007387 */ /* 0x000fe80000100a00 */
[----:B------:R-:W-:Y:S04]  /*cdde0*/  STL.64 [R1+0x9e08], R228 ;  /* 0x009e08e401007387 */ /* 0x000fe80000100a00 */
[----:B------:R2:W-:Y:S04]  /*cddf0*/  STL [R1+0x99d0], R35 ;  /* 0x0099d02301007387 */ /* 0x0005e80000100800 */
[----:B------:R3:W-:Y:S01]  /*cde00*/  STL.64 [R1+0x9dd0], R32 ;  /* 0x009dd02001007387 */ /* 0x0007e20000100a00 */
[C---:B------:R-:W-:Y:S03]  /*cde10*/  HMMA.1688.F32.TF32 R224, R104.reuse, R244, R224 ;  /* 0x000000f468e0723c */ /* 0x040fe600000810e0 */
[----:B--2---:R-:W2:Y:S04]  /*cde20*/  LDL.64 R34, [R1+0x238] ;  /* 0x0002380001227983 */ /* 0x004ea80000100a00 */
[----:B---3--:R-:W3:Y:S01]  /*cde30*/  LDL.64 R32, [R1+0x230] ;  /* 0x0002300001207983 */ /* 0x008ee20000100a00 */
[C---:B------:R-:W-:Y:S11]  /*cde40*/  HMMA.1688.F32.TF32 R220, R104.reuse, R248, R220 ;  /* 0x000000f868dc723c */ /* 0x040ff600000810dc */
[----:B------:R-:W-:Y:S04]  /*cde50*/  STL.64 [R1+0x9e00], R226 ;  /* 0x009e00e201007387 */ /* 0x000fe80000100a00 */
[----:B------:R-:W-:Y:S04]  /*cde60*/  STL.64 [R1+0x9df8], R224 ;  /* 0x009df8e001007387 */ /* 0x000fe80000100a00 */
[----:B------:R-:W-:Y:S04]  /*cde70*/  STL.64 [R1+0x9df0], R222 ;  /* 0x009df0de01007387 */ /* 0x000fe80000100a00 */
[----:B------:R-:W-:Y:S01]  /*cde80*/  STL.64 [R1+0x9de8], R220 ;  /* 0x009de8dc01007387 */ /* 0x000fe20000100a00 */
[----:B---3--:R-:W-:-:S15]  /*cde90*/  HMMA.1688.F32.TF32 R216, R104, R32, R216 ;  /* 0x0000002068d8723c */ /* 0x008fde00000810d8 */
[----:B------:R-:W-:-:S04]  /*cdea0*/  NOP ;  /* 0x0000000000007918 */ /* 0x000fc80000000000 */
[----:B------:R3:W-:Y:S04]  /*cdeb0*/  STL.64 [R1+0x9de0], R218 ;  /* 0x009de0da01007387 */ /* 0x0007e80000100a00 */
[----:B------:R1:W-:Y:S04]  /*cdec0*/  STL.64 [R1+0x9dd8], R216 ;  /* 0x009dd8d801007387 */ /* 0x0003e80000100a00 */
[----:B------:R-:W2:Y:S04]  /*cded0*/  LDL R244, [R1+0x350] ;  /* 0x0003500001f47983 */ /* 0x000ea80000100800 */
[----:B------:R-:W2:Y:S04]  /*cdee0*/  LDL R245, [R1+0x354] ;  /* 0x0003540001f57983 */ /* 0x000ea80000100800 */
[----:B------:R-:W4:Y:S04]  /*cdef0*/  LDL R248, [R1+0x360] ;  /* 0x0003600001f87983 */ /* 0x000f280000100800 */
[----:B------:R-:W4:Y:S04]  /*cdf00*/  LDL R249, [R1+0x364] ;  /* 0x0003640001f97983 */ /* 0x000f280000100800 */
[----:B------:R-:W1:Y:S04]  /*cdf10*/  LDL R234, [R1+0x1e8] ;  /* 0x0001e80001ea7983 */ /* 0x000e680000100800 */
[----:B------:R-:W1:Y:S01]  /*cdf20*/  LDL R235, [R1+0x1ec] ;  /* 0x0001ec0001eb7983 */ /* 0x000e620000100800 */
[----:B------:R-:W-:-:S02]  /*cdf30*/  IMAD.MOV.U32 R26, RZ, RZ, R32 ;  /* 0x000000ffff1a7224 */ /* 0x000fc400078e0020 */
[----:B------:R-:W-:Y:S01]  /*cdf40*/  IMAD.MOV.U32 R27, RZ, RZ, R33 ;  /* 0x000000ffff1b7224 */ /* 0x000fe200078e0021 */
[----:B---3--:R-:W3:Y:S01]  /*cdf50*/  LDL R218, [R1+0x228] ;  /* 0x0002280001da7983 */ /* 0x008ee20000100800 */
[----:B------:R-:W-:-:S03]  /*cdf60*/  IMAD.MOV.U32 R98, RZ, RZ, R61 ;  /* 0x000000ffff627224 */ /* 0x000fc600078e003d */
[----:B------:R-:W3:Y:S04]  /*cdf70*/  LDL R219, [R1+0x22c] ;  /* 0x00022c0001db7983 */ /* 0x000ee80000100800 */
[----:B------:R-:W3:Y:S04]  /*cdf80*/  LDL R222, [R1+0x218] ;  /* 0x0002180001de7983 */ /* 0x000ee80000100800 */
[----:B------:R-:W3:Y:S04]  /*cdf90*/  LDL R223, [R1+0x21c] ;  /* 0x00021c0001df7983 */ /* 0x000ee80000100800 */
[----:B------:R-:W3:Y:S04]  /*cdfa0*/  LDL R226, [R1+0x208] ;  /* 0x0002080001e27983 */ /* 0x000ee80000100800 */
[----:B------:R-:W3:Y:S04]  /*cdfb0*/  LDL R227, [R1+0x20c] ;  /* 0x00020c0001e37983 */ /* 0x000ee80000100800 */
[----:B------:R-:W3:Y:S04]  /*cdfc0*/  LDL R230, [R1+0x1f8] ;  /* 0x0001f80001e67983 */ /* 0x000ee80000100800 */
[----:B------:R-:W3:Y:S04]  /*cdfd0*/  LDL R231, [R1+0x1fc] ;  /* 0x0001fc0001e77983 */ /* 0x000ee80000100800 */
[----:B------:R-:W-:Y:S04]  /*cdfe0*/  STL [R1+0x99d8], R26 ;  /* 0x0099d81a01007387 */ /* 0x000fe80000100800 */
[----:B------:R1:W-:Y:S04]  /*cdff0*/  STL [R1+0x99d4], R27 ;  /* 0x0099d41b01007387 */ /* 0x0003e80000100800 */
[----:B------:R-:W-:Y:S04]  /*ce000*/  STL [R1+0x9a30], R98 ;  /* 0x009a306201007387 */ /* 0x000fe80000100800 */
[----:B------:R-:W3:Y:S01]  /*ce010*/  LDL.LU.64 R246, [R1+0x9e40] ;  /* 0x009e400001f67983 */ /* 0x000ee20000300a00 */
[C---:B--2---:R-:W-:Y:S03]  /*ce020*/  HMMA.1688.F32.TF32 R144, R104.reuse, R244, R144 ;  /* 0x000000f46890723c */ /* 0x044fe60000081090 */
[----:B------:R-:W2:Y:S04]  /*ce030*/  LDL.LU.64 R244, [R1+0x9e38] ;  /* 0x009e380001f47983 */ /* 0x000ea80000300a00 */
[----:B------:R-:W2:Y:S01]  /*ce040*/  LDL.LU.64 R250, [R1+0x9e30] ;  /* 0x009e300001fa7983 */ /* 0x000ea20000300a00 */
[----:B----4-:R-:W-:Y:S03]  /*ce050*/  HMMA.1688.F32.TF32 R140, R104, R248, R140 ;  /* 0x000000f8688c723c */ /* 0x010fe6000008108c */
[----:B------:R-:W4:Y:S05]  /*ce060*/  LDL.LU.64 R248, [R1+0x9e28] ;  /* 0x009e280001f87983 */ /* 0x000f2a0000300a00 */
[C---:B-1----:R-:W-:Y:S01]  /*ce070*/  HMMA.1688.F32.TF32 R236, R108.reuse, R234, R236 ;  /* 0x000000ea6cec723c */ /* 0x042fe200000810ec */
[----:B------:R-:W3:Y:S04]  /*ce080*/  LDL.LU.64 R234, [R1+0x9e20] ;  /* 0x009e200001ea7983 */ /* 0x000ee80000300a00 */
[----:B------:R-:W3:Y:S03]  /*ce090*/  LDL.LU.64 R232, [R1+0x9e18] ;  /* 0x009e180001e87983 */ /* 0x000ee60000300a00 */
[C---:B---3--:R-:W-:Y:S01]  /*ce0a0*/  HMMA.1688.F32.TF32 R232, R108.reuse, R230, R232 ;  /* 0x000000e66ce8723c */ /* 0x048fe200000810e8 */
        /* <DEDUP_REMOVED lines=8> */
[----:B---3--:R-:W-:Y:S01]  /*ce130*/  HMMA.1688.F32.TF32 R220, R108, R218, R220 ;  /* 0x000000da6cdc723c */ /* 0x008fe200000810dc */
[----:B------:R-:W3:Y:S04]  /*ce140*/  LDL.LU.64 R218, [R1+0x9de0] ;  /* 0x009de00001da7983 */ /* 0x000ee80000300a00 */
[----:B------:R-:W3:Y:S03]  /*ce150*/  LDL.LU.64 R216, [R1+0x9dd8] ;  /* 0x009dd80001d87983 */ /* 0x000ee60000300a00 */
[C---:B------:R-:W-:Y:S01]  /*ce160*/  HMMA.1688.F32.TF32 R212, R104.reuse, R8, R212 ;  /* 0x0000000868d4723c */ /* 0x040fe200000810d4 */
[----:B------:R-:W2:Y:S07]  /*ce170*/  LDL.LU.64 R32, [R1+0x9dd0] ;  /* 0x009dd00001207983 */ /* 0x000eae0000300a00 */
[C---:B------:R-:W-:Y:S08]  /*ce180*/  HMMA.1688.F32.TF32 R208, R104.reuse, R16, R208 ;  /* 0x0000001068d0723c */ /* 0x040ff000000810d0 */
[C---:B------:R-:W-:Y:S08]  /*ce190*/  HMMA.1688.F32.TF32 R204, R104.reuse, R40, R204 ;  /* 0x0000002868cc723c */ /* 0x040ff000000810cc */
[C---:B------:R-:W-:Y:S08]  /*ce1a0*/  HMMA.1688.F32.TF32 R200, R104.reuse, R48, R200 ;  /* 0x0000003068c8723c */ /* 0x040ff000000810c8 */
[----:B------:R-:W-:Y:S08]  /*ce1b0*/  HMMA.1688.F32.TF32 R196, R104, R56, R196 ;  /* 0x0000003868c4723c */ /* 0x000ff000000810c4 */
[----:B---3--:R-:W-:Y:S01]  /*ce1c0*/  HMMA.1688.F32.TF32 R216, R108, R34, R216 ;  /* 0x000000226cd8723c */ /* 0x008fe200000810d8 */
[----:B------:R-:W-:-:S05]  /*ce1d0*/  IMAD.MOV.U32 R34, RZ, RZ, R35 ;  /* 0x000000ffff227224 */ /* 0x000fca00078e0023 */
[----:B------:R1:W-:Y:S04]  /*ce1e0*/  STL [R1+0x99dc], R34 ;  /* 0x0099dc2201007387 */ /* 0x0003e80000100800 */
[----:B------:R-:W3:Y:S01]  /*ce1f0*/  LDL.LU.64 R8, [R1+0x9dc8] ;  /* 0x009dc80001087983 */ /* 0x000ee20000300a00 */
[----:B------:R-:W-:Y:S01]  /*ce200*/  IMAD.MOV.U32 R35, RZ, RZ, R10 ;  /* 0x000000ffff237224 */ /* 0x000fe200078e000a */
[----:B------:R-:W-:Y:S01]  /*ce210*/  HMMA.1688.F32.TF32 R212, R108, R10, R212 ;  /* 0x0000000a6cd4723c */ /* 0x000fe200000810d4 */
[----:B------:R-:W-:Y:S01]  /*ce220*/  MOV R11, R51 ;  /* 0x00000033000b7202 */ /* 0x000fe20000000f00 */
[----:B------:R-:W-:Y:S02]  /*ce230*/  IMAD.MOV.U32 R10, RZ, RZ, R50 ;  /* 0x000000ffff0a7224 */ /* 0x000fe400078e0032 */
[----:B------:R1:W-:Y:S04]  /*ce240*/  STL [R1+0x99e0], R35 ;  /* 0x0099e02301007387 */ /* 0x0003e80000100800 */
[----:B------:R-:W-:Y:S01]  /*ce250*/  HMMA.1688.F32.TF32 R176, R104, R100, R176 ;  /* 0x0000006468b0723c */ /* 0x000fe200000810b0 */
[----:B------:R-:W2:Y:S01]  /*ce260*/  LDL.LU.64 R16, [R1+0x9dc0] ;  /* 0x009dc00001107983 */ /* 0x000ea20000300a00 */
[----:B------:R-:W-:-:S03]  /*ce270*/  IMAD.MOV.U32 R27, RZ, RZ, R67 ;  /* 0x000000ffff1b7224 */ /* 0x000fc600078e0043 */
[----:B------:R-:W2:Y:S03]  /*ce280*/  LDL.LU.64 R40, [R1+0x9db8] ;  /* 0x009db80001287983 */ /* 0x000ea60000300a00 */
[----:B------:R-:W-:Y:S01]  /*ce290*/  HMMA.1688.F32.TF32 R192, R104, R64, R192 ;  /* 0x0000004068c0723c */ /* 0x000fe200000810c0 */
[----:B------:R-:W2:Y:S01]  /*ce2a0*/  LDL.LU.64 R48, [R1+0x9db0] ;  /* 0x009db00001307983 */ /* 0x000ea20000300a00 */
[----:B------:R-:W-:-:S03]  /*ce2b0*/  IMAD.MOV.U32 R26, RZ, RZ, R66 ;  /* 0x000000ffff1a7224 */ /* 0x000fc600078e0042 */
[----:B------:R1:W-:Y:S03]  /*ce2c0*/  STL [R1+0x9a28], R11 ;  /* 0x009a280b01007387 */ /* 0x0003e60000100800 */
[----:B------:R-:W-:Y:S01]  /*ce2d0*/  HMMA.1688.F32.TF32 R208, R108, R18, R208 ;  /* 0x000000126cd0723c */ /* 0x000fe200000810d0 */
[----:B------:R-:W-:Y:S02]  /*ce2e0*/  IMAD.MOV.U32 R19, RZ, RZ, R59 ;  /* 0x000000ffff137224 */ /* 0x000fe400078e003b */
[----:B------:R-:W-:Y:S01]  /*ce2f0*/  IMAD.MOV.U32 R18, RZ, RZ, R58 ;  /* 0x000000ffff127224 */ /* 0x000fe200078e003a */
[----:B------:R4:W-:Y:S04]  /*ce300*/  STL [R1+0x9a1c], R10 ;  /* 0x009a1c0a01007387 */ /* 0x0009e80000100800 */
[----:B------:R-:W-:Y:S01]  /*ce310*/  HMMA.1688.F32.TF32 R172, R104, R92, R172 ;  /* 0x0000005c68ac723c */ /* 0x000fe200000810ac */
[----:B------:R-:W2:Y:S01]  /*ce320*/  LDL.LU.64 R56, [R1+0x9da8] ;  /* 0x009da80001387983 */ /* 0x000ea20000300a00 */
[----:B-1----:R-:W-:-:S03]  /*ce330*/  IMAD.MOV.U32 R34, RZ, RZ, R75 ;  /* 0x000000ffff227224 */ /* 0x002fc600078e004b */
[----:B------:R-:W-:Y:S03]  /*ce340*/  STL [R1+0x9a34], R19 ;  /* 0x009a341301007387 */ /* 0x000fe60000100800 */
[----:B------:R-:W-:Y:S01]  /*ce350*/  HMMA.1688.F32.TF32 R188, R104, R72, R188 ;  /* 0x0000004868bc723c */ /* 0x000fe200000810bc */
[----:B------:R1:W-:Y:S01]  /*ce360*/  STL [R1+0x9a2c], R18 ;  /* 0x009a2c1201007387 */ /* 0x0003e20000100800 */
[----:B------:R-:W-:-:S03]  /*ce370*/  IMAD.MOV.U32 R35, RZ, RZ, R74 ;  /* 0x000000ffff237224 */ /* 0x000fc600078e004a */
[----:B------:R-:W2:Y:S03]  /*ce380*/  LDL.LU.64 R64, [R1+0x9da0] ;  /* 0x009da00001407983 */ /* 0x000ea60000300a00 */
[C---:B------:R-:W-:Y:S01]  /*ce390*/  HMMA.1688.F32.TF32 R168, R104.reuse, R84, R168 ;  /* 0x0000005468a8723c */ /* 0x040fe200000810a8 */
[----:B------:R-:W-:Y:S04]  /*ce3a0*/  STL [R1+0x9a3c], R27 ;  /* 0x009a3c1b01007387 */ /* 0x000fe80000100800 */
[----:B------:R-:W-:Y:S03]  /*ce3b0*/  STL [R1+0x9a38], R26 ;  /* 0x009a381a01007387 */ /* 0x000fe60000100800 */
[----:B------:R-:W-:Y:S01]  /*ce3c0*/  HMMA.1688.F32.TF32 R184, R104, R80, R184 ;  /* 0x0000005068b8723c */ /* 0x000fe200000810b8 */
[----:B------:R-:W2:Y:S04]  /*ce3d0*/  LDL.LU.64 R72, [R1+0x9d98] ;  /* 0x009d980001487983 */ /* 0x000ea80000300a00 */
[----:B------:R-:W-:Y:S03]  /*ce3e0*/  STL [R1+0x9a44], R34 ;  /* 0x009a442201007387 */ /* 0x000fe60000100800 */
[----:B------:R-:W-:Y:S01]  /*ce3f0*/  HMMA.1688.F32.TF32 R204, R108, R42, R204 ;  /* 0x0000002a6ccc723c */ /* 0x000fe200000810cc */
[----:B------:R-:W-:Y:S01]  /*ce400*/  MOV R43, R83 ;  /* 0x00000053002b7202 */ /* 0x000fe20000000f00 */
[----:B------:R-:W-:Y:S01]  /*ce410*/  IMAD.MOV.U32 R42, RZ, RZ, R82 ;  /* 0x000000ffff2a7224 */ /* 0x000fe200078e0052 */
[----:B------:R-:W-:Y:S04]  /*ce420*/  STL [R1+0x9a40], R35 ;  /* 0x009a402301007387 */ /* 0x000fe80000100800 */
[----:B------:R-:W2:Y:S01]  /*ce430*/  LDL.LU.64 R80, [R1+0x9d90] ;  /* 0x009d900001507983 */ /* 0x000ea20000300a00 */
[C---:B------:R-:W-:Y:S03]  /*ce440*/  HMMA.1688.F32.TF32 R164, R104.reuse, R76, R164 ;  /* 0x0000004c68a4723c */ /* 0x040fe600000810a4 */
[----:B------:R-:W-:Y:S05]  /*ce450*/  STL [R1+0x9a4c], R43 ;  /* 0x009a4c2b01007387 */ /* 0x000fea0000100800 */
[----:B------:R-:W-:Y:S01]  /*ce460*/  HMMA.1688.F32.TF32 R180, R104, R88, R180 ;  /* 0x0000005868b4723c */ /* 0x000fe200000810b4 */
[----:B------:R-:W-:Y:S04]  /*ce470*/  STL [R1+0x9a48], R42 ;  /* 0x009a482a01007387 */ /* 0x000fe80000100800 */
[----:B------:R-:W2:Y:S03]  /*ce480*/  LDL.LU.64 R88, [R1+0x9d88] ;  /* 0x009d880001587983 */ /* 0x000ea60000300a00 */
[----:B------:R-:W-:Y:S01]  /*ce490*/  HMMA.1688.F32.TF32 R200, R108, R50, R200 ;  /* 0x000000326cc8723c */ /* 0x000fe200000810c8 */
[----:B------:R-:W-:-:S02]  /*ce4a0*/  IMAD.MOV.U32 R51, RZ, RZ, R91 ;  /* 0x000000ffff337224 */ /* 0x000fc400078e005b */
[----:B------:R-:W-:-:S05]  /*ce4b0*/  IMAD.MOV.U32 R50, RZ, RZ, R90 ;  /* 0x000000ffff327224 */ /* 0x000fca00078e005a */
[----:B------:R-:W-:Y:S01]  /*ce4c0*/  HMMA.1688.F32.TF32 R160, R104, R68, R160 ;  /* 0x0000004468a0723c */ /* 0x000fe200000810a0 */
[----:B------:R-:W-:Y:S04]  /*ce4d0*/  STL [R1+0x9a54], R51 ;  /* 0x009a543301007387 */ /* 0x000fe80000100800 */
[----:B------:R-:W-:Y:S03]  /*ce4e0*/  STL [R1+0x9a50], R50 ;  /* 0x009a503201007387 */ /* 0x000fe60000100800 */
[----:B------:R-:W-:Y:S01]  /*ce4f0*/  HMMA.1688.F32.TF32 R196, R108, R58, R196 ;  /* 0x0000003a6cc4723c */ /* 0x000fe200000810c4 */
[----:B------:R-:W-:Y:S02]  /*ce500*/  IMAD.MOV.U32 R59, RZ, RZ, R103 ;  /* 0x000000ffff3b7224 */ /* 0x000fe400078e0067 */
[----:B------:R-:W-:-:S05]  /*ce510*/  IMAD.MOV.U32 R58, RZ, RZ, R102 ;  /* 0x000000ffff3a7224 */ /* 0x000fca00078e0066 */
[----:B------:R-:W-:Y:S08]  /*ce520*/  HMMA.1688.F32.TF32 R156, R104, R60, R156 ;  /* 0x0000003c689c723c */ /* 0x000ff0000008109c */
[C---:B------:R-:W-:Y:S01]  /*ce530*/  HMMA.1688.F32.TF32 R176, R108.reuse, R102, R176 ;  /* 0x000000666cb0723c */ /* 0x040fe200000810b0 */
[----:B------:R-:W2:Y:S04]  /*ce540*/  LDL.LU.64 R102, [R1+0x9d80] ;  /* 0x009d800001667983 */ /* 0x000ea80000300a00 */
[----:B------:R-:W2:Y:S03]  /*ce550*/  LDL.LU.64 R100, [R1+0x9d78] ;  /* 0x009d780001647983 */ /* 0x000ea60000300a00 */
[----:B------:R-:W-:Y:S01]  /*ce560*/  HMMA.1688.F32.TF32 R192, R108, R66, R192 ;  /* 0x000000426cc0723c */ /* 0x000fe200000810c0 */
[----:B------:R-:W-:Y:S01]  /*ce570*/  IMAD.MOV.U32 R67, RZ, RZ, R95 ;  /* 0x000000ffff437224 */ /* 0x000fe200078e005f */
[----:B------:R-:W-:Y:S01]  /*ce580*/  STL [R1+0x9a5c], R59 ;  /* 0x009a5c3b01007387 */ /* 0x000fe20000100800 */
[----:B------:R-:W-:-:S03]  /*ce590*/  IMAD.MOV.U32 R66, RZ, RZ, R94 ;  /* 0x000000ffff427224 */ /* 0x000fc600078e005e */
[----:B------:R-:W-:Y:S02]  /*ce5a0*/  STL [R1+0x9a58], R58 ;  /* 0x009a583a01007387 */ /* 0x000fe40000100800 */
[----:B------:R-:W-:Y:S08]  /*ce5b0*/  HMMA.1688.F32.TF32 R152, R104, R52, R152 ;  /* 0x000000346898723c */ /* 0x000ff00000081098 */
[C---:B------:R-:W-:Y:S01]  /*ce5c0*/  HMMA.1688.F32.TF32 R172, R108.reuse, R94, R172 ;  /* 0x0000005e6cac723c */ /* 0x040fe200000810ac */
[----:B------:R-:W2:Y:S04]  /*ce5d0*/  LDL.LU.64 R94, [R1+0x9d70] ;  /* 0x009d7000015e7983 */ /* 0x000ea80000300a00 */
[----:B------:R-:W2:Y:S03]  /*ce5e0*/  LDL.LU.64 R92, [R1+0x9d68] ;  /* 0x009d6800015c7983 */ /* 0x000ea60000300a00 */
[----:B------:R-:W-:Y:S01]  /*ce5f0*/  HMMA.1688.F32.TF32 R188, R108, R74, R188 ;  /* 0x0000004a6cbc723c */ /* 0x000fe200000810bc */
[----:B------:R-:W-:Y:S01]  /*ce600*/  MOV R75, R87 ;  /* 0x00000057004b7202 */ /* 0x000fe20000000f00 */
        /* <DEDUP_REMOVED lines=12> */
[C---:B------:R-:W-:Y:S02]  /*ce6d0*/  HMMA.1688.F32.TF32 R164, R108.reuse, R78, R164 ;  /* 0x0000004e6ca4723c */ /* 0x040fe400000810a4 */
[----:B------:R-:W2:Y:S04]  /*ce6e0*/  LDL.LU.64 R78, [R1+0x9d50] ;  /* 0x009d5000014e7983 */ /* 0x000ea80000300a00 */
[----:B------:R-:W2:Y:S02]  /*ce6f0*/  LDL.LU.64 R76, [R1+0x9d48] ;  /* 0x009d4800014c7983 */ /* 0x000ea40000300a00 */
[----:B------:R-:W-:Y:S01]  /*ce700*/  HMMA.1688.F32.TF32 R180, R108, R90, R180 ;  /* 0x0000005a6cb4723c */ /* 0x000fe200000810b4 */
[----:B------:R-:W-:Y:S01]  /*ce710*/  IMAD.MOV.U32 R91, RZ, RZ, R71 ;  /* 0x000000ffff5b7224 */ /* 0x000fe200078e0047 */
[----:B------:R-:W-:Y:S01]  /*ce720*/  STL [R1+0x9a74], R83 ;  /* 0x009a745301007387 */ /* 0x000fe20000100800 */
[----:B------:R-:W-:-:S03]  /*ce730*/  IMAD.MOV.U32 R90, RZ, RZ, R70 ;  /* 0x000000ffff5a7224 */ /* 0x000fc600078e0046 */
[----:B------:R-:W-:Y:S02]  /*ce740*/  STL [R1+0x9a70], R82 ;  /* 0x009a705201007387 */ /* 0x000fe40000100800 */
[C---:B------:R-:W-:Y:S02]  /*ce750*/  HMMA.1688.F32.TF32 R160, R108.reuse, R70, R160 ;  /* 0x000000466ca0723c */ /* 0x040fe400000810a0 */
[----:B------:R-:W2:Y:S01]  /*ce760*/  LDL.LU.64 R70, [R1+0x9d40] ;  /* 0x009d400001467983 */ /* 0x000ea20000300a00 */
[----:B------:R-:W-:Y:S01]  /*ce770*/  IMAD.MOV.U32 R99, RZ, RZ, R62 ;  /* 0x000000ffff637224 */ /* 0x000fe200078e003e */
[----:B------:R-:W-:Y:S02]  /*ce780*/  MOV R11, R55 ;  /* 0x00000037000b7202 */ /* 0x000fe40000000f00 */
[----:B------:R-:W2:Y:S01]  /*ce790*/  LDL.LU.64 R68, [R1+0x9d38] ;  /* 0x009d380001447983 */ /* 0x000ea20000300a00 */
[----:B----4-:R-:W-:Y:S01]  /*ce7a0*/  IMAD.MOV.U32 R10, RZ, RZ, R63 ;  /* 0x000000ffff0a7224 */ /* 0x010fe200078e003f */
[----:B------:R-:W-:Y:S02]  /*ce7b0*/  HMMA.1688.F32.TF32 R156, R108, R62, R156 ;  /* 0x0000003e6c9c723c */ /* 0x000fe4000008109c */
[----:B------:R-:W-:Y:S01]  /*ce7c0*/  STL [R1+0x9a7c], R91 ;  /* 0x009a7c5b01007387 */ /* 0x000fe20000100800 */
[----:B-1----:R-:W-:-:S03]  /*ce7d0*/  IMAD.MOV.U32 R18, RZ, RZ, R54 ;  /* 0x000000ffff127224 */ /* 0x002fc600078e0036 */
[----:B------:R-:W-:Y:S02]  /*ce7e0*/  STL [R1+0x9a78], R90 ;  /* 0x009a785a01007387 */ /* 0x000fe40000100800 */
[----:B------:R-:W-:Y:S02]  /*ce7f0*/  HMMA.1688.F32.TF32 R152, R108, R54, R152 ;  /* 0x000000366c98723c */ /* 0x000fe40000081098 */
[----:B------:R-:W4:Y:S01]  /*ce800*/  LDL.LU.64 R62, [R1+0x9d30] ;  /* 0x009d3000013e7983 */ /* 0x000f220000300a00 */
[----:B------:R-:W-:-:S03]  /*ce810*/  IMAD.MOV.U32 R98, RZ, RZ, R47 ;  /* 0x000000ffff627224 */ /* 0x000fc600078e002f */
[----:B------:R-:W4:Y:S04]  /*ce820*/  LDL.LU.64 R60, [R1+0x9d28] ;  /* 0x009d2800013c7983 */ /* 0x000f280000300a00 */
[----:B------:R-:W4:Y:S01]  /*ce830*/  LDL.LU.64 R54, [R1+0x9d20] ;  /* 0x009d200001367983 */ /* 0x000f220000300a00 */
[----:B------:R-:W-:Y:S03]  /*ce840*/  HMMA.1688.F32.TF32 R148, R108, R46, R148 ;  /* 0x0000002e6c94723c */ /* 0x000fe60000081094 */
[----:B------:R-:W4:Y:S01]  /*ce850*/  LDL.LU.64 R52, [R1+0x9d18] ;  /* 0x009d180001347983 */ /* 0x000f220000300a00 */
[----:B------:R-:W-:-:S03]  /*ce860*/  IMAD.MOV.U32 R19, RZ, RZ, R46 ;  /* 0x000000ffff137224 */ /* 0x000fc600078e002e */
[----:B------:R1:W-:Y:S04]  /*ce870*/  STL.64 [R1+0x9b08], R10 ;  /* 0x009b080a01007387 */ /* 0x0003e80000100a00 */
[----:B---3--:R-:W-:Y:S04]  /*ce880*/  STL.64 [R1+0x9b00], R8 ;  /* 0x009b000801007387 */ /* 0x008fe80000100a00 */
[----:B-1----:R-:W3:Y:S04]  /*ce890*/  LDL.64 R10, [R1+0x368] ;  /* 0x00036800010a7983 */ /* 0x002ee80000100a00 */
[----:B------:R-:W4:Y:S04]  /*ce8a0*/  LDL.LU.64 R46, [R1+0x9d10] ;  /* 0x009d1000012e7983 */ /* 0x000f280000300a00 */
[----:B------:R-:W4:Y:S04]  /*ce8b0*/  LDL.LU.64 R44, [R1+0x9d08] ;  /* 0x009d0800012c7983 */ /* 0x000f280000300a00 */
[----:B------:R1:W-:Y:S04]  /*ce8c0*/  STL.64 [R1+0x9b28], R98 ;  /* 0x009b286201007387 */ /* 0x0003e80000100a00 */
[----:B------:R2:W-:Y:S04]  /*ce8d0*/  STL.64 [R1+0x9b20], R96 ;  /* 0x009b206001007387 */ /* 0x0005e80000100a00 */
[----:B-1----:R-:W4:Y:S01]  /*ce8e0*/  LDL.64 R98, [R1+0x358] ;  /* 0x0003580001627983 */ /* 0x002f220000100a00 */
[----:B--2---:R-:W-:Y:S01]  /*ce8f0*/  IMAD.MOV.U32 R43, RZ, RZ, R250 ;  /* 0x000000ffff2b7224 */ /* 0x004fe200078e00fa */
[----:B------:R-:W-:-:S02]  /*ce900*/  MOV R42, R251 ;  /* 0x000000fb002a7202 */ /* 0x000fc40000000f00 */
[----:B------:R-:W-:Y:S01]  /*ce910*/  STL.64 [R1+0x9b18], R18 ;  /* 0x009b181201007387 */ /* 0x000fe20000100a00 */
[----:B------:R-:W-:-:S03]  /*ce920*/  IMAD.MOV.U32 R51, RZ, RZ, R246 ;  /* 0x000000ffff337224 */ /* 0x000fc600078e00f6 */
[----:B------:R-:W-:Y:S01]  /*ce930*/  STL.64 [R1+0x9b10], R16 ;  /* 0x009b101001007387 */ /* 0x000fe20000100a00 */
[----:B------:R-:W-:Y:S02]  /*ce940*/  IMAD.MOV.U32 R50, RZ, RZ, R247 ;  /* 0x000000ffff327224 */ /* 0x000fe400078e00f7 */
[----:B------:R-:W-:Y:S02]  /*ce950*/  IMAD.MOV.U32 R59, RZ, RZ, R6 ;  /* 0x000000ffff3b7224 */ /* 0x000fe400078e0006 */
[----:B------:R-:W-:Y:S02]  /*ce960*/  IMAD.MOV.U32 R58, RZ, RZ, R7 ;  /* 0x000000ffff3a7224 */ /* 0x000fe400078e0007 */
[----:B------:R-:W-:Y:S02]  /*ce970*/  IMAD.MOV.U32 R67, RZ, RZ, R14 ;  /* 0x000000ffff437224 */ /* 0x000fe400078e000e */
[----:B------:R-:W-:Y:S01]  /*ce980*/  IMAD.MOV.U32 R66, RZ, RZ, R15 ;  /* 0x000000ffff427224 */ /* 0x000fe200078e000f */
[C---:B------:R-:W-:Y:S08]  /*ce990*/  HMMA.1688.F32.TF32 R124, R104.reuse, R12, R124 ;  /* 0x0000000c687c723c */ /* 0x040ff0000008107c */
[----:B------:R-:W-:Y:S01]  /*ce9a0*/  HMMA.1688.F32.TF32 R120, R104, R20, R120 ;  /* 0x000000146878723c */ /* 0x000fe20000081078 */
[----:B---3--:R-:W-:-:S02]  /*ce9b0*/  IMAD.MOV.U32 R34, RZ, RZ, R10 ;  /* 0x000000ffff227224 */ /* 0x008fc400078e000a */
[----:B------:R-:W-:Y:S02]  /*ce9c0*/  IMAD.MOV.U32 R35, RZ, RZ, R11 ;  /* 0x000000ffff237224 */ /* 0x000fe400078e000b */
[----:B----4-:R-:W-:Y:S02]  /*ce9d0*/  IMAD.MOV.U32 R27, RZ, RZ, R98 ;  /* 0x000000ffff1b7224 */ /* 0x010fe400078e0062 */
[----:B------:R-:W-:-:S05]  /*ce9e0*/  IMAD.MOV.U32 R26, RZ, RZ, R99 ;  /* 0x000000ffff1a7224 */ /* 0x000fca00078e0063 */
[----:B------:R-:W-:Y:S04]  /*ce9f0*/  STL.64 [R1+0x9b38], R26 ;  /* 0x009b381a01007387 */ /* 0x000fe80000100a00 */
[----:B------:R1:W-:Y:S04]  /*cea00*/  STL.64 [R1+0x9b30], R24 ;  /* 0x009b301801007387 */ /* 0x0003e80000100a00 */
[----:B------:R-:W-:Y:S04]  /*cea10*/  STL.64 [R1+0x9b48], R34 ;  /* 0x009b482201007387 */ /* 0x000fe80000100a00 */
[----:B------:R2:W-:Y:S04]  /*cea20*/  STL.64 [R1+0x9b40], R32 ;  /* 0x009b402001007387 */ /* 0x0005e80000100a00 */
        /* <DEDUP_REMOVED lines=8> */
[----:B------:R-:W4:Y:S04]  /*ceab0*/  LDL R12, [R1+0x3f0] ;  /* 0x0003f000010c7983 */ /* 0x000f280000100800 */
[----:B------:R-:W4:Y:S04]  /*ceac0*/  LDL R13, [R1+0x3f4] ;  /* 0x0003f400010d7983 */ /* 0x000f280000100800 */
[----:B------:R-:W4:Y:S04]  /*cead0*/  LDL R20, [R1+0x3e0] ;  /* 0x0003e00001147983 */ /* 0x000f280000100800 */
[----:B------:R-:W4:Y:S01]  /*ceae0*/  LDL R21, [R1+0x3e4] ;  /* 0x0003e40001157983 */ /* 0x000f220000100800 */
[C---:B------:R-:W-:Y:S08]  /*ceaf0*/  HMMA.1688.F32.TF32 R136, R104.reuse, R248, R136 ;  /* 0x000000f86888723c */ /* 0x040ff00000081088 */
[C---:B------:R-:W-:Y:S08]  /*ceb00*/  HMMA.1688.F32.TF32 R132, R104.reuse, R244, R132 ;  /* 0x000000f46884723c */ /* 0x040ff00000081084 */
[C---:B------:R-:W-:Y:S08]  /*ceb10*/  HMMA.1688.F32.TF32 R128, R104.reuse, R4, R128 ;  /* 0x000000046880723c */ /* 0x040ff00000081080 */
[C---:B------:R-:W-:Y:S08]  /*ceb20*/  HMMA.1688.F32.TF32 R116, R104.reuse, R36, R116 ;  /* 0x000000246874723c */ /* 0x040ff00000081074 */
[----:B------:R-:W-:Y:S01]  /*ceb30*/  HMMA.1688.F32.TF32 R112, R104, R28, R112 ;  /* 0x0000001c6870723c */ /* 0x000fe20000081070 */
[----:B------:R-:W-:Y:S04]  /*ceb40*/  LDS R104, [R3+UR6+0x94000] ;  /* 0x0940000603687984 */ /* 0x000fe80008000800 */
[----:B------:R-:W-:Y:S04]  /*ceb50*/  LDS R106, [R3+UR6+0x95000] ;  /* 0x09500006036a7984 */ /* 0x000fe80008000800 */
[----:B------:R-:W-:Y:S04]  /*ceb60*/  LDS R105, [R240+UR6+0x94000] ;  /* 0x09400006f0697984 */ /* 0x000fe80008000800 */
[----:B------:R-:W2:Y:S01]  /*ceb70*/  LDS R107, [R240+UR6+0x95000] ;  /* 0x09500006f06b7984 */ /* 0x000ea20008000800 */
[----:B------:R-:W-:Y:S01]  /*ceb80*/  IMAD.MOV.U32 R75, RZ, RZ, R22 ;  /* 0x000000ffff4b7224 */ /* 0x000fe200078e0016 */
[----:B------:R-:W-:Y:S01]  /*ceb90*/  MOV R74, R23 ;  /* 0x00000017004a7202 */ /* 0x000fe20000000f00 */
[----:B------:R-:W-:Y:S01]  /*ceba0*/  HMMA.1688.F32.TF32 R144, R108, R98, R144 ;  /* 0x000000626c90723c */ /* 0x000fe20000081090 */
[----:B------:R-:W4:Y:S01]  /*cebb0*/  LDL R248, [R1+0x130] ;  /* 0x0001300001f87983 */ /* 0x000f220000100800 */
[----:B------:R-:W-:-:S02]  /*cebc0*/  IMAD.MOV.U32 R83, RZ, RZ, R38 ;  /* 0x000000ffff537224 */ /* 0x000fc400078e0026 */
[----:B------:R-:W-:Y:S01]  /*cebd0*/  IMAD.MOV.U32 R82, RZ, RZ, R39 ;  /* 0x000000ffff527224 */ /* 0x000fe200078e0027 */
[----:B------:R-:W4:Y:S03]  /*cebe0*/  LDL R249, [R1+0x134] ;  /* 0x0001340001f97983 */ /* 0x000f260000100800 */
[C---:B------:R-:W-:Y:S01]  /*cebf0*/  HMMA.1688.F32.TF32 R140, R108.reuse, R10, R140 ;  /* 0x0000000a6c8c723c */ /* 0x040fe2000008108c */
[----:B------:R-:W4:Y:S04]  /*cec00*/  LDL R96, [R1+0x150] ;  /* 0x0001500001607983 */ /* 0x000f280000100800 */
[----:B------:R-:W4:Y:S03]  /*cec10*/  LDL R97, [R1+0x154] ;  /* 0x0001540001617983 */ /* 0x000f260000100800 */
[C---:B------:R-:W-:Y:S01]  /*cec20*/  HMMA.1688.F32.TF32 R136, R108.reuse, R250, R136 ;  /* 0x000000fa6c88723c */ /* 0x040fe20000081088 */
[----:B------:R-:W4:Y:S04]  /*cec30*/  LDL R250, [R1+0x138] ;  /* 0x0001380001fa7983 */ /* 0x000f280000100800 */
[----:B------:R-:W4:Y:S03]  /*cec40*/  LDL R251, [R1+0x13c] ;  /* 0x00013c0001fb7983 */ /* 0x000f260000100800 */
[C---:B------:R-:W-:Y:S01]  /*cec50*/  HMMA.1688.F32.TF32 R132, R108.reuse, R246, R132 ;  /* 0x000000f66c84723c */ /* 0x040fe20000081084 */
[----:B------:R-:W4:Y:S04]  /*cec60*/  LDL R98, [R1+0x158] ;  /* 0x0001580001627983 */ /* 0x000f280000100800 */
[----:B------:R-:W4:Y:S04]  /*cec70*/  LDL R99, [R1+0x15c] ;  /* 0x00015c0001637983 */ /* 0x000f280000100800 */
[----:B-1----:R-:W4:Y:S01]  /*cec80*/  LDL R24, [R1+0x170] ;  /* 0x0001700001187983 */ /* 0x002f220000100800 */
[C---:B------:R-:W-:Y:S03]  /*cec90*/  HMMA.1688.F32.TF32 R116, R108.reuse, R38, R116 ;  /* 0x000000266c74723c */ /* 0x040fe60000081074 */
[----:B------:R-:W4:Y:S04]  /*ceca0*/  LDL R25, [R1+0x174] ;  /* 0x0001740001197983 */ /* 0x000f280000100800 */
[----:B------:R-:W4:Y:S04]  /*cecb0*/  LDL R26, [R1+0x178] ;  /* 0x00017800011a7983 */ /* 0x000f280000100800 */
[----:B------:R-:W4:Y:S04]  /*cecc0*/  LDL R27, [R1+0x17c] ;  /* 0x00017c00011b7983 */ /* 0x000f280000100800 */
[----:B--2---:R-:W2:Y:S04]  /*cecd0*/  LDL R32, [R1+0x180] ;  /* 0x0001800001207983 */ /* 0x004ea80000100800 */
[----:B------:R-:W2:Y:S04]  /*cece0*/  LDL R33, [R1+0x184] ;  /* 0x0001840001217983 */ /* 0x000ea80000100800 */
[----:B------:R-:W2:Y:S04]  /*cecf0*/  LDL R34, [R1+0x188] ;  /* 0x0001880001227983 */ /* 0x000ea80000100800 */
[----:B------:R-:W2:Y:S04]  /*ced00*/  LDL R35, [R1+0x18c] ;  /* 0x00018c0001237983 */ /* 0x000ea80000100800 */
[----:B---3--:R-:W3:Y:S04]  /*ced10*/  LDL R40, [R1+0x190] ;  /* 0x0001900001287983 */ /* 0x008ee80000100800 */
[----:B------:R-:W3:Y:S04]  /*ced20*/  LDL R41, [R1+0x194] ;  /* 0x0001940001297983 */ /* 0x000ee80000100800 */
[----:B------:R-:W2:Y:S04]  /*ced30*/  LDL R42, [R1+0x198] ;  /* 0x00019800012a7983 */ /* 0x000ea80000100800 */
[----:B------:R-:W2:Y:S04]  /*ced40*/  LDL R43, [R1+0x19c] ;  /* 0x00019c00012b7983 */ /* 0x000ea80000100800 */
[----:B----4-:R-:W4:Y:S04]  /*ced50*/  LDL R48, [R1+0x1a0] ;  /* 0x0001a00001307983 */ /* 0x010f280000100800 */
[----:B------:R-:W4:Y:S04]  /*ced60*/  LDL R49, [R1+0x1a4] ;  /* 0x0001a40001317983 */ /* 0x000f280000100800 */
        /* <DEDUP_REMOVED lines=12> */
[----:B------:R-:W3:Y:S04]  /*cee30*/  LDL.64 R16, [R1+0x160] ;  /* 0x0001600001107983 */ /* 0x000ee80000100a00 */
[----:B------:R-:W3:Y:S04]  /*cee40*/  LDL.64 R18, [R1+0x168] ;  /* 0x0001680001127983 */ /* 0x000ee80000100a00 */
[----:B------:R-:W3:Y:S04]  /*cee50*/  LDL.64 R8, [R1+0x140] ;  /* 0x0001400001087983 */ /* 0x000ee80000100a00 */
[----:B------:R-:W3:Y:S04]  /*cee60*/  LDL.64 R10, [R1+0x148] ;  /* 0x00014800010a7983 */ /* 0x000ee80000100a00 */
[----:B------:R-:W3:Y:S04]  /*cee70*/  LDL.64 R244, [R1+0x120] ;  /* 0x0001200001f47983 */ /* 0x000ee80000100a00 */
[----:B------:R-:W3:Y:S04]  /*cee80*/  LDL.64 R246, [R1+0x128] ;  /* 0x0001280001f67983 */ /* 0x000ee80000100a00 */
[----:B------:R1:W-:Y:S04]  /*cee90*/  STL.64 [R1+0x9b98], R74 ;  /* 0x009b984a01007387 */ /* 0x0003e80000100a00 */
[----:B------:R1:W-:Y:S01]  /*ceea0*/  STL.64 [R1+0x9b90], R72 ;  /* 0x009b904801007387 */ /* 0x0003e20000100a00 */
[----:B------:R-:W-:Y:S01]  /*ceeb0*/  IMAD.MOV.U32 R91, RZ, RZ, R30 ;  /* 0x000000ffff5b7224 */ /* 0x000fe200078e001e */
[C---:B------:R-:W-:Y:S01]  /*ceec0*/  HMMA.1688.F32.TF32 R112, R108.reuse, R30, R112 ;  /* 0x0000001e6c70723c */ /* 0x040fe20000081070 */
[----:B------:R-:W-:Y:S01]  /*ceed0*/  IMAD.MOV.U32 R90, RZ, RZ, R31 ;  /* 0x000000ffff5a7224 */ /* 0x000fe200078e001f */
[----:B-1----:R-:W3:Y:S04]  /*ceee0*/  LDL R74, [R1+0x1d8] ;  /* 0x0001d800014a7983 */ /* 0x002ee80000100800 */
[----:B------:R-:W3:Y:S04]  /*ceef0*/  LDL R72, [R1+0x1d0] ;  /* 0x0001d00001487983 */ /* 0x000ee80000100800 */
[----:B------:R-:W3:Y:S04]  /*cef00*/  LDL R73, [R1+0x1d4] ;  /* 0x0001d40001497983 */ /* 0x000ee80000100800 */
[----:B------:R-:W3:Y:S04]  /*cef10*/  LDL R75, [R1+0x1dc] ;  /* 0x0001dc00014b7983 */ /* 0x000ee80000100800 */
[----:B------:R-:W3:Y:S04]  /*cef20*/  LDL.LU.64 R38, [R1+0x9d00] ;  /* 0x009d000001267983 */ /* 0x000ee80000300a00 */
[----:B------:R-:W3:Y:S04]  /*cef30*/  LDL.LU.64 R36, [R1+0x9cf8] ;  /* 0x009cf80001247983 */ /* 0x000ee80000300a00 */
[----:B------:R1:W-:Y:S01]  /*cef40*/  STL.64 [R1+0x9ba8], R82 ;  /* 0x009ba85201007387 */ /* 0x0003e20000100a00 */
[C---:B------:R-:W-:Y:S03]  /*cef50*/  HMMA.1688.F32.TF32 R128, R108.reuse, R6, R128 ;  /* 0x000000066c80723c */ /* 0x040fe60000081080 */
[----:B------:R1:W-:Y:S05]  /*cef60*/  STL.64 [R1+0x9ba0], R80 ;  /* 0x009ba05001007387 */ /* 0x0003ea0000100a00 */
[C---:B------:R-:W-:Y:S01]  /*cef70*/  HMMA.1688.F32.TF32 R124, R108.reuse, R14, R124 ;  /* 0x0000000e6c7c723c */ /* 0x040fe2000008107c */
[----:B-1----:R-:W3:Y:S04]  /*cef80*/  LDL R82, [R1+0x448] ;  /* 0x0004480001527983 */ /* 0x002ee80000100800 */
[----:B------:R-:W3:Y:S03]  /*cef90*/  LDL R80, [R1+0x440] ;  /* 0x0004400001507983 */ /* 0x000ee60000100800 */
[----:B------:R-:W-:Y:S01]  /*cefa0*/  HMMA.1688.F32.TF32 R120, R108, R22, R120 ;  /* 0x000000166c78723c */ /* 0x000fe20000081078 */
[----:B------:R-:W3:Y:S04]  /*cefb0*/  LDL R81, [R1+0x444] ;  /* 0x0004440001517983 */ /* 0x000ee80000100800 */
[----:B------:R-:W3:Y:S04]  /*cefc0*/  LDL R83, [R1+0x44c] ;  /* 0x00044c0001537983 */ /* 0x000ee80000100800 */
[----:B------:R-:W3:Y:S04]  /*cefd0*/  LDL.LU.64 R30, [R1+0x9cf0] ;  /* 0x009cf000011e7983 */ /* 0x000ee80000300a00 */
[----:B------:R-:W3:Y:S04]  /*cefe0*/  LDL.LU.64 R28, [R1+0x9ce8] ;  /* 0x009ce800011c7983 */ /* 0x000ee80000300a00 */
[----:B------:R-:W3:Y:S04]  /*ceff0*/  LDL R108, [R1+0x420] ;  /* 0x00042000016c7983 */ /* 0x000ee80000100800 */
[----:B------:R-:W3:Y:S01]  /*cf000*/  LDL R109, [R1+0x424] ;  /* 0x00042400016d7983 */ /* 0x000ee20000100800 */
[C---:B------:R-:W-:Y:S03]  /*cf010*/  HMMA.1688.F32.TF32 R232, R104.reuse, R12, R232 ;  /* 0x0000000c68e8723c */ /* 0x040fe600000810e8 */
[----:B------:R1:W-:Y:S04]  /*cf020*/  STL.64 [R1+0x9bb8], R90 ;  /* 0x009bb85a01007387 */ /* 0x0003e80000100a00 */
[----:B------:R1:W-:Y:S01]  /*cf030*/  STL.64 [R1+0x9bb0], R88 ;  /* 0x009bb05801007387 */ /* 0x0003e20000100a00 */
[C---:B------:R-:W-:Y:S03]  /*cf040*/  HMMA.1688.F32.TF32 R236, R104.reuse, R20, R236 ;  /* 0x0000001468ec723c */ /* 0x040fe600000810ec */
[----:B------:R-:W-:Y:S04]  /*cf050*/  LDS R110, [R3+UR6+0x97000] ;  /* 0x09700006036e7984 */ /* 0x000fe80008000800 */
[----:B-1----:R-:W4:Y:S04]  /*cf060*/  LDL R90, [R1+0x438] ;  /* 0x00043800015a7983 */ /* 0x002f280000100800 */
[----:B------:R-:W4:Y:S04]  /*cf070*/  LDL R88, [R1+0x430] ;  /* 0x0004300001587983 */ /* 0x000f280000100800 */
[----:B------:R-:W4:Y:S04]  /*cf080*/  LDL R89, [R1+0x434] ;  /* 0x0004340001597983 */ /* 0x000f280000100800 */
[----:B------:R-:W4:Y:S04]  /*cf090*/  LDL R91, [R1+0x43c] ;  /* 0x00043c00015b7983 */ /* 0x000f280000100800 */
[----:B------:R-:W4:Y:S04]  /*cf0a0*/  LDL.LU.64 R22, [R1+0x9ce0] ;  /* 0x009ce00001167983 */ /* 0x000f280000300a00 */
[----:B------:R-:W4:Y:S04]  /*cf0b0*/  LDL.LU.64 R20, [R1+0x9cd8] ;  /* 0x009cd80001147983 */ /* 0x000f280000300a00 */
[----:B------:R-:W4:Y:S04]  /*cf0c0*/  LDL.LU.64 R14, [R1+0x9cd0] ;  /* 0x009cd000010e7983 */ /* 0x000f280000300a00 */
[----:B------:R-:W4:Y:S04]  /*cf0d0*/  LDL.LU.64 R12, [R1+0x9cc8] ;  /* 0x009cc800010c7983 */ /* 0x000f280000300a00 */
[----:B------:R-:W-:Y:S04]  /*cf0e0*/  STL.64 [R1+0x9cb0], R234 ;  /* 0x009cb0ea01007387 */ /* 0x000fe80000100a00 */
[----:B------:R1:W-:Y:S04]  /*cf0f0*/  STL.64 [R1+0x9ca8], R232 ;  /* 0x009ca8e801007387 */ /* 0x0003e80000100a00 */
[----:B------:R-:W-:Y:S04]  /*cf100*/  LDS R111, [R240+UR6+0x97000] ;  /* 0x09700006f06f7984 */ /* 0x000fe80008000800 */
[----:B-1----:R-:W4:Y:S04]  /*cf110*/  LDL R232, [R1+0x410] ;  /* 0x0004100001e87983 */ /* 0x002f280000100800 */
[----:B------:R-:W4:Y:S04]  /*cf120*/  LDL R233, [R1+0x414] ;  /* 0x0004140001e97983 */ /* 0x000f280000100800 */
[----:B------:R-:W4:Y:S01]  /*cf130*/  LDL.LU.64 R6, [R1+0x9cc0] ;  /* 0x009cc00001067983 */ /* 0x000f220000300a00 */
[----:B--2---:R-:W-:Y:S03]  /*cf140*/  HMMA.1688.F32.TF32 R228, R104, R4, R228 ;  /* 0x0000000468e4723c */ /* 0x004fe600000810e4 */
[----:B------:R-:W2:-:S15]  /*cf150*/  LDL.LU.64 R4, [R1+0x9cb8] ;  /* 0x009cb80001047983 */ /* 0x000e9e0000300a00 */
[----:B------:R-:W-:Y:S01]  /*cf160*/  NOP ;  /* 0x0000000000007918 */ /* 0x000fe20000000000 */
[----:B------:R-:W-:Y:S04]  /*cf170*/  STL.64 [R1+0x9ca0], R230 ;  /* 0x009ca0e601007387 */ /* 0x000fe80000100a00 */
[----:B------:R-:W-:Y:S01]  /*cf180*/  STL.64 [R1+0x9c98], R228 ;  /* 0x009c98e401007387 */ /* 0x000fe20000100a00 */
[C---:B---3--:R-:W-:Y:S03]  /*cf190*/  HMMA.1688.F32.TF32 R220, R104.reuse, R108, R220 ;  /* 0x0000006c68dc723c */ /* 0x048fe600000810dc */
[----:B------:R-:W-:Y:S04]  /*cf1a0*/  LDS R108, [R3+UR6+0x96000] ;  /* 0x09600006036c7984 */ /* 0x000fe80008000800 */
[----:B------:R-:W1:Y:S01]  /*cf1b0*/  LDS R109, [R240+UR6+0x96000] ;  /* 0x09600006f06d7984 */ /* 0x000e620008000800 */
[----:B----4-:R-:W-:-:S15]  /*cf1c0*/  HMMA.1688.F32.TF32 R224, R104, R232, R224 ;  /* 0x000000e868e0723c */ /* 0x010fde00000810e0 */
[----:B------:R-:W-:-:S04]  /*cf1d0*/  NOP ;  /* 0x0000000000007918 */ /* 0x000fc80000000000 */
[----:B------:R-:W-:Y:S04]  /*cf1e0*/  STL.64 [R1+0x9c90], R226 ;  /* 0x009c90e201007387 */ /* 0x000fe80000100a00 */
[----:B------:R-:W-:Y:S04]  /*cf1f0*/  STL.64 [R1+0x9c88], R224 ;  /* 0x009c88e001007387 */ /* 0x000fe80000100a00 */
[----:B------:R-:W-:Y:S04]  /*cf200*/  STL.64 [R1+0x9c80], R222 ;  /* 0x009c80de01007387 */ /* 0x000fe80000100a00 */
[----:B------:R-:W-:Y:S04]  /*cf210*/  STL.64 [R1+0x9c78], R220 ;  /* 0x009c78dc01007387 */ /* 0x000fe80000100a00 */
[----:B------:R3:W-:Y:S04]  /*cf220*/  STL.64 [R1+0x9c70], R90 ;  /* 0x009c705a01007387 */ /* 0x0007e80000100a00 */
[----:B------:R-:W1:Y:S04]  /*cf230*/  LDL R234, [R1+0x3e8] ;  /* 0x0003e80001ea7983 */ /* 0x000e680000100800 */
[----:B------:R-:W1:Y:S04]  /*cf240*/  LDL R235, [R1+0x3ec] ;  /* 0x0003ec0001eb7983 */ /* 0x000e680000100800 */
[----:B---3--:R-:W3:Y:S04]  /*cf250*/  LDL R90, [R1+0x428] ;  /* 0x00042800015a7983 */ /* 0x008ee80000100800 */
[----:B------:R-:W3:Y:S04]  /*cf260*/  LDL R91, [R1+0x42c] ;  /* 0x00042c00015b7983 */ /* 0x000ee80000100800 */
[----:B------:R-:W4:Y:S04]  /*cf270*/  LDL.64 R230, [R1+0x3f8] ;  /* 0x0003f80001e67983 */ /* 0x000f280000100a00 */
[----:B------:R-:W2:Y:S04]  /*cf280*/  LDL.64 R226, [R1+0x408] ;  /* 0x0004080001e27983 */ /* 0x000ea80000100a00 */
[----:B------:R-:W2:Y:S04]  /*cf290*/  LDL.64 R222, [R1+0x418] ;  /* 0x0004180001de7983 */ /* 0x000ea80000100a00 */
[----:B------:R4:W-:Y:S04]  /*cf2a0*/  STL [R1+0x9834], R100 ;  /* 0x0098346401007387 */ /* 0x0009e80000100800 */
[----:B------:R1:W-:Y:S04]  /*cf2b0*/  STL [R1+0x9830], R101 ;  /* 0x0098306501007387 */ /* 0x0003e80000100800 */
[----:B------:R2:W-:Y:S04]  /*cf2c0*/  STL [R1+0x983c], R92 ;  /* 0x00983c5c01007387 */ /* 0x0005e80000100800 */
[----:B------:R1:W-:Y:S04]  /*cf2d0*/  STL [R1+0x9838], R93 ;  /* 0x0098385d01007387 */ /* 0x0003e80000100800 */
[----:B------:R1:W-:Y:S04]  /*cf2e0*/  STL [R1+0x9844], R84 ;  /* 0x0098445401007387 */ /* 0x0003e80000100800 */
[----:B------:R1:W-:Y:S04]  /*cf2f0*/  STL [R1+0x9840], R85 ;  /* 0x0098405501007387 */ /* 0x0003e80000100800 */
[----:B------:R-:W-:Y:S04]  /*cf300*/  STL [R1+0x98fc], R52 ;  /* 0x0098fc3401007387 */ /* 0x000fe80000100800 */
[----:B------:R-:W-:Y:S04]  /*cf310*/  STL [R1+0x98f8], R53 ;  /* 0x0098f83501007387 */ /* 0x000fe80000100800 */
[----:B------:R-:W-:Y:S04]  /*cf320*/  STL [R1+0x9904], R44 ;  /* 0x0099042c01007387 */ /* 0x000fe80000100800 */
[----:B------:R1:W-:Y:S02]  /*cf330*/  STL [R1+0x9900], R45 ;  /* 0x0099002d01007387 */ /* 0x0003e40000100800 */
[----:B-1----:R-:W-:Y:S02]  /*cf340*/  HMMA.1688.F32.TF32 R236, R108, R234, R236 ;  /* 0x000000ea6cec723c */ /* 0x002fe400000810ec */
[----:B------:R-:W2:Y:S04]  /*cf350*/  LDL.LU.64 R234, [R1+0x9cb0] ;  /* 0x009cb00001ea7983 */ /* 0x000ea80000300a00 */
[----:B------:R-:W2:Y:S02]  /*cf360*/  LDL.LU.64 R232, [R1+0x9ca8] ;  /* 0x009ca80001e87983 */ /* 0x000ea40000300a00 */
[----:B------:R-:W-:Y:S01]  /*cf370*/  HMMA.1688.F32.TF32 R160, R104, R100, R160 ;  /* 0x0000006468a0723c */ /* 0x000fe200000810a0 */
[----:B----4-:R-:W-:-:S02]  /*cf380*/  IMAD.MOV.U32 R100, RZ, RZ, R230 ;  /* 0x000000ffff647224 */ /* 0x010fc400078e00e6 */
[----:B------:R-:W-:-:S05]  /*cf390*/  IMAD.MOV.U32 R101, RZ, RZ, R231 ;  /* 0x000000ffff657224 */ /* 0x000fca00078e00e7 */
[----:B--2---:R-:W-:Y:S01]  /*cf3a0*/  HMMA.1688.F32.TF32 R232, R108, R230, R232 ;  /* 0x000000e66ce8723c */ /* 0x004fe200000810e8 */
[----:B------:R-:W2:Y:S04]  /*cf3b0*/  LDL.LU.64 R230, [R1+0x9ca0] ;  /* 0x009ca00001e67983 */ /* 0x000ea80000300a00 */
[----:B------:R-:W2:Y:S03]  /*cf3c0*/  LDL.LU.64 R228, [R1+0x9c98] ;  /* 0x009c980001e47983 */ /* 0x000ea60000300a00 */
[----:B------:R-:W-:Y:S01]  /*cf3d0*/  HMMA.1688.F32.TF32 R156, R104, R92, R156 ;  /* 0x0000005c689c723c */ /* 0x000fe2000008109c */
[----:B------:R-:W-:Y:S01]  /*cf3e0*/  IMAD.MOV.U32 R92, RZ, RZ, R226 ;  /* 0x000000ffff5c7224 */ /* 0x000fe200078e00e2 */
[----:B------:R-:W-:-:S06]  /*cf3f0*/  MOV R93, R227 ;  /* 0x000000e3005d7202 */ /* 0x000fcc0000000f00 */
[----:B--2---:R-:W-:Y:S01]  /*cf400*/  HMMA.1688.F32.TF32 R228, R108, R226, R228 ;  /* 0x000000e26ce4723c */ /* 0x004fe200000810e4 */
[----:B------:R-:W2:Y:S04]  /*cf410*/  LDL.LU.64 R226, [R1+0x9c90] ;  /* 0x009c900001e27983 */ /* 0x000ea80000300a00 */
[----:B------:R-:W2:Y:S03]  /*cf420*/  LDL.LU.64 R224, [R1+0x9c88] ;  /* 0x009c880001e07983 */ /* 0x000ea60000300a00 */
[----:B------:R-:W-:Y:S01]  /*cf430*/  HMMA.1688.F32.TF32 R152, R104, R84, R152 ;  /* 0x000000546898723c */ /* 0x000fe20000081098 */
[----:B------:R-:W-:Y:S02]  /*cf440*/  IMAD.MOV.U32 R84, RZ, RZ, R222 ;  /* 0x000000ffff547224 */ /* 0x000fe400078e00de */
[----:B------:R-:W-:-:S05]  /*cf450*/  IMAD.MOV.U32 R85, RZ, RZ, R223 ;  /* 0x000000ffff557224 */ /* 0x000fca00078e00df */
[C---:B------:R-:W-:Y:S08]  /*cf460*/  HMMA.1688.F32.TF32 R180, R104.reuse, R16, R180 ;  /* 0x0000001068b4723c */ /* 0x040ff000000810b4 */
[C---:B------:R-:W-:Y:S08]  /*cf470*/  HMMA.1688.F32.TF32 R176, R104.reuse, R96, R176 ;  /* 0x0000006068b0723c */ /* 0x040ff000000810b0 */
[----:B------:R-:W-:Y:S08]  /*cf480*/  HMMA.1688.F32.TF32 R172, R104, R8, R172 ;  /* 0x0000000868ac723c */ /* 0x000ff000000810ac */
[----:B--2---:R-:W-:Y:S01]  /*cf490*/  HMMA.1688.F32.TF32 R224, R108, R222, R224 ;  /* 0x000000de6ce0723c */ /* 0x004fe200000810e0 */
[----:B------:R-:W3:Y:S04]  /*cf4a0*/  LDL.LU.64 R222, [R1+0x9c80] ;  /* 0x009c800001de7983 */ /* 0x000ee80000300a00 */
[----:B------:R-:W3:Y:S03]  /*cf4b0*/  LDL.LU.64 R220, [R1+0x9c78] ;  /* 0x009c780001dc7983 */ /* 0x000ee60000300a00 */
        /* <DEDUP_REMOVED lines=8> */
[----:B------:R-:W-:Y:S01]  /*cf540*/  HMMA.1688.F32.TF32 R132, R104, R44, R132 ;  /* 0x0000002c6884723c */ /* 0x000fe20000081084 */
[----:B------:R-:W-:-:S02]  /*cf550*/  IMAD.MOV.U32 R45, RZ, RZ, R19 ;  /* 0x000000ffff2d7224 */ /* 0x000fc400078e0013 */
[----:B------:R-:W-:-:S05]  /*cf560*/  IMAD.MOV.U32 R44, RZ, RZ, R18 ;  /* 0x000000ffff2c7224 */ /* 0x000fca00078e0012 */
[C---:B---3--:R-:W-:Y:S01]  /*cf570*/  HMMA.1688.F32.TF32 R220, R108.reuse, R90, R220 ;  /* 0x0000005a6cdc723c */ /* 0x048fe200000810dc */
[----:B------:R-:W2:Y:S04]  /*cf580*/  LDL.LU.64 R90, [R1+0x9c70] ;  /* 0x009c7000015a7983 */ /* 0x000ea80000300a00 */
        /* <DEDUP_REMOVED lines=16> */
[----:B-1----:R-:W4:Y:S04]  /*cf690*/  LDL.64 R102, [R1+0x1358] ;  /* 0x0013580001667983 */ /* 0x002f280000100a00 */
[----:B---3--:R-:W3:Y:S01]  /*cf6a0*/  LDL.64 R100, [R1+0x1350] ;  /* 0x0013500001647983 */ /* 0x008ee20000100a00 */
[----:B------:R-:W-:Y:S03]  /*cf6b0*/  HMMA.1688.F32.TF32 R156, R108, R94, R156 ;  /* 0x0000005e6c9c723c */ /* 0x000fe6000008109c */
[----:B----4-:R-:W-:Y:S04]  /*cf6c0*/  STL.64 [R1+0x9bc8], R102 ;  /* 0x009bc86601007387 */ /* 0x010fe80000100a00 */
[----:B---3--:R-:W-:-:S12]  /*cf6d0*/  STL.64 [R1+0x9bc0], R100 ;  /* 0x009bc06401007387 */ /* 0x008fd80000100a00 */
        /* <DEDUP_REMOVED lines=25> */
[----:B------:R-:W-:-:S07]  /*cf870*/  IMAD.MOV.U32 R45, RZ, RZ, R10 ;  /* 0x000000ffff2d7224 */ /* 0x000fce00078e000a */
[----:B------:R-:W-:Y:S01]  /*cf880*/  HMMA.1688.F32.TF32 R148, R108, R78, R148 ;  /* 0x0000004e6c94723c */ /* 0x000fe20000081094 */
[----:B------:R-:W-:-:S07]  /*cf890*/  IMAD.MOV.U32 R44, RZ, RZ, R11 ;  /* 0x000000ffff2c7224 */ /* 0x000fce00078e000b */
[----:B------:R-:W-:Y:S08]  /*cf8a0*/  HMMA.1688.F32.TF32 R144, R108, R70, R144 ;  /* 0x000000466c90723c */ /* 0x000ff00000081090 */
[----:B------:R-:W-:Y:S01]  /*cf8b0*/  HMMA.1688.F32.TF32 R136, R104, R52, R136 ;  /* 0x000000346888723c */ /* 0x000fe20000081088 */
[----:B------:R-:W-:Y:S01]  /*cf8c0*/  IMAD.MOV.U32 R52, RZ, RZ, R246 ;  /* 0x000000ffff347224 */ /* 0x000fe200078e00f6 */
[----:B------:R-:W-:-:S06]  /*cf8d0*/  MOV R53, R247 ;  /* 0x000000f700357202 */ /* 0x000fcc0000000f00 */
[----:B------:R-:W-:Y:S08]  /*cf8e0*/  HMMA.1688.F32.TF32 R212, R104, R80, R212 ;  /* 0x0000005068d4723c */ /* 0x000ff000000810d4 */
        /* <DEDUP_REMOVED lines=8> */
[----:B----4-:R-:W-:Y:S04]  /*cf970*/  STL.64 [R1+0x9be8], R86 ;  /* 0x009be85601007387 */ /* 0x010fe80000100a00 */
[----:B---3--:R-:W-:Y:S04]  /*cf980*/  STL.64 [R1+0x9be0], R84 ;  /* 0x009be05401007387 */ /* 0x008fe80000100a00 */
[----:B------:R1:W-:Y:S04]  /*cf990*/  STL.64 [R1+0x9880], R78 ;  /* 0x0098804e01007387 */ /* 0x0003e80000100a00 */
[----:B------:R3:W-:Y:S04]  /*cf9a0*/  STL.64 [R1+0x9878], R76 ;  /* 0x0098784c01007387 */ /* 0x0007e80000100a00 */
[----:B-1----:R-:W4:Y:S04]  /*cf9b0*/  LDL.64 R78, [R1+0x1328] ;  /* 0x00132800014e7983 */ /* 0x002f280000100a00 */
[----:B---3--:R-:W3:Y:S04]  /*cf9c0*/  LDL.64 R76, [R1+0x1320] ;  /* 0x00132000014c7983 */ /* 0x008ee80000100a00 */
[----:B------:R1:W-:Y:S04]  /*cf9d0*/  STL.64 [R1+0x9890], R70 ;  /* 0x0098904601007387 */ /* 0x0003e80000100a00 */
[----:B------:R2:W-:Y:S04]  /*cf9e0*/  STL.64 [R1+0x9888], R68 ;  /* 0x0098884401007387 */ /* 0x0005e80000100a00 */
[----:B-1----:R-:W3:Y:S04]  /*cf9f0*/  LDL.64 R70, [R1+0x1318] ;  /* 0x0013180001467983 */ /* 0x002ee80000100a00 */
[----:B--2---:R-:W2:Y:S04]  /*cfa00*/  LDL.64 R68, [R1+0x1310] ;  /* 0x0013100001447983 */ /* 0x004ea80000100a00 */
[----:B------:R1:W-:Y:S04]  /*cfa10*/  STL.64 [R1+0x98a0], R62 ;  /* 0x0098a03e01007387 */ /* 0x0003e80000100a00 */
[----:B------:R1:W-:Y:S04]  /*cfa20*/  STL.64 [R1+0x9898], R60 ;  /* 0x0098983c01007387 */ /* 0x0003e80000100a00 */
        /* <DEDUP_REMOVED lines=64> */
[----:B------:R-:W3:Y:S01]  /*cfe30*/  LDL.64 R180, [R1+0x1240] ;  /* 0x0012400001b47983 */ /* 0x000ee20000100a00 */
[C---:B------:R-:W-:Y:S03]  /*cfe40*/  HMMA.1688.F32.TF32 R216, R104.reuse, R88, R216 ;  /* 0x0000005868d8723c */ /* 0x040fe600000810d8 */
[----:B------:R-:W4:Y:S04]  /*cfe50*/  LDL R88, [R1+0x12f0] ;  /* 0x0012f00001587983 */ /* 0x000f280000100800 */
[----:B------:R-:W4:Y:S01]  /*cfe60*/  LDL R89, [R1+0x12f4] ;  /* 0x0012f40001597983 */ /* 0x000f220000100800 */
[C---:B------:R-:W-:Y:S03]  /*cfe70*/  HMMA.1688.F32.TF32 R128, R104.reuse, R36, R128 ;  /* 0x000000246880723c */ /* 0x040fe60000081080 */
[----:B------:R-:W4:Y:S04]  /*cfe80*/  LDL R100, [R1+0x12e0] ;  /* 0x0012e00001647983 */ /* 0x000f280000100800 */
[----:B------:R-:W4:Y:S01]  /*cfe90*/  LDL R101, [R1+0x12e4] ;  /* 0x0012e40001657983 */ /* 0x000f220000100800 */
[C---:B------:R-:W-:Y:S03]  /*cfea0*/  HMMA.1688.F32.TF32 R124, R104.reuse, R28, R124 ;  /* 0x0000001c687c723c */ /* 0x040fe6000008107c */
[----:B------:R-:W4:Y:S04]  /*cfeb0*/  LDL R176, [R1+0x1250] ;  /* 0x0012500001b07983 */ /* 0x000f280000100800 */
[----:B------:R-:W4:Y:S01]  /*cfec0*/  LDL R177, [R1+0x1254] ;  /* 0x0012540001b17983 */ /* 0x000f220000100800 */
[C---:B------:R-:W-:Y:S03]  /*cfed0*/  HMMA.1688.F32.TF32 R120, R104.reuse, R20, R120 ;  /* 0x000000146878723c */ /* 0x040fe60000081078 */
[----:B------:R-:W4:Y:S04]  /*cfee0*/  LDL.64 R172, [R1+0x1260] ;  /* 0x0012600001ac7983 */ /* 0x000f280000100a00 */
[----:B------:R-:W4:Y:S01]  /*cfef0*/  LDL R92, [R1+0x12d0] ;  /* 0x0012d000015c7983 */ /* 0x000f220000100800 */
[C---:B------:R-:W-:Y:S03]  /*cff00*/  HMMA.1688.F32.TF32 R116, R104.reuse, R12, R116 ;  /* 0x0000000c6874723c */ /* 0x040fe60000081074 */
[----:B------:R-:W4:Y:S04]  /*cff10*/  LDL R93, [R1+0x12d4] ;  /* 0x0012d400015d7983 */ /* 0x000f280000100800 */
[----:B------:R-:W4:Y:S01]  /*cff20*/  LDL.64 R168, [R1+0x1270] ;  /* 0x0012700001a87983 */ /* 0x000f220000100a00 */
[----:B------:R-:W-:Y:S03]  /*cff30*/  HMMA.1688.F32.TF32 R112, R104, R4, R112 ;  /* 0x000000046870723c */ /* 0x000fe60000081070 */
[----:B------:R-:W-:Y:S04]  /*cff40*/  LDS R104, [R3+UR6+0x98000] ;  /* 0x0980000603687984 */ /* 0x000fe80008000800 */
[----:B------:R-:W-:Y:S04]  /*cff50*/  LDS R106, [R3+UR6+0x99000] ;  /* 0x09900006036a7984 */ /* 0x000fe80008000800 */
[----:B------:R-:W-:Y:S04]  /*cff60*/  LDS R105, [R240+UR6+0x98000] ;  /* 0x09800006f0697984 */ /* 0x000fe80008000800 */
[----:B------:R-:W2:Y:S04]  /*cff70*/  LDS R107, [R240+UR6+0x99000] ;  /* 0x09900006f06b7984 */ /* 0x000ea80008000800 */
[----:B------:R-:W4:Y:S01]  /*cff80*/  LDL R164, [R1+0x1280] ;  /* 0x0012800001a47983 */ /* 0x000f220000100800 */
[----:B------:R-:W-:Y:S03]  /*cff90*/  HMMA.1688.F32.TF32 R112, R108, R6, R112 ;  /* 0x000000066c70723c */ /* 0x000fe60000081070 */
[----:B------:R-:W4:Y:S04]  /*cffa0*/  LDL R165, [R1+0x1284] ;  /* 0x0012840001a57983 */ /* 0x000f280000100800 */
[----:B------:R-:W4:Y:S04]  /*cffb0*/  LDL.64 R160, [R1+0x1290] ;  /* 0x0012900001a07983 */ /* 0x000f280000100a00 */
[----:B------:R-:W4:Y:S04]  /*cffc0*/  LDL R84, [R1+0x12c0] ;  /* 0x0012c00001547983 */ /* 0x000f280000100800 */
[----:B------:R-:W4:Y:S04]  /*cffd0*/  LDL R85, [R1+0x12c4] ;  /* 0x0012c40001557983 */ /* 0x000f280000100800 */
[----:B------:R-:W4:Y:S04]  /*cffe0*/  LDL R156, [R1+0x12a0] ;  /* 0x0012a000019c7983 */ /* 0x000f280000100800 */
[----:B------:R-:W4:Y:S04]  /*cfff0*/  LDL R157, [R1+0x12a4] ;  /* 0x0012a400019d7983 */ /* 0x000f280000100800 */
[----:B------:R-:W4:Y:S01]  /*d0000*/  LDL.64 R152, [R1+0x12b0] ;  /* 0x0012b00001987983 */ /* 0x000f220000100a00 */
[C---:B--2---:R-:W-:Y:S03]  /*d0010*/  HMMA.1688.F32.TF32 R232, R104.reuse, R80, R232 ;  /* 0x0000005068e8723c */ /* 0x044fe600000810e8 */
[----:B------:R-:W2:Y:S04]  /*d0020*/  LDL R80, [R1+0x1360] ;  /* 0x0013600001507983 */ /* 0x000ea80000100800 */
[----:B------:R-:W2:Y:S04]  /*d0030*/  LDL R81, [R1+0x1364] ;  /* 0x0013640001517983 */ /* 0x000ea80000100800 */
[----:B------:R-:W4:Y:S01]  /*d0040*/  LDL.LU.64 R182, [R1+0x9c68] ;  /* 0x009c680001b67983 */ /* 0x000f220000300a00 */
[----:B---3--:R-:W-:Y:S01]  /*d0050*/  HMMA.1688.F32.TF32 R184, R104, R180, R184 ;  /* 0x000000b468b8723c */ /* 0x008fe200000810b8 */
[----:B------:R-:W-:-:S02]  /*d0060*/  IMAD.MOV.U32 R6, RZ, RZ, R181 ;  /* 0x000000ffff067224 */ /* 0x000fc400078e00b5 */
[----:B------:R-:W4:Y:S04]  /*d0070*/  LDL.LU.64 R180, [R1+0x9c60] ;  /* 0x009c600001b47983 */ /* 0x000f280000300a00 */
[----:B------:R1:W-:Y:S04]  /*d0080*/  STL [R1+0x9790], R6 ;  /* 0x0097900601007387 */ /* 0x0003e80000100800 */
[----:B------:R-:W3:Y:S01]  /*d0090*/  LDL.LU.64 R178, [R1+0x9c58] ;  /* 0x009c580001b27983 */ /* 0x000ee20000300a00 */
[----:B----4-:R-:W-:Y:S03]  /*d00a0*/  HMMA.1688.F32.TF32 R180, R104, R176, R180 ;  /* 0x000000b068b4723c */ /* 0x010fe600000810b4 */
[----:B------:R-:W3:Y:S01]  /*d00b0*/  LDL.LU.64 R176, [R1+0x9c50] ;  /* 0x009c500001b07983 */ /* 0x000ee20000300a00 */
[----:B------:R-:W-:-:S03]  /*d00c0*/  IMAD.MOV.U32 R7, RZ, RZ, R172 ;  /* 0x000000ffff077224 */ /* 0x000fc600078e00ac */
[----:B------:R-:W4:Y:S01]  /*d00d0*/  LDL.LU.64 R174, [R1+0x9c48] ;  /* 0x009c480001ae7983 */ /* 0x000f220000300a00 */
[----:B---3--:R-:W-:Y:S03]  /*d00e0*/  HMMA.1688.F32.TF32 R176, R104, R172, R176 ;  /* 0x000000ac68b0723c */ /* 0x008fe600000810b0 */
[----:B------:R-:W4:Y:S01]  /*d00f0*/  LDL.LU.64 R172, [R1+0x9c40] ;  /* 0x009c400001ac7983 */ /* 0x000f220000300a00 */
[----:B-1----:R-:W-:-:S03]  /*d0100*/  IMAD.MOV.U32 R6, RZ, RZ, R169 ;  /* 0x000000ffff067224 */ /* 0x002fc600078e00a9 */
[----:B------:R1:W-:Y:S04]  /*d0110*/  STL [R1+0x9794], R7 ;  /* 0x0097940701007387 */ /* 0x0003e80000100800 */
[----:B------:R-:W3:Y:S01]  /*d0120*/  LDL.LU.64 R170, [R1+0x9c38] ;  /* 0x009c380001aa7983 */ /* 0x000ee20000300a00 */
[C---:B----4-:R-:W-:Y:S03]  /*d0130*/  HMMA.1688.F32.TF32 R172, R104.reuse, R168, R172 ;  /* 0x000000a868ac723c */ /* 0x050fe600000810ac */
[----:B------:R-:W3:Y:S04]  /*d0140*/  LDL.LU.64 R168, [R1+0x9c30] ;  /* 0x009c300001a87983 */ /* 0x000ee80000300a00 */
[----:B------:R-:W-:Y:S04]  /*d0150*/  STL [R1+0x9798], R6 ;  /* 0x0097980601007387 */ /* 0x000fe80000100800 */
[----:B------:R-:W4:Y:S01]  /*d0160*/  LDL.LU.64 R166, [R1+0x9c28] ;  /* 0x009c280001a67983 */ /* 0x000f220000300a00 */
[----:B---3--:R-:W-:Y:S03]  /*d0170*/  HMMA.1688.F32.TF32 R168, R104, R164, R168 ;  /* 0x000000a468a8723c */ /* 0x008fe600000810a8 */
[----:B------:R-:W4:Y:S01]  /*d0180*/  LDL.LU.64 R164, [R1+0x9c20] ;  /* 0x009c200001a47983 */ /* 0x000f220000300a00 */
[----:B-1----:R-:W-:-:S03]  /*d0190*/  IMAD.MOV.U32 R7, RZ, RZ, R161 ;  /* 0x000000ffff077224 */ /* 0x002fc600078e00a1 */
[----:B------:R-:W3:Y:S01]  /*d01a0*/  LDL.LU.64 R162, [R1+0x9c18] ;  /* 0x009c180001a27983 */ /* 0x000ee20000300a00 */
[C---:B----4-:R-:W-:Y:S03]  /*d01b0*/  HMMA.1688.F32.TF32 R164, R104.reuse, R160, R164 ;  /* 0x000000a068a4723c */ /* 0x050fe600000810a4 */
[----:B------:R-:W3:Y:S04]  /*d01c0*/  LDL.LU.64 R160, [R1+0x9c10] ;  /* 0x009c100001a07983 */ /* 0x000ee80000300a00 */
[----:B------:R1:W-:Y:S04]  /*d01d0*/  STL [R1+0x979c], R7 ;  /* 0x00979c0701007387 */ /* 0x0003e80000100800 */
[----:B------:R-:W4:Y:S01]  /*d01e0*/  LDL.LU.64 R158, [R1+0x9c08] ;  /* 0x009c0800019e7983 */ /* 0x000f220000300a00 */
[----:B---3--:R-:W-:Y:S03]  /*d01f0*/  HMMA.1688.F32.TF32 R160, R104, R156, R160 ;  /* 0x0000009c68a0723c */ /* 0x008fe600000810a0 */
[----:B------:R-:W4:Y:S01]  /*d0200*/  LDL.LU.64 R156, [R1+0x9c00] ;  /* 0x009c0000019c7983 */ /* 0x000f220000300a00 */
[----:B-1----:R-:W-:-:S02]  /*d0210*/  IMAD.MOV.U32 R7, RZ, RZ, R152 ;  /* 0x000000ffff077224 */ /* 0x002fc400078e0098 */
[----:B------:R-:W-:Y:S01]  /*d0220*/  IMAD.MOV.U32 R6, RZ, RZ, R153 ;  /* 0x000000ffff067224 */ /* 0x000fe200078e0099 */
[----:B------:R-:W3:Y:S01]  /*d0230*/  LDL.LU.64 R154, [R1+0x9bf8] ;  /* 0x009bf800019a7983 */ /* 0x000ee20000300a00 */
[C---:B------:R-:W-:Y:S08]  /*d0240*/  HMMA.1688.F32.TF32 R216, R108.reuse, R90, R216 ;  /* 0x0000005a6cd8723c */ /* 0x040ff000000810d8 */
[C---:B------:R-:W-:Y:S08]  /*d0250*/  HMMA.1688.F32.TF32 R212, R108.reuse, R82, R212 ;  /* 0x000000526cd4723c */ /* 0x040ff000000810d4 */
[C---:B------:R-:W-:Y:S08]  /*d0260*/  HMMA.1688.F32.TF32 R136, R108.reuse, R54, R136 ;  /* 0x000000366c88723c */ /* 0x040ff00000081088 */
[C---:B------:R-:W-:Y:S08]  /*d0270*/  HMMA.1688.F32.TF32 R132, R108.reuse, R46, R132 ;  /* 0x0000002e6c84723c */ /* 0x040ff00000081084 */
[C---:B------:R-:W-:Y:S08]  /*d0280*/  HMMA.1688.F32.TF32 R128, R108.reuse, R38, R128 ;  /* 0x000000266c80723c */ /* 0x040ff00000081080 */
[----:B------:R-:W-:Y:S08]  /*d0290*/  HMMA.1688.F32.TF32 R124, R108, R30, R124 ;  /* 0x0000001e6c7c723c */ /* 0x000ff0000008107c */
[----:B----4-:R-:W-:Y:S01]  /*d02a0*/  HMMA.1688.F32.TF32 R156, R104, R152, R156 ;  /* 0x00000098689c723c */ /* 0x010fe2000008109c */
[----:B------:R-:W3:Y:S07]  /*d02b0*/  LDL.LU.64 R152, [R1+0x9bf0] ;  /* 0x009bf00001987983 */ /* 0x000eee0000300a00 */
[C---:B------:R-:W-:Y:S08]  /*d02c0*/  HMMA.1688.F32.TF32 R120, R108.reuse, R22, R120 ;  /* 0x000000166c78723c */ /* 0x040ff00000081078 */
[----:B------:R-:W-:Y:S01]  /*d02d0*/  HMMA.1688.F32.TF32 R116, R108, R14, R116 ;  /* 0x0000000e6c74723c */ /* 0x000fe20000081074 */
[----:B------:R-:W-:Y:S04]  /*d02e0*/  LDS R108, [R3+UR6+0x9a000] ;  /* 0x09a00006036c7984 */ /* 0x000fe80008000800 */
[----:B------:R-:W-:Y:S04]  /*d02f0*/  LDS R110, [R3+UR6+0x9b000] ;  /* 0x09b00006036e7984 */ /* 0x000fe80008000800 */
[----:B------:R-:W-:Y:S04]  /*d0300*/  LDS R109, [R240+UR6+0x9a000] ;  /* 0x09a00006f06d7984 */ /* 0x000fe80008000800 */
[----:B------:R-:W1:Y:S01]  /*d0310*/  LDS R111, [R240+UR6+0x9b000] ;  /* 0x09b00006f06f7984 */ /* 0x000e620008000800 */
[C---:B------:R-:W-:Y:S03]  /*d0320*/  HMMA.1688.F32.TF32 R236, R104.reuse, R72, R236 ;  /* 0x0000004868ec723c */ /* 0x040fe600000810ec */
[----:B------:R-:W-:Y:S04]  /*d0330*/  STL [R1+0x97a4], R7 ;  /* 0x0097a40701007387 */ /* 0x000fe80000100800 */
[----:B------:R-:W-:Y:S01]  /*d0340*/  STL [R1+0x97a0], R6 ;  /* 0x0097a00601007387 */ /* 0x000fe20000100800 */
[C---:B------:R-:W-:Y:S03]  /*d0350*/  HMMA.1688.F32.TF32 R148, R104.reuse, R92, R148 ;  /* 0x0000005c6894723c */ /* 0x040fe60000081094 */
[----:B------:R-:W4:Y:S05]  /*d0360*/  LDL.LU.64 R86, [R1+0x9be8] ;  /* 0x009be80001567983 */ /* 0x000f2a0000300a00 */
[C---:B------:R-:W-:Y:S08]  /*d0370*/  HMMA.1688.F32.TF32 R144, R104.reuse, R100, R144 ;  /* 0x000000646890723c */ /* 0x040ff00000081090 */
[----:B------:R-:W-:Y:S08]  /*d0380*/  HMMA.1688.F32.TF32 R140, R104, R88, R140 ;  /* 0x00000058688c723c */ /* 0x000ff0000008108c */
[----:B-1----:R-:W-:Y:S08]  /*d0390*/  HMMA.1688.F32.TF32 R236, R108, R74, R236 ;  /* 0x0000004a6cec723c */ /* 0x002ff000000810ec */
[C---:B--2---:R-:W-:Y:S08]  /*d03a0*/  HMMA.1688.F32.TF32 R112, R104.reuse, R80, R112 ;  /* 0x000000506870723c */ /* 0x044ff00000081070 */
[C---:B---3--:R-:W-:Y:S01]  /*d03b0*/  HMMA.1688.F32.TF32 R152, R104.reuse, R84, R152 ;  /* 0x000000546898723c */ /* 0x048fe20000081098 */
[----:B------:R-:W2:Y:S04]  /*d03c0*/  LDL.LU.64 R84, [R1+0x9be0] ;  /* 0x009be00001547983 */ /* 0x000ea80000300a00 */
[----:B------:R-:W3:Y:S04]  /*d03d0*/  LDL.LU.64 R94, [R1+0x9bd8] ;  /* 0x009bd800015e7983 */ /* 0x000ee80000300a00 */
        /* <DEDUP_REMOVED lines=10> */
[----:B------:R1:W-:Y:S04]  /*d0480*/  STL.64 [R1+0x3348], R238 ;  /* 0x003348ee01007387 */ /* 0x0003e80000100a00 */
[----:B-1----:R-:W2:Y:S01]  /*d0490*/  LDL.64 R238, [R1+0x1188] ;  /* 0x0011880001ee7983 */ /* 0x002ea20000100a00 */
[C---:B------:R-:W-:Y:S08]  /*d04a0*/  HMMA.1688.F32.TF32 R228, R104.reuse, R64, R228 ;  /* 0x0000004068e4723c */ /* 0x040ff000000810e4 */
[C---:B------:R-:W-:Y:S08]  /*d04b0*/  HMMA.1688.F32.TF32 R224, R104.reuse, R56, R224 ;  /* 0x0000003868e0723c */ /* 0x040ff000000810e0 */
[C---:B------:R-:W-:Y:S08]  /*d04c0*/  HMMA.1688.F32.TF32 R220, R104.reuse, R48, R220 ;  /* 0x0000003068dc723c */ /* 0x040ff000000810dc */
[C---:B------:R-:W-:Y:S08]  /*d04d0*/  HMMA.1688.F32.TF32 R216, R104.reuse, R40, R216 ;  /* 0x0000002868d8723c */ /* 0x040ff000000810d8 */
[----:B------:R-:W-:Y:S08]  /*d04e0*/  HMMA.1688.F32.TF32 R212, R104, R32, R212 ;  /* 0x0000002068d4723c */ /* 0x000ff000000810d4 */
[----:B------:R-:W-:Y:S08]  /*d04f0*/  HMMA.1688.F32.TF32 R228, R108, R66, R228 ;  /* 0x000000426ce4723c */ /* 0x000ff000000810e4 */
[----:B------:R-:W-:Y:S08]  /*d0500*/  HMMA.1688.F32.TF32 R208, R104, R24, R208 ;  /* 0x0000001868d0723c */ /* 0x000ff000000810d0 */
[C---:B------:R-:W-:Y:S08]  /*d0510*/  HMMA.1688.F32.TF32 R224, R108.reuse, R58, R224 ;  /* 0x0000003a6ce0723c */ /* 0x040ff000000810e0 */
[----:B------:R-:W-:Y:S08]  /*d0520*/  HMMA.1688.F32.TF32 R220, R108, R50, R220 ;  /* 0x000000326cdc723c */ /* 0x000ff000000810dc */
[C---:B------:R-:W-:Y:S08]  /*d0530*/  HMMA.1688.F32.TF32 R204, R104.reuse, R96, R204 ;  /* 0x0000006068cc723c */ /* 0x040ff000000810cc */
[----:B------:R-:W-:Y:S08]  /*d0540*/  HMMA.1688.F32.TF32 R200, R104, R16, R200 ;  /* 0x0000001068c8723c */ /* 0x000ff000000810c8 */
[C---:B------:R-:W-:Y:S08]  /*d0550*/  HMMA.1688.F32.TF32 R216, R108.reuse, R42, R216 ;  /* 0x0000002a6cd8723c */ /* 0x040ff000000810d8 */
[C---:B------:R-:W-:Y:S08]  /*d0560*/  HMMA.1688.F32.TF32 R212, R108.reuse, R34, R212 ;  /* 0x000000226cd4723c */ /* 0x040ff000000810d4 */
[----:B------:R-:W-:Y:S08]  /*d0570*/  HMMA.1688.F32.TF32 R208, R108, R26, R208 ;  /* 0x0000001a6cd0723c */ /* 0x000ff000000810d0 */
[C---:B------:R-:W-:Y:S08]  /*d0580*/  HMMA.1688.F32.TF32 R196, R104.reuse, R8, R196 ;  /* 0x0000000868c4723c */ /* 0x040ff000000810c4 */
[----:B------:R-:W-:Y:S08]  /*d0590*/  HMMA.1688.F32.TF32 R192, R104, R248, R192 ;  /* 0x000000f868c0723c */ /* 0x000ff000000810c0 */
[C---:B------:R-:W-:Y:S08]  /*d05a0*/  HMMA.1688.F32.TF32 R204, R108.reuse, R98, R204 ;  /* 0x000000626ccc723c */ /* 0x040ff000000810cc */
[C---:B------:R-:W-:Y:S08]  /*d05b0*/  HMMA.1688.F32.TF32 R200, R108.reuse, R18, R200 ;  /* 0x000000126cc8723c */ /* 0x040ff000000810c8 */
[----:B------:R-:W-:Y:S01]  /*d05c0*/  HMMA.1688.F32.TF32 R196, R108, R10, R196 ;  /* 0x0000000a6cc4723c */ /* 0x000fe200000810c4 */
[----:B------:R-:W-:-:S07]  /*d05d0*/  IMAD.MOV.U32 R15, RZ, RZ, R19 ;  /* 0x000000ffff0f7224 */ /* 0x000fce00078e0013 */
[----:B------:R-:W-:Y:S01]  /*d05e0*/  HMMA.1688.F32.TF32 R192, R108, R250, R192 ;  /* 0x000000fa6cc0723c */ /* 0x000fe200000810c0 */
[----:B------:R-:W-:-:S07]  /*d05f0*/  IMAD.MOV.U32 R14, RZ, RZ, R18 ;  /* 0x000000ffff0e7224 */ /* 0x000fce00078e0012 */
[----:B--2---:R-:W-:Y:S01]  /*d0600*/  HMMA.1688.F32.TF32 R232, R108, R238, R232 ;  /* 0x000000ee6ce8723c */ /* 0x004fe200000810e8 */
[----:B------:R-:W-:Y:S01]  /*d0610*/  MOV R23, R239 ;  /* 0x000000ef00177202 */ /* 0x000fe20000000f00 */
[----:B------:R-:W-:-:S15]  /*d0620*/  IMAD.MOV.U32 R22, RZ, RZ, R238 ;  /* 0x000000ffff167224 */ /* 0x000fde00078e00ee */
[----:B------:R-:W-:Y:S02]  /*d0630*/  NOP ;  /* 0x0000000000007918 */ /* 0x000fe40000000000 */
[----:B------:R-:W-:Y:S04]  /*d0640*/  STL.64 [R1+0x3330], R232 ;  /* 0x003330e801007387 */ /* 0x000fe80000100a00 */
[----:B------:R1:W-:Y:S04]  /*d0650*/  STL.64 [R1+0x3338], R234 ;  /* 0x003338ea01007387 */ /* 0x0003e80000100a00 */
[----:B------:R-:W2:Y:S04]  /*d0660*/  LDL.64 R238, [R1+0x12f8] ;  /* 0x0012f80001ee7983 */ /* 0x000ea80000100a00 */
[----:B-1----:R-:W2:Y:S04]  /*d0670*/  LDL R234, [R1+0x12e8] ;  /* 0x0012e80001ea7983 */ /* 0x002ea80000100800 */
[----:B------:R-:W2:Y:S04]  /*d0680*/  LDL R235, [R1+0x12ec] ;  /* 0x0012ec0001eb7983 */ /* 0x000ea80000100800 */
[----:B------:R-:W-:Y:S04]  /*d0690*/  STL [R1+0x97bc], R23 ;  /* 0x0097bc1701007387 */ /* 0x000fe80000100800 */
[----:B------:R-:W-:Y:S04]  /*d06a0*/  STL [R1+0x97b8], R22 ;  /* 0x0097b81601007387 */ /* 0x000fe80000100800 */
[----:B------:R-:W2:Y:S04]  /*d06b0*/  LDL.LU.64 R66, [R1+0x9b88] ;  /* 0x009b880001427983 */ /* 0x000ea80000300a00 */
[----:B------:R-:W2:Y:S04]  /*d06c0*/  LDL.LU.64 R64, [R1+0x9b80] ;  /* 0x009b800001407983 */ /* 0x000ea80000300a00 */
[----:B------:R-:W-:Y:S04]  /*d06d0*/  STL.64 [R1+0x3320], R228 ;  /* 0x003320e401007387 */ /* 0x000fe80000100a00 */
[----:B------:R1:W-:Y:S04]  /*d06e0*/  STL.64 [R1+0x3328], R230 ;  /* 0x003328e601007387 */ /* 0x0003e80000100a00 */
[----:B-1----:R-:W2:Y:S04]  /*d06f0*/  LDL R230, [R1+0x12d8] ;  /* 0x0012d80001e67983 */ /* 0x002ea80000100800 */
[----:B------:R-:W2:Y:S04]  /*d0700*/  LDL R231, [R1+0x12dc] ;  /* 0x0012dc0001e77983 */ /* 0x000ea80000100800 */
[----:B------:R-:W2:Y:S04]  /*d0710*/  LDL.LU.64 R58, [R1+0x9b78] ;  /* 0x009b7800013a7983 */ /* 0x000ea80000300a00 */
[----:B------:R-:W2:Y:S04]  /*d0720*/  LDL.LU.64 R56, [R1+0x9b70] ;  /* 0x009b700001387983 */ /* 0x000ea80000300a00 */
[----:B------:R-:W-:Y:S04]  /*d0730*/  STL.64 [R1+0x3310], R224 ;  /* 0x003310e001007387 */ /* 0x000fe80000100a00 */
[----:B------:R1:W-:Y:S04]  /*d0740*/  STL.64 [R1+0x3318], R226 ;  /* 0x003318e201007387 */ /* 0x0003e80000100a00 */
[----:B-1----:R-:W3:Y:S04]  /*d0750*/  LDL R226, [R1+0x12c8] ;  /* 0x0012c80001e27983 */ /* 0x002ee80000100800 */
[----:B------:R-:W3:Y:S04]  /*d0760*/  LDL R227, [R1+0x12cc] ;  /* 0x0012cc0001e37983 */ /* 0x000ee80000100800 */
[----:B------:R-:W4:Y:S04]  /*d0770*/  LDL.LU.64 R50, [R1+0x9b68] ;  /* 0x009b680001327983 */ /* 0x000f280000300a00 */
[----:B------:R-:W4:Y:S04]  /*d0780*/  LDL.LU.64 R48, [R1+0x9b60] ;  /* 0x009b600001307983 */ /* 0x000f280000300a00 */
[----:B------:R-:W-:Y:S04]  /*d0790*/  STL.64 [R1+0x3300], R220 ;  /* 0x003300dc01007387 */ /* 0x000fe80000100a00 */
[----:B------:R1:W-:Y:S01]  /*d07a0*/  STL.64 [R1+0x3308], R222 ;  /* 0x003308de01007387 */ /* 0x0003e20000100a00 */
[----:B------:R-:W-:-:S03]  /*d07b0*/  IMAD.MOV.U32 R22, RZ, RZ, R27 ;  /* 0x000000ffff167224 */ /* 0x000fc600078e001b */
[----:B-1----:R-:W4:Y:S04]  /*d07c0*/  LDL R222, [R1+0x12b8] ;  /* 0x0012b80001de7983 */ /* 0x002f280000100800 */
[----:B------:R-:W4:Y:S04]  /*d07d0*/  LDL R223, [R1+0x12bc] ;  /* 0x0012bc0001df7983 */ /* 0x000f280000100800 */
        /* <DEDUP_REMOVED lines=10> */
[----:B------:R1:W-:Y:S04]  /*d0880*/  STL.64 [R1+0x32e8], R214 ;  /* 0x0032e8d601007387 */ /* 0x0003e80000100a00 */
[----:B-1----:R-:W4:Y:S04]  /*d0890*/  LDL R214, [R1+0x1298] ;  /* 0x0012980001d67983 */ /* 0x002f280000100800 */
[----:B------:R-:W4:Y:S04]  /*d08a0*/  LDL R215, [R1+0x129c] ;  /* 0x00129c0001d77983 */ /* 0x000f280000100800 */
[----:B------:R-:W-:Y:S04]  /*d08b0*/  STL.64 [R1+0x32d0], R208 ;  /* 0x0032d0d001007387 */ /* 0x000fe80000100a00 */
[----:B------:R1:W-:Y:S04]  /*d08c0*/  STL.64 [R1+0x32d8], R210 ;  /* 0x0032d8d201007387 */ /* 0x0003e80000100a00 */
[----:B------:R-:W4:Y:S04]  /*d08d0*/  LDL.LU.64 R26, [R1+0x9b38] ;  /* 0x009b3800011a7983 */ /* 0x000f280000300a00 */
[----:B------:R-:W4:Y:S04]  /*d08e0*/  LDL.LU.64 R24, [R1+0x9b30] ;  /* 0x009b300001187983 */ /* 0x000f280000300a00 */
[----:B-1----:R-:W4:Y:S04]  /*d08f0*/  LDL R210, [R1+0x1288] ;  /* 0x0012880001d27983 */ /* 0x002f280000100800 */
[----:B------:R-:W4:Y:S04]  /*d0900*/  LDL R211, [R1+0x128c] ;  /* 0x00128c0001d37983 */ /* 0x000f280000100800 */
[----:B------:R-:W-:Y:S04]  /*d0910*/  STL [R1+0x97c4], R22 ;  /* 0x0097c41601007387 */ /* 0x000fe80000100800 */
[----:B------:R-:W-:Y:S04]  /*d0920*/  STL [R1+0x97c0], R23 ;  /* 0x0097c01701007387 */ /* 0x000fe80000100800 */
        /* <DEDUP_REMOVED lines=20> */
[----:B------:R-:W4:Y:S04]  /*d0a70*/  LDL.LU.64 R250, [R1+0x9af8] ;  /* 0x009af80001fa7983 */ /* 0x000f280000300a00 */
[----:B------:R-:W4:Y:S04]  /*d0a80*/  LDL.LU.64 R248, [R1+0x9af0] ;  /* 0x009af00001f87983 */ /* 0x000f280000300a00 */
[----:B------:R-:W-:Y:S04]  /*d0a90*/  STL.64 [R1+0x3480], R192 ;  /* 0x003480c001007387 */ /* 0x000fe80000100a00 */
[----:B------:R1:W-:Y:S04]  /*d0aa0*/  STL.64 [R1+0x3488], R194 ;  /* 0x003488c201007387 */ /* 0x0003e80000100a00 */
[----:B-1----:R-:W4:Y:S04]  /*d0ab0*/  LDL R194, [R1+0x1248] ;  /* 0x0012480001c27983 */ /* 0x002f280000100800 */
[----:B------:R-:W4:Y:S01]  /*d0ac0*/  LDL R195, [R1+0x124c] ;  /* 0x00124c0001c37983 */ /* 0x000f220000100800 */
[----:B------:R-:W-:-:S15]  /*d0ad0*/  HMMA.1688.F32.TF32 R188, R104, R244, R188 ;  /* 0x000000f468bc723c */ /* 0x000fde00000810bc */
[----:B------:R-:W-:-:S05]  /*d0ae0*/  NOP ;  /* 0x0000000000007918 */ /* 0x000fca0000000000 */
[C---:B------:R-:W-:Y:S01]  /*d0af0*/  HMMA.1688.F32.TF32 R188, R108.reuse, R246, R188 ;  /* 0x000000f66cbc723c */ /* 0x040fe200000810bc */
[----:B------:R-:W4:Y:S04]  /*d0b00*/  LDL.LU.64 R246, [R1+0x9ae8] ;  /* 0x009ae80001f67983 */ /* 0x000f280000300a00 */
[----:B------:R-:W4:Y:S03]  /*d0b10*/  LDL.LU.64 R244, [R1+0x9ae0] ;  /* 0x009ae00001f47983 */ /* 0x000f260000300a00 */
[C---:B--2---:R-:W-:Y:S08]  /*d0b20*/  HMMA.1688.F32.TF32 R148, R108.reuse, R230, R148 ;  /* 0x000000e66c94723c */ /* 0x044ff00000081094 */
[C---:B------:R-:W-:Y:S03]  /*d0b30*/  HMMA.1688.F32.TF32 R144, R108.reuse, R234, R144 ;  /* 0x000000ea6c90723c */ /* 0x040fe60000081090 */
[----:B------:R-:W-:Y:S05]  /*d0b40*/  STL.64 [R1+0x3470], R188 ;  /* 0x003470bc01007387 */ /* 0x000fea0000100a00 */
[C---:B---3--:R-:W-:Y:S01]  /*d0b50*/  HMMA.1688.F32.TF32 R152, R108.reuse, R226, R152 ;  /* 0x000000e26c98723c */ /* 0x048fe20000081098 */
[----:B------:R-:W-:Y:S07]  /*d0b60*/  STL.64 [R1+0x3478], R190 ;  /* 0x003478be01007387 */ /* 0x000fee0000100a00 */
[----:B------:R-:W-:Y:S08]  /*d0b70*/  HMMA.1688.F32.TF32 R140, R108, R238, R140 ;  /* 0x000000ee6c8c723c */ /* 0x000ff0000008108c */
[----:B------:R-:W-:Y:S08]  /*d0b80*/  HMMA.1688.F32.TF32 R136, R104, R60, R136 ;  /* 0x0000003c6888723c */ /* 0x000ff00000081088 */
[----:B----4-:R-:W-:Y:S08]  /*d0b90*/  HMMA.1688.F32.TF32 R156, R108, R222, R156 ;  /* 0x000000de6c9c723c */ /* 0x010ff0000008109c */
[----:B------:R-:W-:Y:S08]  /*d0ba0*/  HMMA.1688.F32.TF32 R132, R104, R68, R132 ;  /* 0x000000446884723c */ /* 0x000ff00000081084 */
[----:B------:R-:W-:Y:S01]  /*d0bb0*/  HMMA.1688.F32.TF32 R160, R108, R218, R160 ;  /* 0x000000da6ca0723c */ /* 0x000fe200000810a0 */
[----:B------:R-:W-:-:S02]  /*d0bc0*/  IMAD.MOV.U32 R7, RZ, RZ, R238 ;  /* 0x000000ffff077224 */ /* 0x000fc400078e00ee */
[----:B------:R-:W-:-:S05]  /*d0bd0*/  IMAD.MOV.U32 R6, RZ, RZ, R239 ;  /* 0x000000ffff067224 */ /* 0x000fca00078e00ef */
        /* <DEDUP_REMOVED lines=31> */
[----:B------:R-:W-:Y:S01]  /*d0dd0*/  STL.64 [R1+0x33b8], R142 ;  /* 0x0033b88e01007387 */ /* 0x000fe20000100a00 */
[----:B------:R-:W-:Y:S03]  /*d0de0*/  HMMA.1688.F32.TF32 R128, R104, R76, R128 ;  /* 0x0000004c6880723c */ /* 0x000fe60000081080 */
[----:B------:R-:W-:Y:S04]  /*d0df0*/  STL.64 [R1+0x98b0], R6 ;  /* 0x0098b00601007387 */ /* 0x000fe80000100a00 */
[----:B------:R1:W-:Y:S02]  /*d0e00*/  STL.64 [R1+0x98a8], R4 ;  /* 0x0098a80401007387 */ /* 0x0003e40000100a00 */
[----:B-1----:R-:W-:Y:S02]  /*d0e10*/  HMMA.1688.F32.TF32 R4, R108, R70, R132 ;  /* 0x000000466c04723c */ /* 0x002fe40000081084 */
[----:B------:R-:W-:Y:S04]  /*d0e20*/  STL.64 [R1+0x33a0], R60 ;  /* 0x0033a03c01007387 */ /* 0x000fe80000100a00 */
[----:B------:R-:W-:Y:S02]  /*d0e30*/  STL.64 [R1+0x33a8], R62 ;  /* 0x0033a83e01007387 */ /* 0x000fe40000100a00 */
[----:B------:R-:W-:Y:S11]  /*d0e40*/  HMMA.1688.F32.TF32 R124, R104, R84, R124 ;  /* 0x00000054687c723c */ /* 0x000ff6000008107c */
[----:B------:R-:W-:Y:S04]  /*d0e50*/  STL.64 [R1+0x3390], R4 ;  /* 0x0033900401007387 */ /* 0x000fe80000100a00 */
[----:B------:R1:W-:Y:S02]  /*d0e60*/  STL.64 [R1+0x3398], R6 ;  /* 0x0033980601007387 */ /* 0x0003e40000100a00 */
[----:B-1----:R-:W-:Y:S01]  /*d0e70*/  HMMA.1688.F32.TF32 R4, R108, R78, R128 ;  /* 0x0000004e6c04723c */ /* 0x002fe20000081080 */
[----:B------:R-:W-:Y:S01]  /*d0e80*/  IMAD.MOV.U32 R22, RZ, RZ, R70 ;  /* 0x000000ffff167224 */ /* 0x000fe200078e0046 */
[----:B------:R-:W-:-:S05]  /*d0e90*/  MOV R23, R71 ;  /* 0x0000004700177202 */ /* 0x000fca0000000f00 */
[----:B------:R-:W-:Y:S04]  /*d0ea0*/  STL.64 [R1+0x98c0], R22 ;  /* 0x0098c01601007387 */ /* 0x000fe80000100a00 */
[----:B------:R-:W-:Y:S01]  /*d0eb0*/  STL.64 [R1+0x98b8], R20 ;  /* 0x0098b81401007387 */ /* 0x000fe20000100a00 */
[----:B------:R-:W-:Y:S07]  /*d0ec0*/  HMMA.1688.F32.TF32 R120, R104, R92, R120 ;  /* 0x0000005c6878723c */ /* 0x000fee0000081078 */
[----:B------:R-:W-:Y:S04]  /*d0ed0*/  STL.64 [R1+0x3380], R4 ;  /* 0x0033800401007387 */ /* 0x000fe80000100a00 */
[----:B------:R1:W-:Y:S02]  /*d0ee0*/  STL.64 [R1+0x3388], R6 ;  /* 0x0033880601007387 */ /* 0x0003e40000100a00 */
[----:B-1----:R-:W-:Y:S01]  /*d0ef0*/  HMMA.1688.F32.TF32 R4, R108, R86, R124 ;  /* 0x000000566c04723c */ /* 0x002fe2000008107c */
[----:B------:R-:W-:-:S02]  /*d0f00*/  IMAD.MOV.U32 R15, RZ, RZ, R78 ;  /* 0x000000ffff0f7224 */ /* 0x000fc400078e004e */
[----:B------:R-:W-:-:S05]  /*d0f10*/  IMAD.MOV.U32 R14, RZ, RZ, R79 ;  /* 0x000000ffff0e7224 */ /* 0x000fca00078e004f */
[----:B------:R-:W-:Y:S04]  /*d0f20*/  STL.64 [R1+0x98d0], R14 ;  /* 0x0098d00e01007387 */ /* 0x000fe80000100a00 */
[----:B------:R-:W-:Y:S01]  /*d0f30*/  STL.64 [R1+0x98c8], R12 ;  /* 0x0098c80c01007387 */ /* 0x000fe20000100a00 */
[----:B------:R-:W-:Y:S01]  /*d0f40*/  HMMA.1688.F32.TF32 R116, R104, R100, R116 ;  /* 0x000000646874723c */ /* 0x000fe20000081074 */
[----:B------:R-:W-:Y:S02]  /*d0f50*/  IMAD.MOV.U32 R30, RZ, RZ, R86 ;  /* 0x000000ffff1e7224 */ /* 0x000fe400078e0056 */
[----:B------:R-:W-:Y:S02]  /*d0f60*/  IMAD.MOV.U32 R31, RZ, RZ, R87 ;  /* 0x000000ffff1f7224 */ /* 0x000fe400078e0057 */
[----:B------:R-:W-:Y:S01]  /*d0f70*/  IMAD.MOV.U32 R38, RZ, RZ, R94 ;  /* 0x000000ffff267224 */ /* 0x000fe200078e005e */
[----:B------:R-:W-:Y:S04]  /*d0f80*/  STL.64 [R1+0x3370], R4 ;  /* 0x0033700401007387 */ /* 0x000fe80000100a00 */
[----:B------:R1:W-:Y:S01]  /*d0f90*/  STL.64 [R1+0x3378], R6 ;  /* 0x0033780601007387 */ /* 0x0003e20000100a00 */
[----:B------:R-:W-:-:S02]  /*d0fa0*/  IMAD.MOV.U32 R39, RZ, RZ, R95 ;  /* 0x000000ffff277224 */ /* 0x000fc400078e005f */
[----:B------:R-:W-:Y:S01]  /*d0fb0*/  IMAD.MOV.U32 R62, RZ, RZ, R88 ;  /* 0x000000ffff3e7224 */ /* 0x000fe200078e0058 */
[----:B------:R-:W-:Y:S01]  /*d0fc0*/  MOV R47, R103 ;  /* 0x00000067002f7202 */ /* 0x000fe20000000f00 */
[----:B------:R-:W-:Y:S01]  /*d0fd0*/  IMAD.MOV.U32 R63, RZ, RZ, R89 ;  /* 0x000000ffff3f7224 */ /* 0x000fe200078e0059 */
[----:B------:R-:W-:Y:S01]  /*d0fe0*/  LDS R104, [R3+UR6+0x8c080] ;  /* 0x08c0800603687984 */ /* 0x000fe20008000800 */
[----:B------:R-:W-:-:S03]  /*d0ff0*/  IMAD.MOV.U32 R46, RZ, RZ, R102 ;  /* 0x000000ffff2e7224 */ /* 0x000fc600078e0066 */
[----:B------:R-:W-:Y:S01]  /*d1000*/  LDS R106, [R3+UR6+0x8d080] ;  /* 0x08d08006036a7984 */ /* 0x000fe20008000800 */
[C---:B-1----:R-:W-:Y:S03]  /*d1010*/  HMMA.1688.F32.TF32 R4, R108.reuse, R94, R120 ;  /* 0x0000005e6c04723c */ /* 0x042fe60000081078 */
[----:B------:R-:W-:Y:S04]  /*d1020*/  STL.64 [R1+0x98e0], R30 ;  /* 0x0098e01e01007387 */ /* 0x000fe80000100a00 */
[----:B------:R-:W-:Y:S04]  /*d1030*/  STL.64 [R1+0x98d8], R28 ;  /* 0x0098d81c01007387 */ /* 0x000fe80000100a00 */
[----:B------:R-:W-:Y:S04]  /*d1040*/  LDS R105, [R240+UR6+0x8c080] ;  /* 0x08c08006f0697984 */ /* 0x000fe80008000800 */
[----:B------:R-:W1:Y:S04]  /*d1050*/  LDS R107, [R240+UR6+0x8d080] ;  /* 0x08d08006f06b7984 */ /* 0x000e680008000800 */
[----:B------:R-:W-:Y:S04]  /*d1060*/  STL.64 [R1+0x3360], R4 ;  /* 0x0033600401007387 */ /* 0x000fe80000100a00 */
[----:B------:R2:W-:Y:S02]  /*d1070*/  STL.64 [R1+0x3368], R6 ;  /* 0x0033680601007387 */ /* 0x0005e40000100a00 */
[----:B--2---:R-:W-:Y:S02]  /*d1080*/  HMMA.1688.F32.TF32 R4, R108, R102, R116 ;  /* 0x000000666c04723c */ /* 0x004fe40000081074 */
[----:B------:R-:W-:Y:S01]  /*d1090*/  STL.64 [R1+0x98f0], R38 ;  /* 0x0098f02601007387 */ /* 0x000fe20000100a00 */
[----:B------:R-:W-:-:S03]  /*d10a0*/  IMAD.MOV.U32 R94, RZ, RZ, R80 ;  /* 0x000000ffff5e7224 */ /* 0x000fc600078e0050 */
[----:B------:R-:W-:Y:S01]  /*d10b0*/  STL.64 [R1+0x98e8], R36 ;  /* 0x0098e82401007387 */ /* 0x000fe20000100a00 */
[----:B------:R-:W-:-:S12]  /*d10c0*/  IMAD.MOV.U32 R95, RZ, RZ, R81 ;  /* 0x000000ffff5f7224 */ /* 0x000fd800078e0051 */
[----:B------:R-:W-:Y:S04]  /*d10d0*/  STL.64 [R1+0x3350], R4 ;  /* 0x0033500401007387 */ /* 0x000fe80000100a00 */
[----:B------:R2:W-:Y:S04]  /*d10e0*/  STL.64 [R1+0x3358], R6 ;  /* 0x0033580601007387 */ /* 0x0005e80000100a00 */
[----:B------:R-:W3:Y:S04]  /*d10f0*/  LDL R92, [R1+0x100] ;  /* 0x00010000015c7983 */ /* 0x000ee80000100800 */
[----:B------:R-:W3:Y:S04]  /*d1100*/  LDL R93, [R1+0x104] ;  /* 0x00010400015d7983 */ /* 0x000ee80000100800 */
[----:B------:R-:W4:Y:S04]  /*d1110*/  LDL.LU R80, [R1+0x9adc] ;  /* 0x009adc0001507983 */ /* 0x000f280000300800 */
[----:B------:R-:W3:Y:S01]  /*d1120*/  LDL.LU R81, [R1+0x9ad8] ;  /* 0x009ad80001517983 */ /* 0x000ee20000300800 */
[----:B--2---:R-:W-:-:S03]  /*d1130*/  IMAD.MOV.U32 R6, RZ, RZ, R248 ;  /* 0x000000ffff067224 */ /* 0x004fc600078e00f8 */
[----:B------:R-:W2:Y:S04]  /*d1140*/  LDL R60, [R1+0xc0] ;  /* 0x0000c000013c7983 */ /* 0x000ea80000100800 */
[----:B------:R-:W2:Y:S01]  /*d1150*/  LDL R61, [R1+0xc4] ;  /* 0x0000c400013d7983 */ /* 0x000ea20000100800 */
[----:B------:R-:W-:-:S03]  /*d1160*/  IMAD.MOV.U32 R7, RZ, RZ, R249 ;  /* 0x000000ffff077224 */ /* 0x000fc600078e00f9 */
[----:B------:R-:W2:Y:S04]  /*d1170*/  LDL.LU R88, [R1+0x9ad4] ;  /* 0x009ad40001587983 */ /* 0x000ea80000300800 */
[----:B------:R-:W2:Y:S04]  /*d1180*/  LDL.LU R89, [R1+0x9ad0] ;  /* 0x009ad00001597983 */ /* 0x000ea80000300800 */
[----:B------:R-:W2:Y:S04]  /*d1190*/  LDL R4, [R1+0xb0] ;  /* 0x0000b00001047983 */ /* 0x000ea80000100800 */
[----:B------:R-:W2:Y:S04]  /*d11a0*/  LDL R5, [R1+0xb4] ;  /* 0x0000b40001057983 */ /* 0x000ea80000100800 */
[----:B------:R-:W2:Y:S04]  /*d11b0*/  LDL.LU R248, [R1+0x9acc] ;  /* 0x009acc0001f87983 */ /* 0x000ea80000300800 */
[----:B------:R-:W3:Y:S01]  /*d11c0*/  LDL.LU R249, [R1+0x9ac8] ;  /* 0x009ac80001f97983 */ /* 0x000ee20000300800 */
[----:B------:R-:W-:Y:S01]  /*d11d0*/  IMAD.MOV.U32 R30, RZ, RZ, R96 ;  /* 0x000000ffff1e7224 */ /* 0x000fe200078e0060 */
[----:B------:R-:W-:-:S02]  /*d11e0*/  MOV R31, R97 ;  /* 0x00000061001f7202 */ /* 0x000fc40000000f00 */
[----:B------:R-:W4:Y:S04]  /*d11f0*/  LDL R28, [R1+0x80] ;  /* 0x00008000011c7983 */ /* 0x000f280000100800 */
[----:B------:R-:W4:Y:S04]  /*d1200*/  LDL R29, [R1+0x84] ;  /* 0x00008400011d7983 */ /* 0x000f280000100800 */
[----:B------:R-:W4:Y:S04]  /*d1210*/  LDL.LU R96, [R1+0x9ac4] ;  /* 0x009ac40001607983 */ /* 0x000f280000300800 */
[----:B------:R-:W4:Y:S01]  /*d1220*/  LDL.LU R97, [R1+0x9ac0] ;  /* 0x009ac00001617983 */ /* 0x000f220000300800 */
[----:B------:R-:W-:-:S02]  /*d1230*/  IMAD.MOV.U32 R38, RZ, RZ, R244 ;  /* 0x000000ffff267224 */ /* 0x000fc400078e00f4 */
[----:B------:R-:W-:Y:S02]  /*d1240*/  IMAD.MOV.U32 R39, RZ, RZ, R245 ;  /* 0x000000ffff277224 */ /* 0x000fe400078e00f5 */
[----:B--2---:R-:W-:Y:S02]  /*d1250*/  IMAD.MOV.U32 R36, RZ, RZ, R248 ;  /* 0x000000ffff247224 */ /* 0x004fe400078e00f8 */
[----:B------:R-:W2:Y:S01]  /*d1260*/  LDL.LU R248, [R1+0x9abc] ;  /* 0x009abc0001f87983 */ /* 0x000ea20000300800 */
[----:B---3--:R-:W-:-:S03]  /*d1270*/  IMAD.MOV.U32 R37, RZ, RZ, R249 ;  /* 0x000000ffff257224 */ /* 0x008fc600078e00f9 */
        /* <DEDUP_REMOVED lines=45> */
[----:B------:R-:W2:Y:S04]  /*d1550*/  LDL.LU R249, [R1+0x9aac] ;  /* 0x009aac0001f97983 */ /* 0x000ea80000300800 */
[----:B------:R-:W3:Y:S04]  /*d1560*/  LDL.LU R248, [R1+0x9aa8] ;  /* 0x009aa80001f87983 */ /* 0x000ee80000300800 */
[----:B------:R-:W3:Y:S01]  /*d1570*/  LDL.LU R180, [R1+0x9f0] ;  /* 0x0009f00001b47983 */ /* 0x000ee20000300800 */
[----:B----4-:R-:W-:-:S03]  /*d1580*/  IMAD.MOV.U32 R216, RZ, RZ, R245 ;  /* 0x000000ffffd87224 */ /* 0x010fc600078e00f5 */
[----:B------:R-:W4:Y:S01]  /*d1590*/  LDL.LU R181, [R1+0x9f4] ;  /* 0x0009f40001b57983 */ /* 0x000f220000300800 */
[----:B------:R-:W-:-:S03]  /*d15a0*/  MOV R217, R244 ;  /* 0x000000f400d97202 */ /* 0x000fc60000000f00 */
[----:B------:R-:W4:Y:S04]  /*d15b0*/  LDL.LU R182, [R1+0x9f8] ;  /* 0x0009f80001b67983 */ /* 0x000f280000300800 */
[----:B------:R-:W4:Y:S04]  /*d15c0*/  LDL.LU R183, [R1+0x9fc] ;  /* 0x0009fc0001b77983 */ /* 0x000f280000300800 */
[----:B------:R-:W4:Y:S04]  /*d15d0*/  LDL.LU R245, [R1+0x9aa4] ;  /* 0x009aa40001f57983 */ /* 0x000f280000300800 */
[----:B------:R-:W4:Y:S01]  /*d15e0*/  LDL.LU R244, [R1+0x9aa0] ;  /* 0x009aa00001f47983 */ /* 0x000f220000300800 */
[----:B--2---:R-:W-:-:S02]  /*d15f0*/  IMAD.MOV.U32 R173, RZ, RZ, R249 ;  /* 0x000000ffffad7224 */ /* 0x004fc400078e00f9 */
[----:B---3--:R-:W-:Y:S02]  /*d1600*/  IMAD.MOV.U32 R172, RZ, RZ, R248 ;  /* 0x000000ffffac7224 */ /* 0x008fe400078e00f8 */
[----:B------:R-:W2:Y:S04]  /*d1610*/  LDL.LU R248, [R1+0x9a9c] ;  /* 0x009a9c0001f87983 */ /* 0x000ea80000300800 */
[----:B------:R-:W2:Y:S04]  /*d1620*/  LDL.LU R249, [R1+0x9a98] ;  /* 0x009a980001f97983 */ /* 0x000ea80000300800 */
[----:B------:R-:W3:Y:S04]  /*d1630*/  LDL.LU R168, [R1+0xa10] ;  /* 0x000a100001a87983 */ /* 0x000ee80000300800 */
[----:B------:R-:W3:Y:S04]  /*d1640*/  LDL.LU R169, [R1+0xa14] ;  /* 0x000a140001a97983 */ /* 0x000ee80000300800 */
[----:B------:R-:W3:Y:S01]  /*d1650*/  LDL.LU R170, [R1+0xa18] ;  /* 0x000a180001aa7983 */ /* 0x000ee20000300800 */
[----:B----4-:R-:W-:-:S03]  /*d1660*/  IMAD.MOV.U32 R205, RZ, RZ, R245 ;  /* 0x000000ffffcd7224 */ /* 0x010fc600078e00f5 */
[----:B------:R-:W3:Y:S01]  /*d1670*/  LDL.LU R171, [R1+0xa1c] ;  /* 0x000a1c0001ab7983 */ /* 0x000ee20000300800 */
[----:B------:R-:W-:-:S03]  /*d1680*/  IMAD.MOV.U32 R204, RZ, RZ, R244 ;  /* 0x000000ffffcc7224 */ /* 0x000fc600078e00f4 */
[----:B------:R-:W4:Y:S04]  /*d1690*/  LDL.LU R244, [R1+0x9a94] ;  /* 0x009a940001f47983 */ /* 0x000f280000300800 */
[----:B------:R-:W4:Y:S04]  /*d16a0*/  LDL.LU R245, [R1+0x9a90] ;  /* 0x009a900001f57983 */ /* 0x000f280000300800 */
[----:B------:R-:W2:Y:S04]  /*d16b0*/  LDL R160, [R1] ;  /* 0x0000000001a07983 */ /* 0x000ea80000100800 */
[----:B------:R-:W2:Y:S04]  /*d16c0*/  LDL R161, [R1+0x4] ;  /* 0x0000040001a17983 */ /* 0x000ea80000100800 */
[----:B------:R-:W2:Y:S04]  /*d16d0*/  LDL.LU R156, [R1+0xa30] ;  /* 0x000a3000019c7983 */ /* 0x000ea80000300800 */
[----:B------:R-:W2:Y:S04]  /*d16e0*/  LDL.LU R157, [R1+0xa34] ;  /* 0x000a3400019d7983 */ /* 0x000ea80000300800 */
[----:B------:R-:W2:Y:S04]  /*d16f0*/  LDL.LU R158, [R1+0xa38] ;  /* 0x000a3800019e7983 */ /* 0x000ea80000300800 */
[----:B------:R-:W2:Y:S04]  /*d1700*/  LDL.LU R159, [R1+0xa3c] ;  /* 0x000a3c00019f7983 */ /* 0x000ea80000300800 */
[----:B------:R-:W2:Y:S04]  /*d1710*/  LDL.64 R150, [R1+0x1368] ;  /* 0x0013680001967983 */ /* 0x000ea80000100a00 */
        /* <DEDUP_REMOVED lines=28> */
[----:B------:R1:W-:Y:S04]  /*d18e0*/  STL.64 [R1+0x9918], R46 ;  /* 0x0099182e01007387 */ /* 0x0003e80000100a00 */
[----:B------:R1:W-:Y:S04]  /*d18f0*/  STL.64 [R1+0x9910], R44 ;  /* 0x0099102c01007387 */ /* 0x0003e80000100a00 */
[----:B-1----:R-:W4:Y:S04]  /*d1900*/  LDL.64 R46, [R1+0x68] ;  /* 0x00006800012e7983 */ /* 0x002f280000100a00 */
[----:B------:R-:W4:Y:S01]  /*d1910*/  LDL.64 R44, [R1+0x60] ;  /* 0x00006000012c7983 */ /* 0x000f220000100a00 */
[----:B--2---:R-:W-:Y:S01]  /*d1920*/  HMMA.1688.F32.TF32 R108, R108, R150, R112 ;  /* 0x000000966c6c723c */ /* 0x004fe20000081070 */
[----:B------:R-:W-:-:S02]  /*d1930*/  IMAD.MOV.U32 R54, RZ, RZ, R150 ;  /* 0x000000ffff367224 */ /* 0x000fc400078e0096 */
[----:B------:R-:W-:-:S15]  /*d1940*/  IMAD.MOV.U32 R55, RZ, RZ, R151 ;  /* 0x000000ffff377224 */ /* 0x000fde00078e0097 */
[----:B------:R-:W-:Y:S01]  /*d1950*/  NOP ;  /* 0x0000000000007918 */ /* 0x000fe20000000000 */
[----:B------:R-:W-:Y:S04]  /*d1960*/  STL.64 [R1+0x32b0], R108 ;  /* 0x0032b06c01007387 */ /* 0x000fe80000100a00 */
[----:B------:R-:W-:Y:S04]  /*d1970*/  STL.64 [R1+0x32b8], R110 ;  /* 0x0032b86e01007387 */ /* 0x000fe80000100a00 */
[----:B------:R1:W-:Y:S04]  /*d1980*/  STL.64 [R1+0x9928], R54 ;  /* 0x0099283601007387 */ /* 0x0003e80000100a00 */
[----:B------:R2:W-:Y:S01]  /*d1990*/  STL.64 [R1+0x9920], R52 ;  /* 0x0099203401007387 */ /* 0x0005e20000100a00 */
[C---:B------:R-:W-:Y:S03]  /*d19a0*/  HMMA.1688.F32.TF32 R116, R104.reuse, R36, R188 ;  /* 0x000000246874723c */ /* 0x040fe600000810bc */
[----:B-1----:R-:W4:Y:S04]  /*d19b0*/  LDL.64 R54, [R1+0x58] ;  /* 0x0000580001367983 */ /* 0x002f280000100a00 */
[----:B--2---:R-:W2:Y:S01]  /*d19c0*/  LDL.64 R52, [R1+0x50] ;  /* 0x0000500001347983 */ /* 0x004ea20000100a00 */
[C---:B---3--:R-:W-:Y:S08]  /*d19d0*/  HMMA.1688.F32.TF32 R204, R104.reuse, R204, R164 ;  /* 0x000000cc68cc723c */ /* 0x048ff000000810a4 */
[C---:B------:R-:W-:Y:S11]  /*d19e0*/  HMMA.1688.F32.TF32 R228, R104.reuse, R228, R180 ;  /* 0x000000e468e4723c */ /* 0x040ff600000810b4 */
[----:B------:R1:W-:Y:S04]  /*d19f0*/  STL.64 [R1+0x9a88], R206 ;  /* 0x009a88ce01007387 */ /* 0x0003e80000100a00 */
[----:B------:R-:W-:Y:S04]  /*d1a00*/  STL.64 [R1+0x9a80], R204 ;  /* 0x009a80cc01007387 */ /* 0x000fe80000100a00 */
[----:B------:R-:W3:Y:S04]  /*d1a10*/  LDL.LU R188, [R1+0x880] ;  /* 0x0008800001bc7983 */ /* 0x000ee80000300800 */
[----:B------:R-:W3:Y:S04]  /*d1a20*/  LDL.LU R189, [R1+0x884] ;  /* 0x0008840001bd7983 */ /* 0x000ee80000300800 */
[----:B------:R-:W3:Y:S04]  /*d1a30*/  LDL.LU R190, [R1+0x888] ;  /* 0x0008880001be7983 */ /* 0x000ee80000300800 */
[----:B------:R-:W3:Y:S01]  /*d1a40*/  LDL.LU R191, [R1+0x88c] ;  /* 0x00088c0001bf7983 */ /* 0x000ee20000300800 */
[C---:B------:R-:W-:Y:S08]  /*d1a50*/  HMMA.1688.F32.TF32 R124, R104.reuse, R160, R156 ;  /* 0x000000a0687c723c */ /* 0x040ff0000008109c */
[C---:B----4-:R-:W-:Y:S08]  /*d1a60*/  HMMA.1688.F32.TF32 R120, R104.reuse, R244, R152 ;  /* 0x000000f46878723c */ /* 0x050ff00000081098 */
[C---:B------:R-:W-:Y:S08]  /*d1a70*/  HMMA.1688.F32.TF32 R192, R104.reuse, R248, R192 ;  /* 0x000000f868c0723c */ /* 0x040ff000000810c0 */
[C---:B------:R-:W-:Y:S01]  /*d1a80*/  HMMA.1688.F32.TF32 R112, R104.reuse, R44, R232 ;  /* 0x0000002c6870723c */ /* 0x040fe200000810e8 */
[----:B------:R-:W-:Y:S04]  /*d1a90*/  LDS R232, [R3+UR6+0x8e080] ;  /* 0x08e0800603e87984 */ /* 0x000fe80008000800 */
[----:B------:R-:W-:Y:S04]  /*d1aa0*/  LDS R234, [R3+UR6+0x8f080] ;  /* 0x08f0800603ea7984 */ /* 0x000fe80008000800 */
[----:B------:R-:W-:Y:S04]  /*d1ab0*/  LDS R233, [R240+UR6+0x8e080] ;  /* 0x08e08006f0e97984 */ /* 0x000fe80008000800 */
[----:B------:R-:W4:Y:S01]  /*d1ac0*/  LDS R235, [R240+UR6+0x8f080] ;  /* 0x08f08006f0eb7984 */ /* 0x000f220008000800 */
[C---:B------:R-:W-:Y:S08]  /*d1ad0*/  HMMA.1688.F32.TF32 R128, R104.reuse, R172, R168 ;  /* 0x000000ac6880723c */ /* 0x040ff000000810a8 */
[C---:B------:R-:W-:Y:S08]  /*d1ae0*/  HMMA.1688.F32.TF32 R216, R104.reuse, R216, R176 ;  /* 0x000000d868d8723c */ /* 0x040ff000000810b0 */
[----:B------:R-:W-:Y:S01]  /*d1af0*/  HMMA.1688.F32.TF32 R132, R104, R76, R236 ;  /* 0x0000004c6884723c */ /* 0x000fe200000810ec */
[----:B-1----:R-:W-:Y:S01]  /*d1b00*/  IMAD.MOV.U32 R206, RZ, RZ, R252 ;  /* 0x000000ffffce7224 */ /* 0x002fe200078e00fc */
[----:B------:R-:W-:-:S06]  /*d1b10*/  MOV R207, R243 ;  /* 0x000000f300cf7202 */ /* 0x000fcc0000000f00 */
[C---:B----4-:R-:W-:Y:S08]  /*d1b20*/  HMMA.1688.F32.TF32 R192, R232.reuse, R250, R192 ;  /* 0x000000fae8c0723c */ /* 0x050ff000000810c0 */
[----:B------:R-:W-:Y:S08]  /*d1b30*/  HMMA.1688.F32.TF32 R124, R232, R206, R124 ;  /* 0x000000cee87c723c */ /* 0x000ff0000008107c */
[C---:B--2---:R-:W-:Y:S01]  /*d1b40*/  HMMA.1688.F32.TF32 R108, R104.reuse, R52, R184 ;  /* 0x00000034686c723c */ /* 0x044fe200000810b8 */
        /* <DEDUP_REMOVED lines=72> */
[----:B------:R1:W-:Y:S04]  /*d1fd0*/  STL.64 [R1+0x99a0], R194 ;  /* 0x0099a0c201007387 */ /* 0x0003e80000100a00 */
[----:B------:R-:W-:Y:S04]  /*d1fe0*/  STL.64 [R1+0x9998], R192 ;  /* 0x009998c001007387 */ /* 0x000fe80000100a00 */
[----:B-1----:R-:W4:Y:S04]  /*d1ff0*/  LDL.64 R194, [R1+0x38] ;  /* 0x0000380001c27983 */ /* 0x002f280000100a00 */
[----:B------:R1:W-:Y:S04]  /*d2000*/  STL.64 [R1+0x9660], R250 ;  /* 0x009660fa01007387 */ /* 0x0003e80000100a00 */
[----:B------:R-:W-:Y:S04]  /*d2010*/  STL.64 [R1+0x9658], R248 ;  /* 0x009658f801007387 */ /* 0x000fe80000100a00 */
[----:B-1----:R-:W4:Y:S04]  /*d2020*/  LDL.64 R250, [R1+0x28] ;  /* 0x0000280001fa7983 */ /* 0x002f280000100a00 */
[----:B------:R-:W4:Y:S04]  /*d2030*/  LDL.LU.64 R206, [R1+0x9a88] ;  /* 0x009a880001ce7983 */ /* 0x000f280000300a00 */
[----:B------:R-:W4:Y:S04]  /*d2040*/  LDL.LU.64 R204, [R1+0x9a80] ;  /* 0x009a800001cc7983 */ /* 0x000f280000300a00 */
[----:B------:R1:W-:Y:S01]  /*d2050*/  STL.64 [R1+0x9990], R126 ;  /* 0x0099907e01007387 */ /* 0x0003e20000100a00 */
[----:B------:R-:W-:Y:S01]  /*d2060*/  HMMA.1688.F32.TF32 R224, R104, R68, R224 ;  /* 0x0000004468e0723c */ /* 0x000fe200000810e0 */
[----:B-1----:R-:W-:-:S02]  /*d2070*/  IMAD.MOV.U32 R126, RZ, RZ, R2 ;  /* 0x000000ffff7e7224 */ /* 0x002fc400078e0002 */
[----:B------:R-:W-:-:S05]  /*d2080*/  IMAD.MOV.U32 R127, RZ, RZ, R0 ;  /* 0x000000ffff7f7224 */ /* 0x000fca00078e0000 */
[C---:B------:R-:W-:Y:S08]  /*d2090*/  HMMA.1688.F32.TF32 R220, R104.reuse, R60, R220 ;  /* 0x0000003c68dc723c */ /* 0x040ff000000810dc */
[C---:B------:R-:W-:Y:S01]  /*d20a0*/  HMMA.1688.F32.TF32 R212, R104.reuse, R4, R212 ;  /* 0x0000000468d4723c */ /* 0x040fe200000810d4 */
[----:B------:R-:W-:Y:S07]  /*d20b0*/  STL.64 [R1+0x9988], R124 ;  /* 0x0099887c01007387 */ /* 0x000fee0000100a00 */
[C---:B------:R-:W-:Y:S08]  /*d20c0*/  HMMA.1688.F32.TF32 R208, R104.reuse, R20, R208 ;  /* 0x0000001468d0723c */ /* 0x040ff000000810d0 */
[C---:B------:R-:W-:Y:S08]  /*d20d0*/  HMMA.1688.F32.TF32 R200, R104.reuse, R12, R200 ;  /* 0x0000000c68c8723c */ /* 0x040ff000000810c8 */
[----:B------:R-:W-:Y:S08]  /*d20e0*/  HMMA.1688.F32.TF32 R196, R104, R28, R196 ;  /* 0x0000001c68c4723c */ /* 0x000ff000000810c4 */
[C---:B------:R-:W-:Y:S08]  /*d20f0*/  HMMA.1688.F32.TF32 R132, R232.reuse, R78, R132 ;  /* 0x0000004ee884723c */ /* 0x040ff00000081084 */
[C---:B------:R-:W-:Y:S08]  /*d2100*/  HMMA.1688.F32.TF32 R224, R232.reuse, R70, R224 ;  /* 0x00000046e8e0723c */ /* 0x040ff000000810e0 */
[----:B------:R-:W-:Y:S01]  /*d2110*/  HMMA.1688.F32.TF32 R220, R232, R62, R220 ;  /* 0x0000003ee8dc723c */ /* 0x000fe200000810dc */
[----:B------:R-:W-:-:S02]  /*d2120*/  IMAD.MOV.U32 R62, RZ, RZ, R75 ;  /* 0x000000ffff3e7224 */ /* 0x000fc400078e004b */
[----:B------:R-:W-:-:S05]  /*d2130*/  IMAD.MOV.U32 R63, RZ, RZ, R74 ;  /* 0x000000ffff3f7224 */ /* 0x000fca00078e004a */
[C---:B--2---:R-:W-:Y:S08]  /*d2140*/  HMMA.1688.F32.TF32 R144, R104.reuse, R100, R144 ;  /* 0x000000646890723c */ /* 0x044ff00000081090 */
[----:B------:R-:W-:Y:S08]  /*d2150*/  HMMA.1688.F32.TF32 R140, R104, R92, R140 ;  /* 0x0000005c688c723c */ /* 0x000ff0000008108c */
[----:B------:R-:W-:Y:S01]  /*d2160*/  HMMA.1688.F32.TF32 R212, R232, R6, R212 ;  /* 0x00000006e8d4723c */ /* 0x000fe200000810d4 */
[----:B------:R-:W-:Y:S01]  /*d2170*/  IMAD.MOV.U32 R6, RZ, RZ, R67 ;  /* 0x000000ffff067224 */ /* 0x000fe200078e0043 */
[----:B------:R-:W-:-:S06]  /*d2180*/  MOV R7, R66 ;  /* 0x0000004200077202 */ /* 0x000fcc0000000f00 */
[C---:B---3--:R-:W-:Y:S01]  /*d2190*/  HMMA.1688.F32.TF32 R160, R104.reuse, R72, R160 ;  /* 0x0000004868a0723c */ /* 0x048fe200000810a0 */
[----:B------:R-:W-:Y:S02]  /*d21a0*/  IMAD.MOV.U32 R72, RZ, RZ, R70 ;  /* 0x000000ffff487224 */ /* 0x000fe400078e0046 */
[----:B------:R-:W-:Y:S02]  /*d21b0*/  IMAD.MOV.U32 R73, RZ, RZ, R71 ;  /* 0x000000ffff497224 */ /* 0x000fe400078e0047 */
[----:B------:R-:W-:Y:S02]  /*d21c0*/  IMAD.MOV.U32 R70, RZ, RZ, R83 ;  /* 0x000000ffff467224 */ /* 0x000fe400078e0053 */
[----:B------:R-:W-:Y:S01]  /*d21d0*/  IMAD.MOV.U32 R71, RZ, RZ, R82 ;  /* 0x000000ffff477224 */ /* 0x000fe200078e0052 */
[----:B----4-:R-:W-:Y:S01]  /*d21e0*/  HMMA.1688.F32.TF32 R164, R104, R64, R164 ;  /* 0x0000004068a4723c */ /* 0x010fe200000810a4 */
[----:B------:R-:W-:Y:S02]  /*d21f0*/  IMAD.MOV.U32 R64, RZ, RZ, R78 ;  /* 0x000000ffff407224 */ /* 0x000fe400078e004e */
[----:B------:R-:W-:-:S02]  /*d2200*/  IMAD.MOV.U32 R65, RZ, RZ, R79 ;  /* 0x000000ffff417224 */ /* 0x000fc400078e004f */
[----:B------:R-:W-:Y:S02]  /*d2210*/  IMAD.MOV.U32 R78, RZ, RZ, R91 ;  /* 0x000000ffff4e7224 */ /* 0x000fe400078e005b */
[----:B------:R-:W-:Y:S01]  /*d2220*/  IMAD.MOV.U32 R79, RZ, RZ, R90 ;  /* 0x000000ffff4f7224 */ /* 0x000fe200078e005a */
[----:B------:R-:W-:Y:S01]  /*d2230*/  HMMA.1688.F32.TF32 R156, R104, R80, R156 ;  /* 0x00000050689c723c */ /* 0x000fe2000008109c */
[----:B------:R-:W-:Y:S01]  /*d2240*/  IMAD.MOV.U32 R80, RZ, RZ, R22 ;  /* 0x000000ffff507224 */ /* 0x000fe200078e0016 */
[----:B------:R-:W-:-:S06]  /*d2250*/  MOV R81, R23 ;  /* 0x0000001700517202 */ /* 0x000fcc0000000f00 */
[----:B------:R-:W-:Y:S01]  /*d2260*/  HMMA.1688.F32.TF32 R208, R232, R22, R208 ;  /* 0x00000016e8d0723c */ /* 0x000fe200000810d0 */
[----:B------:R-:W-:Y:S02]  /*d2270*/  IMAD.MOV.U32 R22, RZ, RZ, R59 ;  /* 0x000000ffff167224 */ /* 0x000fe400078e003b */
[----:B------:R-:W-:-:S05]  /*d2280*/  IMAD.MOV.U32 R23, RZ, RZ, R58 ;  /* 0x000000ffff177224 */ /* 0x000fca00078e003a */
        /* <DEDUP_REMOVED lines=10> */
[----:B------:R-:W-:Y:S01]  /*d2330*/  IMAD.MOV.U32 R38, RZ, RZ, R34 ;  /* 0x000000ffff267224 */ /* 0x000fe200078e0022 */
[----:B------:R-:W-:-:S06]  /*d2340*/  MOV R39, R35 ;  /* 0x0000002300277202 */ /* 0x000fcc0000000f00 */
        /* <DEDUP_REMOVED lines=9> */
[----:B------:R-:W-:-:S15]  /*d23e0*/  HMMA.1688.F32.TF32 R204, R232, R126, R204 ;  /* 0x0000007ee8cc723c */ /* 0x000fde00000810cc */
[----:B------:R-:W-:-:S04]  /*d23f0*/  NOP ;  /* 0x0000000000007918 */ /* 0x000fc80000000000 */
[----:B------:R-:W-:Y:S04]  /*d2400*/  STL.64 [R1+0x9980], R206 ;  /* 0x009980ce01007387 */ /* 0x000fe80000100a00 */
[----:B------:R-:W-:Y:S04]  /*d2410*/  STL.64 [R1+0x9978], R204 ;  /* 0x009978cc01007387 */ /* 0x000fe80000100a00 */
[----:B------:R-:W2:Y:S04]  /*d2420*/  LDL R76, [R1+0x3d0] ;  /* 0x0003d000014c7983 */ /* 0x000ea80000100800 */
[----:B------:R-:W2:Y:S04]  /*d2430*/  LDL R77, [R1+0x3d4] ;  /* 0x0003d400014d7983 */ /* 0x000ea80000100800 */
[----:B------:R-:W3:Y:S04]  /*d2440*/  LDL.LU R91, [R1+0x9a7c] ;  /* 0x009a7c00015b7983 */ /* 0x000ee80000300800 */
[----:B------:R-:W4:Y:S04]  /*d2450*/  LDL.LU R90, [R1+0x9a78] ;  /* 0x009a7800015a7983 */ /* 0x000f280000300800 */
[----:B------:R-:W2:Y:S04]  /*d2460*/  LDL R68, [R1+0x3c0] ;  /* 0x0003c00001447983 */ /* 0x000ea80000100800 */
[----:B------:R-:W2:Y:S04]  /*d2470*/  LDL R69, [R1+0x3c4] ;  /* 0x0003c40001457983 */ /* 0x000ea80000100800 */
[----:B------:R-:W2:Y:S04]  /*d2480*/  LDL.LU R83, [R1+0x9a74] ;  /* 0x009a740001537983 */ /* 0x000ea80000300800 */
[----:B------:R-:W2:Y:S04]  /*d2490*/  LDL.LU R82, [R1+0x9a70] ;  /* 0x009a700001527983 */ /* 0x000ea80000300800 */
        /* <DEDUP_REMOVED lines=31> */
[----:B------:R-:W2:Y:S01]  /*d2690*/  LDL.LU R98, [R1+0x9a30] ;  /* 0x009a300001627983 */ /* 0x000ea20000300800 */
[----:B------:R-:W-:Y:S03]  /*d26a0*/  HMMA.1688.F32.TF32 R136, R104, R84, R136 ;  /* 0x000000546888723c */ /* 0x000fe60000081088 */
[----:B------:R-:W2:Y:S04]  /*d26b0*/  LDL R84, [R1+0x330] ;  /* 0x0003300001547983 */ /* 0x000ea80000100800 */
[----:B------:R-:W2:Y:S01]  /*d26c0*/  LDL R85, [R1+0x334] ;  /* 0x0003340001557983 */ /* 0x000ea20000100800 */
[----:B------:R-:W-:Y:S01]  /*d26d0*/  HMMA.1688.F32.TF32 R120, R232, R246, R120 ;  /* 0x000000f6e878723c */ /* 0x000fe20000081078 */
[----:B------:R-:W-:-:S02]  /*d26e0*/  IMAD.MOV.U32 R246, RZ, RZ, R242 ;  /* 0x000000fffff67224 */ /* 0x000fc400078e00f2 */
[----:B------:R-:W-:-:S05]  /*d26f0*/  IMAD.MOV.U32 R247, RZ, RZ, R241 ;  /* 0x000000fffff77224 */ /* 0x000fca00078e00f1 */
[----:B------:R-:W-:Y:S01]  /*d2700*/  HMMA.1688.F32.TF32 R168, R104, R56, R168 ;  /* 0x0000003868a8723c */ /* 0x000fe200000810a8 */
[----:B------:R-:W-:Y:S02]  /*d2710*/  IMAD.MOV.U32 R56, RZ, RZ, R86 ;  /* 0x000000ffff387224 */ /* 0x000fe400078e0056 */
[----:B------:R-:W-:-:S05]  /*d2720*/  IMAD.MOV.U32 R57, RZ, RZ, R87 ;  /* 0x000000ffff397224 */ /* 0x000fca00078e0057 */
[----:B------:R-:W-:Y:S01]  /*d2730*/  HMMA.1688.F32.TF32 R136, R232, R86, R136 ;  /* 0x00000056e888723c */ /* 0x000fe20000081088 */
[----:B------:R-:W-:Y:S02]  /*d2740*/  IMAD.MOV.U32 R86, RZ, RZ, R18 ;  /* 0x000000ffff567224 */ /* 0x000fe400078e0012 */
[----:B------:R-:W2:Y:S01]  /*d2750*/  LDL.LU R18, [R1+0x9a2c] ;  /* 0x009a2c0001127983 */ /* 0x000ea20000300800 */
[----:B------:R-:W-:-:S03]  /*d2760*/  IMAD.MOV.U32 R87, RZ, RZ, R11 ;  /* 0x000000ffff577224 */ /* 0x000fc600078e000b */
[----:B------:R-:W2:Y:S01]  /*d2770*/  LDL.LU R11, [R1+0x9a28] ;  /* 0x009a2800010b7983 */ /* 0x000ea20000300800 */
[C---:B------:R-:W-:Y:S01]  /*d2780*/  HMMA.1688.F32.TF32 R228, R232.reuse, R246, R228 ;  /* 0x000000f6e8e4723c */ /* 0x040fe200000810e4 */
[----:B------:R-:W-:Y:S02]  /*d2790*/  MOV R246, R99 ;  /* 0x0000006300f67202 */ /* 0x000fe40000000f00 */
[----:B------:R-:W2:Y:S01]  /*d27a0*/  LDL R244, [R1+0x320] ;  /* 0x0003200001f47983 */ /* 0x000ea20000100800 */
[----:B------:R-:W-:Y:S02]  /*d27b0*/  IMAD.MOV.U32 R247, RZ, RZ, R10 ;  /* 0x000000fffff77224 */ /* 0x000fe400078e000a */
[----:B------:R-:W-:Y:S02]  /*d27c0*/  IMAD.MOV.U32 R242, RZ, RZ, R250 ;  /* 0x000000fffff27224 */ /* 0x000fe400078e00fa */
[----:B------:R-:W-:Y:S01]  /*d27d0*/  HMMA.1688.F32.TF32 R128, R232, R250, R128 ;  /* 0x000000fae880723c */ /* 0x000fe20000081080 */
[----:B------:R-:W-:-:S02]  /*d27e0*/  IMAD.MOV.U32 R241, RZ, RZ, R251 ;  /* 0x000000fffff17224 */ /* 0x000fc400078e00fb */
[----:B---3--:R-:W-:Y:S02]  /*d27f0*/  IMAD.MOV.U32 R251, RZ, RZ, R91 ;  /* 0x000000fffffb7224 */ /* 0x008fe400078e005b */
[----:B----4-:R-:W-:Y:S02]  /*d2800*/  IMAD.MOV.U32 R250, RZ, RZ, R90 ;  /* 0x000000fffffa7224 */ /* 0x010fe400078e005a */
[----:B--2---:R-:W-:Y:S02]  /*d2810*/  IMAD.MOV.U32 R245, RZ, RZ, R98 ;  /* 0x000000fffff57224 */ /* 0x004fe400078e0062 */
[----:B------:R-:W2:Y:S04]  /*d2820*/  LDL.LU R98, [R1+0x9a24] ;  /* 0x009a240001627983 */ /* 0x000ea80000300800 */
[----:B------:R-:W2:Y:S04]  /*d2830*/  LDL.LU R99, [R1+0x9a20] ;  /* 0x009a200001637983 */ /* 0x000ea80000300800 */
[----:B------:R-:W3:Y:S04]  /*d2840*/  LDL.LU R10, [R1+0x9a1c] ;  /* 0x009a1c00010a7983 */ /* 0x000ee80000300800 */
[----:B------:R-:W4:Y:S04]  /*d2850*/  LDL R248, [R1+0x310] ;  /* 0x0003100001f87983 */ /* 0x000f280000100800 */
[----:B------:R-:W4:Y:S04]  /*d2860*/  LDL R249, [R1+0x314] ;  /* 0x0003140001f97983 */ /* 0x000f280000100800 */
[----:B------:R-:W3:Y:S04]  /*d2870*/  LDL.LU R90, [R1+0x9a18] ;  /* 0x009a1800015a7983 */ /* 0x000ee80000300800 */
[----:B------:R-:W3:Y:S01]  /*d2880*/  LDL.LU R91, [R1+0x9a14] ;  /* 0x009a1400015b7983 */ /* 0x000ee20000300800 */
[----:B------:R-:W-:Y:S01]  /*d2890*/  HMMA.1688.F32.TF32 R148, R104, R96, R148 ;  /* 0x000000606894723c */ /* 0x000fe20000081094 */
[----:B------:R-:W-:-:S02]  /*d28a0*/  IMAD.MOV.U32 R96, RZ, RZ, R46 ;  /* 0x000000ffff607224 */ /* 0x000fc400078e002e */
[----:B------:R-:W-:Y:S01]  /*d28b0*/  IMAD.MOV.U32 R97, RZ, RZ, R47 ;  /* 0x000000ffff617224 */ /* 0x000fe200078e002f */
[----:B--2---:R1:W-:-:S15]  /*d28c0*/  STL.64 [R1+0x9670], R98 ;  /* 0x0096706201007387 */ /* 0x0043de0000100a00 */
[----:B------:R-:W-:Y:S01]  /*d28d0*/  NOP ;  /* 0x0000000000007918 */ /* 0x000fe20000000000 */
[C---:B------:R-:W-:Y:S01]  /*d28e0*/  HMMA.1688.F32.TF32 R148, R232.reuse, R98, R148 ;  /* 0x00000062e894723c */ /* 0x040fe20000081094 */
[----:B------:R2:W-:Y:S01]  /*d28f0*/  STL.64 [R1+0x9668], R96 ;  /* 0x0096686001007387 */ /* 0x0005e20000100a00 */
[----:B-1----:R-:W-:Y:S02]  /*d2900*/  IMAD.MOV.U32 R98, RZ, RZ, R82 ;  /* 0x000000ffff627224 */ /* 0x002fe400078e0052 */
[----:B------:R-:W-:Y:S01]  /*d2910*/  IMAD.MOV.U32 R99, RZ, RZ, R83 ;  /* 0x000000ffff637224 */ /* 0x000fe200078e0053 */
[----:B--2---:R-:W2:Y:S04]  /*d2920*/  LDL R96, [R1+0x300] ;  /* 0x0003000001607983 */ /* 0x004ea80000100800 */
[----:B------:R-:W2:Y:S01]  /*d2930*/  LDL R97, [R1+0x304] ;  /* 0x0003040001617983 */ /* 0x000ea20000100800 */
[----:B---3--:R-:W-:Y:S03]  /*d2940*/  HMMA.1688.F32.TF32 R152, R232, R90, R152 ;  /* 0x0000005ae898723c */ /* 0x008fe60000081098 */
[----:B------:R-:W3:Y:S04]  /*d2950*/  LDL.LU R82, [R1+0x9a10] ;  /* 0x009a100001527983 */ /* 0x000ee80000300800 */
[----:B------:R-:W3:Y:S04]  /*d2960*/  LDL.LU R83, [R1+0x9a0c] ;  /* 0x009a0c0001537983 */ /* 0x000ee80000300800 */
[----:B------:R1:W-:Y:S04]  /*d2970*/  STL.64 [R1+0x9680], R90 ;  /* 0x0096805a01007387 */ /* 0x0003e80000100a00 */
[----:B------:R4:W-:Y:S01]  /*d2980*/  STL.64 [R1+0x9678], R88 ;  /* 0x0096785801007387 */ /* 0x0009e20000100a00 */
[----:B-1----:R-:W-:-:S02]  /*d2990*/  IMAD.MOV.U32 R90, RZ, RZ, R74 ;  /* 0x000000ffff5a7224 */ /* 0x002fc400078e004a */
[----:B------:R-:W-:Y:S01]  /*d29a0*/  IMAD.MOV.U32 R91, RZ, RZ, R75 ;  /* 0x000000ffff5b7224 */ /* 0x000fe200078e004b */
[----:B----4-:R-:W4:Y:S04]  /*d29b0*/  LDL R88, [R1+0x2f0] ;  /* 0x0002f00001587983 */ /* 0x010f280000100800 */
[----:B------:R-:W4:Y:S04]  /*d29c0*/  LDL R89, [R1+0x2f4] ;  /* 0x0002f40001597983 */ /* 0x000f280000100800 */
[----:B------:R-:W2:Y:S04]  /*d29d0*/  LDL.LU R74, [R1+0x9a08] ;  /* 0x009a0800014a7983 */ /* 0x000ea80000300800 */
[----:B------:R-:W2:Y:S04]  /*d29e0*/  LDL.LU R75, [R1+0x9a04] ;  /* 0x009a0400014b7983 */ /* 0x000ea80000300800 */
[----:B---3--:R1:W-:Y:S01]  /*d29f0*/  STL.64 [R1+0x9690], R82 ;  /* 0x0096905201007387 */ /* 0x0083e20000100a00 */
[----:B------:R-:W-:Y:S03]  /*d2a00*/  HMMA.1688.F32.TF32 R156, R232, R82, R156 ;  /* 0x00000052e89c723c */ /* 0x000fe6000008109c */
[----:B------:R3:W-:Y:S01]  /*d2a10*/  STL.64 [R1+0x9688], R80 ;  /* 0x0096885001007387 */ /* 0x0007e20000100a00 */
[----:B-1----:R-:W-:Y:S01]  /*d2a20*/  MOV R82, R66 ;  /* 0x0000004200527202 */ /* 0x002fe20000000f00 */
[----:B------:R-:W-:-:S02]  /*d2a30*/  IMAD.MOV.U32 R83, RZ, RZ, R67 ;  /* 0x000000ffff537224 */ /* 0x000fc400078e0043 */
[----:B---3--:R-:W3:Y:S04]  /*d2a40*/  LDL R80, [R1+0x2e0] ;  /* 0x0002e00001507983 */ /* 0x008ee80000100800 */
[----:B------:R-:W3:Y:S04]  /*d2a50*/  LDL R81, [R1+0x2e4] ;  /* 0x0002e40001517983 */ /* 0x000ee80000100800 */
[----:B------:R-:W3:Y:S04]  /*d2a60*/  LDL.LU R66, [R1+0x9a00] ;  /* 0x009a000001427983 */ /* 0x000ee80000300800 */
[----:B------:R-:W3:Y:S04]  /*d2a70*/  LDL.LU R67, [R1+0x99fc] ;  /* 0x0099fc0001437983 */ /* 0x000ee80000300800 */
[----:B--2---:R1:W-:Y:S01]  /*d2a80*/  STL.64 [R1+0x96a0], R74 ;  /* 0x0096a04a01007387 */ /* 0x0043e20000100a00 */
[----:B------:R-:W-:Y:S03]  /*d2a90*/  HMMA.1688.F32.TF32 R160, R232, R74, R160 ;  /* 0x0000004ae8a0723c */ /* 0x000fe600000810a0 */
[----:B------:R2:W-:Y:S01]  /*d2aa0*/  STL.64 [R1+0x9698], R72 ;  /* 0x0096984801007387 */ /* 0x0005e20000100a00 */
[----:B-1----:R-:W-:-:S02]  /*d2ab0*/  IMAD.MOV.U32 R74, RZ, RZ, R58 ;  /* 0x000000ffff4a7224 */ /* 0x002fc400078e003a */
[----:B------:R-:W-:Y:S01]  /*d2ac0*/  IMAD.MOV.U32 R75, RZ, RZ, R59 ;  /* 0x000000ffff4b7224 */ /* 0x000fe200078e003b */
[----:B--2---:R-:W2:Y:S04]  /*d2ad0*/  LDL R72, [R1+0x2d0] ;  /* 0x0002d00001487983 */ /* 0x004ea80000100800 */
[----:B------:R-:W2:Y:S04]  /*d2ae0*/  LDL R73, [R1+0x2d4] ;  /* 0x0002d40001497983 */ /* 0x000ea80000100800 */
[----:B------:R-:W2:Y:S04]  /*d2af0*/  LDL.LU R58, [R1+0x99f8] ;  /* 0x0099f800013a7983 */ /* 0x000ea80000300800 */
[----:B------:R-:W2:Y:S04]  /*d2b00*/  LDL.LU R59, [R1+0x99f4] ;  /* 0x0099f400013b7983 */ /* 0x000ea80000300800 */
[----:B---3--:R1:W-:Y:S01]  /*d2b10*/  STL.64 [R1+0x96b0], R66 ;  /* 0x0096b04201007387 */ /* 0x0083e20000100a00 */
[----:B------:R-:W-:Y:S03]  /*d2b20*/  HMMA.1688.F32.TF32 R164, R232, R66, R164 ;  /* 0x00000042e8a4723c */ /* 0x000fe600000810a4 */
[----:B------:R3:W-:Y:S01]  /*d2b30*/  STL.64 [R1+0x96a8], R64 ;  /* 0x0096a84001007387 */ /* 0x0007e20000100a00 */
[----:B-1----:R-:W-:-:S02]  /*d2b40*/  IMAD.MOV.U32 R66, RZ, RZ, R50 ;  /* 0x000000ffff427224 */ /* 0x002fc400078e0032 */
[----:B------:R-:W-:Y:S01]  /*d2b50*/  IMAD.MOV.U32 R67, RZ, RZ, R51 ;  /* 0x000000ffff437224 */ /* 0x000fe200078e0033 */
        /* <DEDUP_REMOVED lines=12> */
[----:B------:R-:W2:Y:S01]  /*d2c20*/  LDL.LU R43, [R1+0x99e4] ;  /* 0x0099e400012b7983 */ /* 0x000ea20000300800 */
[----:B------:R-:W-:Y:S03]  /*d2c30*/  HMMA.1688.F32.TF32 R176, R104, R40, R176 ;  /* 0x0000002868b0723c */ /* 0x000fe600000810b0 */
[----:B---3--:R1:W-:Y:S05]  /*d2c40*/  STL.64 [R1+0x96d0], R50 ;  /* 0x0096d03201007387 */ /* 0x0083ea0000100a00 */
[----:B------:R-:W-:Y:S01]  /*d2c50*/  HMMA.1688.F32.TF32 R172, R232, R50, R172 ;  /* 0x00000032e8ac723c */ /* 0x000fe200000810ac */
[----:B------:R3:W-:Y:S01]  /*d2c60*/  STL.64 [R1+0x96c8], R48 ;  /* 0x0096c83001007387 */ /* 0x0007e20000100a00 */
[----:B-1----:R-:W-:Y:S01]  /*d2c70*/  MOV R50, R35 ;  /* 0x0000002300327202 */ /* 0x002fe20000000f00 */
[----:B------:R-:W-:-:S02]  /*d2c80*/  IMAD.MOV.U32 R51, RZ, RZ, R34 ;  /* 0x000000ffff337224 */ /* 0x000fc400078e0022 */
[----:B---3--:R-:W3:Y:S04]  /*d2c90*/  LDL R48, [R1+0x2a0] ;  /* 0x0002a00001307983 */ /* 0x008ee80000100800 */
[----:B------:R-:W3:Y:S04]  /*d2ca0*/  LDL R49, [R1+0x2a4] ;  /* 0x0002a40001317983 */ /* 0x000ee80000100800 */
[----:B------:R-:W3:Y:S04]  /*d2cb0*/  LDL.LU R35, [R1+0x99e0] ;  /* 0x0099e00001237983 */ /* 0x000ee80000300800 */
[----:B------:R-:W4:Y:S04]  /*d2cc0*/  LDL.LU R34, [R1+0x99dc] ;  /* 0x0099dc0001227983 */ /* 0x000f280000300800 */
        /* <DEDUP_REMOVED lines=8> */
[----:B------:R-:W4:Y:S01]  /*d2d50*/  LDL.LU R27, [R1+0x99d4] ;  /* 0x0099d400011b7983 */ /* 0x000f220000300800 */
[----:B------:R-:W-:Y:S03]  /*d2d60*/  HMMA.1688.F32.TF32 R112, R232, R46, R112 ;  /* 0x0000002ee870723c */ /* 0x000fe60000081070 */
[----:B------:R-:W4:Y:S04]  /*d2d70*/  LDL R44, [R1+0x240] ;  /* 0x00024000012c7983 */ /* 0x000f280000100800 */
[----:B------:R-:W4:Y:S01]  /*d2d80*/  LDL R45, [R1+0x244] ;  /* 0x00024400012d7983 */ /* 0x000f220000100800 */
[----:B---3--:R-:W-:-:S03]  /*d2d90*/  IMAD.MOV.U32 R46, RZ, RZ, R35 ;  /* 0x000000ffff2e7224 */ /* 0x008fc600078e0023 */
[----:B------:R-:W3:Y:S04]  /*d2da0*/  LDL.LU R35, [R1+0x99d0] ;  /* 0x0099d00001237983 */ /* 0x000ee80000300800 */
[----:B------:R-:W3:Y:S01]  /*d2db0*/  LDL R47, [R1+0x24c] ;  /* 0x00024c00012f7983 */ /* 0x000ee20000100800 */
[----:B--2---:R-:W-:-:S03]  /*d2dc0*/  IMAD.MOV.U32 R52, RZ, RZ, R26 ;  /* 0x000000ffff347224 */ /* 0x004fc600078e001a */
[----:B------:R-:W2:Y:S01]  /*d2dd0*/  LDL.LU R26, [R1+0x99cc] ;  /* 0x0099cc00011a7983 */ /* 0x000ea20000300800 */
[----:B----4-:R-:W-:-:S03]  /*d2de0*/  IMAD.MOV.U32 R53, RZ, RZ, R27 ;  /* 0x000000ffff357224 */ /* 0x010fc600078e001b */
[----:B------:R-:W4:Y:S01]  /*d2df0*/  LDL.LU R27, [R1+0x99c8] ;  /* 0x0099c800011b7983 */ /* 0x000f220000300800 */
[----:B------:R-:W-:Y:S01]  /*d2e00*/  HMMA.1688.F32.TF32 R108, R232, R54, R108 ;  /* 0x00000036e86c723c */ /* 0x000fe2000008106c */
[----:B------:R-:W-:Y:S02]  /*d2e10*/  IMAD.MOV.U32 R252, RZ, RZ, R54 ;  /* 0x000000fffffc7224 */ /* 0x000fe400078e0036 */
[----:B------:R-:W-:Y:S01]  /*d2e20*/  IMAD.MOV.U32 R243, RZ, RZ, R55 ;  /* 0x000000fffff37224 */ /* 0x000fe200078e0037 */
[----:B------:R-:W4:Y:S01]  /*d2e30*/  LDL R54, [R1+0x238] ;  /* 0x0002380001367983 */ /* 0x000f220000100800 */
[----:B------:R-:W-:-:S03]  /*d2e40*/  IMAD.MOV.U32 R55, RZ, RZ, R34 ;  /* 0x000000ffff377224 */ /* 0x000fc600078e0022 */
[----:B------:R-:W4:Y:S01]  /*d2e50*/  LDL.LU R34, [R1+0x99c4] ;  /* 0x0099c40001227983 */ /* 0x000f220000300800 */
[----:B---3--:R-:W-:-:S03]  /*d2e60*/  MOV R204, R35 ;  /* 0x0000002300cc7202 */ /* 0x008fc60000000f00 */
[----:B------:R-:W3:Y:S04]  /*d2e70*/  LDL.LU R35, [R1+0x99c0] ;  /* 0x0099c00001237983 */ /* 0x000ee80000300800 */
[----:B------:R-:W3:Y:S01]  /*d2e80*/  LDL R205, [R1+0x204] ;  /* 0x0002040001cd7983 */ /* 0x000ee20000100800 */
[----:B--2---:R-:W-:-:S03]  /*d2e90*/  IMAD.MOV.U32 R124, RZ, RZ, R26 ;  /* 0x000000ffff7c7224 */ /* 0x004fc600078e001a */
[----:B------:R-:W2:Y:S01]  /*d2ea0*/  LDL.LU R26, [R1+0x99bc] ;  /* 0x0099bc00011a7983 */ /* 0x000ea20000300800 */
[----:B----4-:R-:W-:-:S03]  /*d2eb0*/  IMAD.MOV.U32 R125, RZ, RZ, R27 ;  /* 0x000000ffff7d7224 */ /* 0x010fc600078e001b */
[----:B------:R-:W2:Y:S01]  /*d2ec0*/  LDL.LU R27, [R1+0x99b8] ;  /* 0x0099b800011b7983 */ /* 0x000ea20000300800 */
[C---:B------:R-:W-:Y:S03]  /*d2ed0*/  HMMA.1688.F32.TF32 R180, R104.reuse, R32, R180 ;  /* 0x0000002068b4723c */ /* 0x040fe600000810b4 */
[----:B------:R-:W4:Y:S04]  /*d2ee0*/  LDL R192, [R1+0x1e0] ;  /* 0x0001e00001c07983 */ /* 0x000f280000100800 */
[----:B------:R-:W4:Y:S01]  /*d2ef0*/  LDL R193, [R1+0x1e4] ;  /* 0x0001e40001c17983 */ /* 0x000f220000100800 */
[----:B------:R-:W-:Y:S03]  /*d2f00*/  HMMA.1688.F32.TF32 R184, R104, R24, R184 ;  /* 0x0000001868b8723c */ /* 0x000fe600000810b8 */
[----:B---3--:R1:W-:Y:S09]  /*d2f10*/  STL.64 [R1+0x96f0], R34 ;  /* 0x0096f02201007387 */ /* 0x0083f20000100a00 */
[----:B------:R-:W-:Y:S01]  /*d2f20*/  HMMA.1688.F32.TF32 R180, R232, R34, R180 ;  /* 0x00000022e8b4723c */ /* 0x000fe200000810b4 */
        /* <DEDUP_REMOVED lines=16> */
[C---:B------:R-:W-:Y:S08]  /*d3030*/  HMMA.1688.F32.TF32 R188, R104.reuse, R16, R188 ;  /* 0x0000001068bc723c */ /* 0x040ff000000810bc */
[----:B------:R-:W-:Y:S01]  /*d3040*/  HMMA.1688.F32.TF32 R236, R104, R8, R236 ;  /* 0x0000000868ec723c */ /* 0x000fe200000810ec */
[----:B------:R-:W-:Y:S04]  /*d3050*/  LDS R104, [R3+UR6+0x90080] ;  /* 0x0900800603687984 */ /* 0x000fe80008000800 */
[----:B------:R-:W-:Y:S04]  /*d3060*/  LDS R106, [R3+UR6+0x91080] ;  /* 0x09108006036a7984 */ /* 0x000fe80008000800 */
[----:B------:R-:W-:Y:S04]  /*d3070*/  LDS R105, [R240+UR6+0x90080] ;  /* 0x09008006f0697984 */ /* 0x000fe80008000800 */
[----:B------:R-:W4:Y:S01]  /*d3080*/  LDS R107, [R240+UR6+0x91080] ;  /* 0x09108006f06b7984 */ /* 0x000f220008000800 */
[----:B------:R-:W-:Y:S01]  /*d3090*/  HMMA.1688.F32.TF32 R216, R232, R194, R216 ;  /* 0x000000c2e8d8723c */ /* 0x000fe200000810d8 */
[----:B------:R-:W-:Y:S01]  /*d30a0*/  IMAD.MOV.U32 R2, RZ, RZ, R194 ;  /* 0x000000ffff027224 */ /* 0x000fe200078e00c2 */
[----:B------:R-:W-:-:S06]  /*d30b0*/  MOV R0, R195 ;  /* 0x000000c300007202 */ /* 0x000fcc0000000f00 */
[----:B----4-:R-:W-:Y:S01]  /*d30c0*/  HMMA.1688.F32.TF32 R120, R104, R192, R120 ;  /* 0x000000c06878723c */ /* 0x010fe20000081078 */
[----:B---3--:R1:W-:Y:S07]  /*d30d0*/  STL.64 [R1+0x9710], R18 ;  /* 0x0097101201007387 */ /* 0x0083ee0000100a00 */
[C---:B------:R-:W-:Y:S01]  /*d30e0*/  HMMA.1688.F32.TF32 R188, R232.reuse, R18, R188 ;  /* 0x00000012e8bc723c */ /* 0x040fe200000810bc */
[----:B------:R3:W-:Y:S04]  /*d30f0*/  STL.64 [R1+0x9708], R16 ;  /* 0x0097081001007387 */ /* 0x0007e80000100a00 */
[----:B-1----:R-:W4:Y:S04]  /*d3100*/  LDL R18, [R1+0x268] ;  /* 0x0002680001127983 */ /* 0x002f280000100800 */
[----:B---3--:R-:W3:Y:S04]  /*d3110*/  LDL R16, [R1+0x260] ;  /* 0x0002600001107983 */ /* 0x008ee80000100800 */
[----:B------:R-:W3:Y:S04]  /*d3120*/  LDL R17, [R1+0x264] ;  /* 0x0002640001117983 */ /* 0x000ee80000100800 */
[----:B------:R-:W4:Y:S01]  /*d3130*/  LDL R19, [R1+0x26c] ;  /* 0x00026c0001137983 */ /* 0x000f220000100800 */
[----:B--2---:R-:W-:Y:S03]  /*d3140*/  HMMA.1688.F32.TF32 R236, R232, R10, R236 ;  /* 0x0000000ae8ec723c */ /* 0x004fe600000810ec */
[----:B------:R-:W2:Y:S04]  /*d3150*/  LDL R232, [R1+0x220] ;  /* 0x0002200001e87983 */ /* 0x000ea80000100800 */
[----:B------:R-:W2:Y:S04]  /*d3160*/  LDL R233, [R1+0x224] ;  /* 0x0002240001e97983 */ /* 0x000ea80000100800 */
[----:B------:R1:W-:Y:S04]  /*d3170*/  STL.64 [R1+0x9720], R10 ;  /* 0x0097200a01007387 */ /* 0x0003e80000100a00 */
[----:B------:R1:W-:Y:S04]  /*d3180*/  STL.64 [R1+0x9718], R8 ;  /* 0x0097180801007387 */ /* 0x0003e80000100a00 */
[----:B------:R-:W-:Y:S04]  /*d3190*/  LDS R234, [R3+UR6+0x93080] ;  /* 0x0930800603ea7984 */ /* 0x000fe80008000800 */
[----:B-1----:R-:W2:Y:S04]  /*d31a0*/  LDL R10, [R1+0x258] ;  /* 0x00025800010a7983 */ /* 0x002ea80000100800 */
[----:B------:R-:W2:Y:S04]  /*d31b0*/  LDL R8, [R1+0x250] ;  /* 0x0002500001087983 */ /* 0x000ea80000100800 */
[----:B------:R-:W2:Y:S04]  /*d31c0*/  LDL R9, [R1+0x254] ;  /* 0x0002540001097983 */ /* 0x000ea80000100800 */
[----:B------:R-:W2:Y:S04]  /*d31d0*/  LDL R11, [R1+0x25c] ;  /* 0x00025c00010b7983 */ /* 0x000ea80000100800 */
[----:B------:R-:W2:Y:S04]  /*d31e0*/  LDL.LU.64 R194, [R1+0x99a0] ;  /* 0x0099a00001c27983 */ /* 0x000ea80000300a00 */
[----:B------:R-:W2:Y:S04]  /*d31f0*/  LDL.LU.64 R192, [R1+0x9998] ;  /* 0x0099980001c07983 */ /* 0x000ea80000300a00 */
[----:B------:R-:W3:Y:S04]  /*d3200*/  LDL.LU.64 R126, [R1+0x9990] ;  /* 0x00999000017e7983 */ /* 0x000ee80000300a00 */
[----:B------:R-:W-:Y:S01]  /*d3210*/  LDS R235, [R240+UR6+0x93080] ;  /* 0x09308006f0eb7984 */ /* 0x000fe20008000800 */
[----:B--2---:R-:W-:Y:S03]  /*d3220*/  HMMA.1688.F32.TF32 R192, R104, R124, R192 ;  /* 0x0000007c68c0723c */ /* 0x004fe600000810c0 */
[----:B------:R-:W3:-:S15]  /*d3230*/  LDL.LU.64 R124, [R1+0x9988] ;  /* 0x00998800017c7983 */ /* 0x000ede0000300a00 */
[----:B------:R-:W-:Y:S01]  /*d3240*/  NOP ;  /* 0x0000000000007918 */ /* 0x000fe20000000000 */
[----:B------:R-:W-:Y:S04]  /*d3250*/  STL.64 [R1+0x9970], R194 ;  /* 0x009970c201007387 */ /* 0x000fe80000100a00 */
[----:B------:R1:W-:Y:S04]  /*d3260*/  STL.64 [R1+0x9968], R192 ;  /* 0x009968c001007387 */ /* 0x0003e80000100a00 */
[----:B-1----:R-:W2:Y:S04]  /*d3270*/  LDL R192, [R1+0x210] ;  /* 0x0002100001c07983 */ /* 0x002ea80000100800 */
[----:B------:R-:W2:Y:S04]  /*d3280*/  LDL R193, [R1+0x214] ;  /* 0x0002140001c17983 */ /* 0x000ea80000100800 */
[----:B------:R-:W2:Y:S01]  /*d3290*/  LDL.LU.64 R206, [R1+0x9980] ;  /* 0x0099800001ce7983 */ /* 0x000ea20000300a00 */
[C---:B---3--:R-:W-:Y:S03]  /*d32a0*/  HMMA.1688.F32.TF32 R124, R104.reuse, R204, R124 ;  /* 0x000000cc687c723c */ /* 0x048fe6000008107c */
[----:B------:R-:W2:Y:S05]  /*d32b0*/  LDL.LU.64 R204, [R1+0x9978] ;  /* 0x0099780001cc7983 */ /* 0x000eaa0000300a00 */
[C---:B------:R-:W-:Y:S01]  /*d32c0*/  HMMA.1688.F32.TF32 R128, R104.reuse, R232, R128 ;  /* 0x000000e86880723c */ /* 0x040fe20000081080 */
[----:B------:R-:W-:Y:S04]  /*d32d0*/  LDS R232, [R3+UR6+0x92080] ;  /* 0x0920800603e87984 */ /* 0x000fe80008000800 */
[----:B------:R-:W1:Y:S06]  /*d32e0*/  LDS R233, [R240+UR6+0x92080] ;  /* 0x09208006f0e97984 */ /* 0x000e6c0008000800 */
[----:B------:R-:W-:Y:S04]  /*d32f0*/  STL.64 [R1+0x9960], R126 ;  /* 0x0099607e01007387 */ /* 0x000fe80000100a00 */
[----:B------:R-:W-:Y:S01]  /*d3300*/  STL.64 [R1+0x9958], R124 ;  /* 0x0099587c01007387 */ /* 0x000fe20000100a00 */
[----:B--2---:R-:W-:-:S15]  /*d3310*/  HMMA.1688.F32.TF32 R204, R104, R192, R204 ;  /* 0x000000c068cc723c */ /* 0x004fde00000810cc */
        /* <DEDUP_REMOVED lines=8> */
[----:B--2---:R-:W2:Y:S04]  /*d33a0*/  LDL R54, [R1+0x228] ;  /* 0x0002280001367983 */ /* 0x004ea80000100800 */
[----:B------:R-:W2:Y:S04]  /*d33b0*/  LDL R55, [R1+0x22c] ;  /* 0x00022c0001377983 */ /* 0x000ea80000100800 */
[----:B------:R-:W3:Y:S04]  /*d33c0*/  LDL R130, [R1+0x218] ;  /* 0x0002180001827983 */ /* 0x000ee80000100800 */
[----:B------:R-:W3:Y:S04]  /*d33d0*/  LDL R131, [R1+0x21c] ;  /* 0x00021c0001837983 */ /* 0x000ee80000100800 */
[----:B------:R-:W2:Y:S04]  /*d33e0*/  LDL R206, [R1+0x208] ;  /* 0x0002080001ce7983 */ /* 0x000ea80000100800 */
[----:B------:R-:W2:Y:S04]  /*d33f0*/  LDL R207, [R1+0x20c] ;  /* 0x00020c0001cf7983 */ /* 0x000ea80000100800 */
[----:B------:R-:W2:Y:S04]  /*d3400*/  LDL R126, [R1+0x1f8] ;  /* 0x0001f800017e7983 */ /* 0x000ea80000100800 */
[----:B------:R-:W2:Y:S01]  /*d3410*/  LDL R127, [R1+0x1fc] ;  /* 0x0001fc00017f7983 */ /* 0x000ea20000100800 */
[C---:B-1----:R-:W-:Y:S03]  /*d3420*/  HMMA.1688.F32.TF32 R120, R232.reuse, R194, R120 ;  /* 0x000000c2e878723c */ /* 0x042fe60000081078 */
[----:B------:R-:W2:Y:S04]  /*d3430*/  LDL.LU.64 R194, [R1+0x9970] ;  /* 0x0099700001c27983 */ /* 0x000ea80000300a00 */
[----:B------:R-:W2:Y:S02]  /*d3440*/  LDL.LU.64 R192, [R1+0x9968] ;  /* 0x0099680001c07983 */ /* 0x000ea40000300a00 */
[C---:B--2---:R-:W-:Y:S02]  /*d3450*/  HMMA.1688.F32.TF32 R192, R232.reuse, R126, R192 ;  /* 0x0000007ee8c0723c */ /* 0x044fe400000810c0 */
[----:B------:R-:W2:Y:S04]  /*d3460*/  LDL.LU.64 R126, [R1+0x9960] ;  /* 0x00996000017e7983 */ /* 0x000ea80000300a00 */
[----:B------:R-:W2:Y:S02]  /*d3470*/  LDL.LU.64 R124, [R1+0x9958] ;  /* 0x00995800017c7983 */ /* 0x000ea40000300a00 */
[C---:B--2---:R-:W-:Y:S02]  /*d3480*/  HMMA.1688.F32.TF32 R124, R232.reuse, R206, R124 ;  /* 0x000000cee87c723c */ /* 0x044fe4000008107c */
[----:B------:R-:W3:Y:S04]  /*d3490*/  LDL.LU.64 R206, [R1+0x9950] ;  /* 0x0099500001ce7983 */ /* 0x000ee80000300a00 */
[----:B------:R-:W3:Y:S02]  /*d34a0*/  LDL.LU.64 R204, [R1+0x9948] ;  /* 0x0099480001cc7983 */ /* 0x000ee40000300a00 */
[----:B---3--:R-:W-:Y:S02]  /*d34b0*/  HMMA.1688.F32.TF32 R204, R232, R130, R204 ;  /* 0x00000082e8cc723c */ /* 0x008fe400000810cc */
[----:B------:R-:W2:Y:S04]  /*d34c0*/  LDL.LU.64 R130, [R1+0x9940] ;  /* 0x0099400001827983 */ /* 0x000ea80000300a00 */
[----:B------:R-:W2:Y:S02]  /*d34d0*/  LDL.LU.64 R128, [R1+0x9938] ;  /* 0x0099380001807983 */ /* 0x000ea40000300a00 */
[C---:B------:R-:W-:Y:S08]  /*d34e0*/  HMMA.1688.F32.TF32 R216, R104.reuse, R52, R216 ;  /* 0x0000003468d8723c */ /* 0x040ff000000810d8 */
[----:B------:R-:W-:Y:S08]  /*d34f0*/  HMMA.1688.F32.TF32 R228, R104, R44, R228 ;  /* 0x0000002c68e4723c */ /* 0x000ff000000810e4 */
[C---:B--2---:R-:W-:Y:S01]  /*d3500*/  HMMA.1688.F32.TF32 R128, R232.reuse, R54, R128 ;  /* 0x00000036e880723c */ /* 0x044fe20000081080 */
[----:B------:R-:W2:Y:S11]  /*d3510*/  LDL.LU.64 R54, [R1+0x9930] ;  /* 0x0099300001367983 */ /* 0x000eb60000300a00 */
[----:B------:R-:W-:Y:S08]  /*d3520*/  HMMA.1688.F32.TF32 R228, R232, R46, R228 ;  /* 0x0000002ee8e4723c */ /* 0x000ff000000810e4 */
[----:B------:R-:W-:Y:S08]  /*d3530*/  HMMA.1688.F32.TF32 R140, R104, R96, R140 ;  /* 0x00000060688c723c */ /* 0x000ff0000008108c */
[----:B--2---:R-:W-:Y:S01]  /*d3540*/  HMMA.1688.F32.TF32 R216, R232, R54, R216 ;  /* 0x00000036e8d8723c */ /* 0x004fe200000810d8 */
[----:B------:R-:W2:Y:S04]  /*d3550*/  LDL.LU.64 R54, [R1+0x9928] ;  /* 0x0099280001367983 */ /* 0x000ea80000300a00 */
[----:B------:R-:W3:Y:S04]  /*d3560*/  LDL.LU.64 R52, [R1+0x9920] ;  /* 0x0099200001347983 */ /* 0x000ee80000300a00 */
[----:B------:R-:W2:Y:S04]  /*d3570*/  LDL.LU.64 R46, [R1+0x9918] ;  /* 0x00991800012e7983 */ /* 0x000ea80000300a00 */
[----:B------:R-:W2:Y:S01]  /*d3580*/  LDL.LU.64 R44, [R1+0x9910] ;  /* 0x00991000012c7983 */ /* 0x000ea20000300a00 */
[----:B------:R-:W-:Y:S03]  /*d3590*/  HMMA.1688.F32.TF32 R144, R104, R248, R144 ;  /* 0x000000f86890723c */ /* 0x000fe60000081090 */
[----:B------:R-:W3:Y:S04]  /*d35a0*/  LDL R248, [R1+0x130] ;  /* 0x0001300001f87983 */ /* 0x000ee80000100800 */
[----:B------:R-:W3:Y:S01]  /*d35b0*/  LDL R249, [R1+0x134] ;  /* 0x0001340001f97983 */ /* 0x000ee20000100800 */
[C---:B------:R-:W-:Y:S03]  /*d35c0*/  HMMA.1688.F32.TF32 R140, R232.reuse, R98, R140 ;  /* 0x00000062e88c723c */ /* 0x040fe6000008108c */
[----:B------:R-:W3:Y:S04]  /*d35d0*/  LDL R96, [R1+0x140] ;  /* 0x0001400001607983 */ /* 0x000ee80000100800 */
[----:B------:R-:W3:Y:S05]  /*d35e0*/  LDL R97, [R1+0x144] ;  /* 0x0001440001617983 */ /* 0x000eea0000100800 */
[----:B------:R-:W-:Y:S01]  /*d35f0*/  HMMA.1688.F32.TF32 R144, R232, R250, R144 ;  /* 0x000000fae890723c */ /* 0x000fe20000081090 */
[----:B------:R-:W3:Y:S04]  /*d3600*/  LDL R250, [R1+0x138] ;  /* 0x0001380001fa7983 */ /* 0x000ee80000100800 */
[----:B------:R-:W3:Y:S03]  /*d3610*/  LDL R251, [R1+0x13c] ;  /* 0x00013c0001fb7983 */ /* 0x000ee60000100800 */
[C---:B------:R-:W-:Y:S08]  /*d3620*/  HMMA.1688.F32.TF32 R156, R104.reuse, R92, R156 ;  /* 0x0000005c689c723c */ /* 0x040ff0000008109c */
[C---:B------:R-:W-:Y:S08]  /*d3630*/  HMMA.1688.F32.TF32 R152, R104.reuse, R84, R152 ;  /* 0x000000546898723c */ /* 0x040ff00000081098 */
[C---:B------:R-:W-:Y:S01]  /*d3640*/  HMMA.1688.F32.TF32 R160, R104.reuse, R100, R160 ;  /* 0x0000006468a0723c */ /* 0x040fe200000810a0 */
[----:B--2---:R-:W-:Y:S01]  /*d3650*/  IMAD.MOV.U32 R98, RZ, RZ, R45 ;  /* 0x000000ffff627224 */ /* 0x004fe200078e002d */
[----:B------:R-:W-:Y:S01]  /*d3660*/  MOV R99, R44 ;  /* 0x0000002c00637202 */ /* 0x000fe20000000f00 */
[----:B------:R-:W2:Y:S04]  /*d3670*/  LDL.LU R45, [R1+0x990c] ;  /* 0x00990c00012d7983 */ /* 0x000ea80000300800 */
[----:B------:R-:W2:Y:S04]  /*d3680*/  LDL.LU R44, [R1+0x9908] ;  /* 0x00990800012c7983 */ /* 0x000ea80000300800 */
[----:B------:R-:W2:Y:S04]  /*d3690*/  LDL R92, [R1+0x3f0] ;  /* 0x0003f000015c7983 */ /* 0x000ea80000100800 */
[----:B------:R-:W2:Y:S04]  /*d36a0*/  LDL R93, [R1+0x3f4] ;  /* 0x0003f400015d7983 */ /* 0x000ea80000100800 */
[----:B------:R-:W2:Y:S04]  /*d36b0*/  LDL R84, [R1+0x3e0] ;  /* 0x0003e00001547983 */ /* 0x000ea80000100800 */
[----:B------:R-:W2:Y:S04]  /*d36c0*/  LDL R85, [R1+0x3e4] ;  /* 0x0003e40001557983 */ /* 0x000ea80000100800 */
[----:B------:R-:W2:Y:S04]  /*d36d0*/  LDL R100, [R1+0x400] ;  /* 0x0004000001647983 */ /* 0x000ea80000100800 */
[----:B------:R-:W2:Y:S01]  /*d36e0*/  LDL R101, [R1+0x404] ;  /* 0x0004040001657983 */ /* 0x000ea20000100800 */
[C---:B------:R-:W-:Y:S03]  /*d36f0*/  HMMA.1688.F32.TF32 R108, R104.reuse, R8, R108 ;  /* 0x00000008686c723c */ /* 0x040fe6000008106c */
        /* <DEDUP_REMOVED lines=44> */
[----:B------:R-:W1:Y:S01]  /*d39c0*/  LDS R107, [R240+UR6+0x95080] ;  /* 0x09508006f06b7984 */ /* 0x000e620008000800 */
[C---:B------:R-:W-:Y:S03]  /*d39d0*/  HMMA.1688.F32.TF32 R108, R232.reuse, R10, R108 ;  /* 0x0000000ae86c723c */ /* 0x040fe6000008106c */
[----:B------:R-:W2:Y:S04]  /*d39e0*/  LDL R10, [R1+0x438] ;  /* 0x00043800010a7983 */ /* 0x000ea80000100800 */
[----:B------:R-:W2:Y:S01]  /*d39f0*/  LDL R11, [R1+0x43c] ;  /* 0x00043c00010b7983 */ /* 0x000ea20000100800 */
[C---:B----4-:R-:W-:Y:S03]  /*d3a00*/  HMMA.1688.F32.TF32 R112, R232.reuse, R18, R112 ;  /* 0x00000012e870723c */ /* 0x050fe60000081070 */
        /* <DEDUP_REMOVED lines=23> */
[C---:B------:R-:W-:Y:S08]  /*d3b80*/  HMMA.1688.F32.TF32 R132, R232.reuse, R82, R132 ;  /* 0x00000052e884723c */ /* 0x040ff00000081084 */
[C---:B------:R-:W-:Y:S01]  /*d3b90*/  HMMA.1688.F32.TF32 R136, R232.reuse, R90, R136 ;  /* 0x0000005ae888723c */ /* 0x040fe20000081088 */
[----:B------:R-:W4:Y:S04]  /*d3ba0*/  LDL R90, [R1+0x158] ;  /* 0x00015800015a7983 */ /* 0x000f280000100800 */
[----:B------:R-:W4:Y:S03]  /*d3bb0*/  LDL R91, [R1+0x15c] ;  /* 0x00015c00015b7983 */ /* 0x000f260000100800 */
[----:B------:R-:W-:Y:S01]  /*d3bc0*/  HMMA.1688.F32.TF32 R148, R232, R246, R148 ;  /* 0x000000f6e894723c */ /* 0x000fe20000081094 */
[----:B---3--:R-:W-:-:S02]  /*d3bd0*/  IMAD.MOV.U32 R246, RZ, RZ, R52 ;  /* 0x000000fffff67224 */ /* 0x008fc400078e0034 */
[----:B------:R-:W-:-:S05]  /*d3be0*/  IMAD.MOV.U32 R247, RZ, RZ, R53 ;  /* 0x000000fffff77224 */ /* 0x000fca00078e0035 */
[C---:B------:R-:W-:Y:S01]  /*d3bf0*/  HMMA.1688.F32.TF32 R164, R232.reuse, R38, R164 ;  /* 0x00000026e8a4723c */ /* 0x040fe200000810a4 */
[----:B--2---:R-:W-:Y:S02]  /*d3c00*/  IMAD.MOV.U32 R83, RZ, RZ, R45 ;  /* 0x000000ffff537224 */ /* 0x004fe400078e002d */
[----:B------:R-:W-:Y:S02]  /*d3c10*/  IMAD.MOV.U32 R82, RZ, RZ, R44 ;  /* 0x000000ffff527224 */ /* 0x000fe400078e002c */
[----:B------:R-:W2:Y:S04]  /*d3c20*/  LDL.LU R44, [R1+0x9904] ;  /* 0x00990400012c7983 */ /* 0x000ea80000300800 */
[----:B------:R-:W2:Y:S04]  /*d3c30*/  LDL.LU R45, [R1+0x9900] ;  /* 0x00990000012d7983 */ /* 0x000ea80000300800 */
[----:B------:R-:W3:Y:S04]  /*d3c40*/  LDL R244, [R1+0x120] ;  /* 0x0001200001f47983 */ /* 0x000ee80000100800 */
[----:B------:R-:W3:Y:S01]  /*d3c50*/  LDL R245, [R1+0x124] ;  /* 0x0001240001f57983 */ /* 0x000ee20000100800 */
[----:B------:R-:W-:Y:S03]  /*d3c60*/  HMMA.1688.F32.TF32 R168, R232, R30, R168 ;  /* 0x0000001ee8a8723c */ /* 0x000fe600000810a8 */
[----:B------:R-:W2:Y:S04]  /*d3c70*/  LDL.LU R52, [R1+0x98fc] ;  /* 0x0098fc0001347983 */ /* 0x000ea80000300800 */
[----:B------:R-:W2:Y:S01]  /*d3c80*/  LDL.LU R53, [R1+0x98f8] ;  /* 0x0098f80001357983 */ /* 0x000ea20000300800 */
[----:B-1----:R-:W-:Y:S03]  /*d3c90*/  HMMA.1688.F32.TF32 R192, R104, R92, R192 ;  /* 0x0000005c68c0723c */ /* 0x002fe600000810c0 */
[----:B------:R-:W2:Y:S04]  /*d3ca0*/  LDL.LU.64 R38, [R1+0x98f0] ;  /* 0x0098f00001267983 */ /* 0x000ea80000300a00 */
[----:B------:R-:W2:Y:S01]  /*d3cb0*/  LDL.LU.64 R36, [R1+0x98e8] ;  /* 0x0098e80001247983 */ /* 0x000ea20000300a00 */
[C---:B------:R-:W-:Y:S03]  /*d3cc0*/  HMMA.1688.F32.TF32 R172, R232.reuse, R14, R172 ;  /* 0x0000000ee8ac723c */ /* 0x040fe600000810ac */
        /* <DEDUP_REMOVED lines=20> */
[C---:B------:R-:W-:Y:S08]  /*d3e10*/  HMMA.1688.F32.TF32 R156, R232.reuse, R94, R156 ;  /* 0x0000005ee89c723c */ /* 0x040ff0000008109c */
[----:B------:R-:W-:Y:S01]  /*d3e20*/  HMMA.1688.F32.TF32 R160, R232, R102, R160 ;  /* 0x00000066e8a0723c */ /* 0x000fe200000810a0 */
[----:B------:R-:W2:Y:S04]  /*d3e30*/  LDL R232, [R1+0x420] ;  /* 0x0004200001e87983 */ /* 0x000ea80000100800 */
[----:B------:R-:W2:Y:S03]  /*d3e40*/  LDL R233, [R1+0x424] ;  /* 0x0004240001e97983 */ /* 0x000ea60000100800 */
[C---:B------:R-:W-:Y:S01]  /*d3e50*/  HMMA.1688.F32.TF32 R120, R104.reuse, R84, R120 ;  /* 0x000000546878723c */ /* 0x040fe20000081078 */
[----:B------:R-:W3:Y:S04]  /*d3e60*/  LDL.LU.64 R86, [R1+0x9870] ;  /* 0x0098700001567983 */ /* 0x000ee80000300a00 */
[----:B------:R-:W3:Y:S04]  /*d3e70*/  LDL.LU.64 R84, [R1+0x9868] ;  /* 0x0098680001547983 */ /* 0x000ee80000300a00 */
[----:B------:R-:W3:Y:S04]  /*d3e80*/  LDL.LU.64 R94, [R1+0x9860] ;  /* 0x00986000015e7983 */ /* 0x000ee80000300a00 */
[----:B------:R-:W3:Y:S04]  /*d3e90*/  LDL.LU.64 R92, [R1+0x9858] ;  /* 0x00985800015c7983 */ /* 0x000ee80000300a00 */
[----:B------:R-:W-:Y:S04]  /*d3ea0*/  STL.64 [R1+0x9828], R194 ;  /* 0x009828c201007387 */ /* 0x000fe80000100a00 */
[----:B------:R1:W-:Y:S01]  /*d3eb0*/  STL.64 [R1+0x9820], R192 ;  /* 0x009820c001007387 */ /* 0x0003e20000100a00 */
[C---:B------:R-:W-:Y:S03]  /*d3ec0*/  HMMA.1688.F32.TF32 R124, R104.reuse, R100, R124 ;  /* 0x00000064687c723c */ /* 0x040fe6000008107c */
[----:B------:R-:W-:Y:S04]  /*d3ed0*/  LDS R234, [R3+UR6+0x97080] ;  /* 0x0970800603ea7984 */ /* 0x000fe80008000800 */
[----:B------:R-:W-:Y:S04]  /*d3ee0*/  LDS R235, [R240+UR6+0x97080] ;  /* 0x09708006f0eb7984 */ /* 0x000fe80008000800 */
[----:B-1----:R-:W3:Y:S04]  /*d3ef0*/  LDL R192, [R1+0x410] ;  /* 0x0004100001c07983 */ /* 0x002ee80000100800 */
[----:B------:R-:W3:Y:S04]  /*d3f00*/  LDL R193, [R1+0x414] ;  /* 0x0004140001c17983 */ /* 0x000ee80000100800 */
[----:B------:R-:W4:Y:S04]  /*d3f10*/  LDL.LU.64 R102, [R1+0x9850] ;  /* 0x0098500001667983 */ /* 0x000f280000300a00 */
[----:B------:R-:W4:Y:S04]  /*d3f20*/  LDL.LU.64 R100, [R1+0x9848] ;  /* 0x0098480001647983 */ /* 0x000f280000300a00 */
[----:B------:R4:W-:Y:S04]  /*d3f30*/  STL.64 [R1+0x9818], R126 ;  /* 0x0098187e01007387 */ /* 0x0009e80000100a00 */
[----:B------:R-:W-:Y:S01]  /*d3f40*/  STL.64 [R1+0x9810], R124 ;  /* 0x0098107c01007387 */ /* 0x000fe20000100a00 */
[C---:B--2---:R-:W-:Y:S03]  /*d3f50*/  HMMA.1688.F32.TF32 R128, R104.reuse, R232, R128 ;  /* 0x000000e86880723c */ /* 0x044fe60000081080 */
[----:B------:R-:W-:Y:S04]  /*d3f60*/  LDS R232, [R3+UR6+0x96080] ;  /* 0x0960800603e87984 */ /* 0x000fe80008000800 */
[----:B------:R-:W1:Y:S01]  /*d3f70*/  LDS R233, [R240+UR6+0x96080] ;  /* 0x09608006f0e97984 */ /* 0x000e620008000800 */
[----:B---3--:R-:W-:Y:S01]  /*d3f80*/  HMMA.1688.F32.TF32 R204, R104, R192, R204 ;  /* 0x000000c068cc723c */ /* 0x008fe200000810cc */
[----:B----4-:R-:W-:-:S02]  /*d3f90*/  IMAD.MOV.U32 R126, RZ, RZ, R100 ;  /* 0x000000ffff7e7224 */ /* 0x010fc400078e0064 */
[----:B------:R-:W-:-:S15]  /*d3fa0*/  IMAD.MOV.U32 R127, RZ, RZ, R101 ;  /* 0x000000ffff7f7224 */ /* 0x000fde00078e0065 */
[----:B------:R-:W-:Y:S01]  /*d3fb0*/  NOP ;  /* 0x0000000000007918 */ /* 0x000fe20000000000 */
[----:B------:R2:W-:Y:S04]  /*d3fc0*/  STL.64 [R1+0x9808], R206 ;  /* 0x009808ce01007387 */ /* 0x0005e80000100a00 */
[----:B------:R-:W-:Y:S04]  /*d3fd0*/  STL.64 [R1+0x9800], R204 ;  /* 0x009800cc01007387 */ /* 0x000fe80000100a00 */
[----:B------:R3:W-:Y:S04]  /*d3fe0*/  STL.64 [R1+0x97f8], R130 ;  /* 0x0097f88201007387 */ /* 0x0007e80000100a00 */
[----:B------:R-:W-:Y:S01]  /*d3ff0*/  STL.64 [R1+0x97f0], R128 ;  /* 0x0097f08001007387 */ /* 0x000fe20000100a00 */
[----:B--2---:R-:W-:Y:S01]  /*d4000*/  IMAD.MOV.U32 R206, RZ, RZ, R92 ;  /* 0x000000ffffce7224 */ /* 0x004fe200078e005c */
[----:B------:R-:W-:Y:S01]  /*d4010*/  MOV R207, R93 ;  /* 0x0000005d00cf7202 */ /* 0x000fe20000000f00 */
[----:B---3--:R-:W-:-:S02]  /*d4020*/  IMAD.MOV.U32 R130, RZ, RZ, R84 ;  /* 0x000000ffff827224 */ /* 0x008fc400078e0054 */
[----:B------:R-:W2:Y:S01]  /*d4030*/  LDL.LU R84, [R1+0x9844] ;  /* 0x0098440001547983 */ /* 0x000ea20000300800 */
[----:B------:R-:W-:-:S03]  /*d4040*/  IMAD.MOV.U32 R131, RZ, RZ, R85 ;  /* 0x000000ffff837224 */ /* 0x000fc600078e0055 */
[----:B------:R-:W2:Y:S04]  /*d4050*/  LDL.LU R85, [R1+0x9840] ;  /* 0x0098400001557983 */ /* 0x000ea80000300800 */
[----:B------:R-:W3:Y:S04]  /*d4060*/  LDL.LU R92, [R1+0x983c] ;  /* 0x00983c00015c7983 */ /* 0x000ee80000300800 */
[----:B------:R-:W3:Y:S04]  /*d4070*/  LDL.LU R93, [R1+0x9838] ;  /* 0x00983800015d7983 */ /* 0x000ee80000300800 */
[----:B------:R-:W4:Y:S04]  /*d4080*/  LDL.LU R100, [R1+0x9834] ;  /* 0x0098340001647983 */ /* 0x000f280000300800 */
[----:B------:R-:W4:Y:S04]  /*d4090*/  LDL.LU R101, [R1+0x9830] ;  /* 0x0098300001657983 */ /* 0x000f280000300800 */
[----:B------:R-:W1:Y:S04]  /*d40a0*/  LDL R194, [R1+0x3e8] ;  /* 0x0003e80001c27983 */ /* 0x000e680000100800 */
[----:B------:R-:W1:Y:S04]  /*d40b0*/  LDL R195, [R1+0x3ec] ;  /* 0x0003ec0001c37983 */ /* 0x000e680000100800 */
[----:B------:R2:W-:Y:S04]  /*d40c0*/  STL.64 [R1+0x9770], R242 ;  /* 0x009770f201007387 */ /* 0x0005e80000100a00 */
[----:B------:R-:W-:Y:S04]  /*d40d0*/  STL.64 [R1+0x9768], R240 ;  /* 0x009768f001007387 */ /* 0x000fe80000100a00 */
[----:B--2---:R-:W2:Y:S04]  /*d40e0*/  LDL R242, [R1+0x428] ;  /* 0x0004280001f27983 */ /* 0x004ea80000100800 */
[----:B------:R-:W2:Y:S01]  /*d40f0*/  LDL R243, [R1+0x42c] ;  /* 0x00042c0001f37983 */ /* 0x000ea20000100800 */
[C---:B-1----:R-:W-:Y:S03]  /*d4100*/  HMMA.1688.F32.TF32 R120, R232.reuse, R194, R120 ;  /* 0x000000c2e878723c */ /* 0x042fe60000081078 */
[----:B------:R-:W2:Y:S04]  /*d4110*/  LDL.LU.64 R194, [R1+0x9828] ;  /* 0x0098280001c27983 */ /* 0x000ea80000300a00 */
[----:B------:R-:W2:Y:S02]  /*d4120*/  LDL.LU.64 R192, [R1+0x9820] ;  /* 0x0098200001c07983 */ /* 0x000ea40000300a00 */
[C---:B--2---:R-:W-:Y:S02]  /*d4130*/  HMMA.1688.F32.TF32 R192, R232.reuse, R126, R192 ;  /* 0x0000007ee8c0723c */ /* 0x044fe400000810c0 */
[----:B------:R-:W2:Y:S04]  /*d4140*/  LDL.LU.64 R126, [R1+0x9818] ;  /* 0x00981800017e7983 */ /* 0x000ea80000300a00 */
[----:B------:R-:W2:Y:S02]  /*d4150*/  LDL.LU.64 R124, [R1+0x9810] ;  /* 0x00981000017c7983 */ /* 0x000ea40000300a00 */
[----:B--2---:R-:W-:Y:S02]  /*d4160*/  HMMA.1688.F32.TF32 R124, R232, R206, R124 ;  /* 0x000000cee87c723c */ /* 0x004fe4000008107c */
[----:B------:R-:W2:Y:S04]  /*d4170*/  LDL.LU.64 R206, [R1+0x9808] ;  /* 0x0098080001ce7983 */ /* 0x000ea80000300a00 */
[----:B------:R-:W2:Y:S02]  /*d4180*/  LDL.LU.64 R204, [R1+0x9800] ;  /* 0x0098000001cc7983 */ /* 0x000ea40000300a00 */
[C---:B------:R-:W-:Y:S08]  /*d4190*/  HMMA.1688.F32.TF32 R208, R104.reuse, R64, R208 ;  /* 0x0000004068d0723c */ /* 0x040ff000000810d0 */
[----:B------:R-:W-:Y:S08]  /*d41a0*/  HMMA.1688.F32.TF32 R212, R104, R72, R212 ;  /* 0x0000004868d4723c */ /* 0x000ff000000810d4 */
[----:B--2---:R-:W-:Y:S01]  /*d41b0*/  HMMA.1688.F32.TF32 R204, R232, R130, R204 ;  /* 0x00000082e8cc723c */ /* 0x004fe200000810cc */
[----:B------:R-:W2:Y:S04]  /*d41c0*/  LDL.LU.64 R130, [R1+0x97f8] ;  /* 0x0097f80001827983 */ /* 0x000ea80000300a00 */
[----:B------:R-:W2:Y:S03]  /*d41d0*/  LDL.LU.64 R128, [R1+0x97f0] ;  /* 0x0097f00001807983 */ /* 0x000ea60000300a00 */
[C---:B------:R-:W-:Y:S08]  /*d41e0*/  HMMA.1688.F32.TF32 R220, R104.reuse, R80, R220 ;  /* 0x0000005068dc723c */ /* 0x040ff000000810dc */
[----:B------:R-:W-:Y:S08]  /*d41f0*/  HMMA.1688.F32.TF32 R224, R104, R88, R224 ;  /* 0x0000005868e0723c */ /* 0x000ff000000810e0 */
[C---:B------:R-:W-:Y:S08]  /*d4200*/  HMMA.1688.F32.TF32 R208, R232.reuse, R66, R208 ;  /* 0x00000042e8d0723c */ /* 0x040ff000000810d0 */
[C---:B------:R-:W-:Y:S08]  /*d4210*/  HMMA.1688.F32.TF32 R212, R232.reuse, R74, R212 ;  /* 0x0000004ae8d4723c */ /* 0x040ff000000810d4 */
[C---:B------:R-:W-:Y:S08]  /*d4220*/  HMMA.1688.F32.TF32 R220, R232.reuse, R82, R220 ;  /* 0x00000052e8dc723c */ /* 0x040ff000000810dc */
[----:B------:R-:W-:Y:S08]  /*d4230*/  HMMA.1688.F32.TF32 R224, R232, R90, R224 ;  /* 0x0000005ae8e0723c */ /* 0x000ff000000810e0 */
[C---:B------:R-:W-:Y:S08]  /*d4240*/  HMMA.1688.F32.TF32 R160, R104.reuse, R68, R160 ;  /* 0x0000004468a0723c */ /* 0x040ff000000810a0 */
[----:B------:R-:W-:-:S12]  /*d4250*/  HMMA.1688.F32.TF32 R164, R104, R60, R164 ;  /* 0x0000003c68a4723c */ /* 0x000fd800000810a4 */
[C---:B------:R-:W-:Y:S08]  /*d4260*/  HMMA.1688.F32.TF32 R160, R232.reuse, R70, R160 ;  /* 0x00000046e8a0723c */ /* 0x040ff000000810a0 */
[C---:B------:R-:W-:Y:S08]  /*d4270*/  HMMA.1688.F32.TF32 R164, R232.reuse, R62, R164 ;  /* 0x0000003ee8a4723c */ /* 0x040ff000000810a4 */
[----:B--2---:R-:W-:-:S15]  /*d4280*/  HMMA.1688.F32.TF32 R128, R232, R242, R128 ;  /* 0x000000f2e880723c */ /* 0x004fde0000081080 */
        /* <DEDUP_REMOVED lines=19> */
[----:B------:R1:W-:Y:S04]  /*d43c0*/  STL.64 [R1+0x94d0], R70 ;  /* 0x0094d04601007387 */ /* 0x0003e80000100a00 */
[----:B------:R2:W-:Y:S01]  /*d43d0*/  STL.64 [R1+0x94c8], R68 ;  /* 0x0094c84401007387 */ /* 0x0005e20000100a00 */
[----:B-1----:R-:W-:-:S02]  /*d43e0*/  IMAD.MOV.U32 R70, RZ, RZ, R54 ;  /* 0x000000ffff467224 */ /* 0x002fc400078e0036 */
[----:B------:R-:W-:Y:S01]  /*d43f0*/  IMAD.MOV.U32 R71, RZ, RZ, R55 ;  /* 0x000000ffff477224 */ /* 0x000fe200078e0037 */
[----:B--2---:R-:W2:Y:S04]  /*d4400*/  LDL R68, [R1+0x1360] ;  /* 0x0013600001447983 */ /* 0x004ea80000100800 */
[----:B------:R-:W2:Y:S04]  /*d4410*/  LDL R69, [R1+0x1364] ;  /* 0x0013640001457983 */ /* 0x000ea80000100800 */
[----:B------:R-:W2:Y:S04]  /*d4420*/  LDL.LU R54, [R1+0x97ec] ;  /* 0x0097ec0001367983 */ /* 0x000ea80000300800 */
[----:B------:R-:W2:Y:S04]  /*d4430*/  LDL.LU R55, [R1+0x97e8] ;  /* 0x0097e80001377983 */ /* 0x000ea80000300800 */
[----:B------:R1:W-:Y:S04]  /*d4440*/  STL.64 [R1+0x94e0], R62 ;  /* 0x0094e03e01007387 */ /* 0x0003e80000100a00 */
[----:B------:R3:W-:Y:S01]  /*d4450*/  STL.64 [R1+0x94d8], R60 ;  /* 0x0094d83c01007387 */ /* 0x0007e20000100a00 */
[----:B-1----:R-:W-:-:S02]  /*d4460*/  IMAD.MOV.U32 R62, RZ, RZ, R46 ;  /* 0x000000ffff3e7224 */ /* 0x002fc400078e002e */
[----:B------:R-:W-:Y:S01]  /*d4470*/  IMAD.MOV.U32 R63, RZ, RZ, R47 ;  /* 0x000000ffff3f7224 */ /* 0x000fe200078e002f */
[----:B---3--:R-:W3:Y:S04]  /*d4480*/  LDL R60, [R1+0x1350] ;  /* 0x00135000013c7983 */ /* 0x008ee80000100800 */
[----:B------:R-:W3:Y:S04]  /*d4490*/  LDL R61, [R1+0x1354] ;  /* 0x00135400013d7983 */ /* 0x000ee80000100800 */
[----:B------:R-:W3:Y:S04]  /*d44a0*/  LDL.LU R46, [R1+0x97e4] ;  /* 0x0097e400012e7983 */ /* 0x000ee80000300800 */
[----:B------:R-:W3:Y:S01]  /*d44b0*/  LDL.LU R47, [R1+0x97e0] ;  /* 0x0097e000012f7983 */ /* 0x000ee20000300800 */
[C---:B------:R-:W-:Y:S08]  /*d44c0*/  HMMA.1688.F32.TF32 R168, R104.reuse, R52, R168 ;  /* 0x0000003468a8723c */ /* 0x040ff000000810a8 */
[----:B------:R-:W-:Y:S01]  /*d44d0*/  HMMA.1688.F32.TF32 R172, R104, R44, R172 ;  /* 0x0000002c68ac723c */ /* 0x000fe200000810ac */
[----:B--2---:R1:W-:Y:S11]  /*d44e0*/  STL.64 [R1+0x94f0], R54 ;  /* 0x0094f03601007387 */ /* 0x0043f60000100a00 */
[----:B------:R-:W-:Y:S01]  /*d44f0*/  HMMA.1688.F32.TF32 R168, R232, R54, R168 ;  /* 0x00000036e8a8723c */ /* 0x000fe200000810a8 */
[----:B------:R2:W-:Y:S01]  /*d4500*/  STL.64 [R1+0x94e8], R52 ;  /* 0x0094e83401007387 */ /* 0x0005e20000100a00 */
[----:B-1----:R-:W-:Y:S01]  /*d4510*/  IMAD.MOV.U32 R54, RZ, RZ, R38 ;  /* 0x000000ffff367224 */ /* 0x002fe200078e0026 */
[----:B------:R-:W-:-:S02]  /*d4520*/  MOV R55, R39 ;  /* 0x0000002700377202 */ /* 0x000fc40000000f00 */
        /* <DEDUP_REMOVED lines=31> */
[----:B------:R-:W2:Y:S04]  /*d4720*/  LDL.LU R22, [R1+0x97c4] ;  /* 0x0097c40001167983 */ /* 0x000ea80000300800 */
[----:B------:R-:W3:Y:S01]  /*d4730*/  LDL.LU R23, [R1+0x97c0] ;  /* 0x0097c00001177983 */ /* 0x000ee20000300800 */
[C---:B------:R-:W-:Y:S03]  /*d4740*/  HMMA.1688.F32.TF32 R140, R104.reuse, R244, R140 ;  /* 0x000000f4688c723c */ /* 0x040fe6000008108c */
[----:B------:R-:W4:Y:S04]  /*d4750*/  LDL R244, [R1+0x1210] ;  /* 0x0012100001f47983 */ /* 0x000f280000100800 */
[----:B------:R-:W4:Y:S01]  /*d4760*/  LDL R245, [R1+0x1214] ;  /* 0x0012140001f57983 */ /* 0x000f220000100800 */
[----:B------:R-:W-:Y:S03]  /*d4770*/  HMMA.1688.F32.TF32 R152, R104, R84, R152 ;  /* 0x000000546898723c */ /* 0x000fe60000081098 */
[----:B------:R-:W4:Y:S04]  /*d4780*/  LDL R84, [R1+0x11e0] ;  /* 0x0011e00001547983 */ /* 0x000f280000100800 */
[----:B------:R-:W4:Y:S05]  /*d4790*/  LDL R85, [R1+0x11e4] ;  /* 0x0011e40001557983 */ /* 0x000f2a0000100800 */
[C---:B------:R-:W-:Y:S01]  /*d47a0*/  HMMA.1688.F32.TF32 R140, R232.reuse, R246, R140 ;  /* 0x000000f6e88c723c */ /* 0x040fe2000008108c */
[----:B------:R-:W4:Y:S04]  /*d47b0*/  LDL R246, [R1+0x1218] ;  /* 0x0012180001f67983 */ /* 0x000f280000100800 */
[----:B------:R-:W4:Y:S03]  /*d47c0*/  LDL R247, [R1+0x121c] ;  /* 0x00121c0001f77983 */ /* 0x000f260000100800 */
[----:B------:R-:W-:Y:S01]  /*d47d0*/  HMMA.1688.F32.TF32 R152, R232, R86, R152 ;  /* 0x00000056e898723c */ /* 0x000fe20000081098 */
[----:B--2---:R-:W-:Y:S01]  /*d47e0*/  MOV R87, R22 ;  /* 0x0000001600577202 */ /* 0x004fe20000000f00 */
[----:B---3--:R-:W-:-:S02]  /*d47f0*/  IMAD.MOV.U32 R86, RZ, RZ, R23 ;  /* 0x000000ffff567224 */ /* 0x008fc400078e0017 */
[----:B------:R-:W2:Y:S04]  /*d4800*/  LDL.LU R23, [R1+0x97bc] ;  /* 0x0097bc0001177983 */ /* 0x000ea80000300800 */
[----:B------:R-:W3:Y:S01]  /*d4810*/  LDL.LU R22, [R1+0x97b8] ;  /* 0x0097b80001167983 */ /* 0x000ee20000300800 */
[C---:B------:R-:W-:Y:S03]  /*d4820*/  HMMA.1688.F32.TF32 R132, R104.reuse, R96, R132 ;  /* 0x000000606884723c */ /* 0x040fe60000081084 */
[----:B------:R-:W4:Y:S04]  /*d4830*/  LDL R88, [R1+0x1190] ;  /* 0x0011900001587983 */ /* 0x000f280000100800 */
[----:B------:R-:W4:Y:S01]  /*d4840*/  LDL R89, [R1+0x1194] ;  /* 0x0011940001597983 */ /* 0x000f220000100800 */
[C---:B------:R-:W-:Y:S03]  /*d4850*/  HMMA.1688.F32.TF32 R136, R104.reuse, R248, R136 ;  /* 0x000000f86888723c */ /* 0x040fe60000081088 */
[----:B------:R-:W4:Y:S04]  /*d4860*/  LDL R90, [R1+0x1198] ;  /* 0x00119800015a7983 */ /* 0x000f280000100800 */
[----:B------:R-:W4:Y:S01]  /*d4870*/  LDL R91, [R1+0x119c] ;  /* 0x00119c00015b7983 */ /* 0x000f220000100800 */
[----:B------:R-:W-:Y:S03]  /*d4880*/  HMMA.1688.F32.TF32 R156, R104, R76, R156 ;  /* 0x0000004c689c723c */ /* 0x000fe6000008109c */
[----:B------:R-:W4:Y:S04]  /*d4890*/  LDL R72, [R1+0x1170] ;  /* 0x0011700001487983 */ /* 0x000f280000100800 */
[----:B------:R-:W4:Y:S01]  /*d48a0*/  LDL R73, [R1+0x1174] ;  /* 0x0011740001497983 */ /* 0x000f220000100800 */
[C---:B------:R-:W-:Y:S03]  /*d48b0*/  HMMA.1688.F32.TF32 R132, R232.reuse, R98, R132 ;  /* 0x00000062e884723c */ /* 0x040fe60000081084 */
[----:B------:R-:W4:Y:S04]  /*d48c0*/  LDL R74, [R1+0x1178] ;  /* 0x00117800014a7983 */ /* 0x000f280000100800 */
[----:B------:R-:W4:Y:S01]  /*d48d0*/  LDL R75, [R1+0x117c] ;  /* 0x00117c00014b7983 */ /* 0x000f220000100800 */
[----:B------:R-:W-:Y:S03]  /*d48e0*/  HMMA.1688.F32.TF32 R136, R232, R250, R136 ;  /* 0x000000fae888723c */ /* 0x000fe60000081088 */
[----:B------:R-:W4:Y:S01]  /*d48f0*/  LDL R80, [R1+0x1180] ;  /* 0x0011800001507983 */ /* 0x000f220000100800 */
[----:B------:R-:W-:-:S03]  /*d4900*/  IMAD.MOV.U32 R250, RZ, RZ, R14 ;  /* 0x000000fffffa7224 */ /* 0x000fc600078e000e */
[----:B------:R-:W4:Y:S01]  /*d4910*/  LDL R81, [R1+0x1184] ;  /* 0x0011840001517983 */ /* 0x000f220000100800 */
[----:B------:R-:W-:Y:S01]  /*d4920*/  HMMA.1688.F32.TF32 R156, R232, R78, R156 ;  /* 0x0000004ee89c723c */ /* 0x000fe2000008109c */
[----:B------:R-:W-:Y:S02]  /*d4930*/  IMAD.MOV.U32 R251, RZ, RZ, R15 ;  /* 0x000000fffffb7224 */ /* 0x000fe400078e000f */
[----:B--2---:R-:W-:Y:S02]  /*d4940*/  IMAD.MOV.U32 R83, RZ, RZ, R23 ;  /* 0x000000ffff537224 */ /* 0x004fe400078e0017 */
[----:B---3--:R-:W-:Y:S02]  /*d4950*/  IMAD.MOV.U32 R82, RZ, RZ, R22 ;  /* 0x000000ffff527224 */ /* 0x008fe400078e0016 */
[----:B------:R-:W2:Y:S04]  /*d4960*/  LDL.LU R22, [R1+0x97b4] ;  /* 0x0097b40001167983 */ /* 0x000ea80000300800 */
[----:B------:R-:W2:Y:S04]  /*d4970*/  LDL.LU R23, [R1+0x97b0] ;  /* 0x0097b00001177983 */ /* 0x000ea80000300800 */
[----:B------:R-:W3:Y:S04]  /*d4980*/  LDL.64 R76, [R1+0x11d0] ;  /* 0x0011d000014c7983 */ /* 0x000ee80000100a00 */
[----:B------:R-:W3:Y:S04]  /*d4990*/  LDL.64 R78, [R1+0x11d8] ;  /* 0x0011d800014e7983 */ /* 0x000ee80000100a00 */
[----:B------:R-:W3:Y:S04]  /*d49a0*/  LDL.64 R96, [R1+0x11f0] ;  /* 0x0011f00001607983 */ /* 0x000ee80000100a00 */
[----:B------:R-:W3:Y:S04]  /*d49b0*/  LDL.64 R98, [R1+0x11f8] ;  /* 0x0011f80001627983 */ /* 0x000ee80000100a00 */
[----:B------:R-:W3:Y:S04]  /*d49c0*/  LDL R248, [R1+0x1200] ;  /* 0x0012000001f87983 */ /* 0x000ee80000100800 */
[----:B------:R-:W3:Y:S04]  /*d49d0*/  LDL R249, [R1+0x1204] ;  /* 0x0012040001f97983 */ /* 0x000ee80000100800 */
[----:B------:R-:W3:Y:S04]  /*d49e0*/  LDL.LU R14, [R1+0x97ac] ;  /* 0x0097ac00010e7983 */ /* 0x000ee80000300800 */
[----:B------:R-:W3:Y:S01]  /*d49f0*/  LDL.LU R15, [R1+0x97a8] ;  /* 0x0097a800010f7983 */ /* 0x000ee20000300800 */
[C---:B------:R-:W-:Y:S08]  /*d4a00*/  HMMA.1688.F32.TF32 R184, R104.reuse, R20, R184 ;  /* 0x0000001468b8723c */ /* 0x040ff000000810b8 */
[----:B------:R-:W-:Y:S01]  /*d4a10*/  HMMA.1688.F32.TF32 R188, R104, R12, R188 ;  /* 0x0000000c68bc723c */ /* 0x000fe200000810bc */
[----:B--2---:R1:W-:Y:S11]  /*d4a20*/  STL.64 [R1+0x9530], R22 ;  /* 0x0095301601007387 */ /* 0x0043f60000100a00 */
[C---:B------:R-:W-:Y:S01]  /*d4a30*/  HMMA.1688.F32.TF32 R184, R232.reuse, R22, R184 ;  /* 0x00000016e8b8723c */ /* 0x040fe200000810b8 */
[----:B------:R2:W-:Y:S04]  /*d4a40*/  STL.64 [R1+0x9528], R20 ;  /* 0x0095281401007387 */ /* 0x0005e80000100a00 */
[----:B-1----:R-:W4:Y:S04]  /*d4a50*/  LDL R22, [R1+0x1308] ;  /* 0x0013080001167983 */ /* 0x002f280000100800 */
[----:B--2---:R-:W2:Y:S04]  /*d4a60*/  LDL R20, [R1+0x1300] ;  /* 0x0013000001147983 */ /* 0x004ea80000100800 */
[----:B------:R-:W2:Y:S04]  /*d4a70*/  LDL R21, [R1+0x1304] ;  /* 0x0013040001157983 */ /* 0x000ea80000100800 */
[----:B------:R-:W2:Y:S04]  /*d4a80*/  LDL R23, [R1+0x130c] ;  /* 0x00130c0001177983 */ /* 0x000ea80000100800 */
        /* <DEDUP_REMOVED lines=14> */
[----:B------:R-:W4:Y:S01]  /*d4b70*/  LDL R57, [R1+0x12c4] ;  /* 0x0012c40001397983 */ /* 0x000f220000100800 */
[----:B--2---:R-:W-:-:S03]  /*d4b80*/  IMAD.MOV.U32 R48, RZ, RZ, R7 ;  /* 0x000000ffff307224 */ /* 0x004fc600078e0007 */
[----:B------:R-:W2:Y:S01]  /*d4b90*/  LDL.LU R7, [R1+0x979c] ;  /* 0x00979c0001077983 */ /* 0x000ea20000300800 */
[----:B---3--:R-:W-:-:S03]  /*d4ba0*/  MOV R49, R6 ;  /* 0x0000000600317202 */ /* 0x008fc60000000f00 */
[----:B------:R-:W3:Y:S01]  /*d4bb0*/  LDL.LU R6, [R1+0x9798] ;  /* 0x0097980001067983 */ /* 0x000ee20000300800 */
[C---:B------:R-:W-:Y:S03]  /*d4bc0*/  HMMA.1688.F32.TF32 R216, R104.reuse, R8, R216 ;  /* 0x0000000868d8723c */ /* 0x040fe600000810d8 */
[----:B------:R-:W3:Y:S04]  /*d4bd0*/  LDL R241, [R1+0x11b4] ;  /* 0x0011b40001f17983 */ /* 0x000ee80000100800 */
[----:B------:R-:W3:Y:S01]  /*d4be0*/  LDL R128, [R1+0x11a0] ;  /* 0x0011a00001807983 */ /* 0x000ee20000100800 */
[C---:B------:R-:W-:Y:S03]  /*d4bf0*/  HMMA.1688.F32.TF32 R228, R104.reuse, R16, R228 ;  /* 0x0000001068e4723c */ /* 0x040fe600000810e4 */
[----:B------:R-:W3:Y:S05]  /*d4c00*/  LDL R129, [R1+0x11a4] ;  /* 0x0011a40001817983 */ /* 0x000eea0000100800 */
[C---:B------:R-:W-:Y:S08]  /*d4c10*/  HMMA.1688.F32.TF32 R108, R104.reuse, R24, R108 ;  /* 0x00000018686c723c */ /* 0x040ff0000008106c */
[C---:B------:R-:W-:Y:S01]  /*d4c20*/  HMMA.1688.F32.TF32 R112, R104.reuse, R32, R112 ;  /* 0x000000206870723c */ /* 0x040fe20000081070 */
[----:B------:R-:W3:Y:S07]  /*d4c30*/  LDL R32, [R1+0x1290] ;  /* 0x0012900001207983 */ /* 0x000eee0000100800 */
[C---:B------:R-:W-:Y:S08]  /*d4c40*/  HMMA.1688.F32.TF32 R116, R104.reuse, R40, R116 ;  /* 0x000000286874723c */ /* 0x040ff00000081074 */
[C---:B----4-:R-:W-:Y:S08]  /*d4c50*/  HMMA.1688.F32.TF32 R144, R104.reuse, R100, R144 ;  /* 0x000000646890723c */ /* 0x050ff00000081090 */
[C---:B------:R-:W-:Y:S08]  /*d4c60*/  HMMA.1688.F32.TF32 R148, R104.reuse, R92, R148 ;  /* 0x0000005c6894723c */ /* 0x040ff00000081094 */
[----:B------:R-:W-:Y:S01]  /*d4c70*/  HMMA.1688.F32.TF32 R236, R104, R4, R236 ;  /* 0x0000000468ec723c */ /* 0x000fe200000810ec */
[----:B------:R-:W-:Y:S04]  /*d4c80*/  LDS R105, [R240+UR6+0x98080] ;  /* 0x09808006f0697984 */ /* 0x000fe80008000800 */
[----:B------:R1:W-:Y:S04]  /*d4c90*/  LDS R107, [R240+UR6+0x99080] ;  /* 0x09908006f06b7984 */ /* 0x0003e80008000800 */
[----:B------:R-:W-:Y:S04]  /*d4ca0*/  LDS R104, [R3+UR6+0x98080] ;  /* 0x0980800603687984 */ /* 0x000fe80008000800 */
[----:B-1----:R-:W4:Y:S04]  /*d4cb0*/  LDL R240, [R1+0x11b0] ;  /* 0x0011b00001f07983 */ /* 0x002f280000100800 */
[----:B------:R-:W1:Y:S01]  /*d4cc0*/  LDS R106, [R3+UR6+0x99080] ;  /* 0x09908006036a7984 */ /* 0x000e620008000800 */
[----:B--2---:R-:W-:-:S03]  /*d4cd0*/  IMAD.MOV.U32 R33, RZ, RZ, R7 ;  /* 0x000000ffff217224 */ /* 0x004fc600078e0007 */
[----:B------:R-:W2:Y:S01]  /*d4ce0*/  LDL.LU R7, [R1+0x9794] ;  /* 0x0097940001077983 */ /* 0x000ea20000300800 */
[----:B---3--:R-:W-:-:S03]  /*d4cf0*/  IMAD.MOV.U32 R17, RZ, RZ, R6 ;  /* 0x000000ffff117224 */ /* 0x008fc600078e0006 */
[----:B------:R-:W3:Y:S04]  /*d4d00*/  LDL R16, [R1+0x1270] ;  /* 0x0012700001107983 */ /* 0x000ee80000100800 */
[----:B------:R-:W3:Y:S04]  /*d4d10*/  LDL.LU R6, [R1+0x9790] ;  /* 0x0097900001067983 */ /* 0x000ee80000300800 */
[----:B------:R-:W4:Y:S04]  /*d4d20*/  LDL R224, [R1+0x1250] ;  /* 0x0012500001e07983 */ /* 0x000f280000100800 */
[----:B------:R-:W4:Y:S04]  /*d4d30*/  LDL R225, [R1+0x1254] ;  /* 0x0012540001e17983 */ /* 0x000f280000100800 */
[----:B------:R-:W4:Y:S04]  /*d4d40*/  LDL R212, [R1+0x1230] ;  /* 0x0012300001d47983 */ /* 0x000f280000100800 */
[----:B------:R-:W4:Y:S04]  /*d4d50*/  LDL R213, [R1+0x1234] ;  /* 0x0012340001d57983 */ /* 0x000f280000100800 */
[----:B------:R-:W4:Y:S04]  /*d4d60*/  LDL R208, [R1+0x1220] ;  /* 0x0012200001d07983 */ /* 0x000f280000100800 */
[----:B------:R-:W4:Y:S04]  /*d4d70*/  LDL R209, [R1+0x1224] ;  /* 0x0012240001d17983 */ /* 0x000f280000100800 */
[----:B------:R-:W4:Y:S01]  /*d4d80*/  LDL R220, [R1+0x1240] ;  /* 0x0012400001dc7983 */ /* 0x000f220000100800 */
[----:B--2---:R-:W-:-:S02]  /*d4d90*/  IMAD.MOV.U32 R8, RZ, RZ, R7 ;  /* 0x000000ffff087224 */ /* 0x004fc400078e0007 */
[----:B---3--:R-:W-:Y:S02]  /*d4da0*/  IMAD.MOV.U32 R221, RZ, RZ, R6 ;  /* 0x000000ffffdd7224 */ /* 0x008fe400078e0006 */
[----:B------:R-:W2:Y:S04]  /*d4db0*/  LDL.LU R6, [R1+0x978c] ;  /* 0x00978c0001067983 */ /* 0x000ea80000300800 */
[----:B------:R-:W2:Y:S01]  /*d4dc0*/  LDL.LU R7, [R1+0x9788] ;  /* 0x0097880001077983 */ /* 0x000ea20000300800 */
[C---:B------:R-:W-:Y:S03]  /*d4dd0*/  HMMA.1688.F32.TF32 R216, R232.reuse, R10, R216 ;  /* 0x0000000ae8d8723c */ /* 0x040fe600000810d8 */
[----:B------:R-:W3:Y:S04]  /*d4de0*/  LDL R9, [R1+0x1264] ;  /* 0x0012640001097983 */ /* 0x000ee80000100800 */
[----:B------:R-:W3:Y:S01]  /*d4df0*/  LDL R24, [R1+0x1280] ;  /* 0x0012800001187983 */ /* 0x000ee20000100800 */
[C---:B------:R-:W-:Y:S03]  /*d4e00*/  HMMA.1688.F32.TF32 R228, R232.reuse, R18, R228 ;  /* 0x00000012e8e4723c */ /* 0x040fe600000810e4 */
[----:B------:R-:W3:Y:S04]  /*d4e10*/  LDL R25, [R1+0x1284] ;  /* 0x0012840001197983 */ /* 0x000ee80000100800 */
[----:B------:R-:W3:Y:S01]  /*d4e20*/  LDL R40, [R1+0x12a0] ;  /* 0x0012a00001287983 */ /* 0x000ee20000100800 */
[C---:B------:R-:W-:Y:S03]  /*d4e30*/  HMMA.1688.F32.TF32 R108, R232.reuse, R26, R108 ;  /* 0x0000001ae86c723c */ /* 0x040fe6000008106c */
[----:B------:R-:W3:Y:S05]  /*d4e40*/  LDL R41, [R1+0x12a4] ;  /* 0x0012a40001297983 */ /* 0x000eea0000100800 */
[C---:B------:R-:W-:Y:S08]  /*d4e50*/  HMMA.1688.F32.TF32 R112, R232.reuse, R34, R112 ;  /* 0x00000022e870723c */ /* 0x040ff00000081070 */
[C---:B------:R-:W-:Y:S08]  /*d4e60*/  HMMA.1688.F32.TF32 R116, R232.reuse, R42, R116 ;  /* 0x0000002ae874723c */ /* 0x040ff00000081074 */
[C---:B------:R-:W-:Y:S08]  /*d4e70*/  HMMA.1688.F32.TF32 R196, R232.reuse, R50, R196 ;  /* 0x00000032e8c4723c */ /* 0x040ff000000810c4 */
[C---:B------:R-:W-:Y:S08]  /*d4e80*/  HMMA.1688.F32.TF32 R200, R232.reuse, R58, R200 ;  /* 0x0000003ae8c8723c */ /* 0x040ff000000810c8 */
[C---:B------:R-:W-:Y:S08]  /*d4e90*/  HMMA.1688.F32.TF32 R144, R232.reuse, R102, R144 ;  /* 0x00000066e890723c */ /* 0x040ff00000081090 */
[----:B------:R-:W-:Y:S08]  /*d4ea0*/  HMMA.1688.F32.TF32 R148, R232, R94, R148 ;  /* 0x0000005ee894723c */ /* 0x000ff00000081094 */
[----:B-1----:R-:W-:Y:S08]  /*d4eb0*/  HMMA.1688.F32.TF32 R204, R104, R128, R204 ;  /* 0x0000008068cc723c */ /* 0x002ff000000810cc */
[----:B--2---:R-:W-:Y:S01]  /*d4ec0*/  HMMA.1688.F32.TF32 R236, R232, R6, R236 ;  /* 0x00000006e8ec723c */ /* 0x004fe200000810ec */
[----:B------:R-:W2:Y:S04]  /*d4ed0*/  LDL R232, [R1+0x11c0] ;  /* 0x0011c00001e87983 */ /* 0x000ea80000100800 */
[----:B------:R-:W2:Y:S04]  /*d4ee0*/  LDL R233, [R1+0x11c4] ;  /* 0x0011c40001e97983 */ /* 0x000ea80000100800 */
[----:B------:R1:W-:Y:S04]  /*d4ef0*/  STL.64 [R1+0x9550], R6 ;  /* 0x0095500601007387 */ /* 0x0003e80000100a00 */
[----:B------:R3:W-:Y:S01]  /*d4f00*/  STL.64 [R1+0x9548], R4 ;  /* 0x0095480401007387 */ /* 0x0007e20000100a00 */
[C---:B----4-:R-:W-:Y:S03]  /*d4f10*/  HMMA.1688.F32.TF32 R200, R104.reuse, R208, R200 ;  /* 0x000000d068c8723c */ /* 0x050fe600000810c8 */
[----:B------:R-:W-:Y:S04]  /*d4f20*/  LDS R234, [R3+UR6+0x9b080] ;  /* 0x09b0800603ea7984 */ /* 0x000fe80008000800 */
[----:B-1----:R-:W4:Y:S04]  /*d4f30*/  LDL R6, [R1+0x12e8] ;  /* 0x0012e80001067983 */ /* 0x002f280000100800 */
[----:B---3--:R-:W3:Y:S04]  /*d4f40*/  LDL R4, [R1+0x12e0] ;  /* 0x0012e00001047983 */ /* 0x008ee80000100800 */
[----:B------:R-:W3:Y:S04]  /*d4f50*/  LDL R5, [R1+0x12e4] ;  /* 0x0012e40001057983 */ /* 0x000ee80000100800 */
[----:B------:R-:W4:Y:S04]  /*d4f60*/  LDL R7, [R1+0x12ec] ;  /* 0x0012ec0001077983 */ /* 0x000f280000100800 */
[----:B------:R-:W2:Y:S04]  /*d4f70*/  LDL.LU.64 R130, [R1+0x9780] ;  /* 0x0097800001827983 */ /* 0x000ea80000300a00 */
[----:B------:R-:W2:Y:S04]  /*d4f80*/  LDL.LU.64 R128, [R1+0x9778] ;  /* 0x0097780001807983 */ /* 0x000ea80000300a00 */
[----:B------:R-:W3:Y:S01]  /*d4f90*/  LDL.LU.64 R242, [R1+0x9770] ;  /* 0x0097700001f27983 */ /* 0x000ee20000300a00 */
[C---:B--2---:R-:W-:Y:S03]  /*d4fa0*/  HMMA.1688.F32.TF32 R128, R104.reuse, R240, R128 ;  /* 0x000000f06880723c */ /* 0x044fe60000081080 */
[----:B------:R-:W2:Y:S04]  /*d4fb0*/  LDL.LU.64 R240, [R1+0x9768] ;  /* 0x0097680001f07983 */ /* 0x000ea80000300a00 */
[----:B------:R-:W3:Y:S04]  /*d4fc0*/  LDL.LU.64 R210, [R1+0x9760] ;  /* 0x0097600001d27983 */ /* 0x000ee80000300a00 */
[----:B------:R-:W3:Y:S04]  /*d4fd0*/  LDL.LU.64 R208, [R1+0x9758] ;  /* 0x0097580001d07983 */ /* 0x000ee80000300a00 */
[----:B------:R-:W4:Y:S01]  /*d4fe0*/  LDL.LU.64 R214, [R1+0x9750] ;  /* 0x0097500001d67983 */ /* 0x000f220000300a00 */
[C---:B------:R-:W-:Y:S03]  /*d4ff0*/  HMMA.1688.F32.TF32 R216, R104.reuse, R232, R216 ;  /* 0x000000e868d8723c */ /* 0x040fe600000810d8 */
[----:B------:R-:W-:Y:S05]  /*d5000*/  LDS R232, [R3+UR6+0x9a080] ;  /* 0x09a0800603e87984 */ /* 0x000fea0008000800 */
        /* <DEDUP_REMOVED lines=10> */
[----:B--2---:R-:W-:Y:S04]  /*d50b0*/  LDS R233, [R240+UR6+0x9a080] ;  /* 0x09a08006f0e97984 */ /* 0x004fe80008000800 */
[----:B------:R-:W1:Y:S03]  /*d50c0*/  LDS R235, [R240+UR6+0x9b080] ;  /* 0x09b08006f0eb7984 */ /* 0x000e660008000800 */
[C---:B---3--:R-:W-:Y:S01]  /*d50d0*/  HMMA.1688.F32.TF32 R208, R104.reuse, R212, R208 ;  /* 0x000000d468d0723c */ /* 0x048fe200000810d0 */
[----:B------:R-:W4:Y:S04]  /*d50e0*/  LDL.LU.64 R212, [R1+0x9748] ;  /* 0x0097480001d47983 */ /* 0x000f280000300a00 */
[----:B------:R-:W2:Y:S03]  /*d50f0*/  LDL.LU.64 R222, [R1+0x9740] ;  /* 0x0097400001de7983 */ /* 0x000ea60000300a00 */
[C---:B----4-:R-:W-:Y:S01]  /*d5100*/  HMMA.1688.F32.TF32 R212, R104.reuse, R220, R212 ;  /* 0x000000dc68d4723c */ /* 0x050fe200000810d4 */
[----:B------:R-:W2:Y:S04]  /*d5110*/  LDL.LU.64 R220, [R1+0x9738] ;  /* 0x0097380001dc7983 */ /* 0x000ea80000300a00 */
[----:B------:R-:W3:Y:S03]  /*d5120*/  LDL.LU.64 R226, [R1+0x9730] ;  /* 0x0097300001e27983 */ /* 0x000ee60000300a00 */
[----:B--2---:R-:W-:Y:S01]  /*d5130*/  HMMA.1688.F32.TF32 R220, R104, R224, R220 ;  /* 0x000000e068dc723c */ /* 0x004fe200000810dc */
[----:B------:R-:W3:Y:S04]  /*d5140*/  LDL.LU.64 R224, [R1+0x9728] ;  /* 0x0097280001e07983 */ /* 0x000ee80000300a00 */
[----:B------:R-:W2:Y:S03]  /*d5150*/  LDL.LU.64 R10, [R1+0x9720] ;  /* 0x00972000010a7983 */ /* 0x000ea60000300a00 */
[C---:B-1----:R-:W-:Y:S08]  /*d5160*/  HMMA.1688.F32.TF32 R120, R232.reuse, R74, R120 ;  /* 0x0000004ae878723c */ /* 0x042ff00000081078 */
[C---:B------:R-:W-:Y:S08]  /*d5170*/  HMMA.1688.F32.TF32 R192, R232.reuse, R82, R192 ;  /* 0x00000052e8c0723c */ /* 0x040ff000000810c0 */
[----:B------:R-:W-:Y:S08]  /*d5180*/  HMMA.1688.F32.TF32 R124, R232, R90, R124 ;  /* 0x0000005ae87c723c */ /* 0x000ff0000008107c */
[C---:B---3--:R-:W-:Y:S01]  /*d5190*/  HMMA.1688.F32.TF32 R224, R104.reuse, R8, R224 ;  /* 0x0000000868e0723c */ /* 0x048fe200000810e0 */
        /* <DEDUP_REMOVED lines=25> */
[----:B-1----:R-:W2:Y:S04]  /*d5330*/  LDL R194, [R1+0x11b8] ;  /* 0x0011b80001c27983 */ /* 0x002ea80000100800 */
[----:B------:R-:W2:Y:S04]  /*d5340*/  LDL R195, [R1+0x11bc] ;  /* 0x0011bc0001c37983 */ /* 0x000ea80000100800 */
[----:B------:R-:W3:Y:S04]  /*d5350*/  LDL.LU.64 R90, [R1+0x9680] ;  /* 0x00968000015a7983 */ /* 0x000ee80000300a00 */
[----:B------:R-:W3:Y:S04]  /*d5360*/  LDL.LU.64 R88, [R1+0x9678] ;  /* 0x0096780001587983 */ /* 0x000ee80000300a00 */
[----:B------:R-:W-:Y:S04]  /*d5370*/  STL.64 [R1+0x2f20], R124 ;  /* 0x002f207c01007387 */ /* 0x000fe80000100a00 */
[----:B------:R1:W-:Y:S04]  /*d5380*/  STL.64 [R1+0x2f28], R126 ;  /* 0x002f287e01007387 */ /* 0x0003e80000100a00 */
[----:B-1----:R-:W3:Y:S04]  /*d5390*/  LDL R126, [R1+0x11a8] ;  /* 0x0011a800017e7983 */ /* 0x002ee80000100800 */
[----:B------:R-:W3:Y:S01]  /*d53a0*/  LDL R127, [R1+0x11ac] ;  /* 0x0011ac00017f7983 */ /* 0x000ee20000100800 */
[C---:B------:R-:W-:Y:S08]  /*d53b0*/  HMMA.1688.F32.TF32 R228, R104.reuse, R76, R228 ;  /* 0x0000004c68e4723c */ /* 0x040ff000000810e4 */
[C---:B------:R-:W-:Y:S08]  /*d53c0*/  HMMA.1688.F32.TF32 R108, R104.reuse, R84, R108 ;  /* 0x00000054686c723c */ /* 0x040ff0000008106c */
[----:B------:R-:W-:Y:S01]  /*d53d0*/  HMMA.1688.F32.TF32 R112, R104, R96, R112 ;  /* 0x000000606870723c */ /* 0x000fe20000081070 */
[----:B------:R-:W-:-:S02]  /*d53e0*/  IMAD.MOV.U32 R102, RZ, RZ, R78 ;  /* 0x000000ffff667224 */ /* 0x000fc400078e004e */
[----:B------:R-:W-:-:S05]  /*d53f0*/  IMAD.MOV.U32 R103, RZ, RZ, R79 ;  /* 0x000000ffff677224 */ /* 0x000fca00078e004f */
[C---:B------:R-:W-:Y:S08]  /*d5400*/  HMMA.1688.F32.TF32 R228, R232.reuse, R78, R228 ;  /* 0x0000004ee8e4723c */ /* 0x040ff000000810e4 */
[----:B------:R-:W-:Y:S08]  /*d5410*/  HMMA.1688.F32.TF32 R76, R232, R86, R108 ;  /* 0x00000056e84c723c */ /* 0x000ff0000008106c */
[----:B------:R-:W-:Y:S08]  /*d5420*/  HMMA.1688.F32.TF32 R116, R104, R248, R116 ;  /* 0x000000f86874723c */ /* 0x000ff00000081074 */
[----:B------:R-:W-:Y:S01]  /*d5430*/  HMMA.1688.F32.TF32 R112, R232, R98, R112 ;  /* 0x00000062e870723c */ /* 0x000fe20000081070 */
[----:B------:R-:W-:Y:S01]  /*d5440*/  IMAD.MOV.U32 R94, RZ, RZ, R98 ;  /* 0x000000ffff5e7224 */ /* 0x000fe200078e0062 */
[----:B------:R-:W-:-:S10]  /*d5450*/  MOV R95, R99 ;  /* 0x00000063005f7202 */ /* 0x000fd40000000f00 */
[----:B------:R-:W-:Y:S08]  /*d5460*/  HMMA.1688.F32.TF32 R116, R232, R250, R116 ;  /* 0x000000fae874723c */ /* 0x000ff00000081074 */
[----:B------:R-:W-:Y:S08]  /*d5470*/  HMMA.1688.F32.TF32 R196, R104, R244, R196 ;  /* 0x000000f468c4723c */ /* 0x000ff000000810c4 */
[C---:B--2---:R-:W-:Y:S08]  /*d5480*/  HMMA.1688.F32.TF32 R128, R232.reuse, R194, R128 ;  /* 0x000000c2e880723c */ /* 0x044ff00000081080 */
[C---:B---3--:R-:W-:Y:S08]  /*d5490*/  HMMA.1688.F32.TF32 R204, R232.reuse, R126, R204 ;  /* 0x0000007ee8cc723c */ /* 0x048ff000000810cc */
[C---:B------:R-:W-:Y:S11]  /*d54a0*/  HMMA.1688.F32.TF32 R124, R232.reuse, R122, R216 ;  /* 0x0000007ae87c723c */ /* 0x040ff600000810d8 */
[----:B------:R-:W-:Y:S04]  /*d54b0*/  STL.64 [R1+0x2f10], R204 ;  /* 0x002f10cc01007387 */ /* 0x000fe80000100a00 */
[----:B------:R1:W-:Y:S04]  /*d54c0*/  STL.64 [R1+0x2f18], R206 ;  /* 0x002f18ce01007387 */ /* 0x0003e80000100a00 */
[----:B------:R-:W2:Y:S04]  /*d54d0*/  LDL R122, [R1+0x12d8] ;  /* 0x0012d800017a7983 */ /* 0x000ea80000100800 */
[----:B------:R-:W-:Y:S04]  /*d54e0*/  STL.64 [R1+0x2f00], R128 ;  /* 0x002f008001007387 */ /* 0x000fe80000100a00 */
[----:B------:R3:W-:Y:S04]  /*d54f0*/  STL.64 [R1+0x2f08], R130 ;  /* 0x002f088201007387 */ /* 0x0007e80000100a00 */
[----:B------:R-:W-:Y:S04]  /*d5500*/  STL.64 [R1+0x2ef0], R124 ;  /* 0x002ef07c01007387 */ /* 0x000fe80000100a00 */
[----:B------:R1:W-:Y:S04]  /*d5510*/  STL.64 [R1+0x2ef8], R126 ;  /* 0x002ef87e01007387 */ /* 0x0003e80000100a00 */
[----:B------:R-:W2:Y:S04]  /*d5520*/  LDL R123, [R1+0x12dc] ;  /* 0x0012dc00017b7983 */ /* 0x000ea80000100800 */
[----:B------:R-:W2:Y:S04]  /*d5530*/  LDL R194, [R1+0x12c8] ;  /* 0x0012c80001c27983 */ /* 0x000ea80000100800 */
[----:B------:R-:W2:Y:S04]  /*d5540*/  LDL R195, [R1+0x12cc] ;  /* 0x0012cc0001c37983 */ /* 0x000ea80000100800 */
[----:B-1----:R-:W2:Y:S04]  /*d5550*/  LDL R206, [R1+0x12a8] ;  /* 0x0012a80001ce7983 */ /* 0x002ea80000100800 */
[----:B------:R-:W2:Y:S04]  /*d5560*/  LDL R207, [R1+0x12ac] ;  /* 0x0012ac0001cf7983 */ /* 0x000ea80000100800 */
[----:B------:R-:W2:Y:S04]  /*d5570*/  LDL R218, [R1+0x1288] ;  /* 0x0012880001da7983 */ /* 0x000ea80000100800 */
[----:B------:R-:W2:Y:S04]  /*d5580*/  LDL R219, [R1+0x128c] ;  /* 0x00128c0001db7983 */ /* 0x000ea80000100800 */
[----:B---3--:R-:W3:Y:S04]  /*d5590*/  LDL R130, [R1+0x1298] ;  /* 0x0012980001827983 */ /* 0x008ee80000100800 */
[----:B------:R-:W3:Y:S04]  /*d55a0*/  LDL R131, [R1+0x129c] ;  /* 0x00129c0001837983 */ /* 0x000ee80000100800 */
[----:B------:R-:W2:Y:S04]  /*d55b0*/  LDL R126, [R1+0x12b8] ;  /* 0x0012b800017e7983 */ /* 0x000ea80000100800 */
[----:B------:R-:W2:Y:S04]  /*d55c0*/  LDL R127, [R1+0x12bc] ;  /* 0x0012bc00017f7983 */ /* 0x000ea80000100800 */
[----:B------:R-:W-:Y:S04]  /*d55d0*/  STL.64 [R1+0x2ed0], R228 ;  /* 0x002ed0e401007387 */ /* 0x000fe80000100a00 */
[----:B------:R1:W-:Y:S04]  /*d55e0*/  STL.64 [R1+0x2ed8], R230 ;  /* 0x002ed8e601007387 */ /* 0x0003e80000100a00 */
[----:B-1----:R-:W2:Y:S04]  /*d55f0*/  LDL R230, [R1+0x1278] ;  /* 0x0012780001e67983 */ /* 0x002ea80000100800 */
[----:B------:R-:W2:Y:S04]  /*d5600*/  LDL R231, [R1+0x127c] ;  /* 0x00127c0001e77983 */ /* 0x000ea80000100800 */
[----:B------:R1:W-:Y:S04]  /*d5610*/  STL.64 [R1+0x9560], R102 ;  /* 0x0095606601007387 */ /* 0x0003e80000100a00 */
[----:B------:R-:W-:Y:S04]  /*d5620*/  STL.64 [R1+0x9558], R100 ;  /* 0x0095586401007387 */ /* 0x000fe80000100a00 */
[----:B------:R-:W2:Y:S04]  /*d5630*/  LDL R110, [R1+0x1258] ;  /* 0x00125800016e7983 */ /* 0x000ea80000100800 */
[----:B-1----:R-:W2:Y:S04]  /*d5640*/  LDL R102, [R1+0x1268] ;  /* 0x0012680001667983 */ /* 0x002ea80000100800 */
[----:B------:R-:W2:Y:S04]  /*d5650*/  LDL R103, [R1+0x126c] ;  /* 0x00126c0001677983 */ /* 0x000ea80000100800 */
[----:B------:R1:W-:Y:S04]  /*d5660*/  STL.64 [R1+0x2ec0], R76 ;  /* 0x002ec04c01007387 */ /* 0x0003e80000100a00 */
[----:B------:R4:W-:Y:S04]  /*d5670*/  STL.64 [R1+0x2ec8], R78 ;  /* 0x002ec84e01007387 */ /* 0x0009e80000100a00 */
[----:B------:R-:W2:Y:S04]  /*d5680*/  LDL R111, [R1+0x125c] ;  /* 0x00125c00016f7983 */ /* 0x000ea80000100800 */
        /* <DEDUP_REMOVED lines=8> */
[----:B------:R-:W-:Y:S04]  /*d5710*/  STL.64 [R1+0x2eb0], R112 ;  /* 0x002eb07001007387 */ /* 0x000fe80000100a00 */
[----:B------:R1:W-:Y:S04]  /*d5720*/  STL.64 [R1+0x2eb8], R114 ;  /* 0x002eb87201007387 */ /* 0x0003e80000100a00 */
[----:B------:R-:W2:Y:S04]  /*d5730*/  LDL.LU.64 R98, [R1+0x9670] ;  /* 0x0096700001627983 */ /* 0x000ea80000300a00 */
[----:B------:R-:W2:Y:S04]  /*d5740*/  LDL.LU.64 R96, [R1+0x9668] ;  /* 0x0096680001607983 */ /* 0x000ea80000300a00 */
[----:B-1----:R-:W2:Y:S04]  /*d5750*/  LDL R114, [R1+0x1248] ;  /* 0x0012480001727983 */ /* 0x002ea80000100800 */
[----:B------:R-:W2:Y:S04]  /*d5760*/  LDL R115, [R1+0x124c] ;  /* 0x00124c0001737983 */ /* 0x000ea80000100800 */
[----:B------:R1:W-:Y:S04]  /*d5770*/  STL.64 [R1+0x9570], R94 ;  /* 0x0095705e01007387 */ /* 0x0003e80000100a00 */
[----:B------:R-:W-:Y:S04]  /*d5780*/  STL.64 [R1+0x9568], R92 ;  /* 0x0095685c01007387 */ /* 0x000fe80000100a00 */
[----:B-1----:R-:W3:Y:S04]  /*d5790*/  LDL R94, [R1+0x1238] ;  /* 0x00123800015e7983 */ /* 0x002ee80000100800 */
[----:B------:R-:W3:Y:S04]  /*d57a0*/  LDL R95, [R1+0x123c] ;  /* 0x00123c00015f7983 */ /* 0x000ee80000100800 */
[----:B------:R-:W3:Y:S04]  /*d57b0*/  LDL.LU.64 R250, [R1+0x9660] ;  /* 0x0096600001fa7983 */ /* 0x000ee80000300a00 */
[----:B------:R-:W3:Y:S04]  /*d57c0*/  LDL.LU.64 R248, [R1+0x9658] ;  /* 0x0096580001f87983 */ /* 0x000ee80000300a00 */
[----:B------:R-:W-:Y:S04]  /*d57d0*/  STL.64 [R1+0x30a0], R116 ;  /* 0x0030a07401007387 */ /* 0x000fe80000100a00 */
[----:B------:R1:W-:Y:S04]  /*d57e0*/  STL.64 [R1+0x30a8], R118 ;  /* 0x0030a87601007387 */ /* 0x0003e80000100a00 */
[----:B-1----:R-:W3:Y:S04]  /*d57f0*/  LDL R118, [R1+0x1228] ;  /* 0x0012280001767983 */ /* 0x002ee80000100800 */
[----:B------:R-:W3:Y:S01]  /*d5800*/  LDL R119, [R1+0x122c] ;  /* 0x00122c0001777983 */ /* 0x000ee20000100800 */
[----:B------:R-:W-:Y:S03]  /*d5810*/  HMMA.1688.F32.TF32 R196, R232, R246, R196 ;  /* 0x000000f6e8c4723c */ /* 0x000fe600000810c4 */
[----:B------:R-:W4:Y:S04]  /*d5820*/  LDL.LU.64 R246, [R1+0x9650] ;  /* 0x0096500001f67983 */ /* 0x000f280000300a00 */
[----:B------:R-:W4:-:S12]  /*d5830*/  LDL.LU.64 R244, [R1+0x9648] ;  /* 0x0096480001f47983 */ /* 0x000f180000300a00 */
[----:B------:R-:W-:Y:S04]  /*d5840*/  STL.64 [R1+0x3090], R196 ;  /* 0x003090c401007387 */ /* 0x000fe80000100a00 */
[----:B------:R3:W-:Y:S01]  /*d5850*/  STL.64 [R1+0x3098], R198 ;  /* 0x003098c601007387 */ /* 0x0007e20000100a00 */
[C---:B------:R-:W-:Y:S08]  /*d5860*/  HMMA.1688.F32.TF32 R160, R104.reuse, R4, R160 ;  /* 0x0000000468a0723c */ /* 0x040ff000000810a0 */
[C---:B------:R-:W-:Y:S08]  /*d5870*/  HMMA.1688.F32.TF32 R164, R104.reuse, R12, R164 ;  /* 0x0000000c68a4723c */ /* 0x040ff000000810a4 */
[C---:B------:R-:W-:Y:S08]  /*d5880*/  HMMA.1688.F32.TF32 R168, R104.reuse, R20, R168 ;  /* 0x0000001468a8723c */ /* 0x040ff000000810a8 */
[----:B------:R-:W-:Y:S08]  /*d5890*/  HMMA.1688.F32.TF32 R172, R104, R28, R172 ;  /* 0x0000001c68ac723c */ /* 0x000ff000000810ac */
[----:B------:R-:W-:Y:S08]  /*d58a0*/  HMMA.1688.F32.TF32 R12, R232, R14, R164 ;  /* 0x0000000ee80c723c */ /* 0x000ff000000810a4 */
        /* <DEDUP_REMOVED lines=9> */
[C---:B--2---:R-:W-:Y:S08]  /*d5940*/  HMMA.1688.F32.TF32 R112, R232.reuse, R114, R212 ;  /* 0x00000072e870723c */ /* 0x044ff000000810d4 */
[C---:B---3--:R-:W-:Y:S08]  /*d5950*/  HMMA.1688.F32.TF32 R196, R232.reuse, R118, R200 ;  /* 0x00000076e8c4723c */ /* 0x048ff000000810c8 */
[C---:B------:R-:W-:Y:S08]  /*d5960*/  HMMA.1688.F32.TF32 R116, R232.reuse, R94, R208 ;  /* 0x0000005ee874723c */ /* 0x040ff000000810d0 */
[C---:B------:R-:W-:Y:S03]  /*d5970*/  HMMA.1688.F32.TF32 R92, R232.reuse, R110, R220 ;  /* 0x0000006ee85c723c */ /* 0x040fe600000810dc */
        /* <DEDUP_REMOVED lines=53> */
[----:B------:R2:W-:Y:S01]  /*d5cd0*/  STL.64 [R1+0x2f68], R22 ;  /* 0x002f681601007387 */ /* 0x0005e20000100a00 */
[----:B-1----:R-:W-:Y:S01]  /*d5ce0*/  HMMA.1688.F32.TF32 R192, R104, R248, R84 ;  /* 0x000000f868c0723c */ /* 0x002fe20000081054 */
[----:B------:R-:W-:Y:S01]  /*d5cf0*/  IMAD.MOV.U32 R62, RZ, RZ, R64 ;  /* 0x000000ffff3e7224 */ /* 0x000fe200078e0040 */
[----:B------:R-:W-:Y:S01]  /*d5d00*/  MOV R55, R73 ;  /* 0x0000004900377202 */ /* 0x000fe20000000f00 */
[----:B------:R-:W-:Y:S04]  /*d5d10*/  STL.64 [R1+0x2f50], R12 ;  /* 0x002f500c01007387 */ /* 0x000fe80000100a00 */
[----:B------:R-:W-:Y:S04]  /*d5d20*/  STL.64 [R1+0x2f58], R14 ;  /* 0x002f580e01007387 */ /* 0x000fe80000100a00 */
[----:B----4-:R-:W-:Y:S01]  /*d5d30*/  STL [R1+0x9244], R244 ;  /* 0x009244f401007387 */ /* 0x010fe20000100800 */
[----:B------:R-:W-:-:S03]  /*d5d40*/  IMAD.MOV.U32 R86, RZ, RZ, R48 ;  /* 0x000000ffff567224 */ /* 0x000fc600078e0030 */
[----:B------:R1:W-:Y:S01]  /*d5d50*/  STL.64 [R1+0x2ea0], R4 ;  /* 0x002ea00401007387 */ /* 0x0003e20000100a00 */
[----:B------:R-:W-:-:S03]  /*d5d60*/  IMAD.MOV.U32 R87, RZ, RZ, R49 ;  /* 0x000000ffff577224 */ /* 0x000fc600078e0031 */
[----:B------:R3:W-:Y:S04]  /*d5d70*/  STL.64 [R1+0x2ea8], R6 ;  /* 0x002ea80601007387 */ /* 0x0007e80000100a00 */
[----:B------:R4:W-:Y:S01]  /*d5d80*/  STL [R1+0x9240], R245 ;  /* 0x009240f501007387 */ /* 0x0009e20000100800 */
[----:B------:R-:W-:-:S03]  /*d5d90*/  IMAD.MOV.U32 R70, RZ, RZ, R56 ;  /* 0x000000ffff467224 */ /* 0x000fc600078e0038 */
[----:B------:R-:W4:Y:S04]  /*d5da0*/  LDL R84, [R1+0x110] ;  /* 0x0001100001547983 */ /* 0x000f280000100800 */
[----:B------:R-:W4:Y:S01]  /*d5db0*/  LDL R85, [R1+0x114] ;  /* 0x0001140001557983 */ /* 0x000f220000100800 */
[----:B------:R-:W-:-:S03]  /*d5dc0*/  IMAD.MOV.U32 R71, RZ, RZ, R57 ;  /* 0x000000ffff477224 */ /* 0x000fc600078e0039 */
[----:B------:R-:W4:Y:S04]  /*d5dd0*/  LDL.LU R48, [R1+0x9644] ;  /* 0x0096440001307983 */ /* 0x000f280000300800 */
[----:B------:R-:W4:Y:S04]  /*d5de0*/  LDL.LU R49, [R1+0x9640] ;  /* 0x0096400001317983 */ /* 0x000f280000300800 */
[----:B------:R-:W4:Y:S04]  /*d5df0*/  LDL R68, [R1+0xf0] ;  /* 0x0000f00001447983 */ /* 0x000f280000100800 */
[----:B------:R-:W4:Y:S01]  /*d5e00*/  LDL R69, [R1+0xf4] ;  /* 0x0000f40001457983 */ /* 0x000f220000100800 */
[----:B------:R-:W-:-:S03]  /*d5e10*/  IMAD.MOV.U32 R63, RZ, RZ, R65 ;  /* 0x000000ffff3f7224 */ /* 0x000fc600078e0041 */
[----:B------:R-:W4:Y:S04]  /*d5e20*/  LDL.LU R56, [R1+0x963c] ;  /* 0x00963c0001387983 */ /* 0x000f280000300800 */
[----:B------:R-:W4:Y:S01]  /*d5e30*/  LDL.LU R57, [R1+0x9638] ;  /* 0x0096380001397983 */ /* 0x000f220000300800 */
[----:B------:R-:W-:-:S03]  /*d5e40*/  IMAD.MOV.U32 R54, RZ, RZ, R72 ;  /* 0x000000ffff367224 */ /* 0x000fc600078e0048 */
[----:B------:R-:W4:Y:S04]  /*d5e50*/  LDL R60, [R1+0xe0] ;  /* 0x0000e000013c7983 */ /* 0x000f280000100800 */
[----:B------:R-:W4:Y:S04]  /*d5e60*/  LDL R61, [R1+0xe4] ;  /* 0x0000e400013d7983 */ /* 0x000f280000100800 */
[----:B------:R-:W4:Y:S04]  /*d5e70*/  LDL.LU R64, [R1+0x9634] ;  /* 0x0096340001407983 */ /* 0x000f280000300800 */
[----:B------:R-:W4:Y:S01]  /*d5e80*/  LDL.LU R65, [R1+0x9630] ;  /* 0x0096300001417983 */ /* 0x000f220000300800 */
[----:B------:R-:W-:-:S03]  /*d5e90*/  IMAD.MOV.U32 R30, RZ, RZ, R80 ;  /* 0x000000ffff1e7224 */ /* 0x000fc600078e0050 */
[----:B------:R-:W4:Y:S04]  /*d5ea0*/  LDL R52, [R1+0xd0] ;  /* 0x0000d00001347983 */ /* 0x000f280000100800 */
[----:B------:R-:W4:Y:S01]  /*d5eb0*/  LDL R53, [R1+0xd4] ;  /* 0x0000d40001357983 */ /* 0x000f220000100800 */
[----:B------:R-:W-:-:S03]  /*d5ec0*/  IMAD.MOV.U32 R31, RZ, RZ, R81 ;  /* 0x000000ffff1f7224 */ /* 0x000fc600078e0051 */
[----:B------:R-:W4:Y:S04]  /*d5ed0*/  LDL.LU R72, [R1+0x962c] ;  /* 0x00962c0001487983 */ /* 0x000f280000300800 */
[----:B------:R-:W4:Y:S01]  /*d5ee0*/  LDL.LU R73, [R1+0x9628] ;  /* 0x0096280001497983 */ /* 0x000f220000300800 */
[----:B--2---:R-:W-:-:S03]  /*d5ef0*/  IMAD.MOV.U32 R22, RZ, RZ, R88 ;  /* 0x000000ffff167224 */ /* 0x004fc600078e0058 */
[----:B------:R-:W2:Y:S04]  /*d5f00*/  LDL R28, [R1+0xa0] ;  /* 0x0000a000011c7983 */ /* 0x000ea80000100800 */
[----:B------:R-:W2:Y:S01]  /*d5f10*/  LDL R29, [R1+0xa4] ;  /* 0x0000a400011d7983 */ /* 0x000ea20000100800 */
[----:B------:R-:W-:-:S03]  /*d5f20*/  IMAD.MOV.U32 R23, RZ, RZ, R89 ;  /* 0x000000ffff177224 */ /* 0x000fc600078e0059 */
[----:B------:R-:W2:Y:S04]  /*d5f30*/  LDL.LU R80, [R1+0x9624] ;  /* 0x0096240001507983 */ /* 0x000ea80000300800 */
[----:B------:R-:W2:Y:S01]  /*d5f40*/  LDL.LU R81, [R1+0x9620] ;  /* 0x0096200001517983 */ /* 0x000ea20000300800 */
[----:B------:R-:W-:-:S03]  /*d5f50*/  IMAD.MOV.U32 R102, RZ, RZ, R96 ;  /* 0x000000ffff667224 */ /* 0x000fc600078e0060 */
        /* <DEDUP_REMOVED lines=23> */
[----:B------:R-:W4:Y:S04]  /*d60d0*/  LDL.64 R212, [R1] ;  /* 0x0000000001d47983 */ /* 0x000f280000100a00 */
[----:B------:R-:W2:Y:S04]  /*d60e0*/  LDL.LU R204, [R1+0x6d0] ;  /* 0x0006d00001cc7983 */ /* 0x000ea80000300800 */
[----:B------:R-:W2:Y:S04]  /*d60f0*/  LDL.LU R205, [R1+0x6d4] ;  /* 0x0006d40001cd7983 */ /* 0x000ea80000300800 */
[----:B------:R-:W2:Y:S04]  /*d6100*/  LDL.LU R206, [R1+0x6d8] ;  /* 0x0006d80001ce7983 */ /* 0x000ea80000300800 */
[----:B------:R-:W2:Y:S04]  /*d6110*/  LDL.LU R207, [R1+0x6dc] ;  /* 0x0006dc0001cf7983 */ /* 0x000ea80000300800 */
[----:B------:R-:W2:Y:S04]  /*d6120*/  LDL.64 R208, [R1+0x10] ;  /* 0x0000100001d07983 */ /* 0x000ea80000100a00 */
        /* <DEDUP_REMOVED lines=13> */
[----:B------:R-:W2:Y:S04]  /*d6200*/  LDL.64 R196, [R1+0x30] ;  /* 0x0000300001c47983 */ /* 0x000ea80000100a00 */
[----:B------:R-:W2:Y:S04]  /*d6210*/  LDL.64 R116, [R1+0x40] ;  /* 0x0000400001747983 */ /* 0x000ea80000100a00 */
[----:B-1----:R-:W2:Y:S01]  /*d6220*/  LDL.64 R4, [R1+0x70] ;  /* 0x0000700001047983 */ /* 0x002ea20000100a00 */
[----:B------:R-:W-:Y:S03]  /*d6230*/  HMMA.1688.F32.TF32 R120, R104, R244, R76 ;  /* 0x000000f46878723c */ /* 0x000fe6000008104c */
[----:B---3--:R-:W3:Y:S04]  /*d6240*/  LDL.64 R6, [R1+0x78] ;  /* 0x0000780001067983 */ /* 0x008ee80000100a00 */
        /* <DEDUP_REMOVED lines=10> */
[----:B------:R-:W-:Y:S04]  /*d62f0*/  LDS R232, [R3+UR6+0x8e100] ;  /* 0x08e1000603e87984 */ /* 0x000fe80008000800 */
[----:B------:R-:W-:Y:S04]  /*d6300*/  LDS R234, [R3+UR6+0x8f100] ;  /* 0x08f1000603ea7984 */ /* 0x000fe80008000800 */
[----:B------:R-:W-:Y:S04]  /*d6310*/  LDS R233, [R240+UR6+0x8e100] ;  /* 0x08e10006f0e97984 */ /* 0x000fe80008000800 */
[----:B------:R-:W1:Y:S01]  /*d6320*/  LDS R235, [R240+UR6+0x8f100] ;  /* 0x08f10006f0eb7984 */ /* 0x000e620008000800 */
[----:B----4-:R-:W-:-:S02]  /*d6330*/  IMAD.MOV.U32 R245, RZ, RZ, R213 ;  /* 0x000000fffff57224 */ /* 0x010fc400078e00d5 */
[----:B------:R-:W-:Y:S01]  /*d6340*/  IMAD.MOV.U32 R244, RZ, RZ, R212 ;  /* 0x000000fffff47224 */ /* 0x000fe200078e00d4 */
[----:B--2---:R-:W-:Y:S01]  /*d6350*/  HMMA.1688.F32.TF32 R204, R104, R208, R204 ;  /* 0x000000d068cc723c */ /* 0x004fe200000810cc */
[----:B-1----:R-:W-:Y:S01]  /*d6360*/  IMAD.MOV.U32 R249, RZ, RZ, R209 ;  /* 0x000000fffff97224 */ /* 0x002fe200078e00d1 */
[----:B------:R-:W-:Y:S01]  /*d6370*/  STL [R1+0x9254], R245 ;  /* 0x009254f501007387 */ /* 0x000fe20000100800 */
[----:B------:R-:W-:-:S03]  /*d6380*/  IMAD.MOV.U32 R248, RZ, RZ, R208 ;  /* 0x000000fffff87224 */ /* 0x000fc600078e00d0 */
[----:B------:R1:W-:-:S13]  /*d6390*/  STL [R1+0x9250], R244 ;  /* 0x009250f401007387 */ /* 0x0003da0000100800 */
[----:B------:R-:W-:Y:S01]  /*d63a0*/  STL.64 [R1+0x9608], R206 ;  /* 0x009608ce01007387 */ /* 0x000fe20000100a00 */
[----:B------:R-:W-:Y:S03]  /*d63b0*/  HMMA.1688.F32.TF32 R128, R104, R200, R128 ;  /* 0x000000c86880723c */ /* 0x000fe60000081080 */
[----:B------:R-:W-:Y:S01]  /*d63c0*/  STL.64 [R1+0x9600], R204 ;  /* 0x009600cc01007387 */ /* 0x000fe20000100a00 */
[----:B-1----:R-:W-:Y:S02]  /*d63d0*/  IMAD.MOV.U32 R244, RZ, RZ, R201 ;  /* 0x000000fffff47224 */ /* 0x002fe400078e00c9 */
[----:B------:R-:W-:Y:S01]  /*d63e0*/  IMAD.MOV.U32 R245, RZ, RZ, R200 ;  /* 0x000000fffff57224 */ /* 0x000fe200078e00c8 */
[----:B------:R-:W-:Y:S04]  /*d63f0*/  STL [R1+0x925c], R249 ;  /* 0x00925cf901007387 */ /* 0x000fe80000100800 */
[----:B------:R1:W-:Y:S08]  /*d6400*/  STL [R1+0x9258], R248 ;  /* 0x009258f801007387 */ /* 0x0003f00000100800 */
[----:B------:R-:W-:Y:S01]  /*d6410*/  STL.64 [R1+0x95f8], R130 ;  /* 0x0095f88201007387 */ /* 0x000fe20000100a00 */
[----:B-1----:R-:W-:Y:S01]  /*d6420*/  MOV R248, R197 ;  /* 0x000000c500f87202 */ /* 0x002fe20000000f00 */
[----:B------:R-:W-:-:S02]  /*d6430*/  IMAD.MOV.U32 R249, RZ, RZ, R196 ;  /* 0x000000fffff97224 */ /* 0x000fc400078e00c4 */
[----:B------:R-:W-:Y:S04]  /*d6440*/  STL.64 [R1+0x95f0], R128 ;  /* 0x0095f08001007387 */ /* 0x000fe80000100a00 */
[----:B------:R1:W-:Y:S04]  /*d6450*/  STL [R1+0x9264], R244 ;  /* 0x009264f401007387 */ /* 0x0003e80000100800 */
[----:B------:R2:W-:Y:S04]  /*d6460*/  STL [R1+0x9260], R245 ;  /* 0x009260f501007387 */ /* 0x0005e80000100800 */
[----:B------:R-:W-:Y:S01]  /*d6470*/  STL [R1+0x926c], R248 ;  /* 0x00926cf801007387 */ /* 0x000fe20000100800 */
[----:B-1----:R-:W-:-:S02]  /*d6480*/  IMAD.MOV.U32 R244, RZ, RZ, R116 ;  /* 0x000000fffff47224 */ /* 0x002fc400078e0074 */
[----:B--2---:R-:W-:Y:S01]  /*d6490*/  IMAD.MOV.U32 R245, RZ, RZ, R117 ;  /* 0x000000fffff57224 */ /* 0x004fe200078e0075 */
[----:B------:R-:W-:Y:S04]  /*d64a0*/  STL [R1+0x9268], R249 ;  /* 0x009268f901007387 */ /* 0x000fe80000100800 */
[----:B------:R1:W-:Y:S04]  /*d64b0*/  STL [R1+0x9274], R245 ;  /* 0x009274f501007387 */ /* 0x0003e80000100800 */
[----:B------:R2:W-:Y:S04]  /*d64c0*/  STL [R1+0x9270], R244 ;  /* 0x009270f401007387 */ /* 0x0005e80000100800 */
        /* <DEDUP_REMOVED lines=87> */
[----:B-1----:R-:W-:-:S03]  /*d6a40*/  IMAD.MOV.U32 R245, RZ, RZ, R4 ;  /* 0x000000fffff57224 */ /* 0x002fc600078e0004 */
        /* <DEDUP_REMOVED lines=9> */
[----:B------:R-:W-:Y:S04]  /*d6ae0*/  STL [R1+0x9284], R245 ;  /* 0x009284f501007387 */ /* 0x000fe80000100800 */
[----:B------:R-:W-:Y:S04]  /*d6af0*/  STL [R1+0x9280], R244 ;  /* 0x009280f401007387 */ /* 0x000fe80000100800 */
[----:B------:R-:W2:Y:S01]  /*d6b00*/  LDL.64 R206, [R1+0x8] ;  /* 0x0000080001ce7983 */ /* 0x000ea20000100a00 */
[----:B------:R-:W-:Y:S03]  /*d6b10*/  HMMA.1688.F32.TF32 R192, R232, R250, R192 ;  /* 0x000000fae8c0723c */ /* 0x000fe600000810c0 */
[----:B------:R-:W-:Y:S04]  /*d6b20*/  STL [R1+0x927c], R96 ;  /* 0x00927c6001007387 */ /* 0x000fe80000100800 */
[----:B------:R-:W-:Y:S04]  /*d6b30*/  STL [R1+0x9278], R97 ;  /* 0x0092786101007387 */ /* 0x000fe80000100800 */
[----:B------:R-:W4:Y:S04]  /*d6b40*/  LDL.64 R130, [R1+0x18] ;  /* 0x0000180001827983 */ /* 0x000f280000100a00 */
[----:B------:R-:W-:Y:S04]  /*d6b50*/  STL [R1+0x928c], R88 ;  /* 0x00928c5801007387 */ /* 0x000fe80000100800 */
[----:B------:R-:W-:Y:S01]  /*d6b60*/  STL [R1+0x9288], R89 ;  /* 0x0092885901007387 */ /* 0x000fe20000100800 */
[----:B------:R-:W-:-:S03]  /*d6b70*/  IMAD.MOV.U32 R94, RZ, RZ, R252 ;  /* 0x000000ffff5e7224 */ /* 0x000fc600078e00fc */
[----:B------:R-:W-:Y:S01]  /*d6b80*/  STL [R1+0x9294], R80 ;  /* 0x0092945001007387 */ /* 0x000fe20000100800 */
[----:B------:R-:W-:-:S03]  /*d6b90*/  MOV R95, R243 ;  /* 0x000000f3005f7202 */ /* 0x000fc60000000f00 */
[----:B------:R-:W-:Y:S04]  /*d6ba0*/  STL [R1+0x9290], R81 ;  /* 0x0092905101007387 */ /* 0x000fe80000100800 */
[----:B------:R1:W-:Y:S04]  /*d6bb0*/  STL.64 [R1+0x95e8], R194 ;  /* 0x0095e8c201007387 */ /* 0x0003e80000100a00 */
[----:B------:R-:W-:Y:S04]  /*d6bc0*/  STL.64 [R1+0x95e0], R192 ;  /* 0x0095e0c001007387 */ /* 0x000fe80000100a00 */
[----:B-1----:R-:W4:Y:S01]  /*d6bd0*/  LDL.64 R194, [R1+0x48] ;  /* 0x0000480001c27983 */ /* 0x002f220000100a00 */
[----:B--2---:R-:W-:Y:S01]  /*d6be0*/  HMMA.1688.F32.TF32 R124, R232, R206, R124 ;  /* 0x000000cee87c723c */ /* 0x004fe2000008107c */
[----:B------:R-:W-:-:S02]  /*d6bf0*/  IMAD.MOV.U32 R252, RZ, RZ, R206 ;  /* 0x000000fffffc7224 */ /* 0x000fc400078e00ce */
[----:B------:R-:W-:Y:S02]  /*d6c00*/  IMAD.MOV.U32 R243, RZ, RZ, R207 ;  /* 0x000000fffff37224 */ /* 0x000fe400078e00cf */
[----:B------:R-:W2:Y:S04]  /*d6c10*/  LDL.LU.64 R206, [R1+0x9608] ;  /* 0x0096080001ce7983 */ /* 0x000ea80000300a00 */
[----:B------:R-:W2:Y:S01]  /*d6c20*/  LDL.LU.64 R204, [R1+0x9600] ;  /* 0x0096000001cc7983 */ /* 0x000ea20000300a00 */
        /* <DEDUP_REMOVED lines=13> */
[----:B------:R-:W-:Y:S07]  /*d6d00*/  STL.64 [R1+0x95d0], R124 ;  /* 0x0095d07c01007387 */ /* 0x000fee0000100a00 */
[----:B------:R-:W-:Y:S01]  /*d6d10*/  HMMA.1688.F32.TF32 R152, R104, R88, R152 ;  /* 0x000000586898723c */ /* 0x000fe20000081098 */
[----:B-1----:R-:W-:Y:S01]  /*d6d20*/  IMAD.MOV.U32 R126, RZ, RZ, R2 ;  /* 0x000000ffff7e7224 */ /* 0x002fe200078e0002 */
[----:B------:R-:W-:Y:S01]  /*d6d30*/  MOV R127, R0 ;  /* 0x00000000007f7202 */ /* 0x000fe20000000f00 */
[----:B----4-:R-:W-:Y:S01]  /*d6d40*/  IMAD.MOV.U32 R2, RZ, RZ, R130 ;  /* 0x000000ffff027224 */ /* 0x010fe200078e0082 */
[----:B------:R-:W-:Y:S01]  /*d6d50*/  MOV R249, R7 ;  /* 0x0000000700f97202 */ /* 0x000fe20000000f00 */
[----:B------:R-:W-:-:S03]  /*d6d60*/  IMAD.MOV.U32 R0, RZ, RZ, R131 ;  /* 0x000000ffff007224 */ /* 0x000fc600078e0083 */
[----:B------:R-:W-:Y:S01]  /*d6d70*/  HMMA.1688.F32.TF32 R156, R104, R80, R156 ;  /* 0x00000050689c723c */ /* 0x000fe2000008109c */
[----:B------:R-:W-:Y:S02]  /*d6d80*/  IMAD.MOV.U32 R248, RZ, RZ, R6 ;  /* 0x000000fffff87224 */ /* 0x000fe400078e0006 */
[----:B------:R-:W-:Y:S02]  /*d6d90*/  IMAD.MOV.U32 R245, RZ, RZ, R38 ;  /* 0x000000fffff57224 */ /* 0x000fe400078e0026 */
[----:B------:R-:W-:-:S03]  /*d6da0*/  IMAD.MOV.U32 R244, RZ, RZ, R39 ;  /* 0x000000fffff47224 */ /* 0x000fc600078e0027 */
[----:B------:R-:W-:Y:S01]  /*d6db0*/  HMMA.1688.F32.TF32 R160, R104, R72, R160 ;  /* 0x0000004868a0723c */ /* 0x000fe200000810a0 */
[----:B------:R-:W-:Y:S02]  /*d6dc0*/  IMAD.MOV.U32 R96, RZ, RZ, R14 ;  /* 0x000000ffff607224 */ /* 0x000fe400078e000e */
[----:B------:R-:W-:-:S05]  /*d6dd0*/  IMAD.MOV.U32 R97, RZ, RZ, R15 ;  /* 0x000000ffff617224 */ /* 0x000fca00078e000f */
[----:B------:R-:W-:Y:S01]  /*d6de0*/  HMMA.1688.F32.TF32 R164, R104, R64, R164 ;  /* 0x0000004068a4723c */ /* 0x000fe200000810a4 */
[----:B------:R-:W-:Y:S01]  /*d6df0*/  IMAD.MOV.U32 R88, RZ, RZ, R46 ;  /* 0x000000ffff587224 */ /* 0x000fe200078e002e */
[----:B------:R-:W-:Y:S01]  /*d6e00*/  MOV R81, R79 ;  /* 0x0000004f00517202 */ /* 0x000fe20000000f00 */
[----:B------:R-:W-:Y:S02]  /*d6e10*/  IMAD.MOV.U32 R89, RZ, RZ, R47 ;  /* 0x000000ffff597224 */ /* 0x000fe400078e002f */
[----:B------:R-:W-:-:S03]  /*d6e20*/  IMAD.MOV.U32 R80, RZ, RZ, R78 ;  /* 0x000000ffff507224 */ /* 0x000fc600078e004e */
        /* <DEDUP_REMOVED lines=17> */
[----:B--2---:R-:W-:Y:S01]  /*d6f40*/  HMMA.1688.F32.TF32 R204, R232, R130, R204 ;  /* 0x00000082e8cc723c */ /* 0x004fe200000810cc */
[----:B------:R-:W2:Y:S04]  /*d6f50*/  LDL.LU.64 R130, [R1+0x95f8] ;  /* 0x0095f80001827983 */ /* 0x000ea80000300a00 */
[----:B------:R-:W2:-:S14]  /*d6f60*/  LDL.LU.64 R128, [R1+0x95f0] ;  /* 0x0095f00001807983 */ /* 0x000e9c0000300a00 */
[----:B------:R-:W-:Y:S04]  /*d6f70*/  STL.64 [R1+0x95c8], R206 ;  /* 0x0095c8ce01007387 */ /* 0x000fe80000100a00 */
[----:B------:R-:W-:Y:S04]  /*d6f80*/  STL.64 [R1+0x95c0], R204 ;  /* 0x0095c0cc01007387 */ /* 0x000fe80000100a00 */
[----:B------:R-:W-:Y:S04]  /*d6f90*/  STL.64 [R1+0x92a0], R250 ;  /* 0x0092a0fa01007387 */ /* 0x000fe80000100a00 */
[----:B------:R1:W-:Y:S04]  /*d6fa0*/  STL.64 [R1+0x9298], R248 ;  /* 0x009298f801007387 */ /* 0x0003e80000100a00 */
[----:B------:R-:W-:Y:S04]  /*d6fb0*/  STL.64 [R1+0x92b0], R246 ;  /* 0x0092b0f601007387 */ /* 0x000fe80000100a00 */
[----:B------:R3:W-:Y:S04]  /*d6fc0*/  STL.64 [R1+0x92a8], R244 ;  /* 0x0092a8f401007387 */ /* 0x0007e80000100a00 */
[----:B------:R-:W4:Y:S04]  /*d6fd0*/  LDL R60, [R1+0x3d0] ;  /* 0x0003d000013c7983 */ /* 0x000f280000100800 */
        /* <DEDUP_REMOVED lines=51> */
[----:B------:R1:W-:Y:S04]  /*d7310*/  STL.64 [R1+0x92c0], R98 ;  /* 0x0092c06201007387 */ /* 0x0003e80000100a00 */
[----:B------:R1:W-:Y:S04]  /*d7320*/  STL.64 [R1+0x92b8], R96 ;  /* 0x0092b86001007387 */ /* 0x0003e80000100a00 */
[----:B-1----:R-:W2:Y:S04]  /*d7330*/  LDL R98, [R1+0x308] ;  /* 0x0003080001627983 */ /* 0x002ea80000100800 */
[----:B------:R-:W2:Y:S04]  /*d7340*/  LDL R96, [R1+0x300] ;  /* 0x0003000001607983 */ /* 0x000ea80000100800 */
[----:B------:R-:W2:Y:S04]  /*d7350*/  LDL R97, [R1+0x304] ;  /* 0x0003040001617983 */ /* 0x000ea80000100800 */
[----:B------:R-:W2:Y:S04]  /*d7360*/  LDL R99, [R1+0x30c] ;  /* 0x00030c0001637983 */ /* 0x000ea80000100800 */
[----:B------:R1:W-:Y:S04]  /*d7370*/  STL.64 [R1+0x92d0], R90 ;  /* 0x0092d05a01007387 */ /* 0x0003e80000100a00 */
[----:B------:R1:W-:Y:S01]  /*d7380*/  STL.64 [R1+0x92c8], R88 ;  /* 0x0092c85801007387 */ /* 0x0003e20000100a00 */
[C---:B------:R-:W-:Y:S03]  /*d7390*/  HMMA.1688.F32.TF32 R160, R232.reuse, R74, R160 ;  /* 0x0000004ae8a0723c */ /* 0x040fe600000810a0 */
[----:B-1----:R-:W2:Y:S04]  /*d73a0*/  LDL R90, [R1+0x2f8] ;  /* 0x0002f800015a7983 */ /* 0x002ea80000100800 */
[----:B------:R-:W2:Y:S04]  /*d73b0*/  LDL R88, [R1+0x2f0] ;  /* 0x0002f00001587983 */ /* 0x000ea80000100800 */
[----:B------:R-:W3:Y:S04]  /*d73c0*/  LDL R89, [R1+0x2f4] ;  /* 0x0002f40001597983 */ /* 0x000ee80000100800 */
[----:B------:R-:W3:Y:S04]  /*d73d0*/  LDL R91, [R1+0x2fc] ;  /* 0x0002fc00015b7983 */ /* 0x000ee80000100800 */
[----:B------:R1:W-:Y:S04]  /*d73e0*/  STL.64 [R1+0x92e0], R82 ;  /* 0x0092e05201007387 */ /* 0x0003e80000100a00 */
[----:B------:R1:W-:Y:S01]  /*d73f0*/  STL.64 [R1+0x92d8], R80 ;  /* 0x0092d85001007387 */ /* 0x0003e20000100a00 */
[C---:B------:R-:W-:Y:S03]  /*d7400*/  HMMA.1688.F32.TF32 R164, R232.reuse, R66, R164 ;  /* 0x00000042e8a4723c */ /* 0x040fe600000810a4 */
[----:B-1----:R-:W3:Y:S04]  /*d7410*/  LDL R82, [R1+0x2e8] ;  /* 0x0002e80001527983 */ /* 0x002ee80000100800 */
[----:B------:R-:W3:Y:S04]  /*d7420*/  LDL R80, [R1+0x2e0] ;  /* 0x0002e00001507983 */ /* 0x000ee80000100800 */
[----:B------:R-:W3:Y:S04]  /*d7430*/  LDL R81, [R1+0x2e4] ;  /* 0x0002e40001517983 */ /* 0x000ee80000100800 */
[----:B------:R-:W3:Y:S04]  /*d7440*/  LDL R83, [R1+0x2ec] ;  /* 0x0002ec0001537983 */ /* 0x000ee80000100800 */
[----:B------:R1:W-:Y:S04]  /*d7450*/  STL.64 [R1+0x92f0], R74 ;  /* 0x0092f04a01007387 */ /* 0x0003e80000100a00 */
[----:B------:R4:W-:Y:S01]  /*d7460*/  STL.64 [R1+0x92e8], R72 ;  /* 0x0092e84801007387 */ /* 0x0009e20000100a00 */
[C---:B------:R-:W-:Y:S03]  /*d7470*/  HMMA.1688.F32.TF32 R168, R232.reuse, R58, R168 ;  /* 0x0000003ae8a8723c */ /* 0x040fe600000810a8 */
[----:B-1----:R-:W3:Y:S04]  /*d7480*/  LDL R74, [R1+0x2d8] ;  /* 0x0002d800014a7983 */ /* 0x002ee80000100800 */
[----:B----4-:R-:W4:Y:S04]  /*d7490*/  LDL R72, [R1+0x2d0] ;  /* 0x0002d00001487983 */ /* 0x010f280000100800 */
[----:B------:R-:W4:Y:S04]  /*d74a0*/  LDL R73, [R1+0x2d4] ;  /* 0x0002d40001497983 */ /* 0x000f280000100800 */
[----:B------:R-:W3:Y:S04]  /*d74b0*/  LDL R75, [R1+0x2dc] ;  /* 0x0002dc00014b7983 */ /* 0x000ee80000100800 */
[----:B------:R1:W-:Y:S04]  /*d74c0*/  STL.64 [R1+0x9300], R66 ;  /* 0x0093004201007387 */ /* 0x0003e80000100a00 */
[----:B------:R1:W-:Y:S01]  /*d74d0*/  STL.64 [R1+0x92f8], R64 ;  /* 0x0092f84001007387 */ /* 0x0003e20000100a00 */
[----:B------:R-:W-:Y:S03]  /*d74e0*/  HMMA.1688.F32.TF32 R172, R232, R50, R172 ;  /* 0x00000032e8ac723c */ /* 0x000fe600000810ac */
[----:B-1----:R-:W3:Y:S04]  /*d74f0*/  LDL R66, [R1+0x2c8] ;  /* 0x0002c80001427983 */ /* 0x002ee80000100800 */
[----:B------:R-:W3:Y:S04]  /*d7500*/  LDL R64, [R1+0x2c0] ;  /* 0x0002c00001407983 */ /* 0x000ee80000100800 */
[----:B------:R-:W3:Y:S04]  /*d7510*/  LDL R65, [R1+0x2c4] ;  /* 0x0002c40001417983 */ /* 0x000ee80000100800 */
[----:B------:R-:W3:Y:S04]  /*d7520*/  LDL R67, [R1+0x2cc] ;  /* 0x0002cc0001437983 */ /* 0x000ee80000100800 */
[----:B------:R1:W-:Y:S04]  /*d7530*/  STL.64 [R1+0x9310], R58 ;  /* 0x0093103a01007387 */ /* 0x0003e80000100a00 */
[----:B------:R1:W-:Y:S04]  /*d7540*/  STL.64 [R1+0x9308], R56 ;  /* 0x0093083801007387 */ /* 0x0003e80000100a00 */
        /* <DEDUP_REMOVED lines=10> */
[----:B------:R-:W-:Y:S04]  /*d75f0*/  STL.64 [R1+0x9330], R42 ;  /* 0x0093302a01007387 */ /* 0x000fe80000100a00 */
[----:B------:R1:W-:Y:S04]  /*d7600*/  STL.64 [R1+0x9328], R40 ;  /* 0x0093282801007387 */ /* 0x0003e80000100a00 */
[----:B------:R-:W3:Y:S04]  /*d7610*/  LDL R192, [R1+0x1e0] ;  /* 0x0001e00001c07983 */ /* 0x000ee80000100800 */
[----:B------:R-:W3:Y:S01]  /*d7620*/  LDL R193, [R1+0x1e4] ;  /* 0x0001e40001c17983 */ /* 0x000ee20000100800 */
[C---:B------:R-:W-:Y:S08]  /*d7630*/  HMMA.1688.F32.TF32 R108, R104.reuse, R92, R108 ;  /* 0x0000005c686c723c */ /* 0x040ff0000008106c */
[C---:B------:R-:W-:Y:S01]  /*d7640*/  HMMA.1688.F32.TF32 R112, R104.reuse, R100, R112 ;  /* 0x000000646870723c */ /* 0x040fe20000081070 */
[----:B------:R-:W4:Y:S07]  /*d7650*/  LDL R100, [R1+0x240] ;  /* 0x0002400001647983 */ /* 0x000f2e0000100800 */
[C---:B------:R-:W-:Y:S01]  /*d7660*/  HMMA.1688.F32.TF32 R176, R104.reuse, R40, R176 ;  /* 0x0000002868b0723c */ /* 0x040fe200000810b0 */
[----:B-1----:R-:W4:Y:S07]  /*d7670*/  LDL R40, [R1+0x290] ;  /* 0x0002900001287983 */ /* 0x002f2e0000100800 */
[C---:B------:R-:W-:Y:S01]  /*d7680*/  HMMA.1688.F32.TF32 R180, R104.reuse, R32, R180 ;  /* 0x0000002068b4723c */ /* 0x040fe200000810b4 */
[----:B------:R-:W4:Y:S07]  /*d7690*/  LDL R41, [R1+0x294] ;  /* 0x0002940001297983 */ /* 0x000f2e0000100800 */
[C---:B------:R-:W-:Y:S01]  /*d76a0*/  HMMA.1688.F32.TF32 R184, R104.reuse, R24, R184 ;  /* 0x0000001868b8723c */ /* 0x040fe200000810b8 */
[----:B------:R-:W4:Y:S07]  /*d76b0*/  LDL R101, [R1+0x244] ;  /* 0x0002440001657983 */ /* 0x000f2e0000100800 */
[C---:B------:R-:W-:Y:S01]  /*d76c0*/  HMMA.1688.F32.TF32 R188, R104.reuse, R16, R188 ;  /* 0x0000001068bc723c */ /* 0x040fe200000810bc */
[----:B------:R-:W4:Y:S07]  /*d76d0*/  LDL R92, [R1+0x230] ;  /* 0x00023000015c7983 */ /* 0x000f2e0000100800 */
[----:B------:R-:W-:Y:S01]  /*d76e0*/  HMMA.1688.F32.TF32 R236, R104, R8, R236 ;  /* 0x0000000868ec723c */ /* 0x000fe200000810ec */
[----:B------:R-:W-:Y:S04]  /*d76f0*/  LDS R104, [R3+UR6+0x90100] ;  /* 0x0901000603687984 */ /* 0x000fe80008000800 */
[----:B------:R-:W-:Y:S04]  /*d7700*/  LDS R106, [R3+UR6+0x91100] ;  /* 0x09110006036a7984 */ /* 0x000fe80008000800 */
[----:B------:R-:W-:Y:S04]  /*d7710*/  LDS R105, [R240+UR6+0x90100] ;  /* 0x09010006f0697984 */ /* 0x000fe80008000800 */
[----:B------:R-:W3:Y:S01]  /*d7720*/  LDS R107, [R240+UR6+0x91100] ;  /* 0x09110006f06b7984 */ /* 0x000ee20008000800 */
[----:B------:R-:W-:Y:S01]  /*d7730*/  HMMA.1688.F32.TF32 R108, R232, R94, R108 ;  /* 0x0000005ee86c723c */ /* 0x000fe2000008106c */
[----:B------:R-:W-:-:S02]  /*d7740*/  IMAD.MOV.U32 R206, RZ, RZ, R242 ;  /* 0x000000ffffce7224 */ /* 0x000fc400078e00f2 */
[----:B------:R-:W4:Y:S01]  /*d7750*/  LDL R93, [R1+0x234] ;  /* 0x00023400015d7983 */ /* 0x000f220000100800 */
[----:B------:R-:W-:-:S03]  /*d7760*/  IMAD.MOV.U32 R207, RZ, RZ, R241 ;  /* 0x000000ffffcf7224 */ /* 0x000fc600078e00f1 */
        /* <DEDUP_REMOVED lines=9> */
[----:B------:R-:W4:Y:S04]  /*d7800*/  LDL R204, [R1+0x200] ;  /* 0x0002000001cc7983 */ /* 0x000f280000100800 */
[----:B------:R-:W4:Y:S04]  /*d7810*/  LDL R205, [R1+0x204] ;  /* 0x0002040001cd7983 */ /* 0x000f280000100800 */
[----:B------:R-:W4:Y:S04]  /*d7820*/  LDL R124, [R1+0x1f0] ;  /* 0x0001f000017c7983 */ /* 0x000f280000100800 */
[----:B------:R-:W4:Y:S04]  /*d7830*/  LDL R125, [R1+0x1f4] ;  /* 0x0001f400017d7983 */ /* 0x000f280000100800 */
[----:B------:R1:W-:Y:S01]  /*d7840*/  STL.64 [R1+0x9340], R34 ;  /* 0x0093402201007387 */ /* 0x0003e20000100a00 */
[C---:B------:R-:W-:Y:S03]  /*d7850*/  HMMA.1688.F32.TF32 R184, R232.reuse, R26, R184 ;  /* 0x0000001ae8b8723c */ /* 0x040fe600000810b8 */
[----:B------:R1:W-:Y:S04]  /*d7860*/  STL.64 [R1+0x9338], R32 ;  /* 0x0093382001007387 */ /* 0x0003e80000100a00 */
[----:B-1----:R-:W4:Y:S04]  /*d7870*/  LDL R34, [R1+0x288] ;  /* 0x0002880001227983 */ /* 0x002f280000100800 */
[----:B------:R-:W4:Y:S04]  /*d7880*/  LDL R32, [R1+0x280] ;  /* 0x0002800001207983 */ /* 0x000f280000100800 */
[----:B------:R-:W4:Y:S04]  /*d7890*/  LDL R33, [R1+0x284] ;  /* 0x0002840001217983 */ /* 0x000f280000100800 */
[----:B------:R-:W4:Y:S04]  /*d78a0*/  LDL R35, [R1+0x28c] ;  /* 0x00028c0001237983 */ /* 0x000f280000100800 */
[----:B------:R1:W-:Y:S01]  /*d78b0*/  STL.64 [R1+0x9350], R26 ;  /* 0x0093501a01007387 */ /* 0x0003e20000100a00 */
[----:B--2---:R-:W-:Y:S03]  /*d78c0*/  HMMA.1688.F32.TF32 R128, R232, R206, R128 ;  /* 0x000000cee880723c */ /* 0x004fe60000081080 */
[----:B------:R2:W-:Y:S01]  /*d78d0*/  STL.64 [R1+0x9348], R24 ;  /* 0x0093481801007387 */ /* 0x0005e20000100a00 */
[----:B------:R-:W-:-:S04]  /*d78e0*/  IMAD.MOV.U32 R242, RZ, RZ, R194 ;  /* 0x000000fffff27224 */ /* 0x000fc800078e00c2 */
[C---:B------:R-:W-:Y:S01]  /*d78f0*/  HMMA.1688.F32.TF32 R216, R232.reuse, R126, R216 ;  /* 0x0000007ee8d8723c */ /* 0x040fe200000810d8 */
[----:B-1----:R-:W4:Y:S04]  /*d7900*/  LDL R26, [R1+0x278] ;  /* 0x00027800011a7983 */ /* 0x002f280000100800 */
[----:B--2---:R-:W2:Y:S03]  /*d7910*/  LDL R24, [R1+0x270] ;  /* 0x0002700001187983 */ /* 0x004ea60000100800 */
[C---:B------:R-:W-:Y:S01]  /*d7920*/  HMMA.1688.F32.TF32 R228, R232.reuse, R194, R228 ;  /* 0x000000c2e8e4723c */ /* 0x040fe200000810e4 */
[----:B------:R-:W2:Y:S04]  /*d7930*/  LDL R25, [R1+0x274] ;  /* 0x0002740001197983 */ /* 0x000ea80000100800 */
[----:B------:R-:W2:Y:S03]  /*d7940*/  LDL R27, [R1+0x27c] ;  /* 0x00027c00011b7983 */ /* 0x000ea60000100800 */
[C---:B------:R-:W-:Y:S01]  /*d7950*/  HMMA.1688.F32.TF32 R188, R232.reuse, R18, R188 ;  /* 0x00000012e8bc723c */ /* 0x040fe200000810bc */
[----:B------:R1:W-:Y:S04]  /*d7960*/  STL.64 [R1+0x9360], R18 ;  /* 0x0093601201007387 */ /* 0x0003e80000100a00 */
[----:B------:R1:W-:Y:S03]  /*d7970*/  STL.64 [R1+0x9358], R16 ;  /* 0x0093581001007387 */ /* 0x0003e60000100a00 */
[----:B------:R-:W-:Y:S01]  /*d7980*/  HMMA.1688.F32.TF32 R236, R232, R10, R236 ;  /* 0x0000000ae8ec723c */ /* 0x000fe200000810ec */
[----:B------:R-:W2:Y:S01]  /*d7990*/  LDL R232, [R1+0x220] ;  /* 0x0002200001e87983 */ /* 0x000ea20000100800 */
[----:B------:R-:W-:-:S03]  /*d79a0*/  IMAD.MOV.U32 R241, RZ, RZ, R195 ;  /* 0x000000fffff17224 */ /* 0x000fc600078e00c3 */
[----:B-1----:R-:W2:Y:S04]  /*d79b0*/  LDL R18, [R1+0x268] ;  /* 0x0002680001127983 */ /* 0x002ea80000100800 */
[----:B------:R-:W2:Y:S04]  /*d79c0*/  LDL R16, [R1+0x260] ;  /* 0x0002600001107983 */ /* 0x000ea80000100800 */
[----:B------:R-:W2:Y:S04]  /*d79d0*/  LDL R17, [R1+0x264] ;  /* 0x0002640001117983 */ /* 0x000ea80000100800 */
        /* <DEDUP_REMOVED lines=9> */
[----:B------:R-:W4:Y:S04]  /*d7a70*/  LDL.LU.64 R194, [R1+0x95e8] ;  /* 0x0095e80001c27983 */ /* 0x000f280000300a00 */
[----:B------:R-:W-:Y:S01]  /*d7a80*/  LDS R235, [R240+UR6+0x93100] ;  /* 0x09310006f0eb7984 */ /* 0x000fe20008000800 */
[C---:B---3--:R-:W-:Y:S03]  /*d7a90*/  HMMA.1688.F32.TF32 R120, R104.reuse, R192, R120 ;  /* 0x000000c06878723c */ /* 0x048fe60000081078 */
[----:B------:R-:W4:Y:S04]  /*d7aa0*/  LDL.LU.64 R192, [R1+0x95e0] ;  /* 0x0095e00001c07983 */ /* 0x000f280000300a00 */
[----:B------:R-:W3:Y:S01]  /*d7ab0*/  LDL.LU.64 R126, [R1+0x95d8] ;  /* 0x0095d800017e7983 */ /* 0x000ee20000300a00 */
[----:B----4-:R-:W-:Y:S03]  /*d7ac0*/  HMMA.1688.F32.TF32 R192, R104, R124, R192 ;  /* 0x0000007c68c0723c */ /* 0x010fe600000810c0 */
[----:B------:R-:W3:-:S15]  /*d7ad0*/  LDL.LU.64 R124, [R1+0x95d0] ;  /* 0x0095d000017c7983 */ /* 0x000ede0000300a00 */
[----:B------:R-:W-:Y:S01]  /*d7ae0*/  NOP ;  /* 0x0000000000007918 */ /* 0x000fe20000000000 */
[----:B------:R-:W-:Y:S04]  /*d7af0*/  STL.64 [R1+0x95b8], R194 ;  /* 0x0095b8c201007387 */ /* 0x000fe80000100a00 */
[----:B------:R1:W-:Y:S04]  /*d7b00*/  STL.64 [R1+0x95b0], R192 ;  /* 0x0095b0c001007387 */ /* 0x0003e80000100a00 */
[----:B-1----:R-:W4:Y:S04]  /*d7b10*/  LDL R192, [R1+0x210] ;  /* 0x0002100001c07983 */ /* 0x002f280000100800 */
[----:B------:R-:W4:Y:S04]  /*d7b20*/  LDL R193, [R1+0x214] ;  /* 0x0002140001c17983 */ /* 0x000f280000100800 */
[----:B------:R-:W4:Y:S01]  /*d7b30*/  LDL.LU.64 R206, [R1+0x95c8] ;  /* 0x0095c80001ce7983 */ /* 0x000f220000300a00 */
[C---:B---3--:R-:W-:Y:S03]  /*d7b40*/  HMMA.1688.F32.TF32 R124, R104.reuse, R204, R124 ;  /* 0x000000cc687c723c */ /* 0x048fe6000008107c */
[----:B------:R-:W4:Y:S05]  /*d7b50*/  LDL.LU.64 R204, [R1+0x95c0] ;  /* 0x0095c00001cc7983 */ /* 0x000f2a0000300a00 */
[C---:B--2---:R-:W-:Y:S01]  /*d7b60*/  HMMA.1688.F32.TF32 R128, R104.reuse, R232, R128 ;  /* 0x000000e86880723c */ /* 0x044fe20000081080 */
[----:B------:R-:W-:Y:S04]  /*d7b70*/  LDS R232, [R3+UR6+0x92100] ;  /* 0x0921000603e87984 */ /* 0x000fe80008000800 */
[----:B------:R-:W1:Y:S06]  /*d7b80*/  LDS R233, [R240+UR6+0x92100] ;  /* 0x09210006f0e97984 */ /* 0x000e6c0008000800 */
[----:B------:R-:W-:Y:S04]  /*d7b90*/  STL.64 [R1+0x95a8], R126 ;  /* 0x0095a87e01007387 */ /* 0x000fe80000100a00 */
[----:B------:R-:W-:Y:S01]  /*d7ba0*/  STL.64 [R1+0x95a0], R124 ;  /* 0x0095a07c01007387 */ /* 0x000fe20000100a00 */
        /* <DEDUP_REMOVED lines=13> */
[----:B------:R-:W4:Y:S04]  /*d7c80*/  LDL R206, [R1+0x208] ;  /* 0x0002080001ce7983 */ /* 0x000f280000100800 */
[----:B------:R-:W4:Y:S04]  /*d7c90*/  LDL R207, [R1+0x20c] ;  /* 0x00020c0001cf7983 */ /* 0x000f280000100800 */
[----:B------:R-:W2:Y:S04]  /*d7ca0*/  LDL R126, [R1+0x1f8] ;  /* 0x0001f800017e7983 */ /* 0x000ea80000100800 */
[----:B------:R-:W2:Y:S01]  /*d7cb0*/  LDL R127, [R1+0x1fc] ;  /* 0x0001fc00017f7983 */ /* 0x000ea20000100800 */
[C---:B-1----:R-:W-:Y:S03]  /*d7cc0*/  HMMA.1688.F32.TF32 R120, R232.reuse, R194, R120 ;  /* 0x000000c2e878723c */ /* 0x042fe60000081078 */
[----:B------:R-:W2:Y:S04]  /*d7cd0*/  LDL.LU.64 R194, [R1+0x95b8] ;  /* 0x0095b80001c27983 */ /* 0x000ea80000300a00 */
[----:B------:R-:W2:Y:S02]  /*d7ce0*/  LDL.LU.64 R192, [R1+0x95b0] ;  /* 0x0095b00001c07983 */ /* 0x000ea40000300a00 */
[C---:B--2---:R-:W-:Y:S02]  /*d7cf0*/  HMMA.1688.F32.TF32 R192, R232.reuse, R126, R192 ;  /* 0x0000007ee8c0723c */ /* 0x044fe400000810c0 */
[----:B------:R-:W4:Y:S04]  /*d7d00*/  LDL.LU.64 R126, [R1+0x95a8] ;  /* 0x0095a800017e7983 */ /* 0x000f280000300a00 */
[----:B------:R-:W4:Y:S02]  /*d7d10*/  LDL.LU.64 R124, [R1+0x95a0] ;  /* 0x0095a000017c7983 */ /* 0x000f240000300a00 */
[C---:B----4-:R-:W-:Y:S02]  /*d7d20*/  HMMA.1688.F32.TF32 R124, R232.reuse, R206, R124 ;  /* 0x000000cee87c723c */ /* 0x050fe4000008107c */
        /* <DEDUP_REMOVED lines=10> */
[C---:B------:R-:W-:Y:S08]  /*d7dd0*/  HMMA.1688.F32.TF32 R156, R104.reuse, R76, R156 ;  /* 0x0000004c689c723c */ /* 0x040ff0000008109c */
[C---:B------:R-:W-:Y:S08]  /*d7de0*/  HMMA.1688.F32.TF32 R152, R104.reuse, R68, R152 ;  /* 0x000000446898723c */ /* 0x040ff00000081098 */
[----:B------:R-:W-:Y:S08]  /*d7df0*/  HMMA.1688.F32.TF32 R108, R104, R8, R108 ;  /* 0x00000008686c723c */ /* 0x000ff0000008106c */
[----:B--2---:R-:W-:Y:S01]  /*d7e00*/  HMMA.1688.F32.TF32 R216, R232, R94, R216 ;  /* 0x0000005ee8d8723c */ /* 0x004fe200000810d8 */
[----:B------:R-:W2:Y:S04]  /*d7e10*/  LDL.LU.64 R94, [R1+0x9570] ;  /* 0x00957000015e7983 */ /* 0x000ea80000300a00 */
[----:B------:R-:W3:Y:S04]  /*d7e20*/  LDL.LU.64 R92, [R1+0x9568] ;  /* 0x00956800015c7983 */ /* 0x000ee80000300a00 */
[----:B------:R-:W4:Y:S04]  /*d7e30*/  LDL.LU.64 R102, [R1+0x9560] ;  /* 0x0095600001667983 */ /* 0x000f280000300a00 */
[----:B------:R-:W2:Y:S04]  /*d7e40*/  LDL.LU.64 R100, [R1+0x9558] ;  /* 0x0095580001647983 */ /* 0x000ea80000300a00 */
        /* <DEDUP_REMOVED lines=8> */
[----:B------:R-:W3:Y:S04]  /*d7ed0*/  LDL R24, [R1+0x1d0] ;  /* 0x0001d00001187983 */ /* 0x000ee80000100800 */
[----:B------:R-:W3:Y:S01]  /*d7ee0*/  LDL R25, [R1+0x1d4] ;  /* 0x0001d40001197983 */ /* 0x000ee20000100800 */
        /* <DEDUP_REMOVED lines=37> */
[----:B------:R-:W4:Y:S04]  /*d8140*/  LDL R248, [R1+0x120] ;  /* 0x0001200001f87983 */ /* 0x000f280000100800 */
[----:B------:R-:W4:Y:S01]  /*d8150*/  LDL R249, [R1+0x124] ;  /* 0x0001240001f97983 */ /* 0x000f220000100800 */
        /* <DEDUP_REMOVED lines=54> */
[----:B------:R-:W4:Y:S04]  /*d84c0*/  LDL.LU.64 R6, [R1+0x9550] ;  /* 0x0095500001067983 */ /* 0x000f280000300a00 */
[----:B------:R-:W4:Y:S01]  /*d84d0*/  LDL.LU.64 R4, [R1+0x9548] ;  /* 0x0095480001047983 */ /* 0x000f220000300a00 */
[----:B------:R-:W-:Y:S03]  /*d84e0*/  HMMA.1688.F32.TF32 R168, R232, R14, R168 ;  /* 0x0000000ee8a8723c */ /* 0x000fe600000810a8 */
[----:B------:R-:W4:Y:S04]  /*d84f0*/  LDL.LU.64 R14, [R1+0x9540] ;  /* 0x00954000010e7983 */ /* 0x000f280000300a00 */
[----:B------:R-:W4:Y:S01]  /*d8500*/  LDL.LU.64 R12, [R1+0x9538] ;  /* 0x00953800010c7983 */ /* 0x000f220000300a00 */
[----:B--2---:R-:W-:Y:S08]  /*d8510*/  HMMA.1688.F32.TF32 R192, R104, R76, R192 ;  /* 0x0000004c68c0723c */ /* 0x004ff000000810c0 */
[C---:B------:R-:W-:Y:S01]  /*d8520*/  HMMA.1688.F32.TF32 R172, R232.reuse, R22, R172 ;  /* 0x00000016e8ac723c */ /* 0x040fe200000810ac */
[----:B------:R-:W2:Y:S04]  /*d8530*/  LDL.LU.64 R22, [R1+0x9530] ;  /* 0x0095300001167983 */ /* 0x000ea80000300a00 */
[----:B------:R-:W2:Y:S03]  /*d8540*/  LDL.LU.64 R20, [R1+0x9528] ;  /* 0x0095280001147983 */ /* 0x000ea60000300a00 */
        /* <DEDUP_REMOVED lines=15> */
[C---:B------:R-:W-:Y:S08]  /*d8640*/  HMMA.1688.F32.TF32 R152, R232.reuse, R70, R152 ;  /* 0x00000046e898723c */ /* 0x040ff00000081098 */
[C---:B------:R-:W-:Y:S08]  /*d8650*/  HMMA.1688.F32.TF32 R156, R232.reuse, R78, R156 ;  /* 0x0000004ee89c723c */ /* 0x040ff0000008109c */
[----:B------:R-:W-:Y:S01]  /*d8660*/  HMMA.1688.F32.TF32 R160, R232, R86, R160 ;  /* 0x00000056e8a0723c */ /* 0x000fe200000810a0 */
[----:B------:R-:W2:Y:S04]  /*d8670*/  LDL R232, [R1+0x420] ;  /* 0x0004200001e87983 */ /* 0x000ea80000100800 */
[----:B------:R-:W2:Y:S03]  /*d8680*/  LDL R233, [R1+0x424] ;  /* 0x0004240001e97983 */ /* 0x000ea60000100800 */
[C---:B------:R-:W-:Y:S01]  /*d8690*/  HMMA.1688.F32.TF32 R120, R104.reuse, R68, R120 ;  /* 0x000000446878723c */ /* 0x040fe20000081078 */
[----:B------:R-:W4:Y:S04]  /*d86a0*/  LDL.LU.64 R70, [R1+0x94d0] ;  /* 0x0094d00001467983 */ /* 0x000f280000300a00 */
[----:B------:R-:W4:Y:S04]  /*d86b0*/  LDL.LU.64 R68, [R1+0x94c8] ;  /* 0x0094c80001447983 */ /* 0x000f280000300a00 */
[----:B------:R-:W4:Y:S04]  /*d86c0*/  LDL.LU.64 R78, [R1+0x94c0] ;  /* 0x0094c000014e7983 */ /* 0x000f280000300a00 */
[----:B------:R-:W4:Y:S04]  /*d86d0*/  LDL.LU.64 R76, [R1+0x94b8] ;  /* 0x0094b800014c7983 */ /* 0x000f280000300a00 */
[----:B------:R-:W-:Y:S04]  /*d86e0*/  STL.64 [R1+0x94a0], R194 ;  /* 0x0094a0c201007387 */ /* 0x000fe80000100a00 */
[----:B------:R1:W-:Y:S01]  /*d86f0*/  STL.64 [R1+0x9498], R192 ;  /* 0x009498c001007387 */ /* 0x0003e20000100a00 */
[C---:B---3--:R-:W-:Y:S03]  /*d8700*/  HMMA.1688.F32.TF32 R124, R104.reuse, R84, R124 ;  /* 0x00000054687c723c */ /* 0x048fe6000008107c */
[----:B------:R-:W-:Y:S04]  /*d8710*/  LDS R234, [R3+UR6+0x97100] ;  /* 0x0971000603ea7984 */ /* 0x000fe80008000800 */
[----:B------:R-:W-:Y:S04]  /*d8720*/  LDS R235, [R240+UR6+0x97100] ;  /* 0x09710006f0eb7984 */ /* 0x000fe80008000800 */
[----:B-1----:R-:W3:Y:S04]  /*d8730*/  LDL R192, [R1+0x410] ;  /* 0x0004100001c07983 */ /* 0x002ee80000100800 */
[----:B------:R-:W3:Y:S04]  /*d8740*/  LDL R193, [R1+0x414] ;  /* 0x0004140001c17983 */ /* 0x000ee80000100800 */
[----:B------:R-:W4:Y:S04]  /*d8750*/  LDL.LU.64 R86, [R1+0x94b0] ;  /* 0x0094b00001567983 */ /* 0x000f280000300a00 */
[----:B------:R-:W4:Y:S04]  /*d8760*/  LDL.LU.64 R84, [R1+0x94a8] ;  /* 0x0094a80001547983 */ /* 0x000f280000300a00 */
[----:B------:R-:W-:Y:S04]  /*d8770*/  STL.64 [R1+0x9490], R126 ;  /* 0x0094907e01007387 */ /* 0x000fe80000100a00 */
[----:B------:R-:W-:Y:S01]  /*d8780*/  STL.64 [R1+0x9488], R124 ;  /* 0x0094887c01007387 */ /* 0x000fe20000100a00 */
[C---:B--2---:R-:W-:Y:S03]  /*d8790*/  HMMA.1688.F32.TF32 R128, R104.reuse, R232, R128 ;  /* 0x000000e86880723c */ /* 0x044fe60000081080 */
[----:B------:R-:W-:Y:S04]  /*d87a0*/  LDS R232, [R3+UR6+0x96100] ;  /* 0x0961000603e87984 */ /* 0x000fe80008000800 */
[----:B------:R-:W1:Y:S01]  /*d87b0*/  LDS R233, [R240+UR6+0x96100] ;  /* 0x09610006f0e97984 */ /* 0x000e620008000800 */
[----:B---3--:R-:W-:-:S15]  /*d87c0*/  HMMA.1688.F32.TF32 R204, R104, R192, R204 ;  /* 0x000000c068cc723c */ /* 0x008fde00000810cc */
[----:B------:R-:W-:-:S04]  /*d87d0*/  NOP ;  /* 0x0000000000007918 */ /* 0x000fc80000000000 */
[----:B------:R-:W-:Y:S04]  /*d87e0*/  STL.64 [R1+0x9480], R206 ;  /* 0x009480ce01007387 */ /* 0x000fe80000100a00 */
[----:B------:R-:W-:Y:S04]  /*d87f0*/  STL.64 [R1+0x9478], R204 ;  /* 0x009478cc01007387 */ /* 0x000fe80000100a00 */
[----:B------:R-:W-:Y:S04]  /*d8800*/  STL.64 [R1+0x9470], R130 ;  /* 0x0094708201007387 */ /* 0x000fe80000100a00 */
[----:B------:R-:W-:Y:S04]  /*d8810*/  STL.64 [R1+0x9468], R128 ;  /* 0x0094688001007387 */ /* 0x000fe80000100a00 */
[----:B----4-:R2:W-:Y:S04]  /*d8820*/  STL.64 [R1+0x9460], R10 ;  /* 0x0094600a01007387 */ /* 0x0105e80000100a00 */
        /* <DEDUP_REMOVED lines=16> */
[----:B----4-:R-:W-:Y:S02]  /*d8930*/  HMMA.1688.F32.TF32 R124, R232, R206, R124 ;  /* 0x000000cee87c723c */ /* 0x010fe4000008107c */
[----:B------:R-:W3:Y:S04]  /*d8940*/  LDL.LU.64 R206, [R1+0x9480] ;  /* 0x0094800001ce7983 */ /* 0x000ee80000300a00 */
[----:B------:R-:W3:Y:S02]  /*d8950*/  LDL.LU.64 R204, [R1+0x9478] ;  /* 0x0094780001cc7983 */ /* 0x000ee40000300a00 */
[C---:B------:R-:W-:Y:S08]  /*d8960*/  HMMA.1688.F32.TF32 R196, R104.reuse, R48, R196 ;  /* 0x0000003068c4723c */ /* 0x040ff000000810c4 */
[C---:B------:R-:W-:Y:S08]  /*d8970*/  HMMA.1688.F32.TF32 R200, R104.reuse, R56, R200 ;  /* 0x0000003868c8723c */ /* 0x040ff000000810c8 */
[C---:B------:R-:W-:Y:S08]  /*d8980*/  HMMA.1688.F32.TF32 R208, R104.reuse, R64, R208 ;  /* 0x0000004068d0723c */ /* 0x040ff000000810d0 */
[----:B------:R-:W-:Y:S08]  /*d8990*/  HMMA.1688.F32.TF32 R212, R104, R72, R212 ;  /* 0x0000004868d4723c */ /* 0x000ff000000810d4 */
[----:B---3--:R-:W-:Y:S01]  /*d89a0*/  HMMA.1688.F32.TF32 R204, R232, R130, R204 ;  /* 0x00000082e8cc723c */ /* 0x008fe200000810cc */
[----:B------:R-:W2:Y:S04]  /*d89b0*/  LDL.LU.64 R130, [R1+0x9470] ;  /* 0x0094700001827983 */ /* 0x000ea80000300a00 */
[----:B------:R-:W2:Y:S03]  /*d89c0*/  LDL.LU.64 R128, [R1+0x9468] ;  /* 0x0094680001807983 */ /* 0x000ea60000300a00 */
        /* <DEDUP_REMOVED lines=14> */
[----:B------:R-:W-:-:S02]  /*d8ab0*/  IMAD.MOV.U32 R250, RZ, RZ, R94 ;  /* 0x000000fffffa7224 */ /* 0x000fc400078e005e */
[----:B------:R-:W-:Y:S02]  /*d8ac0*/  IMAD.MOV.U32 R251, RZ, RZ, R95 ;  /* 0x000000fffffb7224 */ /* 0x000fe400078e005f */
[----:B------:R-:W-:Y:S02]  /*d8ad0*/  IMAD.MOV.U32 R246, RZ, RZ, R102 ;  /* 0x000000fffff67224 */ /* 0x000fe400078e0066 */
[----:B------:R-:W-:Y:S01]  /*d8ae0*/  IMAD.MOV.U32 R247, RZ, RZ, R103 ;  /* 0x000000fffff77224 */ /* 0x000fe200078e0067 */
[----:B--2---:R-:W-:Y:S01]  /*d8af0*/  HMMA.1688.F32.TF32 R128, R232, R10, R128 ;  /* 0x0000000ae880723c */ /* 0x004fe20000081080 */
[----:B------:R-:W2:Y:S04]  /*d8b00*/  LDL.LU.64 R10, [R1+0x9460] ;  /* 0x00946000010a7983 */ /* 0x000ea80000300a00 */
        /* <DEDUP_REMOVED lines=18> */
[----:B------:R-:W3:Y:S04]  /*d8c30*/  LDL R248, [R1+0x11f0] ;  /* 0x0011f00001f87983 */ /* 0x000ee80000100800 */
[----:B------:R-:W3:Y:S04]  /*d8c40*/  LDL R249, [R1+0x11f4] ;  /* 0x0011f40001f97983 */ /* 0x000ee80000100800 */
[----:B------:R-:W4:Y:S04]  /*d8c50*/  LDL.LU R94, [R1+0x945c] ;  /* 0x00945c00015e7983 */ /* 0x000f280000300800 */
[----:B------:R-:W4:Y:S04]  /*d8c60*/  LDL.LU R95, [R1+0x9458] ;  /* 0x00945800015f7983 */ /* 0x000f280000300800 */
[----:B------:R-:W2:Y:S04]  /*d8c70*/  LDL R244, [R1+0x11d0] ;  /* 0x0011d00001f47983 */ /* 0x000ea80000100800 */
[----:B------:R-:W2:Y:S04]  /*d8c80*/  LDL R245, [R1+0x11d4] ;  /* 0x0011d40001f57983 */ /* 0x000ea80000100800 */
        /* <DEDUP_REMOVED lines=8> */
[----:B------:R-:W-:Y:S03]  /*d8d10*/  HMMA.1688.F32.TF32 R152, R104, R84, R152 ;  /* 0x000000546898723c */ /* 0x000fe60000081098 */
[----:B------:R-:W3:Y:S04]  /*d8d20*/  LDL R64, [R1+0x11b0] ;  /* 0x0011b00001407983 */ /* 0x000ee80000100800 */
[----:B------:R-:W3:Y:S04]  /*d8d30*/  LDL R65, [R1+0x11b4] ;  /* 0x0011b40001417983 */ /* 0x000ee80000100800 */
[----:B------:R-:W3:Y:S04]  /*d8d40*/  LDL R56, [R1+0x11a0] ;  /* 0x0011a00001387983 */ /* 0x000ee80000100800 */
[----:B------:R-:W3:Y:S04]  /*d8d50*/  LDL R57, [R1+0x11a4] ;  /* 0x0011a40001397983 */ /* 0x000ee80000100800 */
[----:B------:R-:W3:Y:S01]  /*d8d60*/  LDL.64 R80, [R1+0x1180] ;  /* 0x0011800001507983 */ /* 0x000ee20000100a00 */
[C---:B------:R-:W-:Y:S03]  /*d8d70*/  HMMA.1688.F32.TF32 R152, R232.reuse, R86, R152 ;  /* 0x00000056e898723c */ /* 0x040fe60000081098 */
[----:B------:R-:W3:Y:S04]  /*d8d80*/  LDL.64 R82, [R1+0x1188] ;  /* 0x0011880001527983 */ /* 0x000ee80000100a00 */
[----:B------:R-:W3:Y:S04]  /*d8d90*/  LDL.64 R88, [R1+0x1190] ;  /* 0x0011900001587983 */ /* 0x000ee80000100a00 */
[----:B------:R-:W3:Y:S04]  /*d8da0*/  LDL.64 R90, [R1+0x1198] ;  /* 0x00119800015a7983 */ /* 0x000ee80000100a00 */
[----:B------:R-:W3:Y:S04]  /*d8db0*/  LDL.64 R96, [R1+0x11c0] ;  /* 0x0011c00001607983 */ /* 0x000ee80000100a00 */
[----:B------:R-:W3:Y:S01]  /*d8dc0*/  LDL.64 R98, [R1+0x11c8] ;  /* 0x0011c80001627983 */ /* 0x000ee20000100a00 */
[C---:B----4-:R-:W-:Y:S08]  /*d8dd0*/  HMMA.1688.F32.TF32 R148, R232.reuse, R94, R148 ;  /* 0x0000005ee894723c */ /* 0x050ff00000081094 */
[----:B--2---:R-:W-:-:S15]  /*d8de0*/  HMMA.1688.F32.TF32 R144, R232, R102, R144 ;  /* 0x00000066e890723c */ /* 0x004fde0000081090 */
[----:B------:R-:W-:-:S04]  /*d8df0*/  NOP ;  /* 0x0000000000007918 */ /* 0x000fc80000000000 */
[----:B------:R-:W-:Y:S04]  /*d8e00*/  STL.64 [R1+0x93b8], R146 ;  /* 0x0093b89201007387 */ /* 0x000fe80000100a00 */
[----:B------:R-:W-:Y:S04]  /*d8e10*/  STL.64 [R1+0x93b0], R144 ;  /* 0x0093b09001007387 */ /* 0x000fe80000100a00 */
[----:B------:R-:W-:Y:S04]  /*d8e20*/  STL [R1+0x9078], R102 ;  /* 0x0090786601007387 */ /* 0x000fe80000100800 */
[----:B------:R-:W-:Y:S04]  /*d8e30*/  STL [R1+0x9074], R103 ;  /* 0x0090746701007387 */ /* 0x000fe80000100800 */
[----:B------:R-:W-:Y:S04]  /*d8e40*/  STL.64 [R1+0x9378], R100 ;  /* 0x0093786401007387 */ /* 0x000fe80000100a00 */
[----:B------:R-:W-:Y:S04]  /*d8e50*/  STL.64 [R1+0x93a8], R150 ;  /* 0x0093a89601007387 */ /* 0x000fe80000100a00 */
[----:B------:R-:W-:Y:S04]  /*d8e60*/  STL.64 [R1+0x93a0], R148 ;  /* 0x0093a09401007387 */ /* 0x000fe80000100a00 */
[----:B------:R-:W-:Y:S04]  /*d8e70*/  STL [R1+0x906c], R94 ;  /* 0x00906c5e01007387 */ /* 0x000fe80000100800 */
[----:B------:R-:W-:Y:S04]  /*d8e80*/  STL [R1+0x9068], R95 ;  /* 0x0090685f01007387 */ /* 0x000fe80000100800 */
[----:B------:R2:W-:Y:S04]  /*d8e90*/  STL.64 [R1+0x9380], R92 ;  /* 0x0093805c01007387 */ /* 0x0005e80000100a00 */
[----:B------:R-:W-:Y:S04]  /*d8ea0*/  STL.64 [R1+0x9398], R154 ;  /* 0x0093989a01007387 */ /* 0x000fe80000100a00 */
[----:B------:R4:W-:Y:S04]  /*d8eb0*/  STL.64 [R1+0x9390], R152 ;  /* 0x0093909801007387 */ /* 0x0009e80000100a00 */
[----:B------:R-:W-:Y:S04]  /*d8ec0*/  STL [R1+0x9064], R86 ;  /* 0x0090645601007387 */ /* 0x000fe80000100800 */
[----:B------:R-:W-:Y:S04]  /*d8ed0*/  STL [R1+0x9060], R87 ;  /* 0x0090605701007387 */ /* 0x000fe80000100800 */
        /* <DEDUP_REMOVED lines=21> */
[----:B-1----:R-:W3:Y:S04]  /*d9030*/  LDL R196, [R1+0x1200] ;  /* 0x0012000001c47983 */ /* 0x002ee80000100800 */
[----:B------:R-:W3:Y:S01]  /*d9040*/  LDL R197, [R1+0x1204] ;  /* 0x0012040001c57983 */ /* 0x000ee20000100800 */
[C---:B------:R-:W-:Y:S03]  /*d9050*/  HMMA.1688.F32.TF32 R216, R104.reuse, R8, R216 ;  /* 0x0000000868d8723c */ /* 0x040fe600000810d8 */
[----:B------:R-:W3:Y:S04]  /*d9060*/  LDL R8, [R1+0x12f0] ;  /* 0x0012f00001087983 */ /* 0x000ee80000100800 */
[----:B------:R-:W3:Y:S01]  /*d9070*/  LDL R9, [R1+0x12f4] ;  /* 0x0012f40001097983 */ /* 0x000ee20000100800 */
[C---:B------:R-:W-:Y:S03]  /*d9080*/  HMMA.1688.F32.TF32 R228, R104.reuse, R16, R228 ;  /* 0x0000001068e4723c */ /* 0x040fe600000810e4 */
[----:B--2---:R-:W2:Y:S04]  /*d9090*/  LDL R92, [R1+0x12d0] ;  /* 0x0012d000015c7983 */ /* 0x004ea80000100800 */
[----:B------:R-:W2:Y:S01]  /*d90a0*/  LDL R93, [R1+0x12d4] ;  /* 0x0012d400015d7983 */ /* 0x000ea20000100800 */
[C---:B------:R-:W-:Y:S03]  /*d90b0*/  HMMA.1688.F32.TF32 R108, R104.reuse, R24, R108 ;  /* 0x00000018686c723c */ /* 0x040fe6000008106c */
[----:B------:R-:W2:Y:S04]  /*d90c0*/  LDL R24, [R1+0x1310] ;  /* 0x0013100001187983 */ /* 0x000ea80000100800 */
[----:B------:R-:W2:Y:S01]  /*d90d0*/  LDL R25, [R1+0x1314] ;  /* 0x0013140001197983 */ /* 0x000ea20000100800 */
[C---:B------:R-:W-:Y:S03]  /*d90e0*/  HMMA.1688.F32.TF32 R112, R104.reuse, R32, R112 ;  /* 0x000000206870723c */ /* 0x040fe60000081070 */
[----:B----4-:R-:W4:Y:S04]  /*d90f0*/  LDL R152, [R1+0x12b0] ;  /* 0x0012b00001987983 */ /* 0x010f280000100800 */
[----:B------:R-:W4:Y:S01]  /*d9100*/  LDL R153, [R1+0x12b4] ;  /* 0x0012b40001997983 */ /* 0x000f220000100800 */
        /* <DEDUP_REMOVED lines=30> */
[----:B------:R-:W-:Y:S03]  /*d92f0*/  HMMA.1688.F32.TF32 R236, R104, R4, R236 ;  /* 0x0000000468ec723c */ /* 0x000fe600000810ec */
[----:B------:R-:W-:Y:S04]  /*d9300*/  LDS R104, [R3+UR6+0x98100] ;  /* 0x0981000603687984 */ /* 0x000fe80008000800 */
[----:B------:R-:W-:Y:S04]  /*d9310*/  LDS R106, [R3+UR6+0x99100] ;  /* 0x09910006036a7984 */ /* 0x000fe80008000800 */
[----:B------:R-:W-:Y:S04]  /*d9320*/  LDS R105, [R240+UR6+0x98100] ;  /* 0x09810006f0697984 */ /* 0x000fe80008000800 */
[----:B------:R-:W3:Y:S01]  /*d9330*/  LDS R107, [R240+UR6+0x99100] ;  /* 0x09910006f06b7984 */ /* 0x000ee20008000800 */
        /* <DEDUP_REMOVED lines=27> */
[----:B------:R-:W2:Y:S04]  /*d94f0*/  LDL R232, [R1+0x11e0] ;  /* 0x0011e00001e87983 */ /* 0x000ea80000100800 */
[----:B------:R-:W2:Y:S03]  /*d9500*/  LDL R233, [R1+0x11e4] ;  /* 0x0011e40001e97983 */ /* 0x000ea60000100800 */
[C---:B---3--:R-:W-:Y:S01]  /*d9510*/  HMMA.1688.F32.TF32 R204, R104.reuse, R56, R204 ;  /* 0x0000003868cc723c */ /* 0x048fe200000810cc */
[----:B------:R-:W3:Y:S04]  /*d9520*/  LDL R56, [R1+0x1350] ;  /* 0x0013500001387983 */ /* 0x000ee80000100800 */
[----:B------:R-:W3:Y:S03]  /*d9530*/  LDL R57, [R1+0x1354] ;  /* 0x0013540001397983 */ /* 0x000ee60000100800 */
[C---:B------:R-:W-:Y:S01]  /*d9540*/  HMMA.1688.F32.TF32 R128, R104.reuse, R64, R128 ;  /* 0x000000406880723c */ /* 0x040fe20000081080 */
[----:B------:R-:W2:Y:S04]  /*d9550*/  LDL R64, [R1+0x1360] ;  /* 0x0013600001407983 */ /* 0x000ea80000100800 */
[----:B------:R-:W2:Y:S04]  /*d9560*/  LDL R65, [R1+0x1364] ;  /* 0x0013640001417983 */ /* 0x000ea80000100800 */
[----:B------:R-:W2:Y:S04]  /*d9570*/  LDL.LU.64 R198, [R1+0x9448] ;  /* 0x0094480001c67983 */ /* 0x000ea80000300a00 */
[----:B------:R-:W-:Y:S04]  /*d9580*/  LDS R234, [R3+UR6+0x9b100] ;  /* 0x09b1000603ea7984 */ /* 0x000fe80008000800 */
[----:B------:R-:W-:Y:S01]  /*d9590*/  LDS R235, [R240+UR6+0x9b100] ;  /* 0x09b10006f0eb7984 */ /* 0x000fe20008000800 */
[C---:B------:R-:W-:Y:S03]  /*d95a0*/  HMMA.1688.F32.TF32 R116, R104.reuse, R196, R116 ;  /* 0x000000c46874723c */ /* 0x040fe60000081074 */
[----:B------:R-:W2:Y:S04]  /*d95b0*/  LDL.LU.64 R196, [R1+0x9440] ;  /* 0x0094400001c47983 */ /* 0x000ea80000300a00 */
[----:B------:R-:W3:Y:S01]  /*d95c0*/  LDL.LU.64 R202, [R1+0x9438] ;  /* 0x0094380001ca7983 */ /* 0x000ee20000300a00 */
[C---:B--2---:R-:W-:Y:S03]  /*d95d0*/  HMMA.1688.F32.TF32 R196, R104.reuse, R200, R196 ;  /* 0x000000c868c4723c */ /* 0x044fe600000810c4 */
[----:B------:R-:W3:Y:S04]  /*d95e0*/  LDL.LU.64 R200, [R1+0x9430] ;  /* 0x0094300001c87983 */ /* 0x000ee80000300a00 */
[----:B------:R-:W2:Y:S01]  /*d95f0*/  LDL.LU.64 R210, [R1+0x9428] ;  /* 0x0094280001d27983 */ /* 0x000ea20000300a00 */
[C---:B---3--:R-:W-:Y:S03]  /*d9600*/  HMMA.1688.F32.TF32 R200, R104.reuse, R208, R200 ;  /* 0x000000d068c8723c */ /* 0x048fe600000810c8 */
        /* <DEDUP_REMOVED lines=22> */
[----:B------:R-:W4:Y:S01]  /*d9770*/  LDL.LU.64 R150, [R1+0x93a8] ;  /* 0x0093a80001967983 */ /* 0x000f220000300a00 */
[C---:B---3--:R-:W-:Y:S03]  /*d9780*/  HMMA.1688.F32.TF32 R144, R104.reuse, R148, R144 ;  /* 0x000000946890723c */ /* 0x048fe60000081090 */
[----:B------:R-:W4:Y:S04]  /*d9790*/  LDL.LU.64 R148, [R1+0x93a0] ;  /* 0x0093a00001947983 */ /* 0x000f280000300a00 */
[----:B------:R-:W2:Y:S01]  /*d97a0*/  LDL.LU.64 R154, [R1+0x9398] ;  /* 0x00939800019a7983 */ /* 0x000ea20000300a00 */
[C---:B------:R-:W-:Y:S03]  /*d97b0*/  HMMA.1688.F32.TF32 R108, R104.reuse, R232, R108 ;  /* 0x000000e8686c723c */ /* 0x040fe6000008106c */
[----:B------:R-:W-:Y:S04]  /*d97c0*/  LDS R232, [R3+UR6+0x9a100] ;  /* 0x09a1000603e87984 */ /* 0x000fe80008000800 */
[----:B------:R-:W1:Y:S01]  /*d97d0*/  LDS R233, [R240+UR6+0x9a100] ;  /* 0x09a10006f0e97984 */ /* 0x000e620008000800 */
[C---:B------:R-:W-:Y:S08]  /*d97e0*/  HMMA.1688.F32.TF32 R120, R104.reuse, R72, R120 ;  /* 0x000000486878723c */ /* 0x040ff00000081078 */
[C---:B----4-:R-:W-:Y:S01]  /*d97f0*/  HMMA.1688.F32.TF32 R148, R104.reuse, R152, R148 ;  /* 0x000000986894723c */ /* 0x050fe20000081094 */
[----:B------:R-:W2:Y:S07]  /*d9800*/  LDL.LU.64 R152, [R1+0x9390] ;  /* 0x0093900001987983 */ /* 0x000eae0000300a00 */
[C---:B------:R-:W-:Y:S08]  /*d9810*/  HMMA.1688.F32.TF32 R192, R104.reuse, R80, R192 ;  /* 0x0000005068c0723c */ /* 0x040ff000000810c0 */
[C---:B------:R-:W-:Y:S08]  /*d9820*/  HMMA.1688.F32.TF32 R124, R104.reuse, R88, R124 ;  /* 0x00000058687c723c */ /* 0x040ff0000008107c */
[C---:B------:R-:W-:Y:S08]  /*d9830*/  HMMA.1688.F32.TF32 R156, R104.reuse, R92, R156 ;  /* 0x0000005c689c723c */ /* 0x040ff0000008109c */
[----:B------:R-:W-:Y:S08]  /*d9840*/  HMMA.1688.F32.TF32 R160, R104, R100, R160 ;  /* 0x0000006468a0723c */ /* 0x000ff000000810a0 */
[----:B-1----:R-:W-:Y:S08]  /*d9850*/  HMMA.1688.F32.TF32 R120, R232, R74, R120 ;  /* 0x0000004ae878723c */ /* 0x002ff00000081078 */
[C---:B------:R-:W-:Y:S08]  /*d9860*/  HMMA.1688.F32.TF32 R164, R104.reuse, R8, R164 ;  /* 0x0000000868a4723c */ /* 0x040ff000000810a4 */
[----:B------:R-:W-:Y:S08]  /*d9870*/  HMMA.1688.F32.TF32 R168, R104, R16, R168 ;  /* 0x0000001068a8723c */ /* 0x000ff000000810a8 */
[----:B------:R-:W-:Y:S08]  /*d9880*/  HMMA.1688.F32.TF32 R192, R232, R82, R192 ;  /* 0x00000052e8c0723c */ /* 0x000ff000000810c0 */
[C---:B------:R-:W-:Y:S08]  /*d9890*/  HMMA.1688.F32.TF32 R172, R104.reuse, R24, R172 ;  /* 0x0000001868ac723c */ /* 0x040ff000000810ac */
[C---:B------:R-:W-:Y:S08]  /*d98a0*/  HMMA.1688.F32.TF32 R176, R104.reuse, R32, R176 ;  /* 0x0000002068b0723c */ /* 0x040ff000000810b0 */
[----:B------:R-:W-:Y:S08]  /*d98b0*/  HMMA.1688.F32.TF32 R180, R104, R40, R180 ;  /* 0x0000002868b4723c */ /* 0x000ff000000810b4 */
[----:B------:R-:W-:Y:S08]  /*d98c0*/  HMMA.1688.F32.TF32 R124, R232, R90, R124 ;  /* 0x0000005ae87c723c */ /* 0x000ff0000008107c */
[C---:B------:R-:W-:Y:S08]  /*d98d0*/  HMMA.1688.F32.TF32 R184, R104.reuse, R48, R184 ;  /* 0x0000003068b8723c */ /* 0x040ff000000810b8 */
[----:B------:R-:W-:Y:S01]  /*d98e0*/  HMMA.1688.F32.TF32 R188, R104, R56, R188 ;  /* 0x0000003868bc723c */ /* 0x000fe200000810bc */
[----:B------:R-:W-:-:S07]  /*d98f0*/  IMAD.MOV.U32 R31, RZ, RZ, R83 ;  /* 0x000000ffff1f7224 */ /* 0x000fce00078e0053 */
[----:B------:R-:W-:Y:S01]  /*d9900*/  HMMA.1688.F32.TF32 R236, R104, R64, R236 ;  /* 0x0000004068ec723c */ /* 0x000fe200000810ec */
[----:B------:R-:W-:Y:S01]  /*d9910*/  IMAD.MOV.U32 R30, RZ, RZ, R82 ;  /* 0x000000ffff1e7224 */ /* 0x000fe200078e0052 */
[----:B------:R-:W-:Y:S01]  /*d9920*/  MOV R15, R91 ;  /* 0x0000005b000f7202 */ /* 0x000fe20000000f00 */
[----:B------:R-:W-:-:S05]  /*d9930*/  IMAD.MOV.U32 R14, RZ, RZ, R90 ;  /* 0x000000ffff0e7224 */ /* 0x000fca00078e005a */
[C---:B--2---:R-:W-:Y:S01]  /*d9940*/  HMMA.1688.F32.TF32 R152, R104.reuse, R84, R152 ;  /* 0x000000546898723c */ /* 0x044fe20000081098 */
[----:B------:R-:W2:Y:S04]  /*d9950*/  LDL.LU.64 R84, [R1+0x9388] ;  /* 0x0093880001547983 */ /* 0x000ea80000300a00 */
        /* <DEDUP_REMOVED lines=24> */
[----:B------:R-:W-:Y:S04]  /*d9ae0*/  STL.64 [R1+0x2b20], R192 ;  /* 0x002b20c001007387 */ /* 0x000fe80000100a00 */
[----:B------:R1:W-:Y:S04]  /*d9af0*/  STL.64 [R1+0x2b28], R194 ;  /* 0x002b28c201007387 */ /* 0x0003e80000100a00 */
[----:B------:R-:W3:Y:S04]  /*d9b00*/  LDL.LU.64 R82, [R1+0x92e0] ;  /* 0x0092e00001527983 */ /* 0x000ee80000300a00 */
[----:B------:R-:W3:Y:S04]  /*d9b10*/  LDL.LU.64 R80, [R1+0x92d8] ;  /* 0x0092d80001507983 */ /* 0x000ee80000300a00 */
[----:B-1----:R-:W3:Y:S04]  /*d9b20*/  LDL.64 R194, [R1+0x11b8] ;  /* 0x0011b80001c27983 */ /* 0x002ee80000100a00 */
[----:B------:R-:W-:Y:S04]  /*d9b30*/  STL [R1+0x9014], R31 ;  /* 0x0090141f01007387 */ /* 0x000fe80000100800 */
[----:B------:R-:W-:Y:S04]  /*d9b40*/  STL [R1+0x9010], R30 ;  /* 0x0090101e01007387 */ /* 0x000fe80000100800 */
[----:B------:R-:W-:Y:S04]  /*d9b50*/  STL.64 [R1+0x2b10], R124 ;  /* 0x002b107c01007387 */ /* 0x000fe80000100a00 */
[----:B------:R1:W-:Y:S04]  /*d9b60*/  STL.64 [R1+0x2b18], R126 ;  /* 0x002b187e01007387 */ /* 0x0003e80000100a00 */
[----:B------:R-:W4:Y:S04]  /*d9b70*/  LDL.LU.64 R90, [R1+0x92d0] ;  /* 0x0092d000015a7983 */ /* 0x000f280000300a00 */
[----:B------:R-:W4:Y:S04]  /*d9b80*/  LDL.LU.64 R88, [R1+0x92c8] ;  /* 0x0092c80001587983 */ /* 0x000f280000300a00 */
[----:B-1----:R-:W4:Y:S04]  /*d9b90*/  LDL R126, [R1+0x11a8] ;  /* 0x0011a800017e7983 */ /* 0x002f280000100800 */
[----:B------:R-:W4:Y:S01]  /*d9ba0*/  LDL R127, [R1+0x11ac] ;  /* 0x0011ac00017f7983 */ /* 0x000f220000100800 */
[C---:B------:R-:W-:Y:S08]  /*d9bb0*/  HMMA.1688.F32.TF32 R216, R104.reuse, R96, R216 ;  /* 0x0000006068d8723c */ /* 0x040ff000000810d8 */
[C---:B------:R-:W-:Y:S08]  /*d9bc0*/  HMMA.1688.F32.TF32 R228, R104.reuse, R244, R228 ;  /* 0x000000f468e4723c */ /* 0x040ff000000810e4 */
[----:B------:R-:W-:Y:S01]  /*d9bd0*/  HMMA.1688.F32.TF32 R112, R104, R248, R112 ;  /* 0x000000f86870723c */ /* 0x000fe20000081070 */
[----:B------:R1:W-:Y:S07]  /*d9be0*/  STL [R1+0x901c], R15 ;  /* 0x00901c0f01007387 */ /* 0x0003ee0000100800 */
[C---:B------:R-:W-:Y:S01]  /*d9bf0*/  HMMA.1688.F32.TF32 R216, R232.reuse, R98, R216 ;  /* 0x00000062e8d8723c */ /* 0x040fe200000810d8 */
[----:B------:R1:W-:Y:S07]  /*d9c00*/  STL [R1+0x9018], R14 ;  /* 0x0090180e01007387 */ /* 0x0003ee0000100800 */
[----:B------:R-:W-:Y:S01]  /*d9c10*/  HMMA.1688.F32.TF32 R228, R232, R246, R228 ;  /* 0x000000f6e8e4723c */ /* 0x000fe200000810e4 */
[----:B-1----:R-:W-:Y:S01]  /*d9c20*/  IMAD.MOV.U32 R15, RZ, RZ, R98 ;  /* 0x000000ffff0f7224 */ /* 0x002fe200078e0062 */
[----:B------:R-:W-:Y:S01]  /*d9c30*/  LDS R104, [R3+UR6+0x8c180] ;  /* 0x08c1800603687984 */ /* 0x000fe20008000800 */
[----:B------:R-:W-:-:S03]  /*d9c40*/  IMAD.MOV.U32 R14, RZ, RZ, R99 ;  /* 0x000000ffff0e7224 */ /* 0x000fc600078e0063 */
[----:B------:R-:W-:Y:S02]  /*d9c50*/  LDS R106, [R3+UR6+0x8d180] ;  /* 0x08d18006036a7984 */ /* 0x000fe40008000800 */
[C---:B------:R-:W-:Y:S02]  /*d9c60*/  HMMA.1688.F32.TF32 R112, R232.reuse, R250, R112 ;  /* 0x000000fae870723c */ /* 0x040fe40000081070 */
[----:B------:R-:W-:Y:S04]  /*d9c70*/  LDS R105, [R240+UR6+0x8c180] ;  /* 0x08c18006f0697984 */ /* 0x000fe80008000800 */
[----:B------:R-:W1:Y:S02]  /*d9c80*/  LDS R107, [R240+UR6+0x8d180] ;  /* 0x08d18006f06b7984 */ /* 0x000e640008000800 */
[C---:B--2---:R-:W-:Y:S08]  /*d9c90*/  HMMA.1688.F32.TF32 R120, R232.reuse, R122, R108 ;  /* 0x0000007ae878723c */ /* 0x044ff0000008106c */
[----:B---3--:R-:W-:Y:S01]  /*d9ca0*/  HMMA.1688.F32.TF32 R128, R232, R194, R128 ;  /* 0x000000c2e880723c */ /* 0x008fe20000081080 */
[----:B------:R-:W-:-:S02]  /*d9cb0*/  IMAD.MOV.U32 R30, RZ, RZ, R195 ;  /* 0x000000ffff1e7224 */ /* 0x000fc400078e00c3 */
[----:B------:R-:W-:-:S05]  /*d9cc0*/  IMAD.MOV.U32 R31, RZ, RZ, R194 ;  /* 0x000000ffff1f7224 */ /* 0x000fca00078e00c2 */
[----:B----4-:R-:W-:Y:S01]  /*d9cd0*/  HMMA.1688.F32.TF32 R124, R232, R126, R204 ;  /* 0x0000007ee87c723c */ /* 0x010fe200000810cc */
[----:B------:R-:W2:-:S15]  /*d9ce0*/  LDL.64 R206, [R1+0x1258] ;  /* 0x0012580001ce7983 */ /* 0x000e9e0000100a00 */
[----:B------:R-:W-:-:S03]  /*d9cf0*/  NOP ;  /* 0x0000000000007918 */ /* 0x000fc60000000000 */
[----:B------:R-:W-:Y:S04]  /*d9d00*/  STL.64 [R1+0x2b00], R124 ;  /* 0x002b007c01007387 */ /* 0x000fe80000100a00 */
[----:B------:R3:W-:Y:S04]  /*d9d10*/  STL.64 [R1+0x2b08], R126 ;  /* 0x002b087e01007387 */ /* 0x0007e80000100a00 */
[----:B---3--:R-:W3:Y:S04]  /*d9d20*/  LDL.64 R126, [R1+0x1268] ;  /* 0x00126800017e7983 */ /* 0x008ee80000100a00 */
[----:B------:R-:W-:Y:S04]  /*d9d30*/  STL.64 [R1+0x2af0], R128 ;  /* 0x002af08001007387 */ /* 0x000fe80000100a00 */
[----:B------:R4:W-:Y:S04]  /*d9d40*/  STL.64 [R1+0x2af8], R130 ;  /* 0x002af88201007387 */ /* 0x0009e80000100a00 */
[----:B------:R-:W3:Y:S04]  /*d9d50*/  LDL.64 R194, [R1+0x1278] ;  /* 0x0012780001c27983 */ /* 0x000ee80000100a00 */
[----:B----4-:R-:W4:Y:S04]  /*d9d60*/  LDL.64 R130, [R1+0x1248] ;  /* 0x0012480001827983 */ /* 0x010f280000100a00 */
[----:B------:R-:W-:Y:S04]  /*d9d70*/  STL [R1+0x9024], R30 ;  /* 0x0090241e01007387 */ /* 0x000fe80000100800 */
[----:B------:R-:W-:Y:S04]  /*d9d80*/  STL [R1+0x9020], R31 ;  /* 0x0090201f01007387 */ /* 0x000fe80000100800 */
[----:B------:R-:W-:Y:S04]  /*d9d90*/  STL.64 [R1+0x2ae0], R216 ;  /* 0x002ae0d801007387 */ /* 0x000fe80000100a00 */
[----:B------:R1:W-:Y:S04]  /*d9da0*/  STL.64 [R1+0x2ae8], R218 ;  /* 0x002ae8da01007387 */ /* 0x0003e80000100a00 */
[----:B------:R-:W3:Y:S04]  /*d9db0*/  LDL.LU.64 R98, [R1+0x92c0] ;  /* 0x0092c00001627983 */ /* 0x000ee80000300a00 */
[----:B------:R-:W3:Y:S04]  /*d9dc0*/  LDL.LU.64 R96, [R1+0x92b8] ;  /* 0x0092b80001607983 */ /* 0x000ee80000300a00 */
[----:B-1----:R-:W3:Y:S04]  /*d9dd0*/  LDL R218, [R1+0x1238] ;  /* 0x0012380001da7983 */ /* 0x002ee80000100800 */
[----:B------:R-:W3:Y:S04]  /*d9de0*/  LDL R219, [R1+0x123c] ;  /* 0x00123c0001db7983 */ /* 0x000ee80000100800 */
[----:B------:R-:W-:Y:S04]  /*d9df0*/  STL [R1+0x902c], R14 ;  /* 0x00902c0e01007387 */ /* 0x000fe80000100800 */
[----:B------:R-:W-:Y:S04]  /*d9e00*/  STL [R1+0x9028], R15 ;  /* 0x0090280f01007387 */ /* 0x000fe80000100800 */
[----:B------:R-:W3:Y:S04]  /*d9e10*/  LDL.LU.64 R246, [R1+0x92b0] ;  /* 0x0092b00001f67983 */ /* 0x000ee80000300a00 */
[----:B------:R-:W3:Y:S04]  /*d9e20*/  LDL.LU.64 R244, [R1+0x92a8] ;  /* 0x0092a80001f47983 */ /* 0x000ee80000300a00 */
[----:B------:R-:W-:Y:S04]  /*d9e30*/  STL.64 [R1+0x2ad0], R228 ;  /* 0x002ad0e401007387 */ /* 0x000fe80000100a00 */
[----:B------:R1:W-:Y:S04]  /*d9e40*/  STL.64 [R1+0x2ad8], R230 ;  /* 0x002ad8e601007387 */ /* 0x0003e80000100a00 */
[----:B------:R-:W3:Y:S04]  /*d9e50*/  LDL R110, [R1+0x1218] ;  /* 0x00121800016e7983 */ /* 0x000ee80000100800 */
[----:B-1----:R-:W3:Y:S04]  /*d9e60*/  LDL R230, [R1+0x1228] ;  /* 0x0012280001e67983 */ /* 0x002ee80000100800 */
[----:B------:R-:W3:Y:S04]  /*d9e70*/  LDL R231, [R1+0x122c] ;  /* 0x00122c0001e77983 */ /* 0x000ee80000100800 */
[----:B------:R-:W-:Y:S04]  /*d9e80*/  STL.64 [R1+0x2ac0], R120 ;  /* 0x002ac07801007387 */ /* 0x000fe80000100a00 */
[----:B------:R1:W-:Y:S04]  /*d9e90*/  STL.64 [R1+0x2ac8], R122 ;  /* 0x002ac87a01007387 */ /* 0x0003e80000100a00 */
[----:B------:R-:W3:Y:S04]  /*d9ea0*/  LDL R111, [R1+0x121c] ;  /* 0x00121c00016f7983 */ /* 0x000ee80000100800 */
[----:B-1----:R-:W3:Y:S04]  /*d9eb0*/  LDL.64 R122, [R1+0x1288] ;  /* 0x00128800017a7983 */ /* 0x002ee80000100a00 */
[----:B------:R-:W3:Y:S04]  /*d9ec0*/  LDL.LU.64 R250, [R1+0x92a0] ;  /* 0x0092a00001fa7983 */ /* 0x000ee80000300a00 */
[----:B------:R-:W3:Y:S04]  /*d9ed0*/  LDL.LU.64 R248, [R1+0x9298] ;  /* 0x0092980001f87983 */ /* 0x000ee80000300a00 */
[----:B------:R-:W-:Y:S04]  /*d9ee0*/  STL.64 [R1+0x2ab0], R112 ;  /* 0x002ab07001007387 */ /* 0x000fe80000100a00 */
[----:B------:R1:W-:Y:S04]  /*d9ef0*/  STL.64 [R1+0x2ab8], R114 ;  /* 0x002ab87201007387 */ /* 0x0003e80000100a00 */
[----:B-1----:R-:W3:Y:S04]  /*d9f00*/  LDL R114, [R1+0x1208] ;  /* 0x0012080001727983 */ /* 0x002ee80000100800 */
[----:B------:R-:W3:Y:S01]  /*d9f10*/  LDL R115, [R1+0x120c] ;  /* 0x00120c0001737983 */ /* 0x000ee20000100800 */
[----:B--2---:R-:W-:Y:S01]  /*d9f20*/  IMAD.MOV.U32 R22, RZ, RZ, R206 ;  /* 0x000000ffff167224 */ /* 0x004fe200078e00ce */
[----:B------:R-:W-:Y:S01]  /*d9f30*/  MOV R23, R207 ;  /* 0x000000cf00177202 */ /* 0x000fe20000000f00 */
[----:B----4-:R-:W-:-:S02]  /*d9f40*/  IMAD.MOV.U32 R6, RZ, RZ, R130 ;  /* 0x000000ffff067224 */ /* 0x010fc400078e0082 */
[----:B------:R-:W-:Y:S02]  /*d9f50*/  IMAD.MOV.U32 R7, RZ, RZ, R131 ;  /* 0x000000ffff077224 */ /* 0x000fe400078e0083 */
[----:B---3--:R-:W-:Y:S02]  /*d9f60*/  IMAD.MOV.U32 R30, RZ, RZ, R126 ;  /* 0x000000ffff1e7224 */ /* 0x008fe400078e007e */
[----:B------:R-:W-:Y:S01]  /*d9f70*/  IMAD.MOV.U32 R31, RZ, RZ, R127 ;  /* 0x000000ffff1f7224 */ /* 0x000fe200078e007f */
[C---:B------:R-:W-:Y:S08]  /*d9f80*/  HMMA.1688.F32.TF32 R112, R232.reuse, R114, R116 ;  /* 0x00000072e870723c */ /* 0x040ff00000081074 */
[C---:B------:R-:W-:Y:S08]  /*d9f90*/  HMMA.1688.F32.TF32 R116, R232.reuse, R110, R196 ;  /* 0x0000006ee874723c */ /* 0x040ff000000810c4 */
[C---:B------:R-:W-:Y:S03]  /*d9fa0*/  HMMA.1688.F32.TF32 R108, R232.reuse, R230, R200 ;  /* 0x000000e6e86c723c */ /* 0x040fe600000810c8 */
[----:B------:R-:W-:Y:S04]  /*d9fb0*/  STL.64 [R1+0x2e90], R112 ;  /* 0x002e907001007387 */ /* 0x000fe80000100a00 */
[----:B------:R1:W-:Y:S04]  /*d9fc0*/  STL.64 [R1+0x2e98], R114 ;  /* 0x002e987201007387 */ /* 0x0003e80000100a00 */
[----:B------:R-:W-:Y:S04]  /*d9fd0*/  STL.64 [R1+0x2e80], R116 ;  /* 0x002e807401007387 */ /* 0x000fe80000100a00 */
[----:B------:R-:W-:Y:S01]  /*d9fe0*/  STL.64 [R1+0x2e88], R118 ;  /* 0x002e887601007387 */ /* 0x000fe20000100a00 */
[C---:B-1----:R-:W-:Y:S03]  /*d9ff0*/  HMMA.1688.F32.TF32 R112, R232.reuse, R218, R208 ;  /* 0x000000dae870723c */ /* 0x042fe600000810d0 */
[----:B------:R-:W2:Y:S04]  /*da000*/  LDL.64 R218, [R1+0x1298] ;  /* 0x0012980001da7983 */ /* 0x000ea80000100a00 */
[----:B------:R-:W-:Y:S04]  /*da010*/  STL.64 [R1+0x2e70], R108 ;  /* 0x002e706c01007387 */ /* 0x000fe80000100a00 */
[----:B------:R1:W-:Y:S02]  /*da020*/  STL.64 [R1+0x2e78], R110 ;  /* 0x002e786e01007387 */ /* 0x0003e40000100a00 */
[C---:B-1----:R-:W-:Y:S06]  /*da030*/  HMMA.1688.F32.TF32 R108, R232.reuse, R130, R212 ;  /* 0x00000082e86c723c */ /* 0x042fec00000810d4 */
[----:B------:R-:W-:Y:S04]  /*da040*/  STL.64 [R1+0x2e60], R112 ;  /* 0x002e607001007387 */ /* 0x000fe80000100a00 */
[----:B------:R-:W-:Y:S09]  /*da050*/  STL.64 [R1+0x2e68], R114 ;  /* 0x002e687201007387 */ /* 0x000ff20000100a00 */
[----:B------:R-:W-:Y:S04]  /*da060*/  STL.64 [R1+0x2e50], R108 ;  /* 0x002e506c01007387 */ /* 0x000fe80000100a00 */
[----:B------:R1:W-:Y:S04]  /*da070*/  STL.64 [R1+0x2e58], R110 ;  /* 0x002e586e01007387 */ /* 0x0003e80000100a00 */
[----:B------:R-:W3:Y:S01]  /*da080*/  LDL.64 R130, [R1+0x12a8] ;  /* 0x0012a80001827983 */ /* 0x000ee20000100a00 */
[----:B-1----:R-:W-:Y:S03]  /*da090*/  HMMA.1688.F32.TF32 R108, R232, R206, R220 ;  /* 0x000000cee86c723c */ /* 0x002fe600000810dc */
[----:B------:R-:W-:Y:S04]  /*da0a0*/  STL [R1+0x907c], R7 ;  /* 0x00907c0701007387 */ /* 0x000fe80000100800 */
[----:B------:R-:W-:-:S12]  /*da0b0*/  STL [R1+0x9070], R6 ;  /* 0x0090700601007387 */ /* 0x000fd80000100800 */
[----:B------:R-:W-:Y:S04]  /*da0c0*/  STL.64 [R1+0x2e40], R108 ;  /* 0x002e406c01007387 */ /* 0x000fe80000100a00 */
[----:B------:R1:W-:Y:S04]  /*da0d0*/  STL.64 [R1+0x2e48], R110 ;  /* 0x002e486e01007387 */ /* 0x0003e80000100a00 */
[----:B------:R-:W4:Y:S01]  /*da0e0*/  LDL.64 R206, [R1+0x12b8] ;  /* 0x0012b80001ce7983 */ /* 0x000f220000100a00 */
[----:B-1----:R-:W-:Y:S03]  /*da0f0*/  HMMA.1688.F32.TF32 R108, R232, R126, R224 ;  /* 0x0000007ee86c723c */ /* 0x002fe600000810e0 */
[----:B------:R-:W-:Y:S04]  /*da100*/  STL [R1+0x9084], R23 ;  /* 0x0090841701007387 */ /* 0x000fe80000100800 */
[----:B------:R-:W-:-:S12]  /*da110*/  STL [R1+0x9080], R22 ;  /* 0x0090801601007387 */ /* 0x000fd80000100800 */
[----:B------:R-:W-:Y:S04]  /*da120*/  STL.64 [R1+0x2e30], R108 ;  /* 0x002e306c01007387 */ /* 0x000fe80000100a00 */
[----:B------:R1:W-:Y:S04]  /*da130*/  STL.64 [R1+0x2e38], R110 ;  /* 0x002e386e01007387 */ /* 0x0003e80000100a00 */
[----:B------:R-:W4:Y:S01]  /*da140*/  LDL.64 R126, [R1+0x12c8] ;  /* 0x0012c800017e7983 */ /* 0x000f220000100a00 */
[----:B-1----:R-:W-:Y:S03]  /*da150*/  HMMA.1688.F32.TF32 R108, R232, R194, R132 ;  /* 0x000000c2e86c723c */ /* 0x002fe60000081084 */
[----:B------:R-:W-:Y:S01]  /*da160*/  STL [R1+0x908c], R31 ;  /* 0x00908c1f01007387 */ /* 0x000fe20000100800 */
[----:B------:R-:W-:-:S03]  /*da170*/  IMAD.MOV.U32 R14, RZ, RZ, R194 ;  /* 0x000000ffff0e7224 */ /* 0x000fc600078e00c2 */
[----:B------:R-:W-:Y:S01]  /*da180*/  STL [R1+0x9088], R30 ;  /* 0x0090881e01007387 */ /* 0x000fe20000100800 */
[----:B------:R-:W-:-:S11]  /*da190*/  IMAD.MOV.U32 R15, RZ, RZ, R195 ;  /* 0x000000ffff0f7224 */ /* 0x000fd600078e00c3 */
        /* <DEDUP_REMOVED lines=10> */
[----:B------:R-:W4:Y:S04]  /*da240*/  LDL.64 R122, [R1+0x12e8] ;  /* 0x0012e800017a7983 */ /* 0x000f280000100a00 */
[----:B------:R-:W-:Y:S04]  /*da250*/  STL [R1+0x909c], R39 ;  /* 0x00909c2701007387 */ /* 0x000fe80000100800 */
[----:B------:R-:W-:Y:S01]  /*da260*/  STL [R1+0x9098], R38 ;  /* 0x0090982601007387 */ /* 0x000fe20000100800 */
[----:B--2---:R-:W-:Y:S01]  /*da270*/  HMMA.1688.F32.TF32 R108, R232, R218, R140 ;  /* 0x000000dae86c723c */ /* 0x004fe2000008108c */
[----:B------:R-:W-:Y:S01]  /*da280*/  MOV R47, R219 ;  /* 0x000000db002f7202 */ /* 0x000fe20000000f00 */
[----:B------:R-:W-:-:S15]  /*da290*/  IMAD.MOV.U32 R46, RZ, RZ, R218 ;  /* 0x000000ffff2e7224 */ /* 0x000fde00078e00da */
[----:B------:R-:W-:Y:S02]  /*da2a0*/  NOP ;  /* 0x0000000000007918 */ /* 0x000fe40000000000 */
[----:B------:R-:W-:Y:S04]  /*da2b0*/  STL.64 [R1+0x2e00], R108 ;  /* 0x002e006c01007387 */ /* 0x000fe80000100a00 */
[----:B------:R3:W-:Y:S04]  /*da2c0*/  STL.64 [R1+0x2e08], R110 ;  /* 0x002e086e01007387 */ /* 0x0007e80000100a00 */
[----:B------:R-:W2:Y:S01]  /*da2d0*/  LDL.64 R230, [R1+0x12f8] ;  /* 0x0012f80001e67983 */ /* 0x000ea20000100a00 */
[----:B---3--:R-:W-:Y:S03]  /*da2e0*/  HMMA.1688.F32.TF32 R108, R232, R130, R144 ;  /* 0x00000082e86c723c */ /* 0x008fe60000081090 */
[----:B------:R-:W-:Y:S01]  /*da2f0*/  STL [R1+0x90a4], R47 ;  /* 0x0090a42f01007387 */ /* 0x000fe20000100800 */
[----:B------:R-:W-:-:S02]  /*da300*/  IMAD.MOV.U32 R54, RZ, RZ, R130 ;  /* 0x000000ffff367224 */ /* 0x000fc400078e0082 */
[----:B------:R-:W-:Y:S01]  /*da310*/  IMAD.MOV.U32 R55, RZ, RZ, R131 ;  /* 0x000000ffff377224 */ /* 0x000fe200078e0083 */
[----:B------:R-:W-:-:S12]  /*da320*/  STL [R1+0x90a0], R46 ;  /* 0x0090a02e01007387 */ /* 0x000fd80000100800 */
[----:B------:R-:W-:Y:S04]  /*da330*/  STL.64 [R1+0x2df0], R108 ;  /* 0x002df06c01007387 */ /* 0x000fe80000100a00 */
[----:B------:R-:W-:Y:S04]  /*da340*/  STL.64 [R1+0x2df8], R110 ;  /* 0x002df86e01007387 */ /* 0x000fe80000100a00 */
[----:B------:R-:W3:Y:S04]  /*da350*/  LDL.64 R218, [R1+0x1308] ;  /* 0x0013080001da7983 */ /* 0x000ee80000100a00 */
[----:B------:R-:W3:Y:S04]  /*da360*/  LDL.64 R130, [R1+0x1318] ;  /* 0x0013180001827983 */ /* 0x000ee80000100a00 */
[----:B------:R-:W-:Y:S04]  /*da370*/  STL.64 [R1+0x90f0], R54 ;  /* 0x0090f03601007387 */ /* 0x000fe80000100a00 */
[----:B------:R4:W-:Y:S02]  /*da380*/  STL.64 [R1+0x90e8], R52 ;  /* 0x0090e83401007387 */ /* 0x0009e40000100a00 */
[----:B----4-:R-:W-:Y:S01]  /*da390*/  HMMA.1688.F32.TF32 R52, R232, R206, R148 ;  /* 0x000000cee834723c */ /* 0x010fe20000081094 */
[----:B------:R-:W-:-:S02]  /*da3a0*/  IMAD.MOV.U32 R62, RZ, RZ, R206 ;  /* 0x000000ffff3e7224 */ /* 0x000fc400078e00ce */
[----:B------:R-:W-:-:S15]  /*da3b0*/  IMAD.MOV.U32 R63, RZ, RZ, R207 ;  /* 0x000000ffff3f7224 */ /* 0x000fde00078e00cf */
[----:B------:R-:W-:Y:S01]  /*da3c0*/  NOP ;  /* 0x0000000000007918 */ /* 0x000fe20000000000 */
[----:B------:R-:W-:Y:S04]  /*da3d0*/  STL.64 [R1+0x2be0], R52 ;  /* 0x002be03401007387 */ /* 0x000fe80000100a00 */
[----:B------:R1:W-:Y:S02]  /*da3e0*/  STL.64 [R1+0x2be8], R54 ;  /* 0x002be83601007387 */ /* 0x0003e40000100a00 */
[----:B-1----:R-:W-:Y:S02]  /*da3f0*/  HMMA.1688.F32.TF32 R52, R232, R126, R152 ;  /* 0x0000007ee834723c */ /* 0x002fe40000081098 */
[----:B------:R-:W-:Y:S04]  /*da400*/  STL.64 [R1+0x9100], R62 ;  /* 0x0091003e01007387 */ /* 0x000fe80000100a00 */
[----:B------:R-:W-:-:S13]  /*da410*/  STL.64 [R1+0x90f8], R60 ;  /* 0x0090f83c01007387 */ /* 0x000fda0000100a00 */
[----:B------:R-:W-:Y:S04]  /*da420*/  STL.64 [R1+0x2bd0], R52 ;  /* 0x002bd03401007387 */ /* 0x000fe80000100a00 */
[----:B------:R1:W-:Y:S04]  /*da430*/  STL.64 [R1+0x2bd8], R54 ;  /* 0x002bd83601007387 */ /* 0x0003e80000100a00 */
[----:B------:R-:W4:Y:S01]  /*da440*/  LDL.64 R206, [R1+0x1328] ;  /* 0x0013280001ce7983 */ /* 0x000f220000100a00 */
[----:B------:R-:W-:Y:S02]  /*da450*/  IMAD.MOV.U32 R70, RZ, RZ, R126 ;  /* 0x000000ffff467224 */ /* 0x000fe400078e007e */
[----:B------:R-:W-:-:S02]  /*da460*/  IMAD.MOV.U32 R71, RZ, RZ, R127 ;  /* 0x000000ffff477224 */ /* 0x000fc400078e007f */
[----:B------:R-:W4:Y:S01]  /*da470*/  LDL.64 R126, [R1+0x1338] ;  /* 0x00133800017e7983 */ /* 0x000f220000100a00 */
[----:B-1----:R-:W-:Y:S03]  /*da480*/  HMMA.1688.F32.TF32 R52, R232, R194, R156 ;  /* 0x000000c2e834723c */ /* 0x002fe6000008109c */
[----:B------:R-:W-:Y:S01]  /*da490*/  STL.64 [R1+0x9110], R70 ;  /* 0x0091104601007387 */ /* 0x000fe20000100a00 */
[----:B------:R-:W-:Y:S01]  /*da4a0*/  IMAD.MOV.U32 R78, RZ, RZ, R194 ;  /* 0x000000ffff4e7224 */ /* 0x000fe200078e00c2 */
[----:B------:R-:W-:Y:S02]  /*da4b0*/  MOV R79, R195 ;  /* 0x000000c3004f7202 */ /* 0x000fe40000000f00 */
[----:B------:R-:W-:-:S12]  /*da4c0*/  STL.64 [R1+0x9108], R68 ;  /* 0x0091084401007387 */ /* 0x000fd80000100a00 */
[----:B------:R-:W-:Y:S04]  /*da4d0*/  STL.64 [R1+0x2bc0], R52 ;  /* 0x002bc03401007387 */ /* 0x000fe80000100a00 */
[----:B------:R1:W-:Y:S04]  /*da4e0*/  STL.64 [R1+0x2bc8], R54 ;  /* 0x002bc83601007387 */ /* 0x0003e80000100a00 */
[----:B------:R-:W4:Y:S01]  /*da4f0*/  LDL.64 R194, [R1+0x1348] ;  /* 0x0013480001c27983 */ /* 0x000f220000100a00 */
[----:B-1----:R-:W-:Y:S03]  /*da500*/  HMMA.1688.F32.TF32 R52, R232, R122, R160 ;  /* 0x0000007ae834723c */ /* 0x002fe600000810a0 */
[----:B------:R-:W-:Y:S01]  /*da510*/  STL.64 [R1+0x9120], R78 ;  /* 0x0091204e01007387 */ /* 0x000fe20000100a00 */
[----:B------:R-:W-:-:S03]  /*da520*/  IMAD.MOV.U32 R86, RZ, RZ, R122 ;  /* 0x000000ffff567224 */ /* 0x000fc600078e007a */
[----:B------:R-:W-:Y:S01]  /*da530*/  STL.64 [R1+0x9118], R76 ;  /* 0x0091184c01007387 */ /* 0x000fe20000100a00 */
[----:B------:R-:W-:-:S11]  /*da540*/  IMAD.MOV.U32 R87, RZ, RZ, R123 ;  /* 0x000000ffff577224 */ /* 0x000fd600078e007b */
[----:B------:R-:W-:Y:S04]  /*da550*/  STL.64 [R1+0x2bb0], R52 ;  /* 0x002bb03401007387 */ /* 0x000fe80000100a00 */
[----:B------:R2:W-:Y:S04]  /*da560*/  STL.64 [R1+0x2bb8], R54 ;  /* 0x002bb83601007387 */ /* 0x0005e80000100a00 */
[----:B------:R-:W4:Y:S04]  /*da570*/  LDL.64 R122, [R1+0x1358] ;  /* 0x00135800017a7983 */ /* 0x000f280000100a00 */
[----:B------:R-:W-:Y:S04]  /*da580*/  STL.64 [R1+0x9130], R86 ;  /* 0x0091305601007387 */ /* 0x000fe80000100a00 */
[----:B------:R-:W-:Y:S01]  /*da590*/  STL.64 [R1+0x9128], R84 ;  /* 0x0091285401007387 */ /* 0x000fe20000100a00 */
[----:B--2---:R-:W-:Y:S01]  /*da5a0*/  HMMA.1688.F32.TF32 R52, R232, R230, R164 ;  /* 0x000000e6e834723c */ /* 0x004fe200000810a4 */
[----:B------:R-:W-:-:S02]  /*da5b0*/  IMAD.MOV.U32 R94, RZ, RZ, R230 ;  /* 0x000000ffff5e7224 */ /* 0x000fc400078e00e6 */
[----:B------:R-:W-:-:S15]  /*da5c0*/  IMAD.MOV.U32 R95, RZ, RZ, R231 ;  /* 0x000000ffff5f7224 */ /* 0x000fde00078e00e7 */
[----:B------:R-:W-:Y:S01]  /*da5d0*/  NOP ;  /* 0x0000000000007918 */ /* 0x000fe20000000000 */
[----:B------:R-:W-:Y:S04]  /*da5e0*/  STL.64 [R1+0x2ba0], R52 ;  /* 0x002ba03401007387 */ /* 0x000fe80000100a00 */
[----:B------:R3:W-:Y:S04]  /*da5f0*/  STL.64 [R1+0x2ba8], R54 ;  /* 0x002ba83601007387 */ /* 0x0007e80000100a00 */
[----:B------:R-:W-:Y:S01]  /*da600*/  STL.64 [R1+0x9140], R94 ;  /* 0x0091405e01007387 */ /* 0x000fe20000100a00 */
[----:B---3--:R-:W-:Y:S03]  /*da610*/  HMMA.1688.F32.TF32 R52, R232, R218, R168 ;  /* 0x000000dae834723c */ /* 0x008fe600000810a8 */
[----:B------:R-:W-:-:S15]  /*da620*/  STL.64 [R1+0x9138], R92 ;  /* 0x0091385c01007387 */ /* 0x000fde0000100a00 */
[----:B------:R-:W-:Y:S01]  /*da630*/  NOP ;  /* 0x0000000000007918 */ /* 0x000fe20000000000 */
[----:B------:R-:W-:Y:S04]  /*da640*/  STL.64 [R1+0x2b90], R52 ;  /* 0x002b903401007387 */ /* 0x000fe80000100a00 */
[----:B------:R1:W-:Y:S02]  /*da650*/  STL.64 [R1+0x2b98], R54 ;  /* 0x002b983601007387 */ /* 0x0003e40000100a00 */
[----:B-1----:R-:W-:Y:S01]  /*da660*/  HMMA.1688.F32.TF32 R52, R232, R130, R172 ;  /* 0x00000082e834723c */ /* 0x002fe200000810ac */
[----:B------:R-:W-:Y:S01]  /*da670*/  IMAD.MOV.U32 R103, RZ, RZ, R218 ;  /* 0x000000ffff677224 */ /* 0x000fe200078e00da */
[----:B------:R-:W-:Y:S01]  /*da680*/  MOV R102, R131 ;  /* 0x0000008300667202 */ /* 0x000fe20000000f00 */
[----:B------:R-:W-:Y:S02]  /*da690*/  IMAD.MOV.U32 R6, RZ, RZ, R219 ;  /* 0x000000ffff067224 */ /* 0x000fe400078e00db */
[----:B------:R-:W-:-:S14]  /*da6a0*/  IMAD.MOV.U32 R7, RZ, RZ, R130 ;  /* 0x000000ffff077224 */ /* 0x000fdc00078e0082 */
[----:B------:R-:W-:Y:S04]  /*da6b0*/  STL.64 [R1+0x2b80], R52 ;  /* 0x002b803401007387 */ /* 0x000fe80000100a00 */
[----:B------:R-:W-:Y:S04]  /*da6c0*/  STL.64 [R1+0x2b88], R54 ;  /* 0x002b883601007387 */ /* 0x000fe80000100a00 */
[----:B------:R-:W-:Y:S04]  /*da6d0*/  STL.64 [R1+0x9160], R102 ;  /* 0x0091606601007387 */ /* 0x000fe80000100a00 */
[----:B------:R-:W-:Y:S04]  /*da6e0*/  STL.64 [R1+0x9158], R100 ;  /* 0x0091586401007387 */ /* 0x000fe80000100a00 */
        /* <DEDUP_REMOVED lines=12> */
[----:B------:R1:W-:Y:S02]  /*da7b0*/  STL.64 [R1+0x2b68], R6 ;  /* 0x002b680601007387 */ /* 0x0003e40000100a00 */
[----:B-1----:R-:W-:Y:S01]  /*da7c0*/  HMMA.1688.F32.TF32 R4, R232, R194, R184 ;  /* 0x000000c2e804723c */ /* 0x002fe200000810b8 */
[----:B------:R-:W-:Y:S02]  /*da7d0*/  IMAD.MOV.U32 R31, RZ, RZ, R126 ;  /* 0x000000ffff1f7224 */ /* 0x000fe400078e007e */
[----:B------:R-:W-:-:S05]  /*da7e0*/  IMAD.MOV.U32 R30, RZ, RZ, R127 ;  /* 0x000000ffff1e7224 */ /* 0x000fca00078e007f */
[----:B------:R-:W-:Y:S04]  /*da7f0*/  STL.64 [R1+0x9180], R30 ;  /* 0x0091801e01007387 */ /* 0x000fe80000100a00 */
[----:B------:R-:W-:Y:S07]  /*da800*/  STL.64 [R1+0x9178], R28 ;  /* 0x0091781c01007387 */ /* 0x000fee0000100a00 */
[----:B------:R-:W-:Y:S04]  /*da810*/  STL.64 [R1+0x2b50], R4 ;  /* 0x002b500401007387 */ /* 0x000fe80000100a00 */
[----:B------:R1:W-:Y:S02]  /*da820*/  STL.64 [R1+0x2b58], R6 ;  /* 0x002b580601007387 */ /* 0x0003e40000100a00 */
[----:B-1----:R-:W-:Y:S01]  /*da830*/  HMMA.1688.F32.TF32 R4, R232, R122, R188 ;  /* 0x0000007ae804723c */ /* 0x002fe200000810bc */
[----:B------:R-:W-:-:S02]  /*da840*/  IMAD.MOV.U32 R15, RZ, RZ, R194 ;  /* 0x000000ffff0f7224 */ /* 0x000fc400078e00c2 */
[----:B------:R-:W-:-:S05]  /*da850*/  IMAD.MOV.U32 R14, RZ, RZ, R195 ;  /* 0x000000ffff0e7224 */ /* 0x000fca00078e00c3 */
[----:B------:R-:W-:Y:S01]  /*da860*/  STL.64 [R1+0x9190], R14 ;  /* 0x0091900e01007387 */ /* 0x000fe20000100a00 */
[----:B------:R-:W-:-:S03]  /*da870*/  IMAD.MOV.U32 R62, RZ, RZ, R80 ;  /* 0x000000ffff3e7224 */ /* 0x000fc600078e0050 */
[----:B------:R1:W-:Y:S01]  /*da880*/  STL.64 [R1+0x9188], R12 ;  /* 0x0091880c01007387 */ /* 0x0003e20000100a00 */
[----:B------:R-:W-:-:S06]  /*da890*/  IMAD.MOV.U32 R63, RZ, RZ, R81 ;  /* 0x000000ffff3f7224 */ /* 0x000fcc00078e0051 */
[----:B------:R2:W-:Y:S04]  /*da8a0*/  STL.64 [R1+0x2b40], R4 ;  /* 0x002b400401007387 */ /* 0x0005e80000100a00 */
[----:B------:R3:W-:Y:S01]  /*da8b0*/  STL.64 [R1+0x2b48], R6 ;  /* 0x002b480601007387 */ /* 0x0007e20000100a00 */
[----:B------:R-:W-:-:S03]  /*da8c0*/  IMAD.MOV.U32 R94, RZ, RZ, R88 ;  /* 0x000000ffff5e7224 */ /* 0x000fc600078e0058 */
[----:B------:R-:W4:Y:S04]  /*da8d0*/  LDL R60, [R1+0x100] ;  /* 0x00010000013c7983 */ /* 0x000f280000100800 */
[----:B------:R-:W4:Y:S01]  /*da8e0*/  LDL R61, [R1+0x104] ;  /* 0x00010400013d7983 */ /* 0x000f220000100800 */
        /* <DEDUP_REMOVED lines=11> */
[----:B------:R-:W1:Y:S04]  /*da9a0*/  LDL.LU R245, [R1+0x9284] ;  /* 0x0092840001f57983 */ /* 0x000e680000300800 */
[----:B------:R-:W2:Y:S01]  /*da9b0*/  LDL.LU R244, [R1+0x9280] ;  /* 0x0092800001f47983 */ /* 0x000ea20000300800 */
[----:B------:R-:W-:Y:S01]  /*da9c0*/  IMAD.MOV.U32 R30, RZ, RZ, R96 ;  /* 0x000000ffff1e7224 */ /* 0x000fe200078e0060 */
[----:B------:R-:W-:-:S02]  /*da9d0*/  MOV R31, R97 ;  /* 0x00000061001f7202 */ /* 0x000fc40000000f00 */
[----:B------:R-:W3:Y:S04]  /*da9e0*/  LDL R28, [R1+0x80] ;  /* 0x00008000011c7983 */ /* 0x000ee80000100800 */
[----:B------:R-:W3:Y:S04]  /*da9f0*/  LDL R29, [R1+0x84] ;  /* 0x00008400011d7983 */ /* 0x000ee80000100800 */
[----:B------:R-:W3:Y:S04]  /*daa00*/  LDL.LU R96, [R1+0x927c] ;  /* 0x00927c0001607983 */ /* 0x000ee80000300800 */
[----:B------:R-:W3:Y:S01]  /*daa10*/  LDL.LU R97, [R1+0x9278] ;  /* 0x0092780001617983 */ /* 0x000ee20000300800 */
[----:B-1----:R-:W-:-:S03]  /*daa20*/  IMAD.MOV.U32 R12, RZ, RZ, R245 ;  /* 0x000000ffff0c7224 */ /* 0x002fc600078e00f5 */
[----:B------:R-:W3:Y:S01]  /*daa30*/  LDL.LU R245, [R1+0x9274] ;  /* 0x0092740001f57983 */ /* 0x000ee20000300800 */
[----:B--2---:R-:W-:-:S03]  /*daa40*/  IMAD.MOV.U32 R13, RZ, RZ, R244 ;  /* 0x000000ffff0d7224 */ /* 0x004fc600078e00f4 */
[----:B------:R-:W2:Y:S01]  /*daa50*/  LDL.LU R244, [R1+0x9270] ;  /* 0x0092700001f47983 */ /* 0x000ea20000300800 */
        /* <DEDUP_REMOVED lines=17> */
[----:B--2---:R-:W-:Y:S02]  /*dab70*/  IMAD.MOV.U32 R228, RZ, RZ, R244 ;  /* 0x000000ffffe47224 */ /* 0x004fe400078e00f4 */
        /* <DEDUP_REMOVED lines=14> */
[----:B------:R-:W3:Y:S04]  /*dac60*/  LDL.LU R208, [R1+0x4a0] ;  /* 0x0004a00001d07983 */ /* 0x000ee80000300800 */
[----:B------:R-:W3:Y:S04]  /*dac70*/  LDL.LU R209, [R1+0x4a4] ;  /* 0x0004a40001d17983 */ /* 0x000ee80000300800 */
[----:B------:R-:W3:Y:S01]  /*dac80*/  LDL.LU R210, [R1+0x4a8] ;  /* 0x0004a80001d27983 */ /* 0x000ee20000300800 */
[----:B----4-:R-:W-:-:S03]  /*dac90*/  IMAD.MOV.U32 R205, RZ, RZ, R249 ;  /* 0x000000ffffcd7224 */ /* 0x010fc600078e00f9 */
[----:B------:R-:W4:Y:S01]  /*daca0*/  LDL.LU R211, [R1+0x4ac] ;  /* 0x0004ac0001d37983 */ /* 0x000f220000300800 */
[----:B------:R-:W-:-:S03]  /*dacb0*/  IMAD.MOV.U32 R204, RZ, RZ, R248 ;  /* 0x000000ffffcc7224 */ /* 0x000fc600078e00f8 */
[----:B------:R-:W4:Y:S04]  /*dacc0*/  LDL.LU R248, [R1+0x924c] ;  /* 0x00924c0001f87983 */ /* 0x000f280000300800 */
[----:B------:R-:W4:Y:S01]  /*dacd0*/  LDL.LU R249, [R1+0x9248] ;  /* 0x0092480001f97983 */ /* 0x000f220000300800 */
[----:B------:R-:W-:Y:S01]  /*dace0*/  IMAD.MOV.U32 R39, RZ, RZ, R122 ;  /* 0x000000ffff277224 */ /* 0x000fe200078e007a */
[----:B------:R-:W-:Y:S01]  /*dacf0*/  MOV R38, R123 ;  /* 0x0000007b00267202 */ /* 0x000fe20000000f00 */
[----:B--2---:R-:W-:Y:S02]  /*dad00*/  IMAD.MOV.U32 R125, RZ, RZ, R245 ;  /* 0x000000ffff7d7224 */ /* 0x004fe400078e00f5 */
[----:B---3--:R-:W-:Y:S02]  /*dad10*/  IMAD.MOV.U32 R124, RZ, RZ, R244 ;  /* 0x000000ffff7c7224 */ /* 0x008fe400078e00f4 */
[----:B------:R-:W2:Y:S04]  /*dad20*/  LDL.LU R244, [R1+0x9244] ;  /* 0x0092440001f47983 */ /* 0x000ea80000300800 */
[----:B------:R-:W2:Y:S04]  /*dad30*/  LDL.LU R245, [R1+0x9240] ;  /* 0x0092400001f57983 */ /* 0x000ea80000300800 */
[----:B------:R-:W3:Y:S04]  /*dad40*/  LDL.LU R220, [R1+0x4c0] ;  /* 0x0004c00001dc7983 */ /* 0x000ee80000300800 */
[----:B------:R-:W3:Y:S04]  /*dad50*/  LDL.LU R221, [R1+0x4c4] ;  /* 0x0004c40001dd7983 */ /* 0x000ee80000300800 */
[----:B------:R-:W3:Y:S04]  /*dad60*/  LDL.LU R222, [R1+0x4c8] ;  /* 0x0004c80001de7983 */ /* 0x000ee80000300800 */
[----:B------:R-:W3:Y:S04]  /*dad70*/  LDL.LU R223, [R1+0x4cc] ;  /* 0x0004cc0001df7983 */ /* 0x000ee80000300800 */
[----:B------:R-:W2:Y:S04]  /*dad80*/  LDL.64 R226, [R1+0x1368] ;  /* 0x0013680001e27983 */ /* 0x000ea80000100a00 */
        /* <DEDUP_REMOVED lines=28> */
[----:B------:R1:W-:Y:S04]  /*daf50*/  STL.64 [R1+0x91a0], R38 ;  /* 0x0091a02601007387 */ /* 0x0003e80000100a00 */
[----:B------:R4:W-:Y:S04]  /*daf60*/  STL.64 [R1+0x9198], R36 ;  /* 0x0091982401007387 */ /* 0x0009e80000100a00 */
[----:B-1----:R-:W3:Y:S04]  /*daf70*/  LDL.64 R38, [R1+0x68] ;  /* 0x0000680001267983 */ /* 0x002ee80000100a00 */
[----:B----4-:R-:W4:Y:S01]  /*daf80*/  LDL.64 R36, [R1+0x60] ;  /* 0x0000600001247983 */ /* 0x010f220000100a00 */
[C---:B------:R-:W-:Y:S08]  /*daf90*/  HMMA.1688.F32.TF32 R128, R104.reuse, R128, R208 ;  /* 0x000000806880723c */ /* 0x040ff000000810d0 */
[----:B------:R-:W-:Y:S08]  /*dafa0*/  HMMA.1688.F32.TF32 R228, R104, R228, R196 ;  /* 0x000000e468e4723c */ /* 0x000ff000000810c4 */
[----:B--2---:R-:W-:Y:S01]  /*dafb0*/  HMMA.1688.F32.TF32 R132, R232, R226, R236 ;  /* 0x000000e2e884723c */ /* 0x004fe200000810ec */
[----:B------:R-:W-:Y:S01]  /*dafc0*/  IMAD.MOV.U32 R47, RZ, RZ, R226 ;  /* 0x000000ffff2f7224 */ /* 0x000fe200078e00e2 */
[----:B------:R-:W-:Y:S01]  /*dafd0*/  MOV R46, R227 ;  /* 0x000000e3002e7202 */ /* 0x000fe20000000f00 */
[----:B------:R-:W-:Y:S04]  /*dafe0*/  LDS R232, [R3+UR6+0x8e180] ;  /* 0x08e1800603e87984 */ /* 0x000fe80008000800 */
[----:B------:R-:W-:Y:S01]  /*daff0*/  LDS R234, [R3+UR6+0x8f180] ;  /* 0x08f1800603ea7984 */ /* 0x000fe20008000800 */
[C---:B---3--:R-:W-:Y:S03]  /*db000*/  HMMA.1688.F32.TF32 R124, R104.reuse, R124, R220 ;  /* 0x0000007c687c723c */ /* 0x048fe600000810dc */
[----:B------:R-:W-:Y:S04]  /*db010*/  LDS R233, [R240+UR6+0x8e180] ;  /* 0x08e18006f0e97984 */ /* 0x000fe80008000800 */
[----:B------:R-:W1:Y:S04]  /*db020*/  LDS R235, [R240+UR6+0x8f180] ;  /* 0x08f18006f0eb7984 */ /* 0x000e680008000800 */
[----:B------:R-:W-:Y:S04]  /*db030*/  STL.64 [R1+0x2aa0], R132 ;  /* 0x002aa08401007387 */ /* 0x000fe80000100a00 */
[----:B------:R-:W-:Y:S04]  /*db040*/  STL.64 [R1+0x2aa8], R134 ;  /* 0x002aa88601007387 */ /* 0x000fe80000100a00 */
[----:B------:R2:W-:Y:S04]  /*db050*/  STL.64 [R1+0x91b0], R46 ;  /* 0x0091b02e01007387 */ /* 0x0005e80000100a00 */
[----:B------:R3:W-:Y:S04]  /*db060*/  STL.64 [R1+0x91a8], R44 ;  /* 0x0091a82c01007387 */ /* 0x0007e80000100a00 */
[----:B--2---:R-:W2:Y:S04]  /*db070*/  LDL.64 R46, [R1+0x58] ;  /* 0x00005800012e7983 */ /* 0x004ea80000100a00 */
[----:B---3--:R-:W3:Y:S01]  /*db080*/  LDL.64 R44, [R1+0x50] ;  /* 0x00005000012c7983 */ /* 0x008ee20000100a00 */
[----:B------:R-:W-:-:S15]  /*db090*/  HMMA.1688.F32.TF32 R204, R104, R204, R212 ;  /* 0x000000cc68cc723c */ /* 0x000fde00000810d4 */
[----:B------:R-:W-:-:S04]  /*db0a0*/  NOP ;  /* 0x0000000000007918 */ /* 0x000fc80000000000 */
        /* <DEDUP_REMOVED lines=55> */
[----:B------:R-:W4:Y:S04]  /*db420*/  LDL.LU R196, [R1+0x830] ;  /* 0x0008300001c47983 */ /* 0x000f280000300800 */
[----:B------:R-:W4:Y:S01]  /*db430*/  LDL.LU R197, [R1+0x834] ;  /* 0x0008340001c57983 */ /* 0x000f220000300800 */
        /* <DEDUP_REMOVED lines=21> */
[----:B-1----:R-:W-:Y:S03]  /*db590*/  HMMA.1688.F32.TF32 R192, R232, R250, R192 ;  /* 0x000000fae8c0723c */ /* 0x002fe600000810c0 */
        /* <DEDUP_REMOVED lines=19> */
[----:B------:R-:W-:-:S03]  /*db6d0*/  IMAD.MOV.U32 R207, RZ, RZ, R243 ;  /* 0x000000ffffcf7224 */ /* 0x000fc600078e00f3 */
[----:B------:R-:W-:Y:S04]  /*db6e0*/  STL [R1+0x8f4c], R16 ;  /* 0x008f4c1001007387 */ /* 0x000fe80000100800 */
[----:B------:R-:W-:Y:S04]  /*db6f0*/  STL [R1+0x8f48], R17 ;  /* 0x008f481101007387 */ /* 0x000fe80000100800 */
[----:B------:R-:W-:Y:S04]  /*db700*/  STL.64 [R1+0x8ef0], R246 ;  /* 0x008ef0f601007387 */ /* 0x000fe80000100a00 */
[----:B------:R-:W-:Y:S04]  /*db710*/  STL.64 [R1+0x8ee8], R244 ;  /* 0x008ee8f401007387 */ /* 0x000fe80000100a00 */
[----:B------:R1:W-:Y:S04]  /*db720*/  STL.64 [R1+0x9228], R194 ;  /* 0x009228c201007387 */ /* 0x0003e80000100a00 */
[----:B------:R-:W-:Y:S01]  /*db730*/  STL.64 [R1+0x9220], R192 ;  /* 0x009220c001007387 */ /* 0x000fe20000100a00 */
[----:B------:R-:W-:Y:S03]  /*db740*/  HMMA.1688.F32.TF32 R124, R232, R206, R124 ;  /* 0x000000cee87c723c */ /* 0x000fe6000008107c */
[----:B-1----:R-:W4:Y:S04]  /*db750*/  LDL.64 R194, [R1+0x38] ;  /* 0x0000380001c27983 */ /* 0x002f280000100a00 */
[----:B------:R1:W-:Y:S04]  /*db760*/  STL.64 [R1+0x8f00], R250 ;  /* 0x008f00fa01007387 */ /* 0x0003e80000100a00 */
[----:B------:R-:W-:Y:S04]  /*db770*/  STL.64 [R1+0x8ef8], R248 ;  /* 0x008ef8f801007387 */ /* 0x000fe80000100a00 */
[----:B-1----:R-:W4:Y:S04]  /*db780*/  LDL.64 R250, [R1+0x28] ;  /* 0x0000280001fa7983 */ /* 0x002f280000100a00 */
[----:B------:R-:W4:Y:S04]  /*db790*/  LDL.LU.64 R206, [R1+0x9238] ;  /* 0x0092380001ce7983 */ /* 0x000f280000300a00 */
[----:B------:R-:W4:Y:S01]  /*db7a0*/  LDL.LU.64 R204, [R1+0x9230] ;  /* 0x0092300001cc7983 */ /* 0x000f220000300a00 */
[----:B------:R-:W-:Y:S03]  /*db7b0*/  HMMA.1688.F32.TF32 R120, R104, R244, R120 ;  /* 0x000000f46878723c */ /* 0x000fe60000081078 */
[----:B------:R1:W-:Y:S02]  /*db7c0*/  STL.64 [R1+0x9218], R126 ;  /* 0x0092187e01007387 */ /* 0x0003e40000100a00 */
[----:B-1----:R-:W-:-:S02]  /*db7d0*/  IMAD.MOV.U32 R126, RZ, RZ, R2 ;  /* 0x000000ffff7e7224 */ /* 0x002fc400078e0002 */
[----:B------:R-:W-:Y:S01]  /*db7e0*/  IMAD.MOV.U32 R127, RZ, RZ, R0 ;  /* 0x000000ffff7f7224 */ /* 0x000fe200078e0000 */
[C---:B------:R-:W-:Y:S08]  /*db7f0*/  HMMA.1688.F32.TF32 R116, R104.reuse, R12, R116 ;  /* 0x0000000c6874723c */ /* 0x040ff00000081074 */
[C---:B--2---:R-:W-:Y:S08]  /*db800*/  HMMA.1688.F32.TF32 R136, R104.reuse, R68, R136 ;  /* 0x000000446888723c */ /* 0x044ff00000081088 */
[C---:B------:R-:W-:Y:S08]  /*db810*/  HMMA.1688.F32.TF32 R140, R104.reuse, R60, R140 ;  /* 0x0000003c688c723c */ /* 0x040ff0000008108c */
[C---:B---3--:R-:W-:Y:S08]  /*db820*/  HMMA.1688.F32.TF32 R132, R104.reuse, R76, R132 ;  /* 0x0000004c6884723c */ /* 0x048ff00000081084 */
[C---:B----4-:R-:W-:Y:S08]  /*db830*/  HMMA.1688.F32.TF32 R220, R104.reuse, R92, R220 ;  /* 0x0000005c68dc723c */ /* 0x050ff000000810dc */
[C---:B------:R-:W-:Y:S08]  /*db840*/  HMMA.1688.F32.TF32 R148, R104.reuse, R96, R148 ;  /* 0x000000606894723c */ /* 0x040ff00000081094 */
[----:B------:R-:W-:Y:S08]  /*db850*/  HMMA.1688.F32.TF32 R212, R104, R100, R212 ;  /* 0x0000006468d4723c */ /* 0x000ff000000810d4 */
[----:B------:R-:W-:Y:S01]  /*db860*/  HMMA.1688.F32.TF32 R120, R232, R246, R120 ;  /* 0x000000f6e878723c */ /* 0x000fe20000081078 */
[----:B------:R-:W-:-:S02]  /*db870*/  IMAD.MOV.U32 R246, RZ, RZ, R242 ;  /* 0x000000fffff67224 */ /* 0x000fc400078e00f2 */
[----:B------:R-:W-:-:S05]  /*db880*/  IMAD.MOV.U32 R247, RZ, RZ, R241 ;  /* 0x000000fffff77224 */ /* 0x000fca00078e00f1 */
[----:B------:R-:W-:Y:S01]  /*db890*/  HMMA.1688.F32.TF32 R208, R104, R4, R208 ;  /* 0x0000000468d0723c */ /* 0x000fe200000810d0 */
[----:B------:R-:W-:-:S07]  /*db8a0*/  IMAD.MOV.U32 R245, RZ, RZ, R38 ;  /* 0x000000fffff57224 */ /* 0x000fce00078e0026 */
[C---:B------:R-:W-:Y:S08]  /*db8b0*/  HMMA.1688.F32.TF32 R152, R104.reuse, R88, R152 ;  /* 0x000000586898723c */ /* 0x040ff00000081098 */
[C---:B------:R-:W-:Y:S01]  /*db8c0*/  HMMA.1688.F32.TF32 R196, R104.reuse, R28, R196 ;  /* 0x0000001c68c4723c */ /* 0x040fe200000810c4 */
[----:B------:R-:W-:Y:S01]  /*db8d0*/  IMAD.MOV.U32 R244, RZ, RZ, R39 ;  /* 0x000000fffff47224 */ /* 0x000fe200078e0027 */
[----:B------:R-:W-:Y:S06]  /*db8e0*/  STL.64 [R1+0x9210], R124 ;  /* 0x0092107c01007387 */ /* 0x000fec0000100a00 */
[----:B------:R-:W-:Y:S01]  /*db8f0*/  HMMA.1688.F32.TF32 R200, R104, R20, R200 ;  /* 0x0000001468c8723c */ /* 0x000fe200000810c8 */
[----:B------:R-:W-:-:S07]  /*db900*/  IMAD.MOV.U32 R249, RZ, RZ, R6 ;  /* 0x000000fffff97224 */ /* 0x000fce00078e0006 */
[----:B------:R-:W-:Y:S01]  /*db910*/  HMMA.1688.F32.TF32 R224, R104, R84, R224 ;  /* 0x0000005468e0723c */ /* 0x000fe200000810e0 */
[----:B------:R-:W-:-:S07]  /*db920*/  IMAD.MOV.U32 R248, RZ, RZ, R7 ;  /* 0x000000fffff87224 */ /* 0x000fce00078e0007 */
[C---:B------:R-:W-:Y:S08]  /*db930*/  HMMA.1688.F32.TF32 R144, R104.reuse, R52, R144 ;  /* 0x000000346890723c */ /* 0x040ff00000081090 */
[----:B------:R-:W-:Y:S08]  /*db940*/  HMMA.1688.F32.TF32 R156, R104, R80, R156 ;  /* 0x00000050689c723c */ /* 0x000ff0000008109c */
[----:B------:R-:W-:Y:S01]  /*db950*/  HMMA.1688.F32.TF32 R228, R232, R246, R228 ;  /* 0x000000f6e8e4723c */ /* 0x000fe200000810e4 */
[----:B------:R-:W-:Y:S01]  /*db960*/  IMAD.MOV.U32 R247, RZ, RZ, R22 ;  /* 0x000000fffff77224 */ /* 0x000fe200078e0016 */
[----:B------:R-:W-:-:S06]  /*db970*/  MOV R246, R23 ;  /* 0x0000001700f67202 */ /* 0x000fcc0000000f00 */
[----:B------:R-:W-:Y:S01]  /*db980*/  HMMA.1688.F32.TF32 R160, R104, R72, R160 ;  /* 0x0000004868a0723c */ /* 0x000fe200000810a0 */
[----:B------:R-:W-:Y:S02]  /*db990*/  IMAD.MOV.U32 R252, RZ, RZ, R54 ;  /* 0x000000fffffc7224 */ /* 0x000fe400078e0036 */
[----:B------:R-:W-:-:S05]  /*db9a0*/  IMAD.MOV.U32 R241, RZ, RZ, R55 ;  /* 0x000000fffff17224 */ /* 0x000fca00078e0037 */
[C---:B------:R-:W-:Y:S08]  /*db9b0*/  HMMA.1688.F32.TF32 R164, R104.reuse, R64, R164 ;  /* 0x0000004068a4723c */ /* 0x040ff000000810a4 */
[C---:B------:R-:W-:Y:S08]  /*db9c0*/  HMMA.1688.F32.TF32 R168, R104.reuse, R56, R168 ;  /* 0x0000003868a8723c */ /* 0x040ff000000810a8 */
[----:B------:R-:W-:Y:S01]  /*db9d0*/  HMMA.1688.F32.TF32 R180, R104, R32, R180 ;  /* 0x0000002068b4723c */ /* 0x000fe200000810b4 */
[----:B------:R-:W-:-:S02]  /*db9e0*/  IMAD.MOV.U32 R32, RZ, RZ, R86 ;  /* 0x000000ffff207224 */ /* 0x000fc400078e0056 */
[----:B------:R-:W-:-:S05]  /*db9f0*/  IMAD.MOV.U32 R33, RZ, RZ, R87 ;  /* 0x000000ffff217224 */ /* 0x000fca00078e0057 */
[----:B------:R-:W-:Y:S08]  /*dba00*/  HMMA.1688.F32.TF32 R116, R232, R14, R116 ;  /* 0x0000000ee874723c */ /* 0x000ff00000081074 */
[----:B------:R-:W-:Y:S01]  /*dba10*/  HMMA.1688.F32.TF32 R188, R104, R16, R188 ;  /* 0x0000001068bc723c */ /* 0x000fe200000810bc */
[----:B------:R-:W-:Y:S01]  /*dba20*/  IMAD.MOV.U32 R16, RZ, RZ, R70 ;  /* 0x000000ffff107224 */ /* 0x000fe200078e0046 */
[----:B------:R-:W-:-:S06]  /*dba30*/  MOV R17, R71 ;  /* 0x0000004700117202 */ /* 0x000fcc0000000f00 */
        /* <DEDUP_REMOVED lines=11> */
[----:B------:R-:W-:Y:S01]  /*dbaf0*/  HMMA.1688.F32.TF32 R128, R232, R250, R128 ;  /* 0x000000fae880723c */ /* 0x000fe20000081080 */
[----:B------:R-:W-:Y:S02]  /*dbb00*/  IMAD.MOV.U32 R251, RZ, RZ, R78 ;  /* 0x000000fffffb7224 */ /* 0x000fe400078e004e */
[----:B------:R-:W-:-:S08]  /*dbb10*/  IMAD.MOV.U32 R250, RZ, RZ, R79 ;  /* 0x000000fffffa7224 */ /* 0x000fd000078e004f */
[----:B------:R-:W-:Y:S04]  /*dbb20*/  STL.64 [R1+0x9208], R206 ;  /* 0x009208ce01007387 */ /* 0x000fe80000100a00 */
[----:B------:R-:W-:Y:S01]  /*dbb30*/  STL.64 [R1+0x9200], R204 ;  /* 0x009200cc01007387 */ /* 0x000fe20000100a00 */
[C---:B------:R-:W-:Y:S03]  /*dbb40*/  HMMA.1688.F32.TF32 R140, R232.reuse, R62, R140 ;  /* 0x0000003ee88c723c */ /* 0x040fe6000008108c */
[----:B------:R-:W-:Y:S04]  /*dbb50*/  STL.64 [R1+0x8f58], R246 ;  /* 0x008f58f601007387 */ /* 0x000fe80000100a00 */
[----:B------:R1:W-:Y:S01]  /*dbb60*/  STL.64 [R1+0x8f50], R244 ;  /* 0x008f50f401007387 */ /* 0x0003e20000100a00 */
[----:B------:R-:W-:Y:S03]  /*dbb70*/  HMMA.1688.F32.TF32 R144, R232, R54, R144 ;  /* 0x00000036e890723c */ /* 0x000fe60000081090 */
[----:B------:R-:W-:Y:S04]  /*dbb80*/  STL.64 [R1+0x8f68], R250 ;  /* 0x008f68fa01007387 */ /* 0x000fe80000100a00 */
[----:B------:R2:W-:Y:S01]  /*dbb90*/  STL.64 [R1+0x8f60], R248 ;  /* 0x008f60f801007387 */ /* 0x0005e20000100a00 */
[----:B------:R-:W-:Y:S03]  /*dbba0*/  HMMA.1688.F32.TF32 R172, R104, R48, R172 ;  /* 0x0000003068ac723c */ /* 0x000fe600000810ac */
[----:B------:R-:W3:Y:S04]  /*dbbb0*/  LDL R76, [R1+0x3d0] ;  /* 0x0003d000014c7983 */ /* 0x000ee80000100800 */
[----:B------:R-:W3:Y:S01]  /*dbbc0*/  LDL R77, [R1+0x3d4] ;  /* 0x0003d400014d7983 */ /* 0x000ee20000100800 */
[C---:B------:R-:W-:Y:S03]  /*dbbd0*/  HMMA.1688.F32.TF32 R148, R232.reuse, R98, R148 ;  /* 0x00000062e894723c */ /* 0x040fe60000081094 */
[----:B------:R-:W4:Y:S04]  /*dbbe0*/  LDL R78, [R1+0x3d8] ;  /* 0x0003d800014e7983 */ /* 0x000f280000100800 */
[----:B------:R-:W4:Y:S04]  /*dbbf0*/  LDL R79, [R1+0x3dc] ;  /* 0x0003dc00014f7983 */ /* 0x000f280000100800 */
        /* <DEDUP_REMOVED lines=40> */
[----:B-1----:R-:W3:Y:S04]  /*dbe80*/  LDL R244, [R1+0x320] ;  /* 0x0003200001f47983 */ /* 0x002ee80000100800 */
[----:B------:R-:W3:Y:S04]  /*dbe90*/  LDL R245, [R1+0x324] ;  /* 0x0003240001f57983 */ /* 0x000ee80000100800 */
[----:B------:R-:W3:Y:S04]  /*dbea0*/  LDL R246, [R1+0x328] ;  /* 0x0003280001f67983 */ /* 0x000ee80000100800 */
[----:B------:R-:W3:Y:S04]  /*dbeb0*/  LDL R247, [R1+0x32c] ;  /* 0x00032c0001f77983 */ /* 0x000ee80000100800 */
[----:B--2---:R-:W2:Y:S04]  /*dbec0*/  LDL R248, [R1+0x310] ;  /* 0x0003100001f87983 */ /* 0x004ea80000100800 */
[----:B------:R-:W2:Y:S04]  /*dbed0*/  LDL R249, [R1+0x314] ;  /* 0x0003140001f97983 */ /* 0x000ea80000100800 */
[----:B------:R-:W2:Y:S04]  /*dbee0*/  LDL R250, [R1+0x318] ;  /* 0x0003180001fa7983 */ /* 0x000ea80000100800 */
[----:B------:R-:W2:Y:S04]  /*dbef0*/  LDL R251, [R1+0x31c] ;  /* 0x00031c0001fb7983 */ /* 0x000ea80000100800 */
[----:B------:R1:W-:Y:S01]  /*dbf00*/  STL.64 [R1+0x8ea0], R98 ;  /* 0x008ea06201007387 */ /* 0x0003e20000100a00 */
[C---:B------:R-:W-:Y:S03]  /*dbf10*/  HMMA.1688.F32.TF32 R152, R232.reuse, R90, R152 ;  /* 0x0000005ae898723c */ /* 0x040fe60000081098 */
[----:B------:R1:W-:Y:S04]  /*dbf20*/  STL.64 [R1+0x8e98], R96 ;  /* 0x008e986001007387 */ /* 0x0003e80000100a00 */
[----:B-1----:R-:W2:Y:S04]  /*dbf30*/  LDL R98, [R1+0x308] ;  /* 0x0003080001627983 */ /* 0x002ea80000100800 */
        /* <DEDUP_REMOVED lines=28> */
[----:B----4-:R-:W4:Y:S04]  /*dc100*/  LDL R64, [R1+0x2c0] ;  /* 0x0002c00001407983 */ /* 0x010f280000100800 */
[----:B------:R-:W4:Y:S04]  /*dc110*/  LDL R65, [R1+0x2c4] ;  /* 0x0002c40001417983 */ /* 0x000f280000100800 */
[----:B------:R-:W2:Y:S04]  /*dc120*/  LDL R67, [R1+0x2cc] ;  /* 0x0002cc0001437983 */ /* 0x000ea80000100800 */
[----:B------:R1:W-:Y:S01]  /*dc130*/  STL.64 [R1+0x8f10], R58 ;  /* 0x008f103a01007387 */ /* 0x0003e20000100a00 */
[----:B------:R-:W-:Y:S03]  /*dc140*/  HMMA.1688.F32.TF32 R172, R232, R50, R172 ;  /* 0x00000032e8ac723c */ /* 0x000fe600000810ac */
[----:B------:R1:W-:Y:S04]  /*dc150*/  STL.64 [R1+0x8f08], R56 ;  /* 0x008f083801007387 */ /* 0x0003e80000100a00 */
[----:B-1----:R-:W2:Y:S04]  /*dc160*/  LDL R58, [R1+0x2b8] ;  /* 0x0002b800013a7983 */ /* 0x002ea80000100800 */
[----:B------:R-:W2:Y:S04]  /*dc170*/  LDL R56, [R1+0x2b0] ;  /* 0x0002b00001387983 */ /* 0x000ea80000100800 */
        /* <DEDUP_REMOVED lines=8> */
[----:B------:R-:W-:Y:S04]  /*dc200*/  STL.64 [R1+0x8f30], R42 ;  /* 0x008f302a01007387 */ /* 0x000fe80000100a00 */
[----:B------:R1:W-:Y:S04]  /*dc210*/  STL.64 [R1+0x8f28], R40 ;  /* 0x008f282801007387 */ /* 0x0003e80000100a00 */
        /* <DEDUP_REMOVED lines=9> */
[----:B-1----:R-:W3:Y:S04]  /*dc2b0*/  LDL R40, [R1+0x290] ;  /* 0x0002900001287983 */ /* 0x002ee80000100800 */
[----:B------:R-:W3:Y:S01]  /*dc2c0*/  LDL R41, [R1+0x294] ;  /* 0x0002940001297983 */ /* 0x000ee20000100800 */
[C---:B------:R-:W-:Y:S08]  /*dc2d0*/  HMMA.1688.F32.TF32 R184, R104.reuse, R24, R184 ;  /* 0x0000001868b8723c */ /* 0x040ff000000810b8 */
[----:B------:R-:W-:Y:S01]  /*dc2e0*/  HMMA.1688.F32.TF32 R236, R104, R8, R236 ;  /* 0x0000000868ec723c */ /* 0x000fe200000810ec */
[----:B------:R-:W-:Y:S04]  /*dc2f0*/  LDS R104, [R3+UR6+0x90180] ;  /* 0x0901800603687984 */ /* 0x000fe80008000800 */
[----:B------:R-:W-:Y:S04]  /*dc300*/  LDS R106, [R3+UR6+0x91180] ;  /* 0x09118006036a7984 */ /* 0x000fe80008000800 */
[----:B------:R-:W-:Y:S04]  /*dc310*/  LDS R105, [R240+UR6+0x90180] ;  /* 0x09018006f0697984 */ /* 0x000fe80008000800 */
[----:B------:R-:W2:Y:S01]  /*dc320*/  LDS R107, [R240+UR6+0x91180] ;  /* 0x09118006f06b7984 */ /* 0x000ea20008000800 */
[----:B------:R-:W-:Y:S01]  /*dc330*/  HMMA.1688.F32.TF32 R108, R232, R46, R108 ;  /* 0x0000002ee86c723c */ /* 0x000fe2000008106c */
[----:B------:R-:W-:-:S02]  /*dc340*/  IMAD.MOV.U32 R24, RZ, RZ, R46 ;  /* 0x000000ffff187224 */ /* 0x000fc400078e002e */
[----:B------:R-:W-:Y:S01]  /*dc350*/  IMAD.MOV.U32 R25, RZ, RZ, R47 ;  /* 0x000000ffff197224 */ /* 0x000fe200078e002f */
[----:B------:R-:W3:Y:S04]  /*dc360*/  LDL R46, [R1+0x238] ;  /* 0x00023800012e7983 */ /* 0x000ee80000100800 */
[C---:B------:R-:W-:Y:S01]  /*dc370*/  HMMA.1688.F32.TF32 R112, R232.reuse, R38, R112 ;  /* 0x00000026e870723c */ /* 0x040fe20000081070 */
[----:B------:R-:W3:Y:S04]  /*dc380*/  LDL R38, [R1+0x248] ;  /* 0x0002480001267983 */ /* 0x000ee80000100800 */
[----:B------:R-:W3:Y:S03]  /*dc390*/  LDL R39, [R1+0x24c] ;  /* 0x00024c0001277983 */ /* 0x000ee60000100800 */
[C---:B------:R-:W-:Y:S01]  /*dc3a0*/  HMMA.1688.F32.TF32 R176, R232.reuse, R42, R176 ;  /* 0x0000002ae8b0723c */ /* 0x040fe200000810b0 */
[----:B------:R-:W3:Y:S04]  /*dc3b0*/  LDL R42, [R1+0x298] ;  /* 0x00029800012a7983 */ /* 0x000ee80000100800 */
[----:B------:R-:W3:Y:S04]  /*dc3c0*/  LDL R43, [R1+0x29c] ;  /* 0x00029c00012b7983 */ /* 0x000ee80000100800 */
[----:B------:R-:W3:Y:S01]  /*dc3d0*/  LDL R47, [R1+0x23c] ;  /* 0x00023c00012f7983 */ /* 0x000ee20000100800 */
[C---:B------:R-:W-:Y:S03]  /*dc3e0*/  HMMA.1688.F32.TF32 R180, R232.reuse, R34, R180 ;  /* 0x00000022e8b4723c */ /* 0x040fe600000810b4 */
[----:B------:R-:W3:Y:S04]  /*dc3f0*/  LDL R204, [R1+0x200] ;  /* 0x0002000001cc7983 */ /* 0x000ee80000100800 */
[----:B------:R-:W3:Y:S04]  /*dc400*/  LDL R205, [R1+0x204] ;  /* 0x0002040001cd7983 */ /* 0x000ee80000100800 */
[----:B------:R-:W3:Y:S04]  /*dc410*/  LDL R124, [R1+0x1f0] ;  /* 0x0001f000017c7983 */ /* 0x000ee80000100800 */
[----:B------:R-:W3:Y:S04]  /*dc420*/  LDL R125, [R1+0x1f4] ;  /* 0x0001f400017d7983 */ /* 0x000ee80000100800 */
[----:B------:R1:W-:Y:S01]  /*dc430*/  STL.64 [R1+0x8f78], R34 ;  /* 0x008f782201007387 */ /* 0x0003e20000100a00 */
[C---:B------:R-:W-:Y:S03]  /*dc440*/  HMMA.1688.F32.TF32 R184, R232.reuse, R26, R184 ;  /* 0x0000001ae8b8723c */ /* 0x040fe600000810b8 */
[----:B------:R1:W-:Y:S04]  /*dc450*/  STL.64 [R1+0x8f70], R32 ;  /* 0x008f702001007387 */ /* 0x0003e80000100a00 */
[----:B-1----:R-:W3:Y:S04]  /*dc460*/  LDL R34, [R1+0x288] ;  /* 0x0002880001227983 */ /* 0x002ee80000100800 */
[----:B------:R-:W3:Y:S04]  /*dc470*/  LDL R32, [R1+0x280] ;  /* 0x0002800001207983 */ /* 0x000ee80000100800 */
[----:B------:R-:W3:Y:S04]  /*dc480*/  LDL R33, [R1+0x284] ;  /* 0x0002840001217983 */ /* 0x000ee80000100800 */
[----:B------:R-:W3:Y:S04]  /*dc490*/  LDL R35, [R1+0x28c] ;  /* 0x00028c0001237983 */ /* 0x000ee80000100800 */
[----:B------:R1:W-:Y:S01]  /*dc4a0*/  STL.64 [R1+0x8f88], R26 ;  /* 0x008f881a01007387 */ /* 0x0003e20000100a00 */
[----:B------:R-:W-:Y:S03]  /*dc4b0*/  HMMA.1688.F32.TF32 R216, R232, R194, R216 ;  /* 0x000000c2e8d8723c */ /* 0x000fe600000810d8 */
[----:B------:R1:W-:Y:S01]  /*dc4c0*/  STL.64 [R1+0x8f80], R24 ;  /* 0x008f801801007387 */ /* 0x0003e20000100a00 */
[----:B------:R-:W-:-:S04]  /*dc4d0*/  IMAD.MOV.U32 R243, RZ, RZ, R194 ;  /* 0x000000fffff37224 */ /* 0x000fc800078e00c2 */
[C---:B------:R-:W-:Y:S01]  /*dc4e0*/  HMMA.1688.F32.TF32 R188, R232.reuse, R18, R188 ;  /* 0x00000012e8bc723c */ /* 0x040fe200000810bc */
[----:B-1----:R-:W3:Y:S04]  /*dc4f0*/  LDL R26, [R1+0x278] ;  /* 0x00027800011a7983 */ /* 0x002ee80000100800 */
[----:B------:R-:W3:Y:S03]  /*dc500*/  LDL R24, [R1+0x270] ;  /* 0x0002700001187983 */ /* 0x000ee60000100800 */
[----:B------:R-:W-:Y:S01]  /*dc510*/  HMMA.1688.F32.TF32 R236, R232, R10, R236 ;  /* 0x0000000ae8ec723c */ /* 0x000fe200000810ec */
[----:B------:R-:W3:Y:S04]  /*dc520*/  LDL R25, [R1+0x274] ;  /* 0x0002740001197983 */ /* 0x000ee80000100800 */
[----:B------:R-:W3:Y:S04]  /*dc530*/  LDL R27, [R1+0x27c] ;  /* 0x00027c00011b7983 */ /* 0x000ee80000100800 */
[----:B------:R1:W-:Y:S04]  /*dc540*/  STL.64 [R1+0x8f98], R18 ;  /* 0x008f981201007387 */ /* 0x0003e80000100a00 */
[----:B------:R1:W-:Y:S01]  /*dc550*/  STL.64 [R1+0x8f90], R16 ;  /* 0x008f901001007387 */ /* 0x0003e20000100a00 */
[----:B------:R-:W-:-:S03]  /*dc560*/  IMAD.MOV.U32 R242, RZ, RZ, R195 ;  /* 0x000000fffff27224 */ /* 0x000fc600078e00c3 */
[----:B------:R-:W3:Y:S04]  /*dc570*/  LDL R232, [R1+0x220] ;  /* 0x0002200001e87983 */ /* 0x000ee80000100800 */
[----:B-1----:R-:W3:Y:S04]  /*dc580*/  LDL R18, [R1+0x268] ;  /* 0x0002680001127983 */ /* 0x002ee80000100800 */
[----:B------:R-:W3:Y:S04]  /*dc590*/  LDL R16, [R1+0x260] ;  /* 0x0002600001107983 */ /* 0x000ee80000100800 */
[----:B------:R-:W3:Y:S04]  /*dc5a0*/  LDL R17, [R1+0x264] ;  /* 0x0002640001117983 */ /* 0x000ee80000100800 */
[----:B------:R-:W3:Y:S04]  /*dc5b0*/  LDL R19, [R1+0x26c] ;  /* 0x00026c0001137983 */ /* 0x000ee80000100800 */
[----:B------:R-:W3:Y:S04]  /*dc5c0*/  LDL R233, [R1+0x224] ;  /* 0x0002240001e97983 */ /* 0x000ee80000100800 */
[----:B------:R1:W-:Y:S04]  /*dc5d0*/  STL.64 [R1+0x8fa8], R10 ;  /* 0x008fa80a01007387 */ /* 0x0003e80000100a00 */
[----:B------:R1:W-:Y:S04]  /*dc5e0*/  STL.64 [R1+0x8fa0], R8 ;  /* 0x008fa00801007387 */ /* 0x0003e80000100a00 */
[----:B------:R-:W-:Y:S04]  /*dc5f0*/  LDS R234, [R3+UR6+0x93180] ;  /* 0x0931800603ea7984 */ /* 0x000fe80008000800 */
[----:B-1----:R-:W3:Y:S04]  /*dc600*/  LDL R10, [R1+0x258] ;  /* 0x00025800010a7983 */ /* 0x002ee80000100800 */
[----:B------:R-:W3:Y:S04]  /*dc610*/  LDL R8, [R1+0x250] ;  /* 0x0002500001087983 */ /* 0x000ee80000100800 */
[----:B------:R-:W3:Y:S04]  /*dc620*/  LDL R9, [R1+0x254] ;  /* 0x0002540001097983 */ /* 0x000ee80000100800 */
[----:B------:R-:W3:Y:S04]  /*dc630*/  LDL R11, [R1+0x25c] ;  /* 0x00025c00010b7983 */ /* 0x000ee80000100800 */
[----:B------:R-:W3:Y:S04]  /*dc640*/  LDL.LU.64 R194, [R1+0x9228] ;  /* 0x0092280001c27983 */ /* 0x000ee80000300a00 */
[----:B------:R-:W-:Y:S01]  /*dc650*/  LDS R235, [R240+UR6+0x93180] ;  /* 0x09318006f0eb7984 */ /* 0x000fe20008000800 */
[C---:B--2---:R-:W-:Y:S03]  /*dc660*/  HMMA.1688.F32.TF32 R120, R104.reuse, R192, R120 ;  /* 0x000000c06878723c */ /* 0x044fe60000081078 */
[----:B------:R-:W3:Y:S04]  /*dc670*/  LDL.LU.64 R192, [R1+0x9220] ;  /* 0x0092200001c07983 */ /* 0x000ee80000300a00 */
[----:B------:R-:W2:Y:S01]  /*dc680*/  LDL.LU.64 R126, [R1+0x9218] ;  /* 0x00921800017e7983 */ /* 0x000ea20000300a00 */
[----:B---3--:R-:W-:Y:S03]  /*dc690*/  HMMA.1688.F32.TF32 R192, R104, R124, R192 ;  /* 0x0000007c68c0723c */ /* 0x008fe600000810c0 */
[----:B------:R-:W2:-:S15]  /*dc6a0*/  LDL.LU.64 R124, [R1+0x9210] ;  /* 0x00921000017c7983 */ /* 0x000e9e0000300a00 */
[----:B------:R-:W-:Y:S01]  /*dc6b0*/  NOP ;  /* 0x0000000000007918 */ /* 0x000fe20000000000 */
[----:B------:R-:W-:Y:S04]  /*dc6c0*/  STL.64 [R1+0x91f8], R194 ;  /* 0x0091f8c201007387 */ /* 0x000fe80000100a00 */
[----:B------:R1:W-:Y:S04]  /*dc6d0*/  STL.64 [R1+0x91f0], R192 ;  /* 0x0091f0c001007387 */ /* 0x0003e80000100a00 */
[----:B-1----:R-:W3:Y:S04]  /*dc6e0*/  LDL R192, [R1+0x210] ;  /* 0x0002100001c07983 */ /* 0x002ee80000100800 */
[----:B------:R-:W3:Y:S04]  /*dc6f0*/  LDL R193, [R1+0x214] ;  /* 0x0002140001c17983 */ /* 0x000ee80000100800 */
[----:B------:R-:W3:Y:S01]  /*dc700*/  LDL.LU.64 R206, [R1+0x9208] ;  /* 0x0092080001ce7983 */ /* 0x000ee20000300a00 */
[C---:B--2---:R-:W-:Y:S03]  /*dc710*/  HMMA.1688.F32.TF32 R124, R104.reuse, R204, R124 ;  /* 0x000000cc687c723c */ /* 0x044fe6000008107c */
[----:B------:R-:W3:Y:S05]  /*dc720*/  LDL.LU.64 R204, [R1+0x9200] ;  /* 0x0092000001cc7983 */ /* 0x000eea0000300a00 */
[C---:B------:R-:W-:Y:S01]  /*dc730*/  HMMA.1688.F32.TF32 R128, R104.reuse, R232, R128 ;  /* 0x000000e86880723c */ /* 0x040fe20000081080 */
[----:B------:R-:W-:Y:S04]  /*dc740*/  LDS R232, [R3+UR6+0x92180] ;  /* 0x0921800603e87984 */ /* 0x000fe80008000800 */
[----:B------:R-:W1:Y:S06]  /*dc750*/  LDS R233, [R240+UR6+0x92180] ;  /* 0x09218006f0e97984 */ /* 0x000e6c0008000800 */
[----:B------:R-:W-:Y:S04]  /*dc760*/  STL.64 [R1+0x91e8], R126 ;  /* 0x0091e87e01007387 */ /* 0x000fe80000100a00 */
[----:B------:R-:W-:Y:S01]  /*dc770*/  STL.64 [R1+0x91e0], R124 ;  /* 0x0091e07c01007387 */ /* 0x000fe20000100a00 */
[----:B---3--:R-:W-:-:S15]  /*dc780*/  HMMA.1688.F32.TF32 R204, R104, R192, R204 ;  /* 0x000000c068cc723c */ /* 0x008fde00000810cc */
        /* <DEDUP_REMOVED lines=39> */
[----:B------:R-:W2:Y:S04]  /*dca00*/  LDL.LU.64 R38, [R1+0x91a0] ;  /* 0x0091a00001267983 */ /* 0x000ea80000300a00 */
        /* <DEDUP_REMOVED lines=23> */
[C---:B----4-:R-:W-:Y:S03]  /*dcb80*/  HMMA.1688.F32.TF32 R220, R104.reuse, R64, R220 ;  /* 0x0000004068dc723c */ /* 0x050fe600000810dc */
[----:B------:R-:W4:Y:S04]  /*dcb90*/  LDL R64, [R1+0x180] ;  /* 0x0001800001407983 */ /* 0x000f280000100800 */
[----:B------:R-:W4:Y:S01]  /*dcba0*/  LDL R65, [R1+0x184] ;  /* 0x0001840001417983 */ /* 0x000f220000100800 */
        /* <DEDUP_REMOVED lines=130> */
[----:B------:R2:W-:Y:S04]  /*dd3d0*/  STL.64 [R1+0x90b0], R130 ;  /* 0x0090b08201007387 */ /* 0x0005e80000100a00 */
[----:B------:R-:W-:Y:S04]  /*dd3e0*/  STL.64 [R1+0x90a8], R128 ;  /* 0x0090a88001007387 */ /* 0x000fe80000100a00 */
        /* <DEDUP_REMOVED lines=8> */
[----:B------:R4:W-:Y:S04]  /*dd470*/  STL.64 [R1+0x8fd8], R242 ;  /* 0x008fd8f201007387 */ /* 0x0009e80000100a00 */
[----:B------:R-:W-:Y:S04]  /*dd480*/  STL.64 [R1+0x8fd0], R240 ;  /* 0x008fd0f001007387 */ /* 0x000fe80000100a00 */
[----:B----4-:R-:W4:Y:S04]  /*dd490*/  LDL R242, [R1+0x428] ;  /* 0x0004280001f27983 */ /* 0x010f280000100800 */
[----:B------:R-:W4:Y:S01]  /*dd4a0*/  LDL R243, [R1+0x42c] ;  /* 0x00042c0001f37983 */ /* 0x000f220000100800 */
[C---:B-1----:R-:W-:Y:S03]  /*dd4b0*/  HMMA.1688.F32.TF32 R120, R232.reuse, R194, R120 ;  /* 0x000000c2e878723c */ /* 0x042fe60000081078 */
[----:B------:R-:W2:Y:S04]  /*dd4c0*/  LDL.LU.64 R194, [R1+0x90e0] ;  /* 0x0090e00001c27983 */ /* 0x000ea80000300a00 */
[----:B------:R-:W2:Y:S02]  /*dd4d0*/  LDL.LU.64 R192, [R1+0x90d8] ;  /* 0x0090d80001c07983 */ /* 0x000ea40000300a00 */
[----:B--2---:R-:W-:Y:S02]  /*dd4e0*/  HMMA.1688.F32.TF32 R192, R232, R126, R192 ;  /* 0x0000007ee8c0723c */ /* 0x004fe400000810c0 */
[----:B------:R-:W3:Y:S04]  /*dd4f0*/  LDL.LU.64 R126, [R1+0x90d0] ;  /* 0x0090d000017e7983 */ /* 0x000ee80000300a00 */
[----:B------:R-:W3:Y:S02]  /*dd500*/  LDL.LU.64 R124, [R1+0x90c8] ;  /* 0x0090c800017c7983 */ /* 0x000ee40000300a00 */
[C---:B------:R-:W-:Y:S08]  /*dd510*/  HMMA.1688.F32.TF32 R108, R104.reuse, R24, R108 ;  /* 0x00000018686c723c */ /* 0x040ff0000008106c */
[C---:B------:R-:W-:Y:S08]  /*dd520*/  HMMA.1688.F32.TF32 R196, R104.reuse, R48, R196 ;  /* 0x0000003068c4723c */ /* 0x040ff000000810c4 */
[----:B------:R-:W-:Y:S08]  /*dd530*/  HMMA.1688.F32.TF32 R200, R104, R56, R200 ;  /* 0x0000003868c8723c */ /* 0x000ff000000810c8 */
[C---:B---3--:R-:W-:Y:S01]  /*dd540*/  HMMA.1688.F32.TF32 R124, R232.reuse, R206, R124 ;  /* 0x000000cee87c723c */ /* 0x048fe2000008107c */
[----:B------:R-:W2:Y:S04]  /*dd550*/  LDL.LU.64 R206, [R1+0x90c0] ;  /* 0x0090c00001ce7983 */ /* 0x000ea80000300a00 */
[----:B------:R-:W2:Y:S03]  /*dd560*/  LDL.LU.64 R204, [R1+0x90b8] ;  /* 0x0090b80001cc7983 */ /* 0x000ea60000300a00 */
[C---:B------:R-:W-:Y:S08]  /*dd570*/  HMMA.1688.F32.TF32 R108, R232.reuse, R26, R108 ;  /* 0x0000001ae86c723c */ /* 0x040ff0000008106c */
[----:B------:R-:W-:Y:S08]  /*dd580*/  HMMA.1688.F32.TF32 R196, R232, R50, R196 ;  /* 0x00000032e8c4723c */ /* 0x000ff000000810c4 */
[----:B------:R-:W-:Y:S08]  /*dd590*/  HMMA.1688.F32.TF32 R132, R104, R96, R132 ;  /* 0x000000606884723c */ /* 0x000ff00000081084 */
[----:B------:R-:W-:Y:S08]  /*dd5a0*/  HMMA.1688.F32.TF32 R200, R232, R58, R200 ;  /* 0x0000003ae8c8723c */ /* 0x000ff000000810c8 */
[C---:B------:R-:W-:Y:S08]  /*dd5b0*/  HMMA.1688.F32.TF32 R224, R104.reuse, R88, R224 ;  /* 0x0000005868e0723c */ /* 0x040ff000000810e0 */
[C---:B------:R-:W-:Y:S08]  /*dd5c0*/  HMMA.1688.F32.TF32 R220, R104.reuse, R80, R220 ;  /* 0x0000005068dc723c */ /* 0x040ff000000810dc */
[C---:B------:R-:W-:Y:S08]  /*dd5d0*/  HMMA.1688.F32.TF32 R212, R104.reuse, R72, R212 ;  /* 0x0000004868d4723c */ /* 0x040ff000000810d4 */
[----:B------:R-:W-:Y:S08]  /*dd5e0*/  HMMA.1688.F32.TF32 R208, R104, R64, R208 ;  /* 0x0000004068d0723c */ /* 0x000ff000000810d0 */
[----:B------:R-:W-:Y:S01]  /*dd5f0*/  HMMA.1688.F32.TF32 R132, R232, R98, R132 ;  /* 0x00000062e884723c */ /* 0x000fe20000081084 */
[----:B------:R-:W-:-:S02]  /*dd600*/  IMAD.MOV.U32 R98, RZ, RZ, R47 ;  /* 0x000000ffff627224 */ /* 0x000fc400078e002f */
        /* <DEDUP_REMOVED lines=8> */
[----:B------:R-:W-:Y:S02]  /*dd690*/  IMAD.MOV.U32 R74, RZ, RZ, R31 ;  /* 0x000000ffff4a7224 */ /* 0x000fe400078e001f */
[----:B------:R-:W-:-:S05]  /*dd6a0*/  IMAD.MOV.U32 R75, RZ, RZ, R30 ;  /* 0x000000ffff4b7224 */ /* 0x000fca00078e001e */
[C---:B------:R-:W-:Y:S01]  /*dd6b0*/  HMMA.1688.F32.TF32 R208, R232.reuse, R66, R208 ;  /* 0x00000042e8d0723c */ /* 0x040fe200000810d0 */
[----:B------:R-:W-:Y:S02]  /*dd6c0*/  IMAD.MOV.U32 R66, RZ, RZ, R23 ;  /* 0x000000ffff427224 */ /* 0x000fe400078e0017 */
[----:B------:R-:W-:Y:S02]  /*dd6d0*/  IMAD.MOV.U32 R67, RZ, RZ, R22 ;  /* 0x000000ffff437224 */ /* 0x000fe400078e0016 */
[----:B------:R-:W-:Y:S02]  /*dd6e0*/  IMAD.MOV.U32 R58, RZ, RZ, R7 ;  /* 0x000000ffff3a7224 */ /* 0x000fe400078e0007 */
[----:B------:R-:W-:Y:S02]  /*dd6f0*/  IMAD.MOV.U32 R59, RZ, RZ, R102 ;  /* 0x000000ffff3b7224 */ /* 0x000fe400078e0066 */
[----:B------:R-:W-:Y:S01]  /*dd700*/  IMAD.MOV.U32 R50, RZ, RZ, R103 ;  /* 0x000000ffff327224 */ /* 0x000fe200078e0067 */
[----:B--2---:R-:W-:Y:S01]  /*dd710*/  HMMA.1688.F32.TF32 R204, R232, R130, R204 ;  /* 0x00000082e8cc723c */ /* 0x004fe200000810cc */
[----:B------:R-:W4:Y:S04]  /*dd720*/  LDL.LU.64 R130, [R1+0x90b0] ;  /* 0x0090b00001827983 */ /* 0x000f280000300a00 */
[----:B------:R-:W4:Y:S04]  /*dd730*/  LDL.LU.64 R128, [R1+0x90a8] ;  /* 0x0090a80001807983 */ /* 0x000f280000300a00 */
[----:B------:R-:W-:Y:S04]  /*dd740*/  STL.64 [R1+0x8fe8], R110 ;  /* 0x008fe86e01007387 */ /* 0x000fe80000100a00 */
[----:B------:R-:W-:Y:S04]  /*dd750*/  STL.64 [R1+0x8fe0], R108 ;  /* 0x008fe06c01007387 */ /* 0x000fe80000100a00 */
[----:B------:R-:W-:Y:S04]  /*dd760*/  STL.64 [R1+0x8fc8], R198 ;  /* 0x008fc8c601007387 */ /* 0x000fe80000100a00 */
[----:B------:R-:W-:Y:S04]  /*dd770*/  STL.64 [R1+0x8fc0], R196 ;  /* 0x008fc0c401007387 */ /* 0x000fe80000100a00 */
[----:B------:R-:W-:Y:S04]  /*dd780*/  STL.64 [R1+0x8fb8], R202 ;  /* 0x008fb8ca01007387 */ /* 0x000fe80000100a00 */
[----:B------:R-:W-:Y:S04]  /*dd790*/  STL.64 [R1+0x8fb0], R200 ;  /* 0x008fb0c801007387 */ /* 0x000fe80000100a00 */
[----:B------:R-:W2:Y:S04]  /*dd7a0*/  LDL R96, [R1+0x1360] ;  /* 0x0013600001607983 */ /* 0x000ea80000100800 */
[----:B------:R-:W2:Y:S04]  /*dd7b0*/  LDL R97, [R1+0x1364] ;  /* 0x0013640001617983 */ /* 0x000ea80000100800 */
[----:B------:R-:W3:Y:S04]  /*dd7c0*/  LDL.LU R47, [R1+0x90a4] ;  /* 0x0090a400012f7983 */ /* 0x000ee80000300800 */
        /* <DEDUP_REMOVED lines=23> */
[----:B------:R-:W2:Y:S01]  /*dd940*/  LDL.LU R103, [R1+0x9074] ;  /* 0x0090740001677983 */ /* 0x000ea20000300800 */
[C---:B------:R-:W-:Y:S08]  /*dd950*/  HMMA.1688.F32.TF32 R116, R104.reuse, R40, R116 ;  /* 0x000000286874723c */ /* 0x040ff00000081074 */
[----:B------:R-:W-:Y:S01]  /*dd960*/  HMMA.1688.F32.TF32 R144, R104, R100, R144 ;  /* 0x000000646890723c */ /* 0x000fe20000081090 */
[----:B------:R-:W-:-:S02]  /*dd970*/  MOV R51, R6 ;  /* 0x0000000600337202 */ /* 0x000fc40000000f00 */
[----:B------:R-:W3:Y:S04]  /*dd980*/  LDL.LU R6, [R1+0x9070] ;  /* 0x0090700001067983 */ /* 0x000ee80000300800 */
[----:B------:R-:W3:Y:S04]  /*dd990*/  LDL R40, [R1+0x12f0] ;  /* 0x0012f00001287983 */ /* 0x000ee80000100800 */
[----:B------:R-:W3:Y:S01]  /*dd9a0*/  LDL R41, [R1+0x12f4] ;  /* 0x0012f40001297983 */ /* 0x000ee20000100800 */
[----:B------:R-:W-:Y:S01]  /*dd9b0*/  HMMA.1688.F32.TF32 R116, R232, R42, R116 ;  /* 0x0000002ae874723c */ /* 0x000fe20000081074 */
[----:B------:R-:W-:-:S02]  /*dd9c0*/  IMAD.MOV.U32 R42, RZ, RZ, R94 ;  /* 0x000000ffff2a7224 */ /* 0x000fc400078e005e */
[----:B------:R-:W3:Y:S01]  /*dd9d0*/  LDL.LU R94, [R1+0x906c] ;  /* 0x00906c00015e7983 */ /* 0x000ee20000300800 */
[----:B------:R-:W-:-:S03]  /*dd9e0*/  IMAD.MOV.U32 R43, RZ, RZ, R95 ;  /* 0x000000ffff2b7224 */ /* 0x000fc600078e005f */
[----:B------:R-:W3:Y:S04]  /*dd9f0*/  LDL.LU R95, [R1+0x9068] ;  /* 0x00906800015f7983 */ /* 0x000ee80000300800 */
[----:B--2---:R1:W-:Y:S01]  /*dda00*/  STL.64 [R1+0x8d58], R102 ;  /* 0x008d586601007387 */ /* 0x0043e20000100a00 */
[----:B------:R-:W-:Y:S03]  /*dda10*/  HMMA.1688.F32.TF32 R144, R232, R102, R144 ;  /* 0x00000066e890723c */ /* 0x000fe60000081090 */
[----:B------:R2:W-:Y:S01]  /*dda20*/  STL.64 [R1+0x8d50], R100 ;  /* 0x008d506401007387 */ /* 0x0005e20000100a00 */
[----:B-1----:R-:W-:Y:S02]  /*dda30*/  IMAD.MOV.U32 R102, RZ, RZ, R86 ;  /* 0x000000ffff667224 */ /* 0x002fe400078e0056 */
[----:B------:R-:W-:Y:S01]  /*dda40*/  IMAD.MOV.U32 R103, RZ, RZ, R87 ;  /* 0x000000ffff677224 */ /* 0x000fe200078e0057 */
[----:B--2---:R-:W2:Y:S04]  /*dda50*/  LDL R100, [R1+0x12e0] ;  /* 0x0012e00001647983 */ /* 0x004ea80000100800 */
[----:B------:R-:W2:Y:S04]  /*dda60*/  LDL R101, [R1+0x12e4] ;  /* 0x0012e40001657983 */ /* 0x000ea80000100800 */
[----:B------:R-:W2:Y:S04]  /*dda70*/  LDL.LU R86, [R1+0x9064] ;  /* 0x0090640001567983 */ /* 0x000ea80000300800 */
[----:B------:R-:W2:Y:S01]  /*dda80*/  LDL.LU R87, [R1+0x9060] ;  /* 0x0090600001577983 */ /* 0x000ea20000300800 */
[C---:B------:R-:W-:Y:S08]  /*dda90*/  HMMA.1688.F32.TF32 R148, R104.reuse, R92, R148 ;  /* 0x0000005c6894723c */ /* 0x040ff00000081094 */
[----:B------:R-:W-:Y:S01]  /*ddaa0*/  HMMA.1688.F32.TF32 R152, R104, R84, R152 ;  /* 0x000000546898723c */ /* 0x000fe20000081098 */
[----:B---3--:R1:W-:Y:S04]  /*ddab0*/  STL.64 [R1+0x8d68], R94 ;  /* 0x008d685e01007387 */ /* 0x0083e80000100a00 */
[----:B------:R3:W-:Y:S07]  /*ddac0*/  STL.64 [R1+0x8d60], R92 ;  /* 0x008d605c01007387 */ /* 0x0007ee0000100a00 */
[----:B------:R-:W-:Y:S01]  /*ddad0*/  HMMA.1688.F32.TF32 R148, R232, R94, R148 ;  /* 0x0000005ee894723c */ /* 0x000fe20000081094 */
        /* <DEDUP_REMOVED lines=9> */
[----:B-1----:R-:W-:Y:S01]  /*ddb70*/  IMAD.MOV.U32 R86, RZ, RZ, R70 ;  /* 0x000000ffff567224 */ /* 0x002fe200078e0046 */
[----:B------:R-:W-:-:S02]  /*ddb80*/  MOV R87, R71 ;  /* 0x0000004700577202 */ /* 0x000fc40000000f00 */
        /* <DEDUP_REMOVED lines=64> */
[C---:B------:R-:W-:Y:S03]  /*ddf90*/  HMMA.1688.F32.TF32 R140, R104.reuse, R244, R140 ;  /* 0x000000f4688c723c */ /* 0x040fe6000008108c */
[----:B------:R-:W4:Y:S04]  /*ddfa0*/  LDL R244, [R1+0x11c0] ;  /* 0x0011c00001f47983 */ /* 0x000f280000100800 */
[----:B------:R-:W4:Y:S01]  /*ddfb0*/  LDL R245, [R1+0x11c4] ;  /* 0x0011c40001f57983 */ /* 0x000f220000100800 */
[----:B------:R-:W-:-:S12]  /*ddfc0*/  HMMA.1688.F32.TF32 R136, R104, R248, R136 ;  /* 0x000000f86888723c */ /* 0x000fd80000081088 */
[----:B------:R-:W-:Y:S01]  /*ddfd0*/  HMMA.1688.F32.TF32 R140, R232, R246, R140 ;  /* 0x000000f6e88c723c */ /* 0x000fe2000008108c */
[----:B---3--:R-:W-:Y:S02]  /*ddfe0*/  IMAD.MOV.U32 R246, RZ, RZ, R15 ;  /* 0x000000fffff67224 */ /* 0x008fe400078e000f */
[----:B------:R-:W3:Y:S01]  /*ddff0*/  LDL.LU R15, [R1+0x901c] ;  /* 0x00901c00010f7983 */ /* 0x000ee20000300800 */
[----:B------:R-:W-:-:S03]  /*de000*/  IMAD.MOV.U32 R247, RZ, RZ, R14 ;  /* 0x000000fffff77224 */ /* 0x000fc600078e000e */
[----:B------:R-:W3:Y:S01]  /*de010*/  LDL.LU R14, [R1+0x9018] ;  /* 0x00901800010e7983 */ /* 0x000ee20000300800 */
[----:B------:R-:W-:Y:S03]  /*de020*/  HMMA.1688.F32.TF32 R136, R232, R250, R136 ;  /* 0x000000fae888723c */ /* 0x000fe60000081088 */
[----:B------:R-:W3:Y:S04]  /*de030*/  LDL R248, [R1+0x11b0] ;  /* 0x0011b00001f87983 */ /* 0x000ee80000100800 */
[----:B------:R-:W3:Y:S01]  /*de040*/  LDL R249, [R1+0x11b4] ;  /* 0x0011b40001f97983 */ /* 0x000ee20000100800 */
[----:B--2---:R-:W-:Y:S01]  /*de050*/  MOV R251, R30 ;  /* 0x0000001e00fb7202 */ /* 0x004fe20000000f00 */
[----:B----4-:R-:W-:-:S02]  /*de060*/  IMAD.MOV.U32 R250, RZ, RZ, R31 ;  /* 0x000000fffffa7224 */ /* 0x010fc400078e001f */
[----:B------:R-:W2:Y:S04]  /*de070*/  LDL.LU R31, [R1+0x9014] ;  /* 0x00901400011f7983 */ /* 0x000ea80000300800 */
[----:B------:R-:W4:Y:S01]  /*de080*/  LDL.LU R30, [R1+0x9010] ;  /* 0x00901000011e7983 */ /* 0x000f220000300800 */
[C---:B------:R-:W-:Y:S03]  /*de090*/  HMMA.1688.F32.TF32 R228, R104.reuse, R16, R228 ;  /* 0x0000001068e4723c */ /* 0x040fe600000810e4 */
[----:B------:R-:W3:Y:S04]  /*de0a0*/  LDL R16, [R1+0x1180] ;  /* 0x0011800001107983 */ /* 0x000ee80000100800 */
[----:B------:R-:W3:Y:S01]  /*de0b0*/  LDL R17, [R1+0x1184] ;  /* 0x0011840001117983 */ /* 0x000ee20000100800 */
[----:B------:R-:W-:Y:S03]  /*de0c0*/  HMMA.1688.F32.TF32 R112, R104, R32, R112 ;  /* 0x000000206870723c */ /* 0x000fe60000081070 */
[----:B------:R-:W3:Y:S04]  /*de0d0*/  LDL R32, [R1+0x11a0] ;  /* 0x0011a00001207983 */ /* 0x000ee80000100800 */
[----:B------:R-:W3:Y:S05]  /*de0e0*/  LDL R33, [R1+0x11a4] ;  /* 0x0011a40001217983 */ /* 0x000eea0000100800 */
[C---:B------:R-:W-:Y:S08]  /*de0f0*/  HMMA.1688.F32.TF32 R228, R232.reuse, R18, R228 ;  /* 0x00000012e8e4723c */ /* 0x040ff000000810e4 */
[----:B------:R-:W-:Y:S01]  /*de100*/  HMMA.1688.F32.TF32 R112, R232, R34, R112 ;  /* 0x00000022e870723c */ /* 0x000fe20000081070 */
[----:B------:R-:W3:Y:S04]  /*de110*/  LDL R34, [R1+0x11a8] ;  /* 0x0011a80001227983 */ /* 0x000ee80000100800 */
[----:B------:R-:W3:Y:S01]  /*de120*/  LDL R35, [R1+0x11ac] ;  /* 0x0011ac0001237983 */ /* 0x000ee20000100800 */
[----:B--2---:R-:W-:-:S02]  /*de130*/  IMAD.MOV.U32 R19, RZ, RZ, R31 ;  /* 0x000000ffff137224 */ /* 0x004fc400078e001f */
[----:B----4-:R-:W-:Y:S02]  /*de140*/  IMAD.MOV.U32 R18, RZ, RZ, R30 ;  /* 0x000000ffff127224 */ /* 0x010fe400078e001e */
[----:B------:R-:W2:Y:S04]  /*de150*/  LDL.LU R30, [R1+0x900c] ;  /* 0x00900c00011e7983 */ /* 0x000ea80000300800 */
[----:B------:R-:W2:Y:S01]  /*de160*/  LDL.LU R31, [R1+0x9008] ;  /* 0x00900800011f7983 */ /* 0x000ea20000300800 */
[C---:B------:R-:W-:Y:S08]  /*de170*/  HMMA.1688.F32.TF32 R216, R104.reuse, R8, R216 ;  /* 0x0000000868d8723c */ /* 0x040ff000000810d8 */
[----:B------:R-:W-:Y:S01]  /*de180*/  HMMA.1688.F32.TF32 R180, R104, R28, R180 ;  /* 0x0000001c68b4723c */ /* 0x000fe200000810b4 */
[----:B------:R-:W4:Y:S01]  /*de190*/  LDL R8, [R1+0x1170] ;  /* 0x0011700001087983 */ /* 0x000f220000100800 */
[----:B---3--:R-:W-:-:S02]  /*de1a0*/  IMAD.MOV.U32 R26, RZ, RZ, R14 ;  /* 0x000000ffff1a7224 */ /* 0x008fc400078e000e */
[----:B------:R-:W-:Y:S01]  /*de1b0*/  IMAD.MOV.U32 R27, RZ, RZ, R15 ;  /* 0x000000ffff1b7224 */ /* 0x000fe200078e000f */
[----:B------:R-:W4:Y:S04]  /*de1c0*/  LDL R9, [R1+0x1174] ;  /* 0x0011740001097983 */ /* 0x000f280000100800 */
[----:B------:R-:W3:Y:S03]  /*de1d0*/  LDL R24, [R1+0x1190] ;  /* 0x0011900001187983 */ /* 0x000ee60000100800 */
[C---:B------:R-:W-:Y:S01]  /*de1e0*/  HMMA.1688.F32.TF32 R216, R232.reuse, R10, R216 ;  /* 0x0000000ae8d8723c */ /* 0x040fe200000810d8 */
[----:B------:R-:W3:Y:S04]  /*de1f0*/  LDL R10, [R1+0x1178] ;  /* 0x00117800010a7983 */ /* 0x000ee80000100800 */
[----:B------:R-:W3:Y:S04]  /*de200*/  LDL R11, [R1+0x117c] ;  /* 0x00117c00010b7983 */ /* 0x000ee80000100800 */
        /* <DEDUP_REMOVED lines=19> */
[----:B------:R-:W-:Y:S04]  /*de340*/  LDS R105, [R240+UR6+0x98180] ;  /* 0x09818006f0697984 */ /* 0x000fe80008000800 */
[----:B------:R1:W-:Y:S04]  /*de350*/  LDS R107, [R240+UR6+0x99180] ;  /* 0x09918006f06b7984 */ /* 0x0003e80008000800 */
[----:B------:R-:W3:Y:S04]  /*de360*/  LDL R108, [R1+0x11d0] ;  /* 0x0011d000016c7983 */ /* 0x000ee80000100800 */
[----:B------:R-:W3:Y:S04]  /*de370*/  LDL R109, [R1+0x11d4] ;  /* 0x0011d400016d7983 */ /* 0x000ee80000100800 */
[----:B-1----:R-:W4:Y:S04]  /*de380*/  LDL R240, [R1+0x11e0] ;  /* 0x0011e00001f07983 */ /* 0x002f280000100800 */
[----:B------:R-:W4:Y:S04]  /*de390*/  LDL R241, [R1+0x11e4] ;  /* 0x0011e40001f17983 */ /* 0x000f280000100800 */
[----:B------:R-:W-:Y:S04]  /*de3a0*/  LDS R104, [R3+UR6+0x98180] ;  /* 0x0981800603687984 */ /* 0x000fe80008000800 */
[----:B------:R-:W1:Y:S04]  /*de3b0*/  LDS R106, [R3+UR6+0x99180] ;  /* 0x09918006036a7984 */ /* 0x000e680008000800 */
[----:B--2---:R2:W-:Y:S01]  /*de3c0*/  STL.64 [R1+0x8df8], R22 ;  /* 0x008df81601007387 */ /* 0x0045e20000100a00 */
[----:B------:R-:W-:Y:S03]  /*de3d0*/  HMMA.1688.F32.TF32 R184, R232, R22, R184 ;  /* 0x00000016e8b8723c */ /* 0x000fe600000810b8 */
[----:B------:R1:W-:Y:S01]  /*de3e0*/  STL.64 [R1+0x8df0], R20 ;  /* 0x008df01401007387 */ /* 0x0003e20000100a00 */
[----:B--2---:R-:W-:Y:S01]  /*de3f0*/  IMAD.MOV.U32 R22, RZ, RZ, R6 ;  /* 0x000000ffff167224 */ /* 0x004fe200078e0006 */
[----:B------:R-:W-:-:S02]  /*de400*/  MOV R23, R7 ;  /* 0x0000000700177202 */ /* 0x000fc40000000f00 */
[----:B-1----:R-:W2:Y:S04]  /*de410*/  LDL R20, [R1+0x1240] ;  /* 0x0012400001147983 */ /* 0x002ea80000100800 */
[----:B------:R-:W2:Y:S04]  /*de420*/  LDL R21, [R1+0x1244] ;  /* 0x0012440001157983 */ /* 0x000ea80000100800 */
[----:B------:R-:W2:Y:S04]  /*de430*/  LDL.LU R6, [R1+0x8ff4] ;  /* 0x008ff40001067983 */ /* 0x000ea80000300800 */
[----:B------:R-:W2:Y:S01]  /*de440*/  LDL.LU R7, [R1+0x8ff0] ;  /* 0x008ff00001077983 */ /* 0x000ea20000300800 */
[C---:B------:R-:W-:Y:S03]  /*de450*/  HMMA.1688.F32.TF32 R128, R232.reuse, R242, R128 ;  /* 0x000000f2e880723c */ /* 0x040fe60000081080 */
[----:B---3--:R1:W-:Y:S04]  /*de460*/  STL.64 [R1+0x8e08], R14 ;  /* 0x008e080e01007387 */ /* 0x0083e80000100a00 */
[----:B------:R3:W-:Y:S01]  /*de470*/  STL.64 [R1+0x8e00], R12 ;  /* 0x008e000c01007387 */ /* 0x0007e20000100a00 */
[----:B------:R-:W-:Y:S03]  /*de480*/  HMMA.1688.F32.TF32 R188, R232, R14, R188 ;  /* 0x0000000ee8bc723c */ /* 0x000fe600000810bc */
[----:B-1----:R-:W4:Y:S04]  /*de490*/  LDL R14, [R1+0x1238] ;  /* 0x00123800010e7983 */ /* 0x002f280000100800 */
[----:B---3--:R-:W3:Y:S04]  /*de4a0*/  LDL R12, [R1+0x1230] ;  /* 0x00123000010c7983 */ /* 0x008ee80000100800 */
[----:B------:R-:W3:Y:S04]  /*de4b0*/  LDL R13, [R1+0x1234] ;  /* 0x00123400010d7983 */ /* 0x000ee80000100800 */
[----:B------:R-:W3:Y:S01]  /*de4c0*/  LDL R15, [R1+0x123c] ;  /* 0x00123c00010f7983 */ /* 0x000ee20000100800 */
[----:B------:R-:W-:Y:S08]  /*de4d0*/  HMMA.1688.F32.TF32 R228, R104, R108, R228 ;  /* 0x0000006c68e4723c */ /* 0x000ff000000810e4 */
[----:B--2---:R-:W-:Y:S01]  /*de4e0*/  HMMA.1688.F32.TF32 R236, R232, R6, R236 ;  /* 0x00000006e8ec723c */ /* 0x004fe200000810ec */
[----:B------:R-:W2:Y:S04]  /*de4f0*/  LDL R232, [R1+0x11f0] ;  /* 0x0011f00001e87983 */ /* 0x000ea80000100800 */
[----:B------:R-:W2:Y:S04]  /*de500*/  LDL R233, [R1+0x11f4] ;  /* 0x0011f40001e97983 */ /* 0x000ea80000100800 */
[----:B------:R1:W-:Y:S04]  /*de510*/  STL.64 [R1+0x8e18], R6 ;  /* 0x008e180601007387 */ /* 0x0003e80000100a00 */
[----:B------:R4:W-:Y:S01]  /*de520*/  STL.64 [R1+0x8e10], R4 ;  /* 0x008e100401007387 */ /* 0x0009e20000100a00 */
[C---:B------:R-:W-:Y:S03]  /*de530*/  HMMA.1688.F32.TF32 R116, R104.reuse, R196, R116 ;  /* 0x000000c46874723c */ /* 0x040fe60000081074 */
[----:B------:R-:W-:Y:S04]  /*de540*/  LDS R234, [R3+UR6+0x9b180] ;  /* 0x09b1800603ea7984 */ /* 0x000fe80008000800 */
[----:B-1----:R-:W2:Y:S04]  /*de550*/  LDL R6, [R1+0x1228] ;  /* 0x0012280001067983 */ /* 0x002ea80000100800 */
[----:B----4-:R-:W4:Y:S04]  /*de560*/  LDL R4, [R1+0x1220] ;  /* 0x0012200001047983 */ /* 0x010f280000100800 */
[----:B------:R-:W4:Y:S04]  /*de570*/  LDL R5, [R1+0x1224] ;  /* 0x0012240001057983 */ /* 0x000f280000100800 */
[----:B------:R-:W2:Y:S04]  /*de580*/  LDL R7, [R1+0x122c] ;  /* 0x00122c0001077983 */ /* 0x000ea80000100800 */
[----:B------:R-:W2:Y:S04]  /*de590*/  LDL.LU.64 R110, [R1+0x8fe8] ;  /* 0x008fe800016e7983 */ /* 0x000ea80000300a00 */
[----:B------:R-:W2:Y:S04]  /*de5a0*/  LDL.LU.64 R108, [R1+0x8fe0] ;  /* 0x008fe000016c7983 */ /* 0x000ea80000300a00 */
[----:B------:R-:W3:Y:S01]  /*de5b0*/  LDL.LU.64 R242, [R1+0x8fd8] ;  /* 0x008fd80001f27983 */ /* 0x000ee20000300a00 */
[C---:B--2---:R-:W-:Y:S03]  /*de5c0*/  HMMA.1688.F32.TF32 R108, R104.reuse, R240, R108 ;  /* 0x000000f0686c723c */ /* 0x044fe6000008106c */
[----:B------:R-:W2:Y:S04]  /*de5d0*/  LDL.LU.64 R240, [R1+0x8fd0] ;  /* 0x008fd00001f07983 */ /* 0x000ea80000300a00 */
[----:B------:R-:W3:Y:S04]  /*de5e0*/  LDL.LU.64 R198, [R1+0x8fc8] ;  /* 0x008fc80001c67983 */ /* 0x000ee80000300a00 */
[----:B------:R-:W3:Y:S01]  /*de5f0*/  LDL.LU.64 R196, [R1+0x8fc0] ;  /* 0x008fc00001c47983 */ /* 0x000ee20000300a00 */
[C---:B------:R-:W-:Y:S03]  /*de600*/  HMMA.1688.F32.TF32 R112, R104.reuse, R232, R112 ;  /* 0x000000e86870723c */ /* 0x040fe60000081070 */
[----:B------:R-:W-:Y:S04]  /*de610*/  LDS R232, [R3+UR6+0x9a180] ;  /* 0x09a1800603e87984 */ /* 0x000fe80008000800 */
[----:B------:R-:W4:Y:S01]  /*de620*/  LDL.LU.64 R202, [R1+0x8fb8] ;  /* 0x008fb80001ca7983 */ /* 0x000f220000300a00 */
[C---:B------:R-:W-:Y:S08]  /*de630*/  HMMA.1688.F32.TF32 R120, R104.reuse, R8, R120 ;  /* 0x000000086878723c */ /* 0x040ff00000081078 */
[C---:B------:R-:W-:Y:S08]  /*de640*/  HMMA.1688.F32.TF32 R192, R104.reuse, R16, R192 ;  /* 0x0000001068c0723c */ /* 0x040ff000000810c0 */
[C---:B------:R-:W-:Y:S08]  /*de650*/  HMMA.1688.F32.TF32 R124, R104.reuse, R24, R124 ;  /* 0x00000018687c723c */ /* 0x040ff0000008107c */
[C---:B------:R-:W-:Y:S08]  /*de660*/  HMMA.1688.F32.TF32 R204, R104.reuse, R32, R204 ;  /* 0x0000002068cc723c */ /* 0x040ff000000810cc */
[C---:B------:R-:W-:Y:S01]  /*de670*/  HMMA.1688.F32.TF32 R128, R104.reuse, R248, R128 ;  /* 0x000000f86880723c */ /* 0x040fe20000081080 */
[----:B--2---:R-:W-:Y:S04]  /*de680*/  LDS R233, [R240+UR6+0x9a180] ;  /* 0x09a18006f0e97984 */ /* 0x004fe80008000800 */
[----:B------:R-:W1:Y:S03]  /*de690*/  LDS R235, [R240+UR6+0x9b180] ;  /* 0x09b18006f0eb7984 */ /* 0x000e660008000800 */
[----:B---3--:R-:W-:Y:S01]  /*de6a0*/  HMMA.1688.F32.TF32 R196, R104, R200, R196 ;  /* 0x000000c868c4723c */ /* 0x008fe200000810c4 */
[----:B------:R-:W4:Y:S07]  /*de6b0*/  LDL.LU.64 R200, [R1+0x8fb0] ;  /* 0x008fb00001c87983 */ /* 0x000f2e0000300a00 */
[C---:B-1----:R-:W-:Y:S01]  /*de6c0*/  HMMA.1688.F32.TF32 R120, R232.reuse, R10, R120 ;  /* 0x0000000ae878723c */ /* 0x042fe20000081078 */
[----:B------:R-:W2:Y:S04]  /*de6d0*/  LDL.LU.64 R10, [R1+0x8fa8] ;  /* 0x008fa800010a7983 */ /* 0x000ea80000300a00 */
[----:B------:R-:W3:Y:S03]  /*de6e0*/  LDL.LU.64 R8, [R1+0x8fa0] ;  /* 0x008fa00001087983 */ /* 0x000ee60000300a00 */
[C---:B------:R-:W-:Y:S08]  /*de6f0*/  HMMA.1688.F32.TF32 R192, R232.reuse, R18, R192 ;  /* 0x00000012e8c0723c */ /* 0x040ff000000810c0 */
[C---:B------:R-:W-:Y:S03]  /*de700*/  HMMA.1688.F32.TF32 R124, R232.reuse, R26, R124 ;  /* 0x0000001ae87c723c */ /* 0x040fe6000008107c */
[----:B------:R-:W-:Y:S05]  /*de710*/  STL.64 [R1+0x2730], R120 ;  /* 0x0027307801007387 */ /* 0x000fea0000100a00 */
[C---:B------:R-:W-:Y:S01]  /*de720*/  HMMA.1688.F32.TF32 R204, R232.reuse, R34, R204 ;  /* 0x00000022e8cc723c */ /* 0x040fe200000810cc */
[----:B------:R1:W-:Y:S07]  /*de730*/  STL.64 [R1+0x2738], R122 ;  /* 0x0027387a01007387 */ /* 0x0003ee0000100a00 */
[----:B------:R-:W-:Y:S01]  /*de740*/  HMMA.1688.F32.TF32 R128, R232, R250, R128 ;  /* 0x000000fae880723c */ /* 0x000fe20000081080 */
        /* <DEDUP_REMOVED lines=13> */
[----:B------:R-:W3:Y:S04]  /*de820*/  LDL R127, [R1+0x11fc] ;  /* 0x0011fc00017f7983 */ /* 0x000ee80000100800 */
        /* <DEDUP_REMOVED lines=12> */
[----:B------:R-:W-:-:S15]  /*de8f0*/  HMMA.1688.F32.TF32 R216, R104, R244, R216 ;  /* 0x000000f468d8723c */ /* 0x000fde00000810d8 */
[----:B------:R-:W-:-:S05]  /*de900*/  NOP ;  /* 0x0000000000007918 */ /* 0x000fca0000000000 */
[----:B------:R-:W-:Y:S01]  /*de910*/  HMMA.1688.F32.TF32 R216, R232, R246, R216 ;  /* 0x000000f6e8d8723c */ /* 0x000fe200000810d8 */
[----:B------:R-:W3:Y:S04]  /*de920*/  LDL.LU.64 R246, [R1+0x8f58] ;  /* 0x008f580001f67983 */ /* 0x000ee80000300a00 */
[----:B------:R-:W3:Y:S03]  /*de930*/  LDL.LU.64 R244, [R1+0x8f50] ;  /* 0x008f500001f47983 */ /* 0x000ee60000300a00 */
[C---:B------:R-:W-:Y:S11]  /*de940*/  HMMA.1688.F32.TF32 R208, R104.reuse, R12, R208 ;  /* 0x0000000c68d0723c */ /* 0x040ff600000810d0 */
[----:B------:R-:W-:Y:S04]  /*de950*/  STL.64 [R1+0x26e0], R216 ;  /* 0x0026e0d801007387 */ /* 0x000fe80000100a00 */
[----:B------:R3:W-:Y:S01]  /*de960*/  STL.64 [R1+0x26e8], R218 ;  /* 0x0026e8da01007387 */ /* 0x0007e20000100a00 */
[C---:B------:R-:W-:Y:S08]  /*de970*/  HMMA.1688.F32.TF32 R212, R104.reuse, R20, R212 ;  /* 0x0000001468d4723c */ /* 0x040ff000000810d4 */
[----:B------:R-:W-:Y:S08]  /*de980*/  HMMA.1688.F32.TF32 R220, R104, R28, R220 ;  /* 0x0000001c68dc723c */ /* 0x000ff000000810dc */
[----:B------:R-:W-:Y:S08]  /*de990*/  HMMA.1688.F32.TF32 R12, R232, R14, R208 ;  /* 0x0000000ee80c723c */ /* 0x000ff000000810d0 */
        /* <DEDUP_REMOVED lines=8> */
[----:B------:R-:W-:Y:S08]  /*dea20*/  HMMA.1688.F32.TF32 R156, R104, R92, R156 ;  /* 0x0000005c689c723c */ /* 0x000ff0000008109c */
[----:B--2---:R-:W-:Y:S08]  /*dea30*/  HMMA.1688.F32.TF32 R116, R232, R194, R116 ;  /* 0x000000c2e874723c */ /* 0x004ff00000081074 */
[----:B------:R-:W-:Y:S08]  /*dea40*/  HMMA.1688.F32.TF32 R160, R104, R100, R160 ;  /* 0x0000006468a0723c */ /* 0x000ff000000810a0 */
[C---:B---3--:R-:W-:Y:S08]  /*dea50*/  HMMA.1688.F32.TF32 R216, R232.reuse, R130, R228 ;  /* 0x00000082e8d8723c */ /* 0x048ff000000810e4 */
        /* <DEDUP_REMOVED lines=35> */
[----:B------:R-:W-:Y:S03]  /*dec90*/  HMMA.1688.F32.TF32 R164, R104, R40, R164 ;  /* 0x0000002868a4723c */ /* 0x000fe600000810a4 */
        /* <DEDUP_REMOVED lines=9> */
[----:B------:R1:W-:Y:S03]  /*ded30*/  STL.64 [R1+0x27e8], R22 ;  /* 0x0027e81601007387 */ /* 0x0003e60000100a00 */
[----:B------:R-:W-:Y:S01]  /*ded40*/  HMMA.1688.F32.TF32 R172, R104, R56, R172 ;  /* 0x0000003868ac723c */ /* 0x000fe200000810ac */
[----:B------:R-:W-:Y:S04]  /*ded50*/  STL.64 [R1+0x27d0], R12 ;  /* 0x0027d00c01007387 */ /* 0x000fe80000100a00 */
[----:B------:R2:W-:Y:S03]  /*ded60*/  STL.64 [R1+0x27d8], R14 ;  /* 0x0027d80e01007387 */ /* 0x0005e60000100a00 */
[C---:B-1----:R-:W-:Y:S01]  /*ded70*/  HMMA.1688.F32.TF32 R20, R232.reuse, R102, R160 ;  /* 0x00000066e814723c */ /* 0x042fe200000810a0 */
[----:B------:R-:W-:Y:S04]  /*ded80*/  STL.64 [R1+0x27c0], R4 ;  /* 0x0027c00401007387 */ /* 0x000fe80000100a00 */
[----:B------:R1:W-:Y:S03]  /*ded90*/  STL.64 [R1+0x27c8], R6 ;  /* 0x0027c80601007387 */ /* 0x0003e60000100a00 */
[----:B--2---:R-:W-:Y:S08]  /*deda0*/  HMMA.1688.F32.TF32 R12, R232, R42, R164 ;  /* 0x0000002ae80c723c */ /* 0x004ff000000810a4 */
[----:B------:R-:W-:Y:S08]  /*dedb0*/  HMMA.1688.F32.TF32 R176, R104, R64, R176 ;  /* 0x0000004068b0723c */ /* 0x000ff000000810b0 */
        /* <DEDUP_REMOVED lines=13> */
[----:B------:R-:W-:Y:S01]  /*dee90*/  HMMA.1688.F32.TF32 R236, R104, R96, R236 ;  /* 0x0000006068ec723c */ /* 0x000fe200000810ec */
        /* <DEDUP_REMOVED lines=10> */
[----:B-1----:R-:W-:Y:S03]  /*def40*/  HMMA.1688.F32.TF32 R4, R232, R98, R236 ;  /* 0x00000062e804723c */ /* 0x002fe600000810ec */
[----:B------:R-:W-:Y:S04]  /*def50*/  LDS R105, [R240+UR6+0x8a200] ;  /* 0x08a20006f0697984 */ /* 0x000fe80008000800 */
[----:B------:R-:W-:Y:S04]  /*def60*/  STL.64 [R1+0x2750], R20 ;  /* 0x0027501401007387 */ /* 0x000fe80000100a00 */
[----:B------:R1:W-:Y:S04]  /*def70*/  STL.64 [R1+0x2758], R22 ;  /* 0x0027581601007387 */ /* 0x0003e80000100a00 */
[----:B------:R-:W2:Y:S04]  /*def80*/  LDL R98, [R1+0x10f8] ;  /* 0x0010f80001627983 */ /* 0x000ea80000100800 */
[----:B------:R3:W-:Y:S04]  /*def90*/  STL.64 [R1+0x2740], R12 ;  /* 0x0027400c01007387 */ /* 0x0007e80000100a00 */
[----:B------:R4:W-:Y:S04]  /*defa0*/  STL.64 [R1+0x2748], R14 ;  /* 0x0027480e01007387 */ /* 0x0009e80000100a00 */
[----:B------:R-:W-:Y:S04]  /*defb0*/  STL.64 [R1+0x26a0], R4 ;  /* 0x0026a00401007387 */ /* 0x000fe80000100a00 */
[----:B------:R1:W-:Y:S04]  /*defc0*/  STL.64 [R1+0x26a8], R6 ;  /* 0x0026a80601007387 */ /* 0x0003e80000100a00 */
        /* <DEDUP_REMOVED lines=41> */
[----:B-1----:R-:W2:Y:S04]  /*df260*/  LDL R22, [R1+0x1068] ;  /* 0x0010680001167983 */ /* 0x002ea80000100800 */
[----:B------:R-:W2:Y:S04]  /*df270*/  LDL R23, [R1+0x106c] ;  /* 0x00106c0001177983 */ /* 0x000ea80000100800 */
[----:B---3--:R-:W3:Y:S04]  /*df280*/  LDL.LU R12, [R1+0x1dd0] ;  /* 0x001dd000010c7983 */ /* 0x008ee80000300800 */
[----:B------:R-:W3:Y:S04]  /*df290*/  LDL.LU R13, [R1+0x1dd4] ;  /* 0x001dd400010d7983 */ /* 0x000ee80000300800 */
[----:B----4-:R-:W3:Y:S04]  /*df2a0*/  LDL.LU R14, [R1+0x1dd8] ;  /* 0x001dd800010e7983 */ /* 0x010ee80000300800 */
[----:B------:R-:W3:Y:S04]  /*df2b0*/  LDL.LU R15, [R1+0x1ddc] ;  /* 0x001ddc00010f7983 */ /* 0x000ee80000300800 */
[----:B------:R-:W4:Y:S04]  /*df2c0*/  LDL R6, [R1+0x1058] ;  /* 0x0010580001067983 */ /* 0x000f280000100800 */
[----:B------:R-:W4:Y:S04]  /*df2d0*/  LDL R7, [R1+0x105c] ;  /* 0x00105c0001077983 */ /* 0x000f280000100800 */
[----:B------:R-:W4:Y:S04]  /*df2e0*/  LDL.LU R132, [R1+0x1de0] ;  /* 0x001de00001847983 */ /* 0x000f280000300800 */
[----:B------:R-:W4:Y:S04]  /*df2f0*/  LDL.LU R133, [R1+0x1de4] ;  /* 0x001de40001857983 */ /* 0x000f280000300800 */
[----:B------:R-:W4:Y:S04]  /*df300*/  LDL.LU R134, [R1+0x1de8] ;  /* 0x001de80001867983 */ /* 0x000f280000300800 */
[----:B------:R-:W4:Y:S04]  /*df310*/  LDL.LU R135, [R1+0x1dec] ;  /* 0x001dec0001877983 */ /* 0x000f280000300800 */
        /* <DEDUP_REMOVED lines=52> */
[----:B------:R-:W4:Y:S04]  /*df660*/  LDL.LU R180, [R1+0x1ea0] ;  /* 0x001ea00001b47983 */ /* 0x000f280000300800 */
[----:B------:R-:W4:Y:S04]  /*df670*/  LDL.LU R181, [R1+0x1ea4] ;  /* 0x001ea40001b57983 */ /* 0x000f280000300800 */
[----:B------:R-:W4:Y:S04]  /*df680*/  LDL.LU R182, [R1+0x1ea8] ;  /* 0x001ea80001b67983 */ /* 0x000f280000300800 */
[----:B------:R-:W4:Y:S04]  /*df690*/  LDL.LU R183, [R1+0x1eac] ;  /* 0x001eac0001b77983 */ /* 0x000f280000300800 */
[----:B------:R-:W4:Y:S04]  /*df6a0*/  LDL R206, [R1+0xfa8] ;  /* 0x000fa80001ce7983 */ /* 0x000f280000100800 */
[----:B------:R-:W4:Y:S04]  /*df6b0*/  LDL R207, [R1+0xfac] ;  /* 0x000fac0001cf7983 */ /* 0x000f280000100800 */
[----:B------:R-:W4:Y:S04]  /*df6c0*/  LDL.LU R184, [R1+0x1eb0] ;  /* 0x001eb00001b87983 */ /* 0x000f280000300800 */
[----:B------:R-:W4:Y:S04]  /*df6d0*/  LDL.LU R185, [R1+0x1eb4] ;  /* 0x001eb40001b97983 */ /* 0x000f280000300800 */
[----:B------:R-:W4:Y:S04]  /*df6e0*/  LDL.LU R186, [R1+0x1eb8] ;  /* 0x001eb80001ba7983 */ /* 0x000f280000300800 */
[----:B------:R-:W4:Y:S04]  /*df6f0*/  LDL.LU R187, [R1+0x1ebc] ;  /* 0x001ebc0001bb7983 */ /* 0x000f280000300800 */
[----:B------:R-:W4:Y:S04]  /*df700*/  LDL R126, [R1+0xf68] ;  /* 0x000f6800017e7983 */ /* 0x000f280000100800 */
[----:B------:R-:W4:Y:S04]  /*df710*/  LDL R127, [R1+0xf6c] ;  /* 0x000f6c00017f7983 */ /* 0x000f280000100800 */
        /* <DEDUP_REMOVED lines=44> */
[----:B------:R-:W2:Y:S04]  /*df9e0*/  LDS R107, [R240+UR6+0x8b200] ;  /* 0x08b20006f06b7984 */ /* 0x000ea80008000800 */
[----:B------:R-:W4:Y:S04]  /*df9f0*/  LDL R84, [R1+0xf0] ;  /* 0x0000f00001547983 */ /* 0x000f280000100800 */
[----:B------:R-:W4:Y:S01]  /*dfa00*/  LDL R85, [R1+0xf4] ;  /* 0x0000f40001557983 */ /* 0x000f220000100800 */
[C---:B--2---:R-:W-:Y:S08]  /*dfa10*/  HMMA.1688.F32.TF32 R200, R104.reuse, R202, R152 ;  /* 0x000000ca68c8723c */ /* 0x044ff00000081098 */
[----:B------:R-:W-:Y:S01]  /*dfa20*/  HMMA.1688.F32.TF32 R152, R104, R86, R76 ;  /* 0x000000566898723c */ /* 0x000fe2000008104c */
[----:B------:R-:W-:-:S02]  /*dfa30*/  IMAD.MOV.U32 R86, RZ, RZ, R16 ;  /* 0x000000ffff567224 */ /* 0x000fc400078e0010 */
[----:B------:R-:W-:-:S05]  /*dfa40*/  IMAD.MOV.U32 R87, RZ, RZ, R17 ;  /* 0x000000ffff577224 */ /* 0x000fca00078e0011 */
[C---:B------:R-:W-:Y:S08]  /*dfa50*/  HMMA.1688.F32.TF32 R212, R104.reuse, R214, R144 ;  /* 0x000000d668d4723c */ /* 0x040ff00000081090 */
[C---:B------:R-:W-:Y:S08]  /*dfa60*/  HMMA.1688.F32.TF32 R224, R104.reuse, R226, R136 ;  /* 0x000000e268e0723c */ /* 0x040ff00000081088 */
[----:B---3--:R-:W-:Y:S01]  /*dfa70*/  HMMA.1688.F32.TF32 R136, R104, R22, R12 ;  /* 0x000000166888723c */ /* 0x008fe2000008100c */
[----:B------:R-:W-:-:S02]  /*dfa80*/  IMAD.MOV.U32 R15, RZ, RZ, R244 ;  /* 0x000000ffff0f7224 */ /* 0x000fc400078e00f4 */
[----:B------:R-:W-:-:S05]  /*dfa90*/  IMAD.MOV.U32 R14, RZ, RZ, R245 ;  /* 0x000000ffff0e7224 */ /* 0x000fca00078e00f5 */
[C---:B------:R-:W-:Y:S01]  /*dfaa0*/  HMMA.1688.F32.TF32 R144, R104.reuse, R54, R44 ;  /* 0x000000366890723c */ /* 0x040fe2000008102c */
[----:B------:R-:W-:Y:S02]  /*dfab0*/  IMAD.MOV.U32 R47, RZ, RZ, R248 ;  /* 0x000000ffff2f7224 */ /* 0x000fe400078e00f8 */
[----:B------:R-:W-:Y:S02]  /*dfac0*/  IMAD.MOV.U32 R46, RZ, RZ, R249 ;  /* 0x000000ffff2e7224 */ /* 0x000fe400078e00f9 */
[----:B------:R-:W-:Y:S02]  /*dfad0*/  IMAD.MOV.U32 R79, RZ, RZ, R250 ;  /* 0x000000ffff4f7224 */ /* 0x000fe400078e00fa */
[----:B------:R-:W-:Y:S01]  /*dfae0*/  IMAD.MOV.U32 R78, RZ, RZ, R251 ;  /* 0x000000ffff4e7224 */ /* 0x000fe200078e00fb */
[C---:B------:R-:W-:Y:S08]  /*dfaf0*/  HMMA.1688.F32.TF32 R112, R104.reuse, R114, R164 ;  /* 0x000000726870723c */ /* 0x040ff000000810a4 */
[C---:B------:R-:W-:Y:S08]  /*dfb00*/  HMMA.1688.F32.TF32 R164, R104.reuse, R66, R56 ;  /* 0x0000004268a4723c */ /* 0x040ff00000081038 */
[C---:B----4-:R-:W-:Y:S08]  /*dfb10*/  HMMA.1688.F32.TF32 R128, R104.reuse, R130, R180 ;  /* 0x000000826880723c */ /* 0x050ff000000810b4 */
[C---:B------:R-:W-:Y:S08]  /*dfb20*/  HMMA.1688.F32.TF32 R204, R104.reuse, R206, R184 ;  /* 0x000000ce68cc723c */ /* 0x040ff000000810b8 */
[C---:B------:R-:W-:Y:S08]  /*dfb30*/  HMMA.1688.F32.TF32 R216, R104.reuse, R218, R176 ;  /* 0x000000da68d8723c */ /* 0x040ff000000810b0 */
[C---:B------:R-:W-:Y:S08]  /*dfb40*/  HMMA.1688.F32.TF32 R192, R104.reuse, R194, R236 ;  /* 0x000000c268c0723c */ /* 0x040ff000000810ec */
[----:B------:R-:W-:Y:S01]  /*dfb50*/  HMMA.1688.F32.TF32 R132, R104, R6, R132 ;  /* 0x000000066884723c */ /* 0x000fe20000081084 */
[----:B------:R-:W-:-:S07]  /*dfb60*/  IMAD.MOV.U32 R6, RZ, RZ, R24 ;  /* 0x000000ffff067224 */ /* 0x000fce00078e0018 */
[----:B------:R-:W-:Y:S01]  /*dfb70*/  HMMA.1688.F32.TF32 R124, R104, R126, R188 ;  /* 0x0000007e687c723c */ /* 0x000fe200000810bc */
[----:B------:R-:W-:-:S07]  /*dfb80*/  IMAD.MOV.U32 R7, RZ, RZ, R25 ;  /* 0x000000ffff077224 */ /* 0x000fce00078e0019 */
[C---:B------:R-:W-:Y:S08]  /*dfb90*/  HMMA.1688.F32.TF32 R108, R104.reuse, R110, R168 ;  /* 0x0000006e686c723c */ /* 0x040ff000000810a8 */
[C---:B------:R-:W-:Y:S08]  /*dfba0*/  HMMA.1688.F32.TF32 R196, R104.reuse, R198, R156 ;  /* 0x000000c668c4723c */ /* 0x040ff0000008109c */
[C---:B------:R-:W-:Y:S08]  /*dfbb0*/  HMMA.1688.F32.TF32 R220, R104.reuse, R222, R140 ;  /* 0x000000de68dc723c */ /* 0x040ff0000008108c */
[----:B------:R-:W-:Y:S01]  /*dfbc0*/  HMMA.1688.F32.TF32 R140, R104, R38, R28 ;  /* 0x00000026688c723c */ /* 0x000fe2000008101c */
[----:B------:R-:W-:Y:S01]  /*dfbd0*/  MOV R39, R246 ;  /* 0x000000f600277202 */ /* 0x000fe20000000f00 */
[----:B------:R-:W-:-:S06]  /*dfbe0*/  IMAD.MOV.U32 R38, RZ, RZ, R247 ;  /* 0x000000ffff267224 */ /* 0x000fcc00078e00f7 */
[C---:B------:R-:W-:Y:S01]  /*dfbf0*/  HMMA.1688.F32.TF32 R156, R104.reuse, R102, R92 ;  /* 0x00000066689c723c */ /* 0x040fe2000008105c */
[----:B------:R-:W2:Y:S04]  /*dfc00*/  LDL R92, [R1+0x100] ;  /* 0x00010000015c7983 */ /* 0x000ea80000100800 */
[----:B------:R-:W2:Y:S04]  /*dfc10*/  LDL R93, [R1+0x104] ;  /* 0x00010400015d7983 */ /* 0x000ea80000100800 */
[----:B------:R-:W3:Y:S04]  /*dfc20*/  LDL R94, [R1+0x108] ;  /* 0x00010800015e7983 */ /* 0x000ee80000100800 */
[----:B------:R-:W3:Y:S04]  /*dfc30*/  LDL R95, [R1+0x10c] ;  /* 0x00010c00015f7983 */ /* 0x000ee80000100800 */
[----:B------:R-:W4:Y:S04]  /*dfc40*/  LDL.LU R16, [R1+0x8f4c] ;  /* 0x008f4c0001107983 */ /* 0x000f280000300800 */
[----:B------:R-:W4:Y:S04]  /*dfc50*/  LDL.LU R17, [R1+0x8f48] ;  /* 0x008f480001117983 */ /* 0x000f280000300800 */
        /* <DEDUP_REMOVED lines=20> */
[----:B------:R-:W4:Y:S04]  /*dfda0*/  LDL R186, [R1+0x1128] ;  /* 0x0011280001ba7983 */ /* 0x000f280000100800 */
[----:B------:R-:W4:Y:S01]  /*dfdb0*/  LDL R187, [R1+0x112c] ;  /* 0x00112c0001bb7983 */ /* 0x000f220000100800 */
[C---:B------:R-:W-:Y:S03]  /*dfdc0*/  HMMA.1688.F32.TF32 R116, R104.reuse, R118, R160 ;  /* 0x000000766874723c */ /* 0x040fe600000810a0 */
[----:B------:R-:W4:Y:S04]  /*dfdd0*/  LDL.LU R56, [R1+0x1d10] ;  /* 0x001d100001387983 */ /* 0x000f280000300800 */
[----:B------:R-:W4:Y:S01]  /*dfde0*/  LDL.LU R57, [R1+0x1d14] ;  /* 0x001d140001397983 */ /* 0x000f220000300800 */
[C---:B------:R-:W-:Y:S03]  /*dfdf0*/  HMMA.1688.F32.TF32 R160, R104.reuse, R50, R40 ;  /* 0x0000003268a0723c */ /* 0x040fe60000081028 */
        /* <DEDUP_REMOVED lines=15> */
[----:B------:R-:W4:Y:S04]  /*dfef0*/  LDL R4, [R1+0x50] ;  /* 0x0000500001047983 */ /* 0x000f280000100800 */
[----:B------:R-:W4:Y:S04]  /*dff00*/  LDL R5, [R1+0x54] ;  /* 0x0000540001057983 */ /* 0x000f280000100800 */
[----:B------:R-:W4:Y:S04]  /*dff10*/  LDL.LU R24, [R1+0x8f44] ;  /* 0x008f440001187983 */ /* 0x000f280000300800 */
[----:B------:R-:W4:Y:S04]  /*dff20*/  LDL.LU R25, [R1+0x8f40] ;  /* 0x008f400001197983 */ /* 0x000f280000300800 */
[----:B------:R-:W4:Y:S04]  /*dff30*/  LDL R72, [R1+0x10] ;  /* 0x0000100001487983 */ /* 0x000f280000100800 */
[----:B------:R-:W4:Y:S04]  /*dff40*/  LDL R73, [R1+0x14] ;  /* 0x0000140001497983 */ /* 0x000f280000100800 */
[----:B------:R-:W4:Y:S01]  /*dff50*/  LDL.64 R64, [R1] ;  /* 0x0000000001407983 */ /* 0x000f220000100a00 */
[C---:B------:R-:W-:Y:S03]  /*dff60*/  HMMA.1688.F32.TF32 R228, R104.reuse, R230, R172 ;  /* 0x000000e668e4723c */ /* 0x040fe600000810ac */
[----:B------:R-:W4:Y:S04]  /*dff70*/  LDL R80, [R1+0x20] ;  /* 0x0000200001507983 */ /* 0x000f280000100800 */
[----:B------:R-:W4:Y:S01]  /*dff80*/  LDL R81, [R1+0x24] ;  /* 0x0000240001517983 */ /* 0x000f220000100800 */
[C---:B------:R-:W-:Y:S03]  /*dff90*/  HMMA.1688.F32.TF32 R172, R104.reuse, R98, R88 ;  /* 0x0000006268ac723c */ /* 0x040fe60000081058 */
[----:B------:R-:W4:Y:S04]  /*dffa0*/  LDL R88, [R1+0x30] ;  /* 0x0000300001587983 */ /* 0x000f280000100800 */
[----:B------:R-:W4:Y:S04]  /*dffb0*/  LDL R89, [R1+0x34] ;  /* 0x0000340001597983 */ /* 0x000f280000100800 */
[----:B------:R-:W4:Y:S04]  /*dffc0*/  LDL R96, [R1+0x40] ;  /* 0x0000400001607983 */ /* 0x000f280000100800 */
[----:B------:R-:W4:Y:S01]  /*dffd0*/  LDL R97, [R1+0x44] ;  /* 0x0000440001617983 */ /* 0x000f220000100800 */
[C---:B------:R-:W-:Y:S03]  /*dffe0*/  HMMA.1688.F32.TF32 R120, R104.reuse, R122, R232 ;  /* 0x0000007a6878723c */ /* 0x040fe600000810e8 */
[----:B------:R-:W-:Y:S04]  /*dfff0*/  LDS R232, [R3+UR6+0x8c200] ;  /* 0x08c2000603e87984 */ /* 0x000fe80008000800 */
[----:B------:R-:W-:Y:S04]  /*e0000*/  LDS R234, [R3+UR6+0x8d200] ;  /* 0x08d2000603ea7984 */ /* 0x000fe80008000800 */
[----:B------:R-:W-:Y:S04]  /*e0010*/  LDS R233, [R240+UR6+0x8c200] ;  /* 0x08c20006f0e97984 */ /* 0x000fe80008000800 */
[----:B------:R-:W1:Y:S01]  /*e0020*/  LDS R235, [R240+UR6+0x8d200] ;  /* 0x08d20006f0eb7984 */ /* 0x000e620008000800 */
[C---:B------:R-:W-:Y:S03]  /*e0030*/  HMMA.1688.F32.TF32 R208, R104.reuse, R210, R148 ;  /* 0x000000d268d0723c */ /* 0x040fe60000081094 */
[----:B------:R-:W4:Y:S04]  /*e0040*/  LDL.64 R20, [R1+0x70] ;  /* 0x0000700001147983 */ /* 0x000f280000100a00 */
[----:B------:R-:W4:Y:S01]  /*e0050*/  LDL.64 R22, [R1+0x78] ;  /* 0x0000780001167983 */ /* 0x000f220000100a00 */
[----:B------:R-:W-:Y:S01]  /*e0060*/  HMMA.1688.F32.TF32 R148, R104, R70, R60 ;  /* 0x000000466894723c */ /* 0x000fe2000008103c */
[----:B------:R-:W-:-:S02]  /*e0070*/  IMAD.MOV.U32 R70, RZ, RZ, R32 ;  /* 0x000000ffff467224 */ /* 0x000fc400078e0020 */
[----:B------:R-:W4:Y:S01]  /*e0080*/  LDL.64 R28, [R1+0x80] ;  /* 0x00008000011c7983 */ /* 0x000f220000100a00 */
[----:B------:R-:W-:-:S03]  /*e0090*/  IMAD.MOV.U32 R71, RZ, RZ, R33 ;  /* 0x000000ffff477224 */ /* 0x000fc600078e0021 */
[----:B------:R-:W4:Y:S04]  /*e00a0*/  LDL.64 R30, [R1+0x88] ;  /* 0x00008800011e7983 */ /* 0x000f280000100a00 */
[----:B------:R-:W4:Y:S04]  /*e00b0*/  LDL.64 R52, [R1+0xb0] ;  /* 0x0000b00001347983 */ /* 0x000f280000100a00 */
[----:B------:R-:W4:Y:S04]  /*e00c0*/  LDL.64 R54, [R1+0xb8] ;  /* 0x0000b80001367983 */ /* 0x000f280000100a00 */
[----:B------:R-:W4:Y:S04]  /*e00d0*/  LDL.64 R60, [R1+0xc0] ;  /* 0x0000c000013c7983 */ /* 0x000f280000100a00 */
[----:B------:R-:W4:Y:S04]  /*e00e0*/  LDL.64 R62, [R1+0xc8] ;  /* 0x0000c800013e7983 */ /* 0x000f280000100a00 */
[----:B------:R-:W4:Y:S04]  /*e00f0*/  LDL R68, [R1+0xd0] ;  /* 0x0000d00001447983 */ /* 0x000f280000100800 */
[----:B------:R-:W4:Y:S04]  /*e0100*/  LDL R69, [R1+0xd4] ;  /* 0x0000d40001457983 */ /* 0x000f280000100800 */
[----:B------:R-:W4:Y:S04]  /*e0110*/  LDL.LU R32, [R1+0x8f3c] ;  /* 0x008f3c0001207983 */ /* 0x000f280000300800 */
[----:B------:R-:W4:Y:S04]  /*e0120*/  LDL.LU R33, [R1+0x8f38] ;  /* 0x008f380001217983 */ /* 0x000f280000300800 */
[----:B------:R-:W4:Y:S04]  /*e0130*/  LDL R100, [R1+0x110] ;  /* 0x0001100001647983 */ /* 0x000f280000100800 */
[----:B------:R-:W4:Y:S01]  /*e0140*/  LDL R101, [R1+0x114] ;  /* 0x0001140001657983 */ /* 0x000f220000100800 */
[----:B------:R-:W-:Y:S01]  /*e0150*/  IMAD.MOV.U32 R102, RZ, RZ, R252 ;  /* 0x000000ffff667224 */ /* 0x000fe200078e00fc */
[----:B------:R-:W-:Y:S01]  /*e0160*/  MOV R103, R241 ;  /* 0x000000f100677202 */ /* 0x000fe20000000f00 */
[C---:B--2---:R-:W-:Y:S08]  /*e0170*/  HMMA.1688.F32.TF32 R236, R104.reuse, R238, R244 ;  /* 0x000000ee68ec723c */ /* 0x044ff000000810f4 */
[C---:B---3--:R-:W-:Y:S08]  /*e0180*/  HMMA.1688.F32.TF32 R188, R104.reuse, R190, R248 ;  /* 0x000000be68bc723c */ /* 0x048ff000000810f8 */
[C---:B----4-:R-:W-:Y:S08]  /*e0190*/  HMMA.1688.F32.TF32 R184, R104.reuse, R186, R56 ;  /* 0x000000ba68b8723c */ /* 0x050ff00000081038 */
[C---:B------:R-:W-:Y:S01]  /*e01a0*/  HMMA.1688.F32.TF32 R176, R104.reuse, R178, R40 ;  /* 0x000000b268b0723c */ /* 0x040fe20000081028 */
[----:B------:R-:W2:Y:S04]  /*e01b0*/  LDL.LU.64 R42, [R1+0x8f30] ;  /* 0x008f3000012a7983 */ /* 0x000ea80000300a00 */
[----:B------:R-:W3:Y:S03]  /*e01c0*/  LDL.LU.64 R40, [R1+0x8f28] ;  /* 0x008f280001287983 */ /* 0x000ee60000300a00 */
[----:B------:R-:W-:Y:S01]  /*e01d0*/  HMMA.1688.F32.TF32 R180, R104, R182, R48 ;  /* 0x000000b668b4723c */ /* 0x000fe20000081030 */
[----:B------:R-:W4:Y:S04]  /*e01e0*/  LDL.LU.64 R50, [R1+0x8f20] ;  /* 0x008f200001327983 */ /* 0x000f280000300a00 */
[----:B------:R-:W2:Y:S04]  /*e01f0*/  LDL.LU.64 R48, [R1+0x8f18] ;  /* 0x008f180001307983 */ /* 0x000ea80000300a00 */
[----:B------:R-:W2:Y:S04]  /*e0200*/  LDL.LU.64 R58, [R1+0x8f10] ;  /* 0x008f1000013a7983 */ /* 0x000ea80000300a00 */
[----:B------:R-:W2:Y:S04]  /*e0210*/  LDL.LU.64 R56, [R1+0x8f08] ;  /* 0x008f080001387983 */ /* 0x000ea80000300a00 */
[----:B------:R-:W2:Y:S04]  /*e0220*/  LDL.LU.64 R250, [R1+0x8f00] ;  /* 0x008f000001fa7983 */ /* 0x000ea80000300a00 */
[----:B------:R-:W2:Y:S01]  /*e0230*/  LDL.LU.64 R248, [R1+0x8ef8] ;  /* 0x008ef80001f87983 */ /* 0x000ea20000300a00 */
[C---:B-1----:R-:W-:Y:S03]  /*e0240*/  HMMA.1688.F32.TF32 R204, R232.reuse, R72, R204 ;  /* 0x00000048e8cc723c */ /* 0x042fe600000810cc */
[----:B------:R-:W3:Y:S04]  /*e0250*/  LDL.LU.64 R246, [R1+0x8ef0] ;  /* 0x008ef00001f67983 */ /* 0x000ee80000300a00 */
[----:B------:R-:W3:Y:S01]  /*e0260*/  LDL.LU.64 R244, [R1+0x8ee8] ;  /* 0x008ee80001f47983 */ /* 0x000ee20000300a00 */
[----:B------:R-:W-:Y:S01]  /*e0270*/  IMAD.MOV.U32 R252, RZ, RZ, R64 ;  /* 0x000000fffffc7224 */ /* 0x000fe200078e0040 */
[C---:B------:R-:W-:Y:S01]  /*e0280*/  HMMA.1688.F32.TF32 R124, R232.reuse, R64, R124 ;  /* 0x00000040e87c723c */ /* 0x040fe2000008107c */
[----:B------:R-:W-:Y:S01]  /*e0290*/  IMAD.MOV.U32 R241, RZ, RZ, R65 ;  /* 0x000000fffff17224 */ /* 0x000fe200078e0041 */
[----:B------:R-:W4:Y:S04]  /*e02a0*/  LDL.LU.64 R66, [R1+0x8ee0] ;  /* 0x008ee00001427983 */ /* 0x000f280000300a00 */
[----:B------:R-:W4:Y:S04]  /*e02b0*/  LDL.LU.64 R64, [R1+0x8ed8] ;  /* 0x008ed80001407983 */ /* 0x000f280000300a00 */
[----:B------:R-:W4:Y:S04]  /*e02c0*/  LDL.LU.64 R74, [R1+0x8ed0] ;  /* 0x008ed000014a7983 */ /* 0x000f280000300a00 */
[----:B------:R-:W4:Y:S01]  /*e02d0*/  LDL.LU.64 R72, [R1+0x8ec8] ;  /* 0x008ec80001487983 */ /* 0x000f220000300a00 */
[C---:B------:R-:W-:Y:S03]  /*e02e0*/  HMMA.1688.F32.TF32 R128, R232.reuse, R80, R128 ;  /* 0x00000050e880723c */ /* 0x040fe60000081080 */
[----:B------:R1:W-:Y:S04]  /*e02f0*/  STL.64 [R1+0x8e90], R206 ;  /* 0x008e90ce01007387 */ /* 0x0003e80000100a00 */
[----:B------:R-:W-:Y:S01]  /*e0300*/  STL.64 [R1+0x8e88], R204 ;  /* 0x008e88cc01007387 */ /* 0x000fe20000100a00 */
[C---:B------:R-:W-:Y:S03]  /*e0310*/  HMMA.1688.F32.TF32 R216, R232.reuse, R88, R216 ;  /* 0x00000058e8d8723c */ /* 0x040fe600000810d8 */
[----:B------:R-:W-:Y:S04]  /*e0320*/  LDS R104, [R3+UR6+0x8e200] ;  /* 0x08e2000603687984 */ /* 0x000fe80008000800 */
[----:B-1----:R-:W4:Y:S04]  /*e0330*/  LDL.64 R206, [R1+0x8] ;  /* 0x0000080001ce7983 */ /* 0x002f280000100a00 */
[----:B------:R-:W4:Y:S01]  /*e0340*/  LDL.LU.64 R82, [R1+0x8ec0] ;  /* 0x008ec00001527983 */ /* 0x000f220000300a00 */
[C---:B------:R-:W-:Y:S03]  /*e0350*/  HMMA.1688.F32.TF32 R228, R232.reuse, R96, R228 ;  /* 0x00000060e8e4723c */ /* 0x040fe600000810e4 */
[----:B------:R-:W4:Y:S04]  /*e0360*/  LDL.LU.64 R80, [R1+0x8eb8] ;  /* 0x008eb80001507983 */ /* 0x000f280000300a00 */
[----:B------:R-:W4:Y:S04]  /*e0370*/  LDL.LU.64 R90, [R1+0x8eb0] ;  /* 0x008eb000015a7983 */ /* 0x000f280000300a00 */
[----:B------:R-:W4:Y:S04]  /*e0380*/  LDL.LU.64 R88, [R1+0x8ea8] ;  /* 0x008ea80001587983 */ /* 0x000f280000300a00 */
[----:B------:R-:W4:Y:S04]  /*e0390*/  LDL.LU.64 R98, [R1+0x8ea0] ;  /* 0x008ea00001627983 */ /* 0x000f280000300a00 */
[----:B------:R-:W4:Y:S04]  /*e03a0*/  LDL.LU.64 R96, [R1+0x8e98] ;  /* 0x008e980001607983 */ /* 0x000f280000300a00 */
[----:B------:R-:W-:Y:S04]  /*e03b0*/  LDS R106, [R3+UR6+0x8f200] ;  /* 0x08f20006036a7984 */ /* 0x000fe80008000800 */
[----:B------:R-:W-:Y:S04]  /*e03c0*/  LDS R105, [R240+UR6+0x8e200] ;  /* 0x08e20006f0697984 */ /* 0x000fe80008000800 */
[----:B------:R-:W1:Y:S01]  /*e03d0*/  LDS R107, [R240+UR6+0x8f200] ;  /* 0x08f20006f06b7984 */ /* 0x000e620008000800 */
        /* <DEDUP_REMOVED lines=18> */
[----:B---3--:R-:W-:-:S12]  /*e0500*/  HMMA.1688.F32.TF32 R120, R232, R244, R120 ;  /* 0x000000f4e878723c */ /* 0x008fd80000081078 */
[----:B-1----:R-:W-:Y:S08]  /*e0510*/  HMMA.1688.F32.TF32 R192, R104, R250, R192 ;  /* 0x000000fa68c0723c */ /* 0x002ff000000810c0 */
        /* <DEDUP_REMOVED lines=9> */
[----:B------:R-:W2:Y:S04]  /*e05b0*/  LDL R235, [R1+0x4c] ;  /* 0x00004c0001eb7983 */ /* 0x000ea80000100800 */
[----:B------:R1:W-:Y:S01]  /*e05c0*/  STL.64 [R1+0x8c60], R246 ;  /* 0x008c60f601007387 */ /* 0x0003e20000100a00 */
[C---:B------:R-:W-:Y:S03]  /*e05d0*/  HMMA.1688.F32.TF32 R120, R104.reuse, R246, R120 ;  /* 0x000000f66878723c */ /* 0x040fe60000081078 */
[----:B------:R-:W-:Y:S04]  /*e05e0*/  STL.64 [R1+0x8c58], R244 ;  /* 0x008c58f401007387 */ /* 0x000fe80000100a00 */
[----:B------:R-:W-:Y:S01]  /*e05f0*/  STL.64 [R1+0x8e80], R194 ;  /* 0x008e80c201007387 */ /* 0x000fe20000100a00 */
[----:B------:R-:W-:Y:S03]  /*e0600*/  HMMA.1688.F32.TF32 R124, R104, R206, R124 ;  /* 0x000000ce687c723c */ /* 0x000fe6000008107c */
[----:B------:R-:W-:Y:S01]  /*e0610*/  STL.64 [R1+0x8e78], R192 ;  /* 0x008e78c001007387 */ /* 0x000fe20000100a00 */
[----:B-1----:R-:W-:Y:S01]  /*e0620*/  IMAD.MOV.U32 R246, RZ, RZ, R243 ;  /* 0x000000fffff67224 */ /* 0x002fe200078e00f3 */
[----:B------:R-:W-:Y:S01]  /*e0630*/  MOV R243, R207 ;  /* 0x000000cf00f37202 */ /* 0x000fe20000000f00 */
[----:B------:R-:W-:Y:S01]  /*e0640*/  IMAD.MOV.U32 R247, RZ, RZ, R242 ;  /* 0x000000fffff77224 */ /* 0x000fe200078e00f2 */
[----:B------:R1:W-:Y:S01]  /*e0650*/  STL.64 [R1+0x8c70], R250 ;  /* 0x008c70fa01007387 */ /* 0x0003e20000100a00 */
[----:B------:R-:W-:-:S03]  /*e0660*/  IMAD.MOV.U32 R242, RZ, RZ, R206 ;  /* 0x000000fffff27224 */ /* 0x000fc600078e00ce */
[----:B------:R3:W-:Y:S01]  /*e0670*/  STL.64 [R1+0x8c68], R248 ;  /* 0x008c68f801007387 */ /* 0x0007e20000100a00 */
[C---:B------:R-:W-:Y:S03]  /*e0680*/  HMMA.1688.F32.TF32 R112, R104.reuse, R14, R112 ;  /* 0x0000000e6870723c */ /* 0x040fe60000081070 */
[----:B------:R-:W-:Y:S04]  /*e0690*/  LDS R232, [R3+UR6+0x90200] ;  /* 0x0902000603e87984 */ /* 0x000fe80008000800 */
[----:B-1----:R-:W4:Y:S04]  /*e06a0*/  LDL.64 R250, [R1+0x18] ;  /* 0x0000180001fa7983 */ /* 0x002f280000100a00 */
[----:B------:R-:W2:Y:S04]  /*e06b0*/  LDL.LU.64 R206, [R1+0x8e90] ;  /* 0x008e900001ce7983 */ /* 0x000ea80000300a00 */
[----:B------:R-:W2:Y:S01]  /*e06c0*/  LDL.LU.64 R204, [R1+0x8e88] ;  /* 0x008e880001cc7983 */ /* 0x000ea20000300a00 */
[----:B------:R-:W-:Y:S01]  /*e06d0*/  HMMA.1688.F32.TF32 R216, R104, R246, R216 ;  /* 0x000000f668d8723c */ /* 0x000fe200000810d8 */
[----:B------:R-:W-:-:S02]  /*e06e0*/  IMAD.MOV.U32 R194, RZ, RZ, R2 ;  /* 0x000000ffffc27224 */ /* 0x000fc400078e0002 */
[----:B------:R-:W-:Y:S01]  /*e06f0*/  IMAD.MOV.U32 R195, RZ, RZ, R0 ;  /* 0x000000ffffc37224 */ /* 0x000fe200078e0000 */
[----:B------:R-:W-:Y:S01]  /*e0700*/  STL.64 [R1+0x8e70], R126 ;  /* 0x008e707e01007387 */ /* 0x000fe20000100a00 */
[----:B------:R-:W-:Y:S02]  /*e0710*/  IMAD.MOV.U32 R247, RZ, RZ, R30 ;  /* 0x000000fffff77224 */ /* 0x000fe400078e001e */
[----:B------:R-:W-:Y:S01]  /*e0720*/  IMAD.MOV.U32 R246, RZ, RZ, R31 ;  /* 0x000000fffff67224 */ /* 0x000fe200078e001f */
[----:B------:R-:W-:Y:S01]  /*e0730*/  STL.64 [R1+0x8e68], R124 ;  /* 0x008e687c01007387 */ /* 0x000fe20000100a00 */
[----:B------:R-:W-:Y:S02]  /*e0740*/  IMAD.MOV.U32 R245, RZ, RZ, R22 ;  /* 0x000000fffff57224 */ /* 0x000fe400078e0016 */
[----:B------:R-:W-:Y:S01]  /*e0750*/  IMAD.MOV.U32 R244, RZ, RZ, R23 ;  /* 0x000000fffff47224 */ /* 0x000fe200078e0017 */
[----:B------:R-:W-:Y:S01]  /*e0760*/  STL.64 [R1+0x8e60], R114 ;  /* 0x008e607201007387 */ /* 0x000fe20000100a00 */
[----:B---3--:R-:W-:Y:S01]  /*e0770*/  IMAD.MOV.U32 R249, RZ, RZ, R54 ;  /* 0x000000fffff97224 */ /* 0x008fe200078e0036 */
[----:B------:R-:W-:-:S02]  /*e0780*/  MOV R248, R55 ;  /* 0x0000003700f87202 */ /* 0x000fc40000000f00 */
[----:B------:R-:W-:Y:S01]  /*e0790*/  STL.64 [R1+0x8e58], R112 ;  /* 0x008e587001007387 */ /* 0x000fe20000100a00 */
[C---:B------:R-:W-:Y:S03]  /*e07a0*/  HMMA.1688.F32.TF32 R196, R104.reuse, R30, R196 ;  /* 0x0000001e68c4723c */ /* 0x040fe600000810c4 */
[----:B------:R-:W-:Y:S04]  /*e07b0*/  STL.64 [R1+0x8cc0], R246 ;  /* 0x008cc0f601007387 */ /* 0x000fe80000100a00 */
[----:B------:R1:W-:Y:S01]  /*e07c0*/  STL.64 [R1+0x8cb8], R244 ;  /* 0x008cb8f401007387 */ /* 0x0003e20000100a00 */
        /* <DEDUP_REMOVED lines=20> */
[----:B--2---:R-:W-:Y:S01]  /*e0910*/  HMMA.1688.F32.TF32 R204, R104, R250, R204 ;  /* 0x000000fa68cc723c */ /* 0x004fe200000810cc */
[----:B------:R-:W-:Y:S02]  /*e0920*/  IMAD.MOV.U32 R251, RZ, RZ, R62 ;  /* 0x000000fffffb7224 */ /* 0x000fe400078e003e */
[----:B------:R-:W-:-:S05]  /*e0930*/  IMAD.MOV.U32 R250, RZ, RZ, R63 ;  /* 0x000000fffffa7224 */ /* 0x000fca00078e003f */
[----:B------:R-:W-:Y:S04]  /*e0940*/  STL.64 [R1+0x8cd0], R250 ;  /* 0x008cd0fa01007387 */ /* 0x000fe80000100a00 */
[----:B------:R2:W-:Y:S04]  /*e0950*/  STL.64 [R1+0x8cc8], R248 ;  /* 0x008cc8f801007387 */ /* 0x0005e80000100a00 */
[----:B------:R-:W3:Y:S04]  /*e0960*/  LDL R76, [R1+0x3d0] ;  /* 0x0003d000014c7983 */ /* 0x000ee80000100800 */
[----:B------:R-:W3:Y:S04]  /*e0970*/  LDL R77, [R1+0x3d4] ;  /* 0x0003d400014d7983 */ /* 0x000ee80000100800 */
        /* <DEDUP_REMOVED lines=73> */
[----:B----4-:R-:W4:Y:S04]  /*e0e10*/  LDL R64, [R1+0x2d0] ;  /* 0x0002d00001407983 */ /* 0x010f280000100800 */
[----:B------:R-:W4:Y:S04]  /*e0e20*/  LDL R65, [R1+0x2d4] ;  /* 0x0002d40001417983 */ /* 0x000f280000100800 */
        /* <DEDUP_REMOVED lines=24> */
[----:B------:R-:W-:Y:S04]  /*e0fb0*/  LDS R234, [R3+UR6+0x91200] ;  /* 0x0912000603ea7984 */ /* 0x000fe80008000800 */
[----:B------:R-:W2:Y:S01]  /*e0fc0*/  LDS R235, [R240+UR6+0x91200] ;  /* 0x09120006f0eb7984 */ /* 0x000ea20008000800 */
[C---:B------:R-:W-:Y:S03]  /*e0fd0*/  HMMA.1688.F32.TF32 R108, R104.reuse, R6, R108 ;  /* 0x00000006686c723c */ /* 0x040fe6000008106c */
[----:B-1----:R-:W3:Y:S04]  /*e0fe0*/  LDL R32, [R1+0x290] ;  /* 0x0002900001207983 */ /* 0x002ee80000100800 */
        /* <DEDUP_REMOVED lines=28> */
[C---:B------:R-:W-:Y:S03]  /*e11b0*/  HMMA.1688.F32.TF32 R236, R104.reuse, R10, R236 ;  /* 0x0000000a68ec723c */ /* 0x040fe600000810ec */
[----:B------:R1:W-:Y:S04]  /*e11c0*/  STL.64 [R1+0x8cf8], R16 ;  /* 0x008cf81001007387 */ /* 0x0003e80000100a00 */
[----:B------:R-:W3:Y:S04]  /*e11d0*/  LDL R112, [R1+0x250] ;  /* 0x0002500001707983 */ /* 0x000ee80000100800 */
[----:B-1----:R-:W3:Y:S04]  /*e11e0*/  LDL R18, [R1+0x278] ;  /* 0x0002780001127983 */ /* 0x002ee80000100800 */
[----:B------:R-:W3:Y:S04]  /*e11f0*/  LDL R16, [R1+0x270] ;  /* 0x0002700001107983 */ /* 0x000ee80000100800 */
[----:B------:R-:W3:Y:S04]  /*e1200*/  LDL R17, [R1+0x274] ;  /* 0x0002740001117983 */ /* 0x000ee80000100800 */
[----:B------:R-:W3:Y:S04]  /*e1210*/  LDL R19, [R1+0x27c] ;  /* 0x00027c0001137983 */ /* 0x000ee80000100800 */
[----:B------:R-:W3:Y:S01]  /*e1220*/  LDL R113, [R1+0x254] ;  /* 0x0002540001717983 */ /* 0x000ee20000100800 */
[----:B------:R-:W-:Y:S03]  /*e1230*/  HMMA.1688.F32.TF32 R128, R104, R194, R128 ;  /* 0x000000c26880723c */ /* 0x000fe60000081080 */
[----:B------:R1:W-:Y:S04]  /*e1240*/  STL.64 [R1+0x8d10], R10 ;  /* 0x008d100a01007387 */ /* 0x0003e80000100a00 */
[----:B------:R1:W-:Y:S04]  /*e1250*/  STL.64 [R1+0x8d08], R8 ;  /* 0x008d080801007387 */ /* 0x0003e80000100a00 */
[----:B------:R-:W-:Y:S04]  /*e1260*/  LDS R105, [R240+UR6+0x92200] ;  /* 0x09220006f0697984 */ /* 0x000fe80008000800 */
[----:B-1----:R-:W3:Y:S04]  /*e1270*/  LDL R10, [R1+0x268] ;  /* 0x00026800010a7983 */ /* 0x002ee80000100800 */
[----:B------:R-:W3:Y:S04]  /*e1280*/  LDL R8, [R1+0x260] ;  /* 0x0002600001087983 */ /* 0x000ee80000100800 */
[----:B------:R-:W3:Y:S04]  /*e1290*/  LDL R9, [R1+0x264] ;  /* 0x0002640001097983 */ /* 0x000ee80000100800 */
[----:B------:R-:W3:Y:S04]  /*e12a0*/  LDL R11, [R1+0x26c] ;  /* 0x00026c00010b7983 */ /* 0x000ee80000100800 */
[----:B------:R1:W-:Y:S04]  /*e12b0*/  STL.64 [R1+0x8e28], R242 ;  /* 0x008e28f201007387 */ /* 0x0003e80000100a00 */
[----:B------:R-:W-:Y:S04]  /*e12c0*/  LDS R107, [R240+UR6+0x93200] ;  /* 0x09320006f06b7984 */ /* 0x000fe80008000800 */
[----:B------:R4:W-:Y:S04]  /*e12d0*/  STL.64 [R1+0x8e20], R240 ;  /* 0x008e20f001007387 */ /* 0x0009e80000100a00 */
[----:B-1----:R-:W3:Y:S04]  /*e12e0*/  LDL R242, [R1+0x218] ;  /* 0x0002180001f27983 */ /* 0x002ee80000100800 */
[----:B------:R-:W3:Y:S04]  /*e12f0*/  LDL R243, [R1+0x21c] ;  /* 0x00021c0001f37983 */ /* 0x000ee80000100800 */
[----:B----4-:R-:W4:Y:S04]  /*e1300*/  LDL R240, [R1+0x210] ;  /* 0x0002100001f07983 */ /* 0x010f280000100800 */
[----:B------:R-:W4:Y:S04]  /*e1310*/  LDL R241, [R1+0x214] ;  /* 0x0002140001f17983 */ /* 0x000f280000100800 */
[----:B------:R-:W3:Y:S04]  /*e1320*/  LDL.LU.64 R194, [R1+0x8e80] ;  /* 0x008e800001c27983 */ /* 0x000ee80000300a00 */
[----:B------:R-:W-:Y:S04]  /*e1330*/  LDS R104, [R3+UR6+0x92200] ;  /* 0x0922000603687984 */ /* 0x000fe80008000800 */
[----:B------:R-:W1:Y:S01]  /*e1340*/  LDS R106, [R3+UR6+0x93200] ;  /* 0x09320006036a7984 */ /* 0x000e620008000800 */
        /* <DEDUP_REMOVED lines=8> */
[----:B---3--:R-:W2:Y:S04]  /*e13d0*/  LDL R192, [R1+0x200] ;  /* 0x0002000001c07983 */ /* 0x008ea80000100800 */
[----:B------:R-:W2:Y:S01]  /*e13e0*/  LDL R193, [R1+0x204] ;  /* 0x0002040001c17983 */ /* 0x000ea20000100800 */
[C---:B------:R-:W-:Y:S08]  /*e13f0*/  HMMA.1688.F32.TF32 R108, R232.reuse, R112, R108 ;  /* 0x00000070e86c723c */ /* 0x040ff0000008106c */
[----:B--2---:R-:W-:-:S15]  /*e1400*/  HMMA.1688.F32.TF32 R124, R232, R192, R124 ;  /* 0x000000c0e87c723c */ /* 0x004fde000008107c */
[----:B------:R-:W-:-:S04]  /*e1410*/  NOP ;  /* 0x0000000000007918 */ /* 0x000fc80000000000 */
[----:B------:R2:W-:Y:S04]  /*e1420*/  STL.64 [R1+0x8e40], R126 ;  /* 0x008e407e01007387 */ /* 0x0005e80000100a00 */
[----:B------:R-:W-:Y:S04]  /*e1430*/  STL.64 [R1+0x8e38], R124 ;  /* 0x008e387c01007387 */ /* 0x000fe80000100a00 */
[----:B------:R3:W-:Y:S04]  /*e1440*/  STL.64 [R1+0x8e30], R242 ;  /* 0x008e30f201007387 */ /* 0x0007e80000100a00 */
[----:B--2---:R-:W2:Y:S04]  /*e1450*/  LDL R126, [R1+0x1f8] ;  /* 0x0001f800017e7983 */ /* 0x004ea80000100800 */
[----:B------:R-:W2:Y:S04]  /*e1460*/  LDL R127, [R1+0x1fc] ;  /* 0x0001fc00017f7983 */ /* 0x000ea80000100800 */
[----:B---3--:R-:W3:Y:S04]  /*e1470*/  LDL R242, [R1+0x208] ;  /* 0x0002080001f27983 */ /* 0x008ee80000100800 */
[----:B------:R-:W3:Y:S04]  /*e1480*/  LDL R243, [R1+0x20c] ;  /* 0x00020c0001f37983 */ /* 0x000ee80000100800 */
[----:B------:R-:W1:Y:S04]  /*e1490*/  LDL R194, [R1+0x1e8] ;  /* 0x0001e80001c27983 */ /* 0x000e680000100800 */
[----:B------:R-:W1:Y:S04]  /*e14a0*/  LDL R195, [R1+0x1ec] ;  /* 0x0001ec0001c37983 */ /* 0x000e680000100800 */
[----:B------:R-:W2:Y:S04]  /*e14b0*/  LDL.LU.64 R114, [R1+0x8e60] ;  /* 0x008e600001727983 */ /* 0x000ea80000300a00 */
[----:B------:R-:W2:Y:S01]  /*e14c0*/  LDL.LU.64 R112, [R1+0x8e58] ;  /* 0x008e580001707983 */ /* 0x000ea20000300a00 */
        /* <DEDUP_REMOVED lines=31> */
[----:B------:R-:W4:Y:S04]  /*e16c0*/  LDL.LU.64 R194, [R1+0x8e50] ;  /* 0x008e500001c27983 */ /* 0x000f280000300a00 */
[----:B------:R-:W4:Y:S01]  /*e16d0*/  LDL.LU.64 R192, [R1+0x8e48] ;  /* 0x008e480001c07983 */ /* 0x000f220000300a00 */
[C---:B------:R-:W-:Y:S03]  /*e16e0*/  HMMA.1688.F32.TF32 R128, R104.reuse, R6, R128 ;  /* 0x000000066880723c */ /* 0x040fe60000081080 */
[----:B------:R-:W-:Y:S05]  /*e16f0*/  LDS R232, [R3+UR6+0x94200] ;  /* 0x0942000603e87984 */ /* 0x000fea0008000800 */
[C---:B----4-:R-:W-:Y:S01]  /*e1700*/  HMMA.1688.F32.TF32 R192, R104.reuse, R126, R192 ;  /* 0x0000007e68c0723c */ /* 0x050fe200000810c0 */
[----:B------:R-:W3:Y:S04]  /*e1710*/  LDL.LU.64 R126, [R1+0x8e40] ;  /* 0x008e4000017e7983 */ /* 0x000ee80000300a00 */
[----:B------:R-:W3:Y:S03]  /*e1720*/  LDL.LU.64 R124, [R1+0x8e38] ;  /* 0x008e3800017c7983 */ /* 0x000ee60000300a00 */
[C---:B---3--:R-:W-:Y:S01]  /*e1730*/  HMMA.1688.F32.TF32 R124, R104.reuse, R242, R124 ;  /* 0x000000f2687c723c */ /* 0x048fe2000008107c */
[----:B------:R-:W3:Y:S07]  /*e1740*/  LDL.LU.64 R242, [R1+0x8e30] ;  /* 0x008e300001f27983 */ /* 0x000eee0000300a00 */
[C---:B------:R-:W-:Y:S08]  /*e1750*/  HMMA.1688.F32.TF32 R216, R104.reuse, R14, R216 ;  /* 0x0000000e68d8723c */ /* 0x040ff000000810d8 */
[C---:B------:R-:W-:Y:S08]  /*e1760*/  HMMA.1688.F32.TF32 R228, R104.reuse, R22, R228 ;  /* 0x0000001668e4723c */ /* 0x040ff000000810e4 */
[C---:B---3--:R-:W-:Y:S01]  /*e1770*/  HMMA.1688.F32.TF32 R204, R104.reuse, R242, R204 ;  /* 0x000000f268cc723c */ /* 0x048fe200000810cc */
[----:B------:R-:W3:Y:S04]  /*e1780*/  LDL.LU.64 R242, [R1+0x8e28] ;  /* 0x008e280001f27983 */ /* 0x000ee80000300a00 */
[----:B------:R-:W4:Y:S04]  /*e1790*/  LDL.LU.64 R240, [R1+0x8e20] ;  /* 0x008e200001f07983 */ /* 0x000f280000300a00 */
[----:B------:R-:W3:Y:S04]  /*e17a0*/  LDL.LU.64 R6, [R1+0x8e18] ;  /* 0x008e180001067983 */ /* 0x000ee80000300a00 */
[----:B------:R-:W3:Y:S04]  /*e17b0*/  LDL.LU.64 R4, [R1+0x8e10] ;  /* 0x008e100001047983 */ /* 0x000ee80000300a00 */
[----:B------:R-:W3:Y:S04]  /*e17c0*/  LDL.LU.64 R14, [R1+0x8e08] ;  /* 0x008e0800010e7983 */ /* 0x000ee80000300a00 */
[----:B------:R-:W3:Y:S04]  /*e17d0*/  LDL.LU.64 R12, [R1+0x8e00] ;  /* 0x008e0000010c7983 */ /* 0x000ee80000300a00 */
[----:B------:R-:W3:Y:S04]  /*e17e0*/  LDL.LU.64 R22, [R1+0x8df8] ;  /* 0x008df80001167983 */ /* 0x000ee80000300a00 */
[----:B------:R-:W3:Y:S04]  /*e17f0*/  LDL.LU.64 R20, [R1+0x8df0] ;  /* 0x008df00001147983 */ /* 0x000ee80000300a00 */
[----:B------:R-:W3:Y:S04]  /*e1800*/  LDL R92, [R1+0x3f0] ;  /* 0x0003f000015c7983 */ /* 0x000ee80000100800 */
[----:B------:R-:W3:Y:S04]  /*e1810*/  LDL R93, [R1+0x3f4] ;  /* 0x0003f400015d7983 */ /* 0x000ee80000100800 */
[----:B------:R-:W3:Y:S04]  /*e1820*/  LDL R84, [R1+0x3e0] ;  /* 0x0003e00001547983 */ /* 0x000ee80000100800 */
[----:B------:R-:W3:Y:S01]  /*e1830*/  LDL R85, [R1+0x3e4] ;  /* 0x0003e40001557983 */ /* 0x000ee20000100800 */
[C---:B--2---:R-:W-:Y:S03]  /*e1840*/  HMMA.1688.F32.TF32 R108, R104.reuse, R234, R108 ;  /* 0x000000ea686c723c */ /* 0x044fe6000008106c */
[----:B------:R-:W-:Y:S04]  /*e1850*/  LDS R234, [R3+UR6+0x95200] ;  /* 0x0952000603ea7984 */ /* 0x000fe80008000800 */
        /* <DEDUP_REMOVED lines=80> */
[----:B------:R-:W2:Y:S04]  /*e1d60*/  LDL.LU.64 R44, [R1+0x8dc0] ;  /* 0x008dc000012c7983 */ /* 0x000ea80000300a00 */
[----:B------:R-:W2:Y:S04]  /*e1d70*/  LDL.LU.64 R54, [R1+0x8db8] ;  /* 0x008db80001367983 */ /* 0x000ea80000300a00 */
[----:B----4-:R-:W-:Y:S04]  /*e1d80*/  LDS R233, [R240+UR6+0x94200] ;  /* 0x09420006f0e97984 */ /* 0x010fe80008000800 */
[----:B------:R-:W3:Y:S01]  /*e1d90*/  LDS R235, [R240+UR6+0x95200] ;  /* 0x09520006f0eb7984 */ /* 0x000ee20008000800 */
[C---:B------:R-:W-:Y:S03]  /*e1da0*/  HMMA.1688.F32.TF32 R188, R104.reuse, R70, R188 ;  /* 0x0000004668bc723c */ /* 0x040fe600000810bc */
[----:B------:R-:W4:Y:S04]  /*e1db0*/  LDL.LU.64 R52, [R1+0x8db0] ;  /* 0x008db00001347983 */ /* 0x000f280000300a00 */
[----:B------:R-:W2:Y:S01]  /*e1dc0*/  LDL.LU.64 R62, [R1+0x8da8] ;  /* 0x008da800013e7983 */ /* 0x000ea20000300a00 */
[C---:B------:R-:W-:Y:S03]  /*e1dd0*/  HMMA.1688.F32.TF32 R236, R104.reuse, R78, R236 ;  /* 0x0000004e68ec723c */ /* 0x040fe600000810ec */
[----:B------:R-:W2:Y:S04]  /*e1de0*/  LDL.LU.64 R60, [R1+0x8da0] ;  /* 0x008da000013c7983 */ /* 0x000ea80000300a00 */
[----:B------:R-:W2:Y:S04]  /*e1df0*/  LDL R100, [R1+0x1d0] ;  /* 0x0001d00001647983 */ /* 0x000ea80000100800 */
[----:B------:R-:W2:Y:S04]  /*e1e00*/  LDL R101, [R1+0x1d4] ;  /* 0x0001d40001657983 */ /* 0x000ea80000100800 */
[----:B------:R-:W4:Y:S01]  /*e1e10*/  LDL.LU.64 R70, [R1+0x8d98] ;  /* 0x008d980001467983 */ /* 0x000f220000300a00 */
[C---:B------:R-:W-:Y:S03]  /*e1e20*/  HMMA.1688.F32.TF32 R156, R104.reuse, R86, R156 ;  /* 0x00000056689c723c */ /* 0x040fe6000008109c */
[----:B------:R-:W4:Y:S04]  /*e1e30*/  LDL.LU.64 R68, [R1+0x8d90] ;  /* 0x008d900001447983 */ /* 0x000f280000300a00 */
[----:B------:R-:W4:Y:S01]  /*e1e40*/  LDL.LU.64 R78, [R1+0x8d88] ;  /* 0x008d8800014e7983 */ /* 0x000f220000300a00 */
[----:B------:R-:W-:Y:S03]  /*e1e50*/  HMMA.1688.F32.TF32 R160, R104, R94, R160 ;  /* 0x0000005e68a0723c */ /* 0x000fe600000810a0 */
[----:B------:R-:W4:Y:S05]  /*e1e60*/  LDL.LU.64 R76, [R1+0x8d80] ;  /* 0x008d8000014c7983 */ /* 0x000f2a0000300a00 */
[----:B---3--:R-:W-:Y:S01]  /*e1e70*/  HMMA.1688.F32.TF32 R192, R232, R92, R192 ;  /* 0x0000005ce8c0723c */ /* 0x008fe200000810c0 */
[----:B------:R-:W-:Y:S04]  /*e1e80*/  STL.64 [R1+0x8d20], R242 ;  /* 0x008d20f201007387 */ /* 0x000fe80000100a00 */
[----:B------:R1:W-:Y:S03]  /*e1e90*/  STL.64 [R1+0x8d18], R240 ;  /* 0x008d18f001007387 */ /* 0x0003e60000100a00 */
[----:B------:R-:W-:Y:S01]  /*e1ea0*/  HMMA.1688.F32.TF32 R184, R104, R102, R184 ;  /* 0x0000006668b8723c */ /* 0x000fe200000810b8 */
[----:B------:R-:W-:Y:S04]  /*e1eb0*/  LDS R105, [R240+UR6+0x96200] ;  /* 0x09620006f0697984 */ /* 0x000fe80008000800 */
[----:B------:R3:W-:Y:S03]  /*e1ec0*/  LDS R107, [R240+UR6+0x97200] ;  /* 0x09720006f06b7984 */ /* 0x0007e60008000800 */
[C---:B------:R-:W-:Y:S01]  /*e1ed0*/  HMMA.1688.F32.TF32 R120, R232.reuse, R84, R120 ;  /* 0x00000054e878723c */ /* 0x040fe20000081078 */
[----:B-1----:R-:W4:Y:S04]  /*e1ee0*/  LDL R241, [R1+0x414] ;  /* 0x0004140001f17983 */ /* 0x002f280000100800 */
[----:B---3--:R-:W4:Y:S04]  /*e1ef0*/  LDL R240, [R1+0x410] ;  /* 0x0004100001f07983 */ /* 0x008f280000100800 */
[----:B------:R-:W3:Y:S04]  /*e1f00*/  LDL R242, [R1+0x418] ;  /* 0x0004180001f27983 */ /* 0x000ee80000100800 */
[----:B------:R-:W3:Y:S04]  /*e1f10*/  LDL R243, [R1+0x41c] ;  /* 0x00041c0001f37983 */ /* 0x000ee80000100800 */
[----:B------:R-:W3:Y:S04]  /*e1f20*/  LDL.LU.64 R86, [R1+0x8d78] ;  /* 0x008d780001567983 */ /* 0x000ee80000300a00 */
[----:B------:R-:W3:Y:S04]  /*e1f30*/  LDL.LU.64 R84, [R1+0x8d70] ;  /* 0x008d700001547983 */ /* 0x000ee80000300a00 */
[----:B------:R-:W3:Y:S04]  /*e1f40*/  LDL.LU.64 R94, [R1+0x8d68] ;  /* 0x008d6800015e7983 */ /* 0x000ee80000300a00 */
[----:B------:R-:W3:Y:S04]  /*e1f50*/  LDL.LU.64 R92, [R1+0x8d60] ;  /* 0x008d6000015c7983 */ /* 0x000ee80000300a00 */
[----:B------:R-:W-:Y:S04]  /*e1f60*/  STL.64 [R1+0x8d48], R194 ;  /* 0x008d48c201007387 */ /* 0x000fe80000100a00 */
[----:B------:R1:W-:Y:S04]  /*e1f70*/  STL.64 [R1+0x8d40], R192 ;  /* 0x008d40c001007387 */ /* 0x0003e80000100a00 */
[----:B------:R-:W-:Y:S04]  /*e1f80*/  LDS R104, [R3+UR6+0x96200] ;  /* 0x0962000603687984 */ /* 0x000fe80008000800 */
[----:B------:R-:W2:Y:S04]  /*e1f90*/  LDS R106, [R3+UR6+0x97200] ;  /* 0x09720006036a7984 */ /* 0x000ea80008000800 */
[----:B-1----:R-:W3:Y:S04]  /*e1fa0*/  LDL R192, [R1+0x400] ;  /* 0x0004000001c07983 */ /* 0x002ee80000100800 */
[----:B------:R-:W3:Y:S01]  /*e1fb0*/  LDL R193, [R1+0x404] ;  /* 0x0004040001c17983 */ /* 0x000ee20000100800 */
[C---:B--2---:R-:W-:Y:S08]  /*e1fc0*/  HMMA.1688.F32.TF32 R108, R232.reuse, R100, R108 ;  /* 0x00000064e86c723c */ /* 0x044ff0000008106c */
[----:B---3--:R-:W-:-:S15]  /*e1fd0*/  HMMA.1688.F32.TF32 R124, R232, R192, R124 ;  /* 0x000000c0e87c723c */ /* 0x008fde000008107c */
[----:B------:R-:W-:-:S04]  /*e1fe0*/  NOP ;  /* 0x0000000000007918 */ /* 0x000fc80000000000 */
[----:B------:R1:W-:Y:S04]  /*e1ff0*/  STL.64 [R1+0x8d38], R126 ;  /* 0x008d387e01007387 */ /* 0x0003e80000100a00 */
[----:B------:R-:W-:Y:S04]  /*e2000*/  STL.64 [R1+0x8d30], R124 ;  /* 0x008d307c01007387 */ /* 0x000fe80000100a00 */
[----:B------:R2:W-:Y:S04]  /*e2010*/  STL.64 [R1+0x8d28], R242 ;  /* 0x008d28f201007387 */ /* 0x0005e80000100a00 */
[----:B-1----:R-:W3:Y:S04]  /*e2020*/  LDL R126, [R1+0x3f8] ;  /* 0x0003f800017e7983 */ /* 0x002ee80000100800 */
[----:B------:R-:W3:Y:S04]  /*e2030*/  LDL R127, [R1+0x3fc] ;  /* 0x0003fc00017f7983 */ /* 0x000ee80000100800 */
[----:B--2---:R-:W2:Y:S04]  /*e2040*/  LDL R242, [R1+0x408] ;  /* 0x0004080001f27983 */ /* 0x004ea80000100800 */
[----:B------:R-:W2:Y:S04]  /*e2050*/  LDL R243, [R1+0x40c] ;  /* 0x00040c0001f37983 */ /* 0x000ea80000100800 */
[----:B------:R-:W2:Y:S04]  /*e2060*/  LDL R194, [R1+0x3e8] ;  /* 0x0003e80001c27983 */ /* 0x000ea80000100800 */
[----:B------:R-:W2:Y:S04]  /*e2070*/  LDL R195, [R1+0x3ec] ;  /* 0x0003ec0001c37983 */ /* 0x000ea80000100800 */
[----:B------:R-:W3:Y:S04]  /*e2080*/  LDL.LU.64 R102, [R1+0x8d58] ;  /* 0x008d580001667983 */ /* 0x000ee80000300a00 */
[----:B------:R-:W3:Y:S01]  /*e2090*/  LDL.LU.64 R100, [R1+0x8d50] ;  /* 0x008d500001647983 */ /* 0x000ee20000300a00 */
        /* <DEDUP_REMOVED lines=28> */
[----:B---3--:R-:W-:Y:S01]  /*e2260*/  HMMA.1688.F32.TF32 R144, R232, R100, R144 ;  /* 0x00000064e890723c */ /* 0x008fe20000081090 */
[----:B------:R-:W2:Y:S04]  /*e2270*/  LDL R234, [R1+0x1d8] ;  /* 0x0001d80001ea7983 */ /* 0x000ea80000100800 */
[----:B------:R-:W2:Y:S04]  /*e2280*/  LDL R235, [R1+0x1dc] ;  /* 0x0001dc0001eb7983 */ /* 0x000ea80000100800 */
[----:B------:R-:W3:Y:S04]  /*e2290*/  LDL.LU.64 R194, [R1+0x8d48] ;  /* 0x008d480001c27983 */ /* 0x000ee80000300a00 */
[----:B------:R-:W3:Y:S01]  /*e22a0*/  LDL.LU.64 R192, [R1+0x8d40] ;  /* 0x008d400001c07983 */ /* 0x000ee20000300a00 */
[C---:B------:R-:W-:Y:S03]  /*e22b0*/  HMMA.1688.F32.TF32 R128, R104.reuse, R10, R128 ;  /* 0x0000000a6880723c */ /* 0x040fe60000081080 */
[----:B------:R-:W-:Y:S05]  /*e22c0*/  LDS R232, [R3+UR6+0x98200] ;  /* 0x0982000603e87984 */ /* 0x000fea0008000800 */
[C---:B---3--:R-:W-:Y:S01]  /*e22d0*/  HMMA.1688.F32.TF32 R192, R104.reuse, R126, R192 ;  /* 0x0000007e68c0723c */ /* 0x048fe200000810c0 */
        /* <DEDUP_REMOVED lines=18> */
[----:B------:R-:W3:Y:S04]  /*e2400*/  LDL R249, [R1+0x1184] ;  /* 0x0011840001f97983 */ /* 0x000ee80000100800 */
[----:B------:R-:W3:Y:S01]  /*e2410*/  LDL.64 R244, [R1+0x1190] ;  /* 0x0011900001f47983 */ /* 0x000ee20000100a00 */
[C---:B--2---:R-:W-:Y:S03]  /*e2420*/  HMMA.1688.F32.TF32 R108, R104.reuse, R234, R108 ;  /* 0x000000ea686c723c */ /* 0x044fe6000008106c */
[----:B------:R-:W-:Y:S04]  /*e2430*/  LDS R234, [R3+UR6+0x99200] ;  /* 0x0992000603ea7984 */ /* 0x000fe80008000800 */
        /* <DEDUP_REMOVED lines=21> */
[----:B------:R-:W-:Y:S01]  /*e2590*/  STL.64 [R1+0x8b60], R20 ;  /* 0x008b601401007387 */ /* 0x000fe20000100a00 */
[----:B------:R-:W-:Y:S03]  /*e25a0*/  HMMA.1688.F32.TF32 R236, R104, R6, R236 ;  /* 0x0000000668ec723c */ /* 0x000fe600000810ec */
[----:B------:R-:W-:Y:S04]  /*e25b0*/  STL.64 [R1+0x8b78], R14 ;  /* 0x008b780e01007387 */ /* 0x000fe80000100a00 */
[----:B------:R-:W-:Y:S04]  /*e25c0*/  STL.64 [R1+0x8b70], R12 ;  /* 0x008b700c01007387 */ /* 0x000fe80000100a00 */
[----:B------:R-:W-:Y:S04]  /*e25d0*/  STL.64 [R1+0x8b88], R6 ;  /* 0x008b880601007387 */ /* 0x000fe80000100a00 */
[----:B------:R-:W-:Y:S04]  /*e25e0*/  STL.64 [R1+0x8b80], R4 ;  /* 0x008b800401007387 */ /* 0x000fe80000100a00 */
[----:B----4-:R-:W-:Y:S04]  /*e25f0*/  LDS R233, [R240+UR6+0x98200] ;  /* 0x09820006f0e97984 */ /* 0x010fe80008000800 */
[----:B------:R-:W3:Y:S02]  /*e2600*/  LDS R235, [R240+UR6+0x99200] ;  /* 0x09920006f0eb7984 */ /* 0x000ee40008000800 */
[C---:B---3--:R-:W-:Y:S08]  /*e2610*/  HMMA.1688.F32.TF32 R20, R232.reuse, R96, R120 ;  /* 0x00000060e814723c */ /* 0x048ff00000081078 */
[C---:B------:R-:W-:Y:S08]  /*e2620*/  HMMA.1688.F32.TF32 R12, R232.reuse, R248, R192 ;  /* 0x000000f8e80c723c */ /* 0x040ff000000810c0 */
[----:B------:R-:W-:Y:S03]  /*e2630*/  HMMA.1688.F32.TF32 R4, R232, R244, R124 ;  /* 0x000000f4e804723c */ /* 0x000fe6000008107c */
[----:B------:R-:W-:Y:S04]  /*e2640*/  STL.64 [R1+0x24c0], R20 ;  /* 0x0024c01401007387 */ /* 0x000fe80000100a00 */
[----:B------:R-:W-:Y:S04]  /*e2650*/  STL.64 [R1+0x24c8], R22 ;  /* 0x0024c81601007387 */ /* 0x000fe80000100a00 */
[----:B------:R1:W-:Y:S04]  /*e2660*/  STL.64 [R1+0x24b0], R12 ;  /* 0x0024b00c01007387 */ /* 0x0003e80000100a00 */
[----:B------:R-:W-:Y:S04]  /*e2670*/  STL.64 [R1+0x24b8], R14 ;  /* 0x0024b80e01007387 */ /* 0x000fe80000100a00 */
[----:B------:R2:W-:Y:S04]  /*e2680*/  STL.64 [R1+0x24a0], R4 ;  /* 0x0024a00401007387 */ /* 0x0005e80000100a00 */
[----:B------:R-:W-:Y:S04]  /*e2690*/  STL.64 [R1+0x24a8], R6 ;  /* 0x0024a80601007387 */ /* 0x000fe80000100a00 */
[----:B------:R-:W3:Y:S04]  /*e26a0*/  LDL R32, [R1+0x11a0] ;  /* 0x0011a00001207983 */ /* 0x000ee80000100800 */
[----:B------:R-:W3:Y:S01]  /*e26b0*/  LDL R33, [R1+0x11a4] ;  /* 0x0011a40001217983 */ /* 0x000ee20000100800 */
[C---:B------:R-:W-:Y:S03]  /*e26c0*/  HMMA.1688.F32.TF32 R152, R104.reuse, R86, R152 ;  /* 0x000000566898723c */ /* 0x040fe60000081098 */
[----:B------:R-:W4:Y:S04]  /*e26d0*/  LDL R248, [R1+0x11b0] ;  /* 0x0011b00001f87983 */ /* 0x000f280000100800 */
[----:B------:R-:W4:Y:S01]  /*e26e0*/  LDL R249, [R1+0x11b4] ;  /* 0x0011b40001f97983 */ /* 0x000f220000100800 */
[----:B------:R-:W-:Y:S01]  /*e26f0*/  IMAD.MOV.U32 R87, RZ, RZ, R245 ;  /* 0x000000ffff577224 */ /* 0x000fe200078e00f5 */
[C---:B------:R-:W-:Y:S01]  /*e2700*/  HMMA.1688.F32.TF32 R148, R104.reuse, R94, R148 ;  /* 0x0000005e6894723c */ /* 0x040fe20000081094 */
[----:B------:R-:W-:Y:S01]  /*e2710*/  IMAD.MOV.U32 R95, RZ, RZ, R244 ;  /* 0x000000ffff5f7224 */ /* 0x000fe200078e00f4 */
        /* <DEDUP_REMOVED lines=46> */
[----:B------:R-:W-:Y:S04]  /*e2a00*/  STL.64 [R1+0x8ba8], R86 ;  /* 0x008ba85601007387 */ /* 0x000fe80000100a00 */
[----:B------:R1:W-:Y:S01]  /*e2a10*/  STL.64 [R1+0x8ba0], R84 ;  /* 0x008ba05401007387 */ /* 0x0003e20000100a00 */
[----:B------:R-:W-:Y:S03]  /*e2a20*/  HMMA.1688.F32.TF32 R112, R104, R34, R112 ;  /* 0x000000226870723c */ /* 0x000fe60000081070 */
[----:B-1----:R-:W2:Y:S04]  /*e2a30*/  LDL R84, [R1+0x11e0] ;  /* 0x0011e00001547983 */ /* 0x002ea80000100800 */
[----:B------:R-:W2:Y:S04]  /*e2a40*/  LDL R85, [R1+0x11e4] ;  /* 0x0011e40001557983 */ /* 0x000ea80000100800 */
[----:B------:R-:W-:Y:S04]  /*e2a50*/  STL.64 [R1+0x8b98], R94 ;  /* 0x008b985e01007387 */ /* 0x000fe80000100a00 */
[----:B------:R1:W-:Y:S04]  /*e2a60*/  STL.64 [R1+0x8b90], R92 ;  /* 0x008b905c01007387 */ /* 0x0003e80000100a00 */
[----:B-1----:R-:W2:Y:S04]  /*e2a70*/  LDL R92, [R1+0x11d0] ;  /* 0x0011d000015c7983 */ /* 0x002ea80000100800 */
[----:B------:R-:W2:Y:S04]  /*e2a80*/  LDL R93, [R1+0x11d4] ;  /* 0x0011d400015d7983 */ /* 0x000ea80000100800 */
[----:B------:R-:W2:Y:S01]  /*e2a90*/  LDL.LU.64 R34, [R1+0x8ce0] ;  /* 0x008ce00001227983 */ /* 0x000ea20000300a00 */
[----:B---3--:R-:W-:Y:S03]  /*e2aa0*/  HMMA.1688.F32.TF32 R204, R232, R32, R204 ;  /* 0x00000020e8cc723c */ /* 0x008fe600000810cc */
[----:B------:R-:W3:-:S15]  /*e2ab0*/  LDL.LU.64 R32, [R1+0x8cd8] ;  /* 0x008cd80001207983 */ /* 0x000ede0000300a00 */
[----:B------:R-:W-:Y:S01]  /*e2ac0*/  NOP ;  /* 0x0000000000007918 */ /* 0x000fe20000000000 */
[----:B------:R1:W-:Y:S04]  /*e2ad0*/  STL.64 [R1+0x2490], R204 ;  /* 0x002490cc01007387 */ /* 0x0003e80000100a00 */
[----:B------:R-:W-:Y:S04]  /*e2ae0*/  STL.64 [R1+0x2498], R206 ;  /* 0x002498ce01007387 */ /* 0x000fe80000100a00 */
[----:B-1----:R-:W3:Y:S04]  /*e2af0*/  LDL R204, [R1+0x11c0] ;  /* 0x0011c00001cc7983 */ /* 0x002ee80000100800 */
[----:B------:R-:W3:Y:S01]  /*e2b00*/  LDL R205, [R1+0x11c4] ;  /* 0x0011c40001cd7983 */ /* 0x000ee20000100800 */
[----:B----4-:R-:W-:Y:S08]  /*e2b10*/  HMMA.1688.F32.TF32 R128, R232, R248, R128 ;  /* 0x000000f8e880723c */ /* 0x010ff00000081080 */
[C---:B------:R-:W-:Y:S01]  /*e2b20*/  HMMA.1688.F32.TF32 R136, R104.reuse, R250, R136 ;  /* 0x000000fa6888723c */ /* 0x040fe20000081088 */
[----:B------:R-:W4:Y:S04]  /*e2b30*/  LDL.LU.64 R250, [R1+0x8cd0] ;  /* 0x008cd00001fa7983 */ /* 0x000f280000300a00 */
[----:B------:R-:W4:Y:S03]  /*e2b40*/  LDL.LU.64 R248, [R1+0x8cc8] ;  /* 0x008cc80001f87983 */ /* 0x000f260000300a00 */
[C---:B------:R-:W-:Y:S03]  /*e2b50*/  HMMA.1688.F32.TF32 R116, R104.reuse, R42, R116 ;  /* 0x0000002a6874723c */ /* 0x040fe60000081074 */
        /* <DEDUP_REMOVED lines=11> */
[C---:B------:R-:W-:Y:S08]  /*e2c10*/  HMMA.1688.F32.TF32 R144, R104.reuse, R102, R144 ;  /* 0x000000666890723c */ /* 0x040ff00000081090 */
[----:B------:R-:W-:Y:S08]  /*e2c20*/  HMMA.1688.F32.TF32 R156, R104, R78, R156 ;  /* 0x0000004e689c723c */ /* 0x000ff0000008109c */
[C---:B-1----:R-:W-:Y:S08]  /*e2c30*/  HMMA.1688.F32.TF32 R128, R232.reuse, R92, R228 ;  /* 0x0000005ce880723c */ /* 0x042ff000000810e4 */
[C---:B------:R-:W-:Y:S08]  /*e2c40*/  HMMA.1688.F32.TF32 R92, R232.reuse, R84, R108 ;  /* 0x00000054e85c723c */ /* 0x040ff0000008106c */
[C---:B------:R-:W-:Y:S08]  /*e2c50*/  HMMA.1688.F32.TF32 R84, R232.reuse, R124, R112 ;  /* 0x0000007ce854723c */ /* 0x040ff00000081070 */
[C---:B------:R-:W-:Y:S08]  /*e2c60*/  HMMA.1688.F32.TF32 R108, R232.reuse, R192, R116 ;  /* 0x000000c0e86c723c */ /* 0x040ff00000081074 */
[----:B---3--:R-:W-:-:S15]  /*e2c70*/  HMMA.1688.F32.TF32 R204, R232, R204, R216 ;  /* 0x000000cce8cc723c */ /* 0x008fde00000810d8 */
[----:B------:R-:W-:-:S04]  /*e2c80*/  NOP ;  /* 0x0000000000007918 */ /* 0x000fc80000000000 */
        /* <DEDUP_REMOVED lines=30> */
[----:B------:R-:W-:Y:S04]  /*e2e70*/  STL.64 [R1+0x23c0], R20 ;  /* 0x0023c01401007387 */ /* 0x000fe80000100a00 */
[----:B------:R1:W-:Y:S05]  /*e2e80*/  STL.64 [R1+0x23c8], R22 ;  /* 0x0023c81601007387 */ /* 0x0003ea0000100a00 */
[----:B------:R-:W-:Y:S01]  /*e2e90*/  STL.64 [R1+0x23b0], R12 ;  /* 0x0023b00c01007387 */ /* 0x000fe20000100a00 */
[----:B------:R-:W-:Y:S03]  /*e2ea0*/  HMMA.1688.F32.TF32 R160, R104, R70, R160 ;  /* 0x0000004668a0723c */ /* 0x000fe600000810a0 */
[----:B------:R2:W-:Y:S05]  /*e2eb0*/  STL.64 [R1+0x23b8], R14 ;  /* 0x0023b80e01007387 */ /* 0x0005ea0000100a00 */
[C---:B-1----:R-:W-:Y:S01]  /*e2ec0*/  HMMA.1688.F32.TF32 R20, R232.reuse, R68, R144 ;  /* 0x00000044e814723c */ /* 0x042fe20000081090 */
[----:B------:R-:W-:Y:S04]  /*e2ed0*/  STL.64 [R1+0x23a0], R4 ;  /* 0x0023a00401007387 */ /* 0x000fe80000100a00 */
[----:B------:R1:W-:Y:S03]  /*e2ee0*/  STL.64 [R1+0x23a8], R6 ;  /* 0x0023a80601007387 */ /* 0x0003e60000100a00 */
[----:B--2---:R-:W-:Y:S08]  /*e2ef0*/  HMMA.1688.F32.TF32 R12, R232, R76, R148 ;  /* 0x0000004ce80c723c */ /* 0x004ff00000081094 */
[----:B------:R-:W-:Y:S08]  /*e2f00*/  HMMA.1688.F32.TF32 R164, R104, R62, R164 ;  /* 0x0000003e68a4723c */ /* 0x000ff000000810a4 */
[----:B-1----:R-:W-:Y:S01]  /*e2f10*/  HMMA.1688.F32.TF32 R4, R232, R100, R152 ;  /* 0x00000064e804723c */ /* 0x002fe20000081098 */
[----:B------:R-:W-:Y:S04]  /*e2f20*/  STL.64 [R1+0x2390], R20 ;  /* 0x0023901401007387 */ /* 0x000fe80000100a00 */
[----:B------:R1:W-:Y:S03]  /*e2f30*/  STL.64 [R1+0x2398], R22 ;  /* 0x0023981601007387 */ /* 0x0003e60000100a00 */
[----:B------:R-:W-:Y:S01]  /*e2f40*/  HMMA.1688.F32.TF32 R168, R104, R54, R168 ;  /* 0x0000003668a8723c */ /* 0x000fe200000810a8 */
[----:B------:R-:W-:Y:S04]  /*e2f50*/  STL.64 [R1+0x2380], R12 ;  /* 0x0023800c01007387 */ /* 0x000fe80000100a00 */
[----:B------:R2:W-:Y:S03]  /*e2f60*/  STL.64 [R1+0x2388], R14 ;  /* 0x0023880e01007387 */ /* 0x0005e60000100a00 */
[C---:B-1----:R-:W-:Y:S03]  /*e2f70*/  HMMA.1688.F32.TF32 R20, R232.reuse, R40, R156 ;  /* 0x00000028e814723c */ /* 0x042fe6000008109c */
[----:B------:R-:W-:Y:S04]  /*e2f80*/  STL.64 [R1+0x2370], R4 ;  /* 0x0023700401007387 */ /* 0x000fe80000100a00 */
[----:B------:R1:W-:Y:S01]  /*e2f90*/  STL.64 [R1+0x2378], R6 ;  /* 0x0023780601007387 */ /* 0x0003e20000100a00 */
        /* <DEDUP_REMOVED lines=12> */
[C---:B--2---:R-:W-:Y:S01]  /*e3060*/  HMMA.1688.F32.TF32 R12, R232.reuse, R72, R172 ;  /* 0x00000048e80c723c */ /* 0x044fe200000810ac */
[----:B------:R-:W-:Y:S04]  /*e3070*/  LDS R104, [R3+UR6+0x8a280] ;  /* 0x08a2800603687984 */ /* 0x000fe80008000800 */
[----:B------:R-:W-:Y:S03]  /*e3080*/  LDS R106, [R3+UR6+0x8b280] ;  /* 0x08b28006036a7984 */ /* 0x000fe60008000800 */
[C---:B-1----:R-:W-:Y:S01]  /*e3090*/  HMMA.1688.F32.TF32 R4, R232.reuse, R80, R176 ;  /* 0x00000050e804723c */ /* 0x042fe200000810b0 */
        /* <DEDUP_REMOVED lines=9> */
[----:B------:R-:W2:Y:S05]  /*e3130*/  LDS R107, [R240+UR6+0x8b280] ;  /* 0x08b28006f06b7984 */ /* 0x000eaa0008000800 */
[C---:B-1----:R-:W-:Y:S03]  /*e3140*/  HMMA.1688.F32.TF32 R4, R232.reuse, R244, R188 ;  /* 0x000000f4e804723c */ /* 0x042fe600000810bc */
[----:B------:R-:W-:Y:S04]  /*e3150*/  STL.64 [R1+0x2300], R20 ;  /* 0x0023001401007387 */ /* 0x000fe80000100a00 */
[----:B------:R1:W-:Y:S04]  /*e3160*/  STL.64 [R1+0x2308], R22 ;  /* 0x0023081601007387 */ /* 0x0003e80000100a00 */
[----:B------:R-:W3:Y:S04]  /*e3170*/  LDL R98, [R1+0x10e8] ;  /* 0x0010e80001627983 */ /* 0x000ee80000100800 */
[----:B------:R-:W-:Y:S04]  /*e3180*/  STL.64 [R1+0x22f0], R12 ;  /* 0x0022f00c01007387 */ /* 0x000fe80000100a00 */
[----:B------:R-:W-:Y:S04]  /*e3190*/  STL.64 [R1+0x22f8], R14 ;  /* 0x0022f80e01007387 */ /* 0x000fe80000100a00 */
[----:B------:R-:W-:Y:S04]  /*e31a0*/  STL.64 [R1+0x22e0], R4 ;  /* 0x0022e00401007387 */ /* 0x000fe80000100a00 */
[----:B------:R1:W-:Y:S04]  /*e31b0*/  STL.64 [R1+0x22e8], R6 ;  /* 0x0022e80601007387 */ /* 0x0003e80000100a00 */
[----:B------:R-:W3:Y:S04]  /*e31c0*/  LDL R99, [R1+0x10ec] ;  /* 0x0010ec0001637983 */ /* 0x000ee80000100800 */
        /* <DEDUP_REMOVED lines=38> */
[----:B-1----:R-:W2:Y:S04]  /*e3430*/  LDL R22, [R1+0x1068] ;  /* 0x0010680001167983 */ /* 0x002ea80000100800 */
        /* <DEDUP_REMOVED lines=117> */
[----:B------:R-:W4:Y:S01]  /*e3b90*/  LDL.LU.64 R246, [R1+0x8cc0] ;  /* 0x008cc00001f67983 */ /* 0x000f220000300a00 */
[----:B--2---:R-:W-:Y:S03]  /*e3ba0*/  HMMA.1688.F32.TF32 R232, R232, R244, R236 ;  /* 0x000000f4e8e8723c */ /* 0x004fe600000810ec */
[----:B------:R-:W2:Y:S05]  /*e3bb0*/  LDL.LU.64 R244, [R1+0x8cb8] ;  /* 0x008cb80001f47983 */ /* 0x000eaa0000300a00 */
[C---:B------:R-:W-:Y:S08]  /*e3bc0*/  HMMA.1688.F32.TF32 R200, R104.reuse, R202, R144 ;  /* 0x000000ca68c8723c */ /* 0x040ff00000081090 */
[C---:B------:R-:W-:Y:S03]  /*e3bd0*/  HMMA.1688.F32.TF32 R220, R104.reuse, R222, R132 ;  /* 0x000000de68dc723c */ /* 0x040fe60000081084 */
[----:B------:R-:W-:Y:S04]  /*e3be0*/  STL.64 [R1+0x22b0], R232 ;  /* 0x0022b0e801007387 */ /* 0x000fe80000100a00 */
[----:B------:R-:W-:Y:S01]  /*e3bf0*/  STL.64 [R1+0x22b8], R234 ;  /* 0x0022b8ea01007387 */ /* 0x000fe20000100a00 */
        /* <DEDUP_REMOVED lines=10> */
[----:B------:R-:W2:Y:S01]  /*e3ca0*/  LDL R239, [R1+0x114c] ;  /* 0x00114c0001ef7983 */ /* 0x000ea20000100800 */
[C---:B------:R-:W-:Y:S08]  /*e3cb0*/  HMMA.1688.F32.TF32 R120, R104.reuse, R122, R188 ;  /* 0x0000007a6878723c */ /* 0x040ff000000810bc */
[C---:B---3--:R-:W-:Y:S01]  /*e3cc0*/  HMMA.1688.F32.TF32 R196, R104.reuse, R198, R148 ;  /* 0x000000c668c4723c */ /* 0x048fe20000081094 */
[----:B------:R-:W-:Y:S04]  /*e3cd0*/  LDS R232, [R3+UR6+0x8c280] ;  /* 0x08c2800603e87984 */ /* 0x000fe80008000800 */
[----:B------:R-:W-:Y:S03]  /*e3ce0*/  LDS R234, [R3+UR6+0x8d280] ;  /* 0x08d2800603ea7984 */ /* 0x000fe60008000800 */
[C---:B------:R-:W-:Y:S01]  /*e3cf0*/  HMMA.1688.F32.TF32 R148, R104.reuse, R70, R60 ;  /* 0x000000466894723c */ /* 0x040fe2000008103c */
[----:B------:R-:W3:Y:S04]  /*e3d00*/  LDL R60, [R1+0xe0] ;  /* 0x0000e000013c7983 */ /* 0x000ee80000100800 */
[----:B------:R-:W3:Y:S03]  /*e3d10*/  LDL R61, [R1+0xe4] ;  /* 0x0000e400013d7983 */ /* 0x000ee60000100800 */
[C---:B----4-:R-:W-:Y:S01]  /*e3d20*/  HMMA.1688.F32.TF32 R212, R104.reuse, R214, R136 ;  /* 0x000000d668d4723c */ /* 0x050fe20000081088 */
[----:B------:R-:W4:Y:S04]  /*e3d30*/  LDL R62, [R1+0xe8] ;  /* 0x0000e800013e7983 */ /* 0x000f280000100800 */
[----:B------:R-:W4:Y:S03]  /*e3d40*/  LDL R63, [R1+0xec] ;  /* 0x0000ec00013f7983 */ /* 0x000f260000100800 */
[C---:B------:R-:W-:Y:S01]  /*e3d50*/  HMMA.1688.F32.TF32 R140, R104.reuse, R38, R28 ;  /* 0x00000026688c723c */ /* 0x040fe2000008101c */
[----:B------:R-:W-:Y:S01]  /*e3d60*/  MOV R39, R248 ;  /* 0x000000f800277202 */ /* 0x000fe20000000f00 */
[----:B------:R-:W-:Y:S04]  /*e3d70*/  LDS R233, [R240+UR6+0x8c280] ;  /* 0x08c28006f0e97984 */ /* 0x000fe80008000800 */
[----:B------:R-:W1:Y:S02]  /*e3d80*/  LDS R235, [R240+UR6+0x8d280] ;  /* 0x08d28006f0eb7984 */ /* 0x000e640008000800 */
[----:B------:R-:W-:Y:S02]  /*e3d90*/  HMMA.1688.F32.TF32 R136, R104, R22, R12 ;  /* 0x000000166888723c */ /* 0x000fe4000008100c */
[----:B------:R-:W3:Y:S04]  /*e3da0*/  LDL R12, [R1+0x80] ;  /* 0x00008000010c7983 */ /* 0x000ee80000100800 */
[----:B------:R-:W3:Y:S01]  /*e3db0*/  LDL R13, [R1+0x84] ;  /* 0x00008400010d7983 */ /* 0x000ee20000100800 */
[----:B------:R-:W-:-:S02]  /*e3dc0*/  IMAD.MOV.U32 R38, RZ, RZ, R249 ;  /* 0x000000ffff267224 */ /* 0x000fc400078e00f9 */
[----:B------:R-:W-:Y:S01]  /*e3dd0*/  IMAD.MOV.U32 R47, RZ, RZ, R250 ;  /* 0x000000ffff2f7224 */ /* 0x000fe200078e00fa */
[----:B------:R-:W-:Y:S01]  /*e3de0*/  HMMA.1688.F32.TF32 R192, R104, R194, R184 ;  /* 0x000000c268c0723c */ /* 0x000fe200000810b8 */
[----:B------:R-:W-:-:S07]  /*e3df0*/  IMAD.MOV.U32 R46, RZ, RZ, R251 ;  /* 0x000000ffff2e7224 */ /* 0x000fce00078e00fb */
[C---:B------:R-:W-:Y:S08]  /*e3e00*/  HMMA.1688.F32.TF32 R108, R104.reuse, R110, R160 ;  /* 0x0000006e686c723c */ /* 0x040ff000000810a0 */
[----:B------:R-:W-:Y:S01]  /*e3e10*/  HMMA.1688.F32.TF32 R160, R104, R66, R56 ;  /* 0x0000004268a0723c */ /* 0x000fe20000081038 */
[----:B------:R-:W-:Y:S02]  /*e3e20*/  IMAD.MOV.U32 R15, RZ, RZ, R246 ;  /* 0x000000ffff0f7224 */ /* 0x000fe400078e00f6 */
[----:B------:R-:W-:-:S05]  /*e3e30*/  IMAD.MOV.U32 R14, RZ, RZ, R247 ;  /* 0x000000ffff0e7224 */ /* 0x000fca00078e00f7 */
        /* <DEDUP_REMOVED lines=9> */
[----:B--2---:R-:W-:-:S02]  /*e3ed0*/  IMAD.MOV.U32 R7, RZ, RZ, R244 ;  /* 0x000000ffff077224 */ /* 0x004fc400078e00f4 */
[----:B------:R-:W-:Y:S01]  /*e3ee0*/  IMAD.MOV.U32 R6, RZ, RZ, R245 ;  /* 0x000000ffff067224 */ /* 0x000fe200078e00f5 */
        /* <DEDUP_REMOVED lines=34> */
[----:B------:R-:W1:Y:S04]  /*e4110*/  LDL R72, [R1+0x10] ;  /* 0x0000100001487983 */ /* 0x000e680000100800 */
[----:B------:R-:W1:Y:S04]  /*e4120*/  LDL R73, [R1+0x14] ;  /* 0x0000140001497983 */ /* 0x000e680000100800 */
[----:B------:R-:W4:Y:S04]  /*e4130*/  LDL R80, [R1+0x20] ;  /* 0x0000200001507983 */ /* 0x000f280000100800 */
[----:B------:R-:W4:Y:S04]  /*e4140*/  LDL R81, [R1+0x24] ;  /* 0x0000240001517983 */ /* 0x000f280000100800 */
[----:B------:R-:W4:Y:S04]  /*e4150*/  LDL R88, [R1+0x30] ;  /* 0x0000300001587983 */ /* 0x000f280000100800 */
[----:B------:R-:W4:Y:S04]  /*e4160*/  LDL R89, [R1+0x34] ;  /* 0x0000340001597983 */ /* 0x000f280000100800 */
        /* <DEDUP_REMOVED lines=10> */
[----:B------:R-:W4:Y:S04]  /*e4210*/  LDL.64 R86, [R1+0x68] ;  /* 0x0000680001567983 */ /* 0x000f280000100a00 */
[----:B------:R-:W4:Y:S04]  /*e4220*/  LDL.64 R20, [R1+0x90] ;  /* 0x0000900001147983 */ /* 0x000f280000100a00 */
[----:B------:R-:W4:Y:S04]  /*e4230*/  LDL.64 R22, [R1+0x98] ;  /* 0x0000980001167983 */ /* 0x000f280000100a00 */
[----:B------:R-:W4:Y:S04]  /*e4240*/  LDL R28, [R1+0xa0] ;  /* 0x0000a000011c7983 */ /* 0x000f280000100800 */
[----:B------:R-:W4:Y:S04]  /*e4250*/  LDL R29, [R1+0xa4] ;  /* 0x0000a400011d7983 */ /* 0x000f280000100800 */
[----:B------:R-:W4:Y:S04]  /*e4260*/  LDL R30, [R1+0xa8] ;  /* 0x0000a800011e7983 */ /* 0x000f280000100800 */
[----:B------:R-:W4:Y:S04]  /*e4270*/  LDL R31, [R1+0xac] ;  /* 0x0000ac00011f7983 */ /* 0x000f280000100800 */
[----:B------:R-:W4:Y:S04]  /*e4280*/  LDL.64 R52, [R1+0xd0] ;  /* 0x0000d00001347983 */ /* 0x000f280000100a00 */
[----:B------:R-:W4:Y:S04]  /*e4290*/  LDL.64 R54, [R1+0xd8] ;  /* 0x0000d80001367983 */ /* 0x000f280000100a00 */
[----:B------:R-:W4:Y:S04]  /*e42a0*/  LDL.64 R68, [R1+0xf0] ;  /* 0x0000f00001447983 */ /* 0x000f280000100a00 */
[----:B------:R-:W4:Y:S04]  /*e42b0*/  LDL.64 R70, [R1+0xf8] ;  /* 0x0000f80001467983 */ /* 0x000f280000100a00 */
[----:B------:R-:W4:Y:S04]  /*e42c0*/  LDL.64 R76, [R1+0x100] ;  /* 0x00010000014c7983 */ /* 0x000f280000100a00 */
[----:B------:R-:W4:Y:S04]  /*e42d0*/  LDL.64 R78, [R1+0x108] ;  /* 0x00010800014e7983 */ /* 0x000f280000100a00 */
[----:B------:R-:W4:Y:S04]  /*e42e0*/  LDL.64 R100, [R1+0x110] ;  /* 0x0001100001647983 */ /* 0x000f280000100a00 */
[----:B------:R-:W4:Y:S01]  /*e42f0*/  LDL.64 R102, [R1+0x118] ;  /* 0x0001180001667983 */ /* 0x000f220000100a00 */
[C---:B--2---:R-:W-:Y:S08]  /*e4300*/  HMMA.1688.F32.TF32 R236, R104.reuse, R238, R244 ;  /* 0x000000ee68ec723c */ /* 0x044ff000000810f4 */
[C---:B---3--:R-:W-:Y:S08]  /*e4310*/  HMMA.1688.F32.TF32 R188, R104.reuse, R190, R248 ;  /* 0x000000be68bc723c */ /* 0x048ff000000810f8 */
[C---:B----4-:R-:W-:Y:S08]  /*e4320*/  HMMA.1688.F32.TF32 R184, R104.reuse, R186, R64 ;  /* 0x000000ba68b8723c */ /* 0x050ff00000081040 */
[C---:B------:R-:W-:Y:S08]  /*e4330*/  HMMA.1688.F32.TF32 R176, R104.reuse, R178, R48 ;  /* 0x000000b268b0723c */ /* 0x040ff00000081030 */
[C---:B------:R-:W-:Y:S01]  /*e4340*/  HMMA.1688.F32.TF32 R172, R104.reuse, R174, R40 ;  /* 0x000000ae68ac723c */ /* 0x040fe20000081028 */
[----:B------:R-:W2:Y:S04]  /*e4350*/  LDL.LU.64 R42, [R1+0x8cb0] ;  /* 0x008cb000012a7983 */ /* 0x000ea80000300a00 */
[----:B------:R-:W3:Y:S04]  /*e4360*/  LDL.LU.64 R40, [R1+0x8ca8] ;  /* 0x008ca80001287983 */ /* 0x000ee80000300a00 */
[----:B------:R-:W4:Y:S04]  /*e4370*/  LDL.LU.64 R50, [R1+0x8ca0] ;  /* 0x008ca00001327983 */ /* 0x000f280000300a00 */
[----:B------:R-:W2:Y:S01]  /*e4380*/  LDL.LU.64 R48, [R1+0x8c98] ;  /* 0x008c980001307983 */ /* 0x000ea20000300a00 */
[----:B------:R-:W-:Y:S03]  /*e4390*/  HMMA.1688.F32.TF32 R180, R104, R182, R56 ;  /* 0x000000b668b4723c */ /* 0x000fe60000081038 */
[----:B------:R-:W2:Y:S04]  /*e43a0*/  LDL.LU.64 R58, [R1+0x8c90] ;  /* 0x008c9000013a7983 */ /* 0x000ea80000300a00 */
[----:B------:R-:W2:Y:S04]  /*e43b0*/  LDL.LU.64 R56, [R1+0x8c88] ;  /* 0x008c880001387983 */ /* 0x000ea80000300a00 */
[----:B------:R-:W2:Y:S04]  /*e43c0*/  LDL.LU.64 R66, [R1+0x8c80] ;  /* 0x008c800001427983 */ /* 0x000ea80000300a00 */
[----:B------:R-:W2:Y:S04]  /*e43d0*/  LDL.LU.64 R64, [R1+0x8c78] ;  /* 0x008c780001407983 */ /* 0x000ea80000300a00 */
[----:B------:R-:W2:Y:S04]  /*e43e0*/  LDL.LU.64 R250, [R1+0x8c70] ;  /* 0x008c700001fa7983 */ /* 0x000ea80000300a00 */
[----:B------:R-:W2:Y:S04]  /*e43f0*/  LDL.LU.64 R248, [R1+0x8c68] ;  /* 0x008c680001f87983 */ /* 0x000ea80000300a00 */
[----:B------:R-:W3:Y:S04]  /*e4400*/  LDL.LU.64 R246, [R1+0x8c60] ;  /* 0x008c600001f67983 */ /* 0x000ee80000300a00 */
[----:B------:R-:W3:Y:S01]  /*e4410*/  LDL.LU.64 R244, [R1+0x8c58] ;  /* 0x008c580001f47983 */ /* 0x000ee20000300a00 */
[C---:B-1----:R-:W-:Y:S03]  /*e4420*/  HMMA.1688.F32.TF32 R204, R232.reuse, R72, R204 ;  /* 0x00000048e8cc723c */ /* 0x042fe600000810cc */
[----:B------:R-:W-:Y:S04]  /*e4430*/  STL [R1+0x8c10], R240 ;  /* 0x008c10f001007387 */ /* 0x000fe80000100800 */
[----:B------:R-:W4:Y:S01]  /*e4440*/  LDL.LU.64 R74, [R1+0x8c50] ;  /* 0x008c5000014a7983 */ /* 0x000f220000300a00 */
[C---:B------:R-:W-:Y:S03]  /*e4450*/  HMMA.1688.F32.TF32 R128, R232.reuse, R80, R128 ;  /* 0x00000050e880723c */ /* 0x040fe60000081080 */
[----:B------:R-:W4:Y:S04]  /*e4460*/  LDL.LU.64 R72, [R1+0x8c48] ;  /* 0x008c480001487983 */ /* 0x000f280000300a00 */
[----:B------:R-:W4:Y:S01]  /*e4470*/  LDL.LU.64 R82, [R1+0x8c40] ;  /* 0x008c400001527983 */ /* 0x000f220000300a00 */
[C---:B------:R-:W-:Y:S03]  /*e4480*/  HMMA.1688.F32.TF32 R216, R232.reuse, R88, R216 ;  /* 0x00000058e8d8723c */ /* 0x040fe600000810d8 */
[----:B------:R-:W4:Y:S04]  /*e4490*/  LDL.LU.64 R80, [R1+0x8c38] ;  /* 0x008c380001507983 */ /* 0x000f280000300a00 */
[----:B------:R-:W4:Y:S01]  /*e44a0*/  LDL.LU.64 R90, [R1+0x8c30] ;  /* 0x008c3000015a7983 */ /* 0x000f220000300a00 */
[C---:B------:R-:W-:Y:S03]  /*e44b0*/  HMMA.1688.F32.TF32 R228, R232.reuse, R96, R228 ;  /* 0x00000060e8e4723c */ /* 0x040fe600000810e4 */
[----:B------:R-:W4:Y:S04]  /*e44c0*/  LDL.LU.64 R88, [R1+0x8c28] ;  /* 0x008c280001587983 */ /* 0x000f280000300a00 */
[----:B------:R-:W4:Y:S04]  /*e44d0*/  LDL.LU.64 R98, [R1+0x8c20] ;  /* 0x008c200001627983 */ /* 0x000f280000300a00 */
[----:B------:R-:W4:Y:S04]  /*e44e0*/  LDL.LU.64 R96, [R1+0x8c18] ;  /* 0x008c180001607983 */ /* 0x000f280000300a00 */
[----:B------:R-:W-:Y:S04]  /*e44f0*/  LDS R104, [R3+UR6+0x8e280] ;  /* 0x08e2800603687984 */ /* 0x000fe80008000800 */
[----:B------:R-:W-:Y:S04]  /*e4500*/  LDS R106, [R3+UR6+0x8f280] ;  /* 0x08f28006036a7984 */ /* 0x000fe80008000800 */
[----:B------:R-:W-:Y:S04]  /*e4510*/  LDS R105, [R240+UR6+0x8e280] ;  /* 0x08e28006f0697984 */ /* 0x000fe80008000800 */
[----:B------:R1:W2:Y:S01]  /*e4520*/  LDS R107, [R240+UR6+0x8f280] ;  /* 0x08f28006f06b7984 */ /* 0x0002a20008000800 */
[----:B------:R-:W-:Y:S01]  /*e4530*/  HMMA.1688.F32.TF32 R108, R232, R92, R108 ;  /* 0x0000005ce86c723c */ /* 0x000fe2000008106c */
[----:B-1----:R-:W-:-:S07]  /*e4540*/  IMAD.MOV.U32 R240, RZ, RZ, R252 ;  /* 0x000000fffff07224 */ /* 0x002fce00078e00fc */
        /* <DEDUP_REMOVED lines=19> */
[----:B------:R-:W-:Y:S08]  /*e4680*/  HMMA.1688.F32.TF32 R192, R104, R250, R192 ;  /* 0x000000fa68c0723c */ /* 0x000ff000000810c0 */
        /* <DEDUP_REMOVED lines=10> */
[C---:B------:R-:W-:Y:S01]  /*e4730*/  HMMA.1688.F32.TF32 R120, R104.reuse, R246, R120 ;  /* 0x000000f66878723c */ /* 0x040fe20000081078 */
[----:B------:R1:W-:Y:S04]  /*e4740*/  STL.64 [R1+0x89e8], R246 ;  /* 0x0089e8f601007387 */ /* 0x0003e80000100a00 */
[----:B------:R-:W-:Y:S03]  /*e4750*/  STL.64 [R1+0x89e0], R244 ;  /* 0x0089e0f401007387 */ /* 0x000fe60000100a00 */
[C---:B------:R-:W-:Y:S08]  /*e4760*/  HMMA.1688.F32.TF32 R124, R104.reuse, R242, R124 ;  /* 0x000000f2687c723c */ /* 0x040ff0000008107c */
[C---:B------:R-:W-:Y:S01]  /*e4770*/  HMMA.1688.F32.TF32 R112, R104.reuse, R86, R112 ;  /* 0x000000566870723c */ /* 0x040fe20000081070 */
[----:B-1----:R-:W3:Y:S04]  /*e4780*/  LDL.64 R246, [R1+0x38] ;  /* 0x0000380001f67983 */ /* 0x002ee80000100a00 */
[----:B------:R1:W-:Y:S04]  /*e4790*/  STL.64 [R1+0x8c08], R194 ;  /* 0x008c08c201007387 */ /* 0x0003e80000100a00 */
[----:B------:R-:W-:Y:S01]  /*e47a0*/  STL.64 [R1+0x8c00], R192 ;  /* 0x008c00c001007387 */ /* 0x000fe20000100a00 */
[----:B------:R-:W-:Y:S01]  /*e47b0*/  IMAD.MOV.U32 R241, RZ, RZ, R78 ;  /* 0x000000fffff17224 */ /* 0x000fe200078e004e */
[----:B------:R-:W-:Y:S01]  /*e47c0*/  HMMA.1688.F32.TF32 R196, R104, R14, R196 ;  /* 0x0000000e68c4723c */ /* 0x000fe200000810c4 */
[----:B------:R-:W-:Y:S01]  /*e47d0*/  IMAD.MOV.U32 R252, RZ, RZ, R77 ;  /* 0x000000fffffc7224 */ /* 0x000fe200078e004d */
[----:B------:R-:W-:Y:S04]  /*e47e0*/  LDS R232, [R3+UR6+0x90280] ;  /* 0x0902800603e87984 */ /* 0x000fe80008000800 */
[----:B-1----:R-:W4:Y:S04]  /*e47f0*/  LDL.64 R194, [R1+0x28] ;  /* 0x0000280001c27983 */ /* 0x002f280000100a00 */
[----:B------:R1:W-:Y:S04]  /*e4800*/  STL.64 [R1+0x89f8], R250 ;  /* 0x0089f8fa01007387 */ /* 0x0003e80000100a00 */
[----:B------:R1:W-:Y:S04]  /*e4810*/  STL.64 [R1+0x89f0], R248 ;  /* 0x0089f0f801007387 */ /* 0x0003e80000100a00 */
[----:B------:R-:W4:Y:S01]  /*e4820*/  LDL.LU R240, [R1+0x8c10] ;  /* 0x008c100001f07983 */ /* 0x000f220000300800 */
[----:B-1----:R-:W-:Y:S01]  /*e4830*/  IMAD.MOV.U32 R250, RZ, RZ, R2 ;  /* 0x000000fffffa7224 */ /* 0x002fe200078e0002 */
[----:B------:R-:W-:-:S02]  /*e4840*/  MOV R251, R0 ;  /* 0x0000000000fb7202 */ /* 0x000fc40000000f00 */
[----:B------:R-:W-:Y:S01]  /*e4850*/  STL.64 [R1+0x8bf8], R126 ;  /* 0x008bf87e01007387 */ /* 0x000fe20000100a00 */
[----:B------:R-:W-:Y:S01]  /*e4860*/  IMAD.MOV.U32 R245, RZ, RZ, R22 ;  /* 0x000000fffff57224 */ /* 0x000fe200078e0016 */
[----:B------:R-:W-:Y:S02]  /*e4870*/  MOV R244, R23 ;  /* 0x0000001700f47202 */ /* 0x000fe40000000f00 */
[----:B------:R-:W-:Y:S01]  /*e4880*/  STL.64 [R1+0x8bf0], R124 ;  /* 0x008bf07c01007387 */ /* 0x000fe20000100a00 */
[----:B------:R-:W-:Y:S01]  /*e4890*/  HMMA.1688.F32.TF32 R204, R104, R250, R204 ;  /* 0x000000fa68cc723c */ /* 0x000fe200000810cc */
[----:B------:R-:W-:Y:S01]  /*e48a0*/  IMAD.MOV.U32 R251, RZ, RZ, R102 ;  /* 0x000000fffffb7224 */ /* 0x000fe200078e0066 */
[----:B------:R-:W-:Y:S01]  /*e48b0*/  MOV R250, R103 ;  /* 0x0000006700fa7202 */ /* 0x000fe20000000f00 */
[----:B------:R-:W-:Y:S02]  /*e48c0*/  IMAD.MOV.U32 R249, RZ, RZ, R70 ;  /* 0x000000fffff97224 */ /* 0x000fe400078e0046 */
[----:B------:R-:W-:-:S03]  /*e48d0*/  IMAD.MOV.U32 R248, RZ, RZ, R71 ;  /* 0x000000fffff87224 */ /* 0x000fc600078e0047 */
        /* <DEDUP_REMOVED lines=16> */
[----:B--2---:R-:W-:Y:S01]  /*e49e0*/  HMMA.1688.F32.TF32 R228, R104, R234, R228 ;  /* 0x000000ea68e4723c */ /* 0x004fe200000810e4 */
[----:B------:R-:W-:Y:S01]  /*e49f0*/  LDS R234, [R3+UR6+0x91280] ;  /* 0x0912800603ea7984 */ /* 0x000fe20008000800 */
[----:B---3--:R-:W-:-:S02]  /*e4a00*/  IMAD.MOV.U32 R243, RZ, RZ, R246 ;  /* 0x000000fffff37224 */ /* 0x008fc400078e00f6 */
[----:B------:R-:W-:-:S04]  /*e4a10*/  IMAD.MOV.U32 R242, RZ, RZ, R247 ;  /* 0x000000fffff27224 */ /* 0x000fc800078e00f7 */
[----:B------:R-:W-:Y:S01]  /*e4a20*/  HMMA.1688.F32.TF32 R216, R104, R246, R216 ;  /* 0x000000f668d8723c */ /* 0x000fe200000810d8 */
[----:B------:R-:W-:Y:S02]  /*e4a30*/  IMAD.MOV.U32 R247, RZ, RZ, R54 ;  /* 0x000000fffff77224 */ /* 0x000fe400078e0036 */
[----:B------:R-:W-:Y:S01]  /*e4a40*/  IMAD.MOV.U32 R246, RZ, RZ, R55 ;  /* 0x000000fffff67224 */ /* 0x000fe200078e0037 */
[----:B------:R1:W-:Y:S04]  /*e4a50*/  STL.64 [R1+0x8a00], R242 ;  /* 0x008a00f201007387 */ /* 0x0003e80000100a00 */
[----:B------:R-:W-:Y:S04]  /*e4a60*/  STL.64 [R1+0x8be8], R114 ;  /* 0x008be87201007387 */ /* 0x000fe80000100a00 */
[----:B------:R-:W-:Y:S01]  /*e4a70*/  STL.64 [R1+0x8be0], R112 ;  /* 0x008be07001007387 */ /* 0x000fe20000100a00 */
[----:B-1----:R-:W-:-:S02]  /*e4a80*/  IMAD.MOV.U32 R243, RZ, RZ, R86 ;  /* 0x000000fffff37224 */ /* 0x002fc400078e0056 */
[----:B------:R-:W-:Y:S01]  /*e4a90*/  IMAD.MOV.U32 R242, RZ, RZ, R87 ;  /* 0x000000fffff27224 */ /* 0x000fe200078e0057 */
[----:B------:R-:W-:Y:S04]  /*e4aa0*/  STL.64 [R1+0x8a10], R246 ;  /* 0x008a10f601007387 */ /* 0x000fe80000100a00 */
[----:B----4-:R-:W-:Y:S04]  /*e4ab0*/  LDS R233, [R240+UR6+0x90280] ;  /* 0x09028006f0e97984 */ /* 0x010fe80008000800 */
[----:B------:R1:W2:Y:S04]  /*e4ac0*/  LDS R235, [R240+UR6+0x91280] ;  /* 0x09128006f0eb7984 */ /* 0x0002a80008000800 */
[----:B------:R3:W-:Y:S01]  /*e4ad0*/  STL.64 [R1+0x8a08], R244 ;  /* 0x008a08f401007387 */ /* 0x0007e20000100a00 */
[----:B-1----:R-:W-:-:S03]  /*e4ae0*/  IMAD.MOV.U32 R240, RZ, RZ, R79 ;  /* 0x000000fffff07224 */ /* 0x002fc600078e004f */
        /* <DEDUP_REMOVED lines=42> */
[----:B---3--:R-:W3:Y:S04]  /*e4d90*/  LDL R244, [R1+0x330] ;  /* 0x0003300001f47983 */ /* 0x008ee80000100800 */
[----:B------:R-:W3:Y:S04]  /*e4da0*/  LDL R245, [R1+0x334] ;  /* 0x0003340001f57983 */ /* 0x000ee80000100800 */
[----:B------:R-:W2:Y:S04]  /*e4db0*/  LDL R246, [R1+0x338] ;  /* 0x0003380001f67983 */ /* 0x000ea80000100800 */
[----:B------:R-:W2:Y:S04]  /*e4dc0*/  LDL R247, [R1+0x33c] ;  /* 0x00033c0001f77983 */ /* 0x000ea80000100800 */
        /* <DEDUP_REMOVED lines=47> */
[----:B------:R-:W-:Y:S04]  /*e50c0*/  STL.64 [R1+0x8a48], R48 ;  /* 0x008a483001007387 */ /* 0x000fe80000100a00 */
        /* <DEDUP_REMOVED lines=32> */
[----:B------:R-:W-:Y:S03]  /*e52d0*/  HMMA.1688.F32.TF32 R172, R104, R50, R172 ;  /* 0x0000003268ac723c */ /* 0x000fe600000810ac */
[----:B------:R1:W-:Y:S01]  /*e52e0*/  STL.64 [R1+0x8a80], R26 ;  /* 0x008a801a01007387 */ /* 0x0003e20000100a00 */
[----:B------:R-:W-:-:S03]  /*e52f0*/  LOP3.LUT R51, R3, 0x20, RZ, 0x3c, !PT ;  /* 0x0000002003337812 */ /* 0x000fc600078e3cff */
[----:B------:R1:W-:Y:S01]  /*e5300*/  STL.64 [R1+0x8a78], R24 ;  /* 0x008a781801007387 */ /* 0x0003e20000100a00 */
[C---:B------:R-:W-:Y:S03]  /*e5310*/  HMMA.1688.F32.TF32 R188, R104.reuse, R18, R188 ;  /* 0x0000001268bc723c */ /* 0x040fe600000810bc */
[----:B-1----:R-:W3:Y:S04]  /*e5320*/  LDL R26, [R1+0x288] ;  /* 0x00028800011a7983 */ /* 0x002ee80000100800 */
[----:B------:R-:W3:Y:S04]  /*e5330*/  LDL R24, [R1+0x280] ;  /* 0x0002800001187983 */ /* 0x000ee80000100800 */
[----:B------:R-:W3:Y:S04]  /*e5340*/  LDL R25, [R1+0x284] ;  /* 0x0002840001197983 */ /* 0x000ee80000100800 */
[----:B------:R-:W3:Y:S04]  /*e5350*/  LDL R27, [R1+0x28c] ;  /* 0x00028c00011b7983 */ /* 0x000ee80000100800 */
[----:B------:R1:W-:Y:S01]  /*e5360*/  STL.64 [R1+0x8a90], R18 ;  /* 0x008a901201007387 */ /* 0x0003e20000100a00 */
[C---:B------:R-:W-:Y:S03]  /*e5370*/  HMMA.1688.F32.TF32 R236, R104.reuse, R10, R236 ;  /* 0x0000000a68ec723c */ /* 0x040fe600000810ec */
[----:B------:R1:W-:Y:S04]  /*e5380*/  STL.64 [R1+0x8a88], R16 ;  /* 0x008a881001007387 */ /* 0x0003e80000100a00 */
[----:B------:R-:W3:Y:S01]  /*e5390*/  LDL R112, [R1+0x250] ;  /* 0x0002500001707983 */ /* 0x000ee20000100800 */
[----:B------:R-:W-:Y:S03]  /*e53a0*/  HMMA.1688.F32.TF32 R128, R104, R194, R128 ;  /* 0x000000c26880723c */ /* 0x000fe60000081080 */
[----:B-1----:R-:W3:Y:S04]  /*e53b0*/  LDL R18, [R1+0x278] ;  /* 0x0002780001127983 */ /* 0x002ee80000100800 */
[----:B------:R-:W3:Y:S04]  /*e53c0*/  LDL R16, [R1+0x270] ;  /* 0x0002700001107983 */ /* 0x000ee80000100800 */
[----:B------:R-:W3:Y:S04]  /*e53d0*/  LDL R17, [R1+0x274] ;  /* 0x0002740001117983 */ /* 0x000ee80000100800 */
[----:B------:R-:W3:Y:S04]  /*e53e0*/  LDL R19, [R1+0x27c] ;  /* 0x00027c0001137983 */ /* 0x000ee80000100800 */
[----:B------:R-:W3:Y:S04]  /*e53f0*/  LDL R113, [R1+0x254] ;  /* 0x0002540001717983 */ /* 0x000ee80000100800 */
[----:B------:R1:W-:Y:S01]  /*e5400*/  STL.64 [R1+0x8aa0], R10 ;  /* 0x008aa00a01007387 */ /* 0x0003e20000100a00 */
[----:B------:R-:W-:-:S03]  /*e5410*/  IMAD.MOV.U32 R2, RZ, RZ, R194 ;  /* 0x000000ffff027224 */ /* 0x000fc600078e00c2 */
[----:B------:R1:W-:Y:S01]  /*e5420*/  STL.64 [R1+0x8a98], R8 ;  /* 0x008a980801007387 */ /* 0x0003e20000100a00 */
[----:B------:R-:W-:-:S03]  /*e5430*/  IMAD.MOV.U32 R0, RZ, RZ, R195 ;  /* 0x000000ffff007224 */ /* 0x000fc600078e00c3 */
[----:B------:R-:W-:Y:S04]  /*e5440*/  LDS R105, [R51+UR6+0x92280] ;  /* 0x0922800633697984 */ /* 0x000fe80008000800 */
[----:B-1----:R-:W3:Y:S04]  /*e5450*/  LDL R10, [R1+0x268] ;  /* 0x00026800010a7983 */ /* 0x002ee80000100800 */
[----:B------:R-:W3:Y:S04]  /*e5460*/  LDL R8, [R1+0x260] ;  /* 0x0002600001087983 */ /* 0x000ee80000100800 */
[----:B------:R-:W3:Y:S04]  /*e5470*/  LDL R9, [R1+0x264] ;  /* 0x0002640001097983 */ /* 0x000ee80000100800 */
[----:B------:R-:W3:Y:S04]  /*e5480*/  LDL R11, [R1+0x26c] ;  /* 0x00026c00010b7983 */ /* 0x000ee80000100800 */
[----:B------:R-:W-:Y:S04]  /*e5490*/  LDS R107, [R51+UR6+0x93280] ;  /* 0x09328006336b7984 */ /* 0x000fe80008000800 */
[----:B------:R1:W-:Y:S04]  /*e54a0*/  STL [R1+0x8bb0], R51 ;  /* 0x008bb03301007387 */ /* 0x0003e80000100800 */
[----:B------:R-:W3:Y:S04]  /*e54b0*/  LDL R48, [R1+0x210] ;  /* 0x0002100001307983 */ /* 0x000ee80000100800 */
[----:B------:R-:W3:Y:S04]  /*e54c0*/  LDL R49, [R1+0x214] ;  /* 0x0002140001317983 */ /* 0x000ee80000100800 */
[----:B------:R-:W3:Y:S04]  /*e54d0*/  LDL R50, [R1+0x218] ;  /* 0x0002180001327983 */ /* 0x000ee80000100800 */
[----:B-1----:R-:W3:Y:S04]  /*e54e0*/  LDL R51, [R1+0x21c] ;  /* 0x00021c0001337983 */ /* 0x002ee80000100800 */
        /* <DEDUP_REMOVED lines=70> */
[----:B------:R-:W3:Y:S04]  /*e5950*/  LDL.LU R51, [R1+0x8bb0] ;  /* 0x008bb00001337983 */ /* 0x000ee80000300800 */
[----:B------:R-:W4:Y:S04]  /*e5960*/  LDL.LU.64 R86, [R1+0x8ba8] ;  /* 0x008ba80001567983 */ /* 0x000f280000300a00 */
[----:B------:R-:W4:Y:S04]  /*e5970*/  LDL.LU.64 R84, [R1+0x8ba0] ;  /* 0x008ba00001547983 */ /* 0x000f280000300a00 */
[----:B------:R-:W4:Y:S04]  /*e5980*/  LDL.LU.64 R94, [R1+0x8b98] ;  /* 0x008b9800015e7983 */ /* 0x000f280000300a00 */
[----:B------:R-:W4:Y:S04]  /*e5990*/  LDL.LU.64 R92, [R1+0x8b90] ;  /* 0x008b9000015c7983 */ /* 0x000f280000300a00 */
[----:B------:R-:W4:Y:S04]  /*e59a0*/  LDL.LU.64 R6, [R1+0x8b88] ;  /* 0x008b880001067983 */ /* 0x000f280000300a00 */
[----:B------:R-:W4:Y:S04]  /*e59b0*/  LDL.LU.64 R4, [R1+0x8b80] ;  /* 0x008b800001047983 */ /* 0x000f280000300a00 */
[----:B------:R-:W4:Y:S04]  /*e59c0*/  LDL R76, [R1+0x3f0] ;  /* 0x0003f000014c7983 */ /* 0x000f280000100800 */
[----:B------:R-:W4:Y:S04]  /*e59d0*/  LDL R77, [R1+0x3f4] ;  /* 0x0003f400014d7983 */ /* 0x000f280000100800 */
[----:B------:R-:W4:Y:S04]  /*e59e0*/  LDL R68, [R1+0x3e0] ;  /* 0x0003e00001447983 */ /* 0x000f280000100800 */
[----:B------:R-:W4:Y:S01]  /*e59f0*/  LDL R69, [R1+0x3e4] ;  /* 0x0003e40001457983 */ /* 0x000f220000100800 */
        /* <DEDUP_REMOVED lines=74> */
[----:B------:R-:W2:Y:S01]  /*e5ea0*/  LDL.LU.64 R14, [R1+0x8b78] ;  /* 0x008b7800010e7983 */ /* 0x000ea20000300a00 */
[C---:B------:R-:W-:Y:S03]  /*e5eb0*/  HMMA.1688.F32.TF32 R176, R104.reuse, R30, R176 ;  /* 0x0000001e68b0723c */ /* 0x040fe600000810b0 */
[----:B------:R-:W2:Y:S04]  /*e5ec0*/  LDL.LU.64 R12, [R1+0x8b70] ;  /* 0x008b7000010c7983 */ /* 0x000ea80000300a00 */
[----:B------:R-:W2:Y:S04]  /*e5ed0*/  LDL R100, [R1+0x420] ;  /* 0x0004200001647983 */ /* 0x000ea80000100800 */
[----:B------:R-:W2:Y:S01]  /*e5ee0*/  LDL R101, [R1+0x424] ;  /* 0x0004240001657983 */ /* 0x000ea20000100800 */
[C---:B------:R-:W-:Y:S03]  /*e5ef0*/  HMMA.1688.F32.TF32 R180, R104.reuse, R38, R180 ;  /* 0x0000002668b4723c */ /* 0x040fe600000810b4 */
[----:B------:R-:W2:Y:S04]  /*e5f00*/  LDL.LU.64 R22, [R1+0x8b68] ;  /* 0x008b680001167983 */ /* 0x000ea80000300a00 */
[----:B------:R-:W2:Y:S01]  /*e5f10*/  LDL.LU.64 R20, [R1+0x8b60] ;  /* 0x008b600001147983 */ /* 0x000ea20000300a00 */
[C---:B------:R-:W-:Y:S03]  /*e5f20*/  HMMA.1688.F32.TF32 R184, R104.reuse, R46, R184 ;  /* 0x0000002e68b8723c */ /* 0x040fe600000810b8 */
[----:B------:R-:W2:Y:S04]  /*e5f30*/  LDL.LU.64 R30, [R1+0x8b58] ;  /* 0x008b5800011e7983 */ /* 0x000ea80000300a00 */
[----:B---3--:R-:W-:Y:S04]  /*e5f40*/  LDS R233, [R51+UR6+0x94280] ;  /* 0x0942800633e97984 */ /* 0x008fe80008000800 */
[----:B------:R-:W4:Y:S04]  /*e5f50*/  LDS R235, [R51+UR6+0x95280] ;  /* 0x0952800633eb7984 */ /* 0x000f280008000800 */
[----:B------:R-:W3:Y:S01]  /*e5f60*/  LDL.LU.64 R28, [R1+0x8b50] ;  /* 0x008b5000011c7983 */ /* 0x000ee20000300a00 */
[C---:B------:R-:W-:Y:S03]  /*e5f70*/  HMMA.1688.F32.TF32 R188, R104.reuse, R54, R188 ;  /* 0x0000003668bc723c */ /* 0x040fe600000810bc */
[----:B------:R-:W3:Y:S04]  /*e5f80*/  LDL.LU.64 R38, [R1+0x8b48] ;  /* 0x008b480001267983 */ /* 0x000ee80000300a00 */
[----:B------:R-:W3:Y:S01]  /*e5f90*/  LDL.LU.64 R36, [R1+0x8b40] ;  /* 0x008b400001247983 */ /* 0x000ee20000300a00 */
[C---:B------:R-:W-:Y:S03]  /*e5fa0*/  HMMA.1688.F32.TF32 R236, R104.reuse, R62, R236 ;  /* 0x0000003e68ec723c */ /* 0x040fe600000810ec */
[----:B------:R-:W3:Y:S04]  /*e5fb0*/  LDL.LU.64 R46, [R1+0x8b38] ;  /* 0x008b3800012e7983 */ /* 0x000ee80000300a00 */
[----:B------:R-:W3:Y:S01]  /*e5fc0*/  LDL.LU.64 R44, [R1+0x8b30] ;  /* 0x008b3000012c7983 */ /* 0x000ee20000300a00 */
[C---:B------:R-:W-:Y:S03]  /*e5fd0*/  HMMA.1688.F32.TF32 R156, R104.reuse, R70, R156 ;  /* 0x00000046689c723c */ /* 0x040fe6000008109c */
[----:B------:R-:W3:Y:S04]  /*e5fe0*/  LDL.LU.64 R54, [R1+0x8b28] ;  /* 0x008b280001367983 */ /* 0x000ee80000300a00 */
[----:B------:R-:W3:Y:S01]  /*e5ff0*/  LDL.LU.64 R52, [R1+0x8b20] ;  /* 0x008b200001347983 */ /* 0x000ee20000300a00 */
[----:B------:R-:W-:Y:S03]  /*e6000*/  HMMA.1688.F32.TF32 R160, R104, R78, R160 ;  /* 0x0000004e68a0723c */ /* 0x000fe600000810a0 */
[----:B------:R-:W3:Y:S04]  /*e6010*/  LDL.LU.64 R62, [R1+0x8b18] ;  /* 0x008b1800013e7983 */ /* 0x000ee80000300a00 */
[----:B------:R-:W3:Y:S01]  /*e6020*/  LDL.LU.64 R60, [R1+0x8b10] ;  /* 0x008b1000013c7983 */ /* 0x000ee20000300a00 */
[----:B----4-:R-:W-:Y:S03]  /*e6030*/  HMMA.1688.F32.TF32 R192, R232, R76, R192 ;  /* 0x0000004ce8c0723c */ /* 0x010fe600000810c0 */
[----:B------:R-:W-:Y:S04]  /*e6040*/  STL [R1+0x8ab0], R51 ;  /* 0x008ab03301007387 */ /* 0x000fe80000100800 */
[----:B------:R-:W4:Y:S01]  /*e6050*/  LDL R48, [R1+0x410] ;  /* 0x0004100001307983 */ /* 0x000f220000100800 */
[----:B------:R-:W-:Y:S03]  /*e6060*/  HMMA.1688.F32.TF32 R168, R104, R102, R168 ;  /* 0x0000006668a8723c */ /* 0x000fe600000810a8 */
[----:B------:R-:W-:Y:S04]  /*e6070*/  LDS R105, [R51+UR6+0x96280] ;  /* 0x0962800633697984 */ /* 0x000fe80008000800 */
[----:B------:R1:W-:Y:S01]  /*e6080*/  LDS R107, [R51+UR6+0x97280] ;  /* 0x09728006336b7984 */ /* 0x0003e20008000800 */
[C---:B------:R-:W-:Y:S03]  /*e6090*/  HMMA.1688.F32.TF32 R120, R232.reuse, R68, R120 ;  /* 0x00000044e878723c */ /* 0x040fe60000081078 */
[----:B------:R-:W4:Y:S04]  /*e60a0*/  LDL R49, [R1+0x414] ;  /* 0x0004140001317983 */ /* 0x000f280000100800 */
[----:B------:R-:W3:Y:S04]  /*e60b0*/  LDL R50, [R1+0x418] ;  /* 0x0004180001327983 */ /* 0x000ee80000100800 */
[----:B-1----:R-:W3:Y:S04]  /*e60c0*/  LDL R51, [R1+0x41c] ;  /* 0x00041c0001337983 */ /* 0x002ee80000100800 */
        /* <DEDUP_REMOVED lines=57> */
[----:B------:R-:W-:-:S02]  /*e6460*/  IMAD.MOV.U32 R244, RZ, RZ, R95 ;  /* 0x000000fffff47224 */ /* 0x000fc400078e005f */
[----:B------:R-:W-:Y:S01]  /*e6470*/  IMAD.MOV.U32 R245, RZ, RZ, R87 ;  /* 0x000000fffff57224 */ /* 0x000fe200078e0057 */
[----:B------:R-:W-:Y:S01]  /*e6480*/  LDS R232, [R3+UR6+0x98280] ;  /* 0x0982800603e87984 */ /* 0x000fe20008000800 */
[C---:B---3--:R-:W-:Y:S03]  /*e6490*/  HMMA.1688.F32.TF32 R192, R104.reuse, R126, R192 ;  /* 0x0000007e68c0723c */ /* 0x048fe600000810c0 */
[----:B------:R-:W3:Y:S04]  /*e64a0*/  LDL.LU.64 R126, [R1+0x8ac8] ;  /* 0x008ac800017e7983 */ /* 0x000ee80000300a00 */
[----:B------:R-:W3:Y:S02]  /*e64b0*/  LDL.LU.64 R124, [R1+0x8ac0] ;  /* 0x008ac000017c7983 */ /* 0x000ee40000300a00 */
[C---:B---3--:R-:W-:Y:S02]  /*e64c0*/  HMMA.1688.F32.TF32 R124, R104.reuse, R50, R124 ;  /* 0x00000032687c723c */ /* 0x048fe4000008107c */
[----:B------:R-:W3:Y:S06]  /*e64d0*/  LDL.LU.64 R50, [R1+0x8ab8] ;  /* 0x008ab80001327983 */ /* 0x000eec0000300a00 */
[C---:B---3--:R-:W-:Y:S01]  /*e64e0*/  HMMA.1688.F32.TF32 R204, R104.reuse, R50, R204 ;  /* 0x0000003268cc723c */ /* 0x048fe200000810cc */
[----:B------:R-:W3:Y:S04]  /*e64f0*/  LDL.LU R51, [R1+0x8ab0] ;  /* 0x008ab00001337983 */ /* 0x000ee80000300800 */
[----:B------:R-:W4:Y:S04]  /*e6500*/  LDL.LU R95, [R1+0x8aac] ;  /* 0x008aac00015f7983 */ /* 0x000f280000300800 */
[----:B------:R-:W4:Y:S04]  /*e6510*/  LDL.LU R87, [R1+0x8aa8] ;  /* 0x008aa80001577983 */ /* 0x000f280000300800 */
[----:B------:R-:W4:Y:S04]  /*e6520*/  LDL R248, [R1+0x1170] ;  /* 0x0011700001f87983 */ /* 0x000f280000100800 */
[----:B------:R-:W4:Y:S04]  /*e6530*/  LDL R249, [R1+0x1174] ;  /* 0x0011740001f97983 */ /* 0x000f280000100800 */
[----:B------:R-:W4:Y:S01]  /*e6540*/  LDL.64 R240, [R1+0x1180] ;  /* 0x0011800001f07983 */ /* 0x000f220000100a00 */
[C---:B--2---:R-:W-:Y:S03]  /*e6550*/  HMMA.1688.F32.TF32 R128, R104.reuse, R234, R128 ;  /* 0x000000ea6880723c */ /* 0x044fe60000081080 */
[----:B------:R-:W-:Y:S04]  /*e6560*/  LDS R234, [R3+UR6+0x99280] ;  /* 0x0992800603ea7984 */ /* 0x000fe80008000800 */
[----:B------:R-:W-:Y:S04]  /*e6570*/  STL.64 [R1+0x8860], R102 ;  /* 0x0088606601007387 */ /* 0x000fe80000100a00 */
[----:B------:R-:W-:Y:S01]  /*e6580*/  STL.64 [R1+0x8858], R100 ;  /* 0x0088586401007387 */ /* 0x000fe20000100a00 */
[C---:B------:R-:W-:Y:S08]  /*e6590*/  HMMA.1688.F32.TF32 R188, R104.reuse, R14, R188 ;  /* 0x0000000e68bc723c */ /* 0x040ff000000810bc */
[C---:B------:R-:W-:Y:S08]  /*e65a0*/  HMMA.1688.F32.TF32 R216, R104.reuse, R10, R216 ;  /* 0x0000000a68d8723c */ /* 0x040ff000000810d8 */
[C---:B------:R-:W-:Y:S08]  /*e65b0*/  HMMA.1688.F32.TF32 R140, R104.reuse, R246, R140 ;  /* 0x000000f6688c723c */ /* 0x040ff0000008108c */
[C---:B------:R-:W-:Y:S08]  /*e65c0*/  HMMA.1688.F32.TF32 R132, R104.reuse, R250, R132 ;  /* 0x000000fa6884723c */ /* 0x040ff00000081084 */
[----:B------:R-:W-:Y:S01]  /*e65d0*/  HMMA.1688.F32.TF32 R224, R104, R98, R224 ;  /* 0x0000006268e0723c */ /* 0x000fe200000810e0 */
[----:B---3--:R-:W-:Y:S04]  /*e65e0*/  LDS R233, [R51+UR6+0x98280] ;  /* 0x0982800633e97984 */ /* 0x008fe80008000800 */
[----:B------:R-:W1:Y:S04]  /*e65f0*/  LDS R235, [R51+UR6+0x99280] ;  /* 0x0992800633eb7984 */ /* 0x000e680008000800 */
[----:B----4-:R-:W-:Y:S04]  /*e6600*/  STL [R1+0x87f4], R95 ;  /* 0x0087f45f01007387 */ /* 0x010fe80000100800 */
        /* <DEDUP_REMOVED lines=18> */
[C---:B-1----:R-:W-:Y:S03]  /*e6730*/  HMMA.1688.F32.TF32 R8, R232.reuse, R240, R192 ;  /* 0x000000f0e808723c */ /* 0x042fe600000810c0 */
[----:B------:R1:W-:Y:S05]  /*e6740*/  STL.64 [R1+0x88e8], R12 ;  /* 0x0088e80c01007387 */ /* 0x0003ea0000100a00 */
[----:B-1----:R-:W-:Y:S01]  /*e6750*/  HMMA.1688.F32.TF32 R12, R232, R248, R120 ;  /* 0x000000f8e80c723c */ /* 0x002fe20000081078 */
[----:B------:R-:W-:Y:S04]  /*e6760*/  STL.64 [R1+0x8900], R6 ;  /* 0x0089000601007387 */ /* 0x000fe80000100a00 */
[----:B------:R-:W-:-:S14]  /*e6770*/  STL.64 [R1+0x88f8], R4 ;  /* 0x0088f80401007387 */ /* 0x000fdc0000100a00 */
[----:B------:R-:W-:Y:S04]  /*e6780*/  STL.64 [R1+0x20a0], R12 ;  /* 0x0020a00c01007387 */ /* 0x000fe80000100a00 */
[----:B------:R-:W-:Y:S04]  /*e6790*/  STL.64 [R1+0x20a8], R14 ;  /* 0x0020a80e01007387 */ /* 0x000fe80000100a00 */
[----:B------:R-:W-:Y:S04]  /*e67a0*/  STL.64 [R1+0x2090], R8 ;  /* 0x0020900801007387 */ /* 0x000fe80000100a00 */
[----:B------:R1:W-:Y:S01]  /*e67b0*/  STL.64 [R1+0x2098], R10 ;  /* 0x0020980a01007387 */ /* 0x0003e20000100a00 */
[----:B------:R-:W-:Y:S01]  /*e67c0*/  HMMA.1688.F32.TF32 R152, R104, R86, R152 ;  /* 0x000000566898723c */ /* 0x000fe20000081098 */
[----:B------:R-:W-:-:S07]  /*e67d0*/  IMAD.MOV.U32 R87, RZ, RZ, R241 ;  /* 0x000000ffff577224 */ /* 0x000fce00078e00f1 */
[----:B-1----:R-:W-:Y:S01]  /*e67e0*/  HMMA.1688.F32.TF32 R8, R232, R244, R124 ;  /* 0x000000f4e808723c */ /* 0x002fe2000008107c */
[----:B------:R-:W-:Y:S07]  /*e67f0*/  STL.64 [R1+0x8920], R86 ;  /* 0x0089205601007387 */ /* 0x000fee0000100a00 */
[C---:B------:R-:W-:Y:S01]  /*e6800*/  HMMA.1688.F32.TF32 R148, R104.reuse, R94, R148 ;  /* 0x0000005e6894723c */ /* 0x040fe20000081094 */
[----:B------:R-:W-:Y:S01]  /*e6810*/  IMAD.MOV.U32 R95, RZ, RZ, R240 ;  /* 0x000000ffff5f7224 */ /* 0x000fe200078e00f0 */
[----:B------:R-:W-:Y:S04]  /*e6820*/  STL.64 [R1+0x8918], R84 ;  /* 0x0089185401007387 */ /* 0x000fe80000100a00 */
[----:B------:R-:W-:Y:S04]  /*e6830*/  STL.64 [R1+0x8910], R94 ;  /* 0x0089105e01007387 */ /* 0x000fe80000100a00 */
[----:B------:R-:W-:Y:S04]  /*e6840*/  STL.64 [R1+0x8908], R92 ;  /* 0x0089085c01007387 */ /* 0x000fe80000100a00 */
[----:B------:R-:W2:Y:S04]  /*e6850*/  LDL R246, [R1+0xf78] ;  /* 0x000f780001f67983 */ /* 0x000ea80000100800 */
[----:B------:R1:W-:Y:S04]  /*e6860*/  STL.64 [R1+0x2080], R8 ;  /* 0x0020800801007387 */ /* 0x0003e80000100a00 */
[----:B------:R3:W-:Y:S04]  /*e6870*/  STL.64 [R1+0x2088], R10 ;  /* 0x0020880a01007387 */ /* 0x0007e80000100a00 */
[----:B------:R-:W2:Y:S04]  /*e6880*/  LDL R247, [R1+0xf7c] ;  /* 0x000f7c0001f77983 */ /* 0x000ea80000100800 */
[----:B------:R-:W4:Y:S04]  /*e6890*/  LDL R250, [R1+0xfb8] ;  /* 0x000fb80001fa7983 */ /* 0x000f280000100800 */
[----:B------:R-:W4:Y:S04]  /*e68a0*/  LDL R251, [R1+0xfbc] ;  /* 0x000fbc0001fb7983 */ /* 0x000f280000100800 */
[----:B------:R-:W4:Y:S04]  /*e68b0*/  LDL.LU R96, [R1+0x1620] ;  /* 0x0016200001607983 */ /* 0x000f280000300800 */
[----:B------:R-:W4:Y:S04]  /*e68c0*/  LDL.LU R97, [R1+0x1624] ;  /* 0x0016240001617983 */ /* 0x000f280000300800 */
[----:B------:R-:W4:Y:S04]  /*e68d0*/  LDL.LU R98, [R1+0x1628] ;  /* 0x0016280001627983 */ /* 0x000f280000300800 */
[----:B------:R-:W4:Y:S04]  /*e68e0*/  LDL.LU R99, [R1+0x162c] ;  /* 0x00162c0001637983 */ /* 0x000f280000300800 */
[----:B-1----:R-:W2:Y:S04]  /*e68f0*/  LDL R8, [R1+0x11a0] ;  /* 0x0011a00001087983 */ /* 0x002ea80000100800 */
[----:B------:R-:W2:Y:S04]  /*e6900*/  LDL R9, [R1+0x11a4] ;  /* 0x0011a40001097983 */ /* 0x000ea80000100800 */
[----:B------:R-:W4:Y:S04]  /*e6910*/  LDL R16, [R1+0x11b0] ;  /* 0x0011b00001107983 */ /* 0x000f280000100800 */
[----:B------:R-:W4:Y:S04]  /*e6920*/  LDL R17, [R1+0x11b4] ;  /* 0x0011b40001117983 */ /* 0x000f280000100800 */
        /* <DEDUP_REMOVED lines=53> */
[----:B---3--:R-:W3:Y:S01]  /*e6c80*/  LDL.LU.64 R10, [R1+0x8aa0] ;  /* 0x008aa000010a7983 */ /* 0x008ee20000300a00 */
[C---:B------:R-:W-:Y:S08]  /*e6c90*/  HMMA.1688.F32.TF32 R228, R104.reuse, R18, R228 ;  /* 0x0000001268e4723c */ /* 0x040ff000000810e4 */
[----:B------:R-:W-:Y:S08]  /*e6ca0*/  HMMA.1688.F32.TF32 R108, R104, R26, R108 ;  /* 0x0000001a686c723c */ /* 0x000ff0000008106c */
[C---:B--2---:R-:W-:Y:S01]  /*e6cb0*/  HMMA.1688.F32.TF32 R204, R232.reuse, R8, R204 ;  /* 0x00000008e8cc723c */ /* 0x044fe200000810cc */
[----:B------:R-:W2:Y:S07]  /*e6cc0*/  LDL.LU.64 R8, [R1+0x8a98] ;  /* 0x008a980001087983 */ /* 0x000eae0000300a00 */
[C---:B----4-:R-:W-:Y:S08]  /*e6cd0*/  HMMA.1688.F32.TF32 R128, R232.reuse, R16, R128 ;  /* 0x00000010e880723c */ /* 0x050ff00000081080 */
[----:B------:R-:W-:Y:S03]  /*e6ce0*/  HMMA.1688.F32.TF32 R216, R232, R24, R216 ;  /* 0x00000018e8d8723c */ /* 0x000fe600000810d8 */
[----:B------:R1:W-:Y:S04]  /*e6cf0*/  STL.64 [R1+0x2070], R204 ;  /* 0x002070cc01007387 */ /* 0x0003e80000100a00 */
[----:B------:R-:W-:Y:S04]  /*e6d00*/  STL.64 [R1+0x2078], R206 ;  /* 0x002078ce01007387 */ /* 0x000fe80000100a00 */
[----:B-1----:R-:W4:Y:S04]  /*e6d10*/  LDL R204, [R1+0x1200] ;  /* 0x0012000001cc7983 */ /* 0x002f280000100800 */
[----:B------:R-:W4:Y:S04]  /*e6d20*/  LDL R205, [R1+0x1204] ;  /* 0x0012040001cd7983 */ /* 0x000f280000100800 */
[----:B------:R-:W2:Y:S04]  /*e6d30*/  LDL.LU.64 R18, [R1+0x8a90] ;  /* 0x008a900001127983 */ /* 0x000ea80000300a00 */
[----:B------:R-:W2:Y:S04]  /*e6d40*/  LDL.LU.64 R16, [R1+0x8a88] ;  /* 0x008a880001107983 */ /* 0x000ea80000300a00 */
[----:B------:R1:W-:Y:S04]  /*e6d50*/  STL.64 [R1+0x2060], R128 ;  /* 0x0020608001007387 */ /* 0x0003e80000100a00 */
[----:B------:R-:W-:Y:S04]  /*e6d60*/  STL.64 [R1+0x2068], R130 ;  /* 0x0020688201007387 */ /* 0x000fe80000100a00 */
[----:B-1----:R-:W2:Y:S04]  /*e6d70*/  LDL R128, [R1+0x11f0] ;  /* 0x0011f00001807983 */ /* 0x002ea80000100800 */
[----:B------:R-:W2:Y:S04]  /*e6d80*/  LDL R129, [R1+0x11f4] ;  /* 0x0011f40001817983 */ /* 0x000ea80000100800 */
[----:B------:R-:W3:Y:S04]  /*e6d90*/  LDL.LU.64 R26, [R1+0x8a80] ;  /* 0x008a8000011a7983 */ /* 0x000ee80000300a00 */
[----:B------:R-:W3:Y:S04]  /*e6da0*/  LDL.LU.64 R24, [R1+0x8a78] ;  /* 0x008a780001187983 */ /* 0x000ee80000300a00 */
[----:B------:R1:W-:Y:S04]  /*e6db0*/  STL.64 [R1+0x2050], R216 ;  /* 0x002050d801007387 */ /* 0x0003e80000100a00 */
[----:B------:R-:W-:Y:S04]  /*e6dc0*/  STL.64 [R1+0x2058], R218 ;  /* 0x002058da01007387 */ /* 0x000fe80000100a00 */
[----:B-1----:R-:W3:Y:S04]  /*e6dd0*/  LDL R216, [R1+0x11e0] ;  /* 0x0011e00001d87983 */ /* 0x002ee80000100800 */
[----:B------:R-:W3:Y:S01]  /*e6de0*/  LDL R217, [R1+0x11e4] ;  /* 0x0011e40001d97983 */ /* 0x000ee20000100800 */
[C---:B------:R-:W-:Y:S03]  /*e6df0*/  HMMA.1688.F32.TF32 R112, R104.reuse, R34, R112 ;  /* 0x000000226870723c */ /* 0x040fe60000081070 */
[----:B------:R-:W3:Y:S05]  /*e6e00*/  LDL.LU.64 R34, [R1+0x8a70] ;  /* 0x008a700001227983 */ /* 0x000eea0000300a00 */
[C---:B------:R-:W-:Y:S08]  /*e6e10*/  HMMA.1688.F32.TF32 R116, R104.reuse, R42, R116 ;  /* 0x0000002a6874723c */ /* 0x040ff00000081074 */
[C---:B------:R-:W-:Y:S08]  /*e6e20*/  HMMA.1688.F32.TF32 R196, R104.reuse, R58, R196 ;  /* 0x0000003a68c4723c */ /* 0x040ff000000810c4 */
[----:B------:R-:W-:Y:S08]  /*e6e30*/  HMMA.1688.F32.TF32 R200, R104, R66, R200 ;  /* 0x0000004268c8723c */ /* 0x000ff000000810c8 */
[----:B------:R-:W-:Y:S01]  /*e6e40*/  HMMA.1688.F32.TF32 R228, R232, R32, R228 ;  /* 0x00000020e8e4723c */ /* 0x000fe200000810e4 */
[----:B------:R-:W3:Y:S07]  /*e6e50*/  LDL.LU.64 R32, [R1+0x8a68] ;  /* 0x008a680001207983 */ /* 0x000eee0000300a00 */
[C---:B------:R-:W-:Y:S11]  /*e6e60*/  HMMA.1688.F32.TF32 R208, R104.reuse, R74, R208 ;  /* 0x0000004a68d0723c */ /* 0x040ff600000810d0 */
[----:B------:R-:W-:Y:S04]  /*e6e70*/  STL.64 [R1+0x1ee0], R228 ;  /* 0x001ee0e401007387 */ /* 0x000fe80000100a00 */
[----:B------:R-:W-:Y:S01]  /*e6e80*/  STL.64 [R1+0x1ee8], R230 ;  /* 0x001ee8e601007387 */ /* 0x000fe20000100a00 */
[----:B------:R-:W-:Y:S08]  /*e6e90*/  HMMA.1688.F32.TF32 R212, R104, R82, R212 ;  /* 0x0000005268d4723c */ /* 0x000ff000000810d4 */
[----:B------:R-:W-:Y:S08]  /*e6ea0*/  HMMA.1688.F32.TF32 R92, R232, R92, R200 ;  /* 0x0000005ce85c723c */ /* 0x000ff000000810c8 */
[----:B------:R-:W-:Y:S08]  /*e6eb0*/  HMMA.1688.F32.TF32 R220, R104, R90, R220 ;  /* 0x0000005a68dc723c */ /* 0x000ff000000810dc */
[----:B------:R-:W-:Y:S08]  /*e6ec0*/  HMMA.1688.F32.TF32 R84, R232, R84, R208 ;  /* 0x00000054e854723c */ /* 0x000ff000000810d0 */
[C---:B------:R-:W-:Y:S08]  /*e6ed0*/  HMMA.1688.F32.TF32 R144, R104.reuse, R102, R144 ;  /* 0x000000666890723c */ /* 0x040ff00000081090 */
[----:B------:R-:W-:Y:S08]  /*e6ee0*/  HMMA.1688.F32.TF32 R180, R104, R30, R180 ;  /* 0x0000001e68b4723c */ /* 0x000ff000000810b4 */
[----:B------:R-:W-:Y:S08]  /*e6ef0*/  HMMA.1688.F32.TF32 R28, R232, R28, R136 ;  /* 0x0000001ce81c723c */ /* 0x000ff00000081088 */
[C---:B------:R-:W-:Y:S08]  /*e6f00*/  HMMA.1688.F32.TF32 R184, R104.reuse, R22, R184 ;  /* 0x0000001668b8723c */ /* 0x040ff000000810b8 */
[C---:B------:R-:W-:Y:S08]  /*e6f10*/  HMMA.1688.F32.TF32 R156, R104.reuse, R78, R156 ;  /* 0x0000004e689c723c */ /* 0x040ff0000008109c */
[C---:B------:R-:W-:Y:S08]  /*e6f20*/  HMMA.1688.F32.TF32 R160, R104.reuse, R70, R160 ;  /* 0x0000004668a0723c */ /* 0x040ff000000810a0 */
[C---:B------:R-:W-:Y:S08]  /*e6f30*/  HMMA.1688.F32.TF32 R164, R104.reuse, R62, R164 ;  /* 0x0000003e68a4723c */ /* 0x040ff000000810a4 */
[C---:B------:R-:W-:Y:S08]  /*e6f40*/  HMMA.1688.F32.TF32 R168, R104.reuse, R54, R168 ;  /* 0x0000003668a8723c */ /* 0x040ff000000810a8 */
[C---:B------:R-:W-:Y:S08]  /*e6f50*/  HMMA.1688.F32.TF32 R172, R104.reuse, R46, R172 ;  /* 0x0000002e68ac723c */ /* 0x040ff000000810ac */
[----:B------:R-:W-:Y:S08]  /*e6f60*/  HMMA.1688.F32.TF32 R176, R104, R38, R176 ;  /* 0x0000002668b0723c */ /* 0x000ff000000810b0 */
[C---:B--2---:R-:W-:Y:S08]  /*e6f70*/  HMMA.1688.F32.TF32 R128, R232.reuse, R128, R112 ;  /* 0x00000080e880723c */ /* 0x044ff00000081070 */
[C---:B----4-:R-:W-:Y:S08]  /*e6f80*/  HMMA.1688.F32.TF32 R112, R232.reuse, R204, R116 ;  /* 0x000000cce870723c */ /* 0x050ff00000081074 */
        /* <DEDUP_REMOVED lines=49> */
[----:B------:R-:W-:Y:S01]  /*e72a0*/  HMMA.1688.F32.TF32 R236, R104, R6, R236 ;  /* 0x0000000668ec723c */ /* 0x000fe200000810ec */
[----:B------:R-:W-:-:S02]  /*e72b0*/  LOP3.LUT R7, R3, 0x20, RZ, 0x3c, !PT ;  /* 0x0000002003077812 */ /* 0x000fc400078e3cff */
[----:B------:R-:W-:Y:S04]  /*e72c0*/  STL.64 [R1+0x1dc0], R20 ;  /* 0x001dc01401007387 */ /* 0x000fe80000100a00 */
[----:B------:R2:W-:Y:S01]  /*e72d0*/  STL.64 [R1+0x1dc8], R22 ;  /* 0x001dc81601007387 */ /* 0x0005e20000100a00 */
[C---:B-1----:R-:W-:Y:S03]  /*e72e0*/  HMMA.1688.F32.TF32 R28, R232.reuse, R48, R172 ;  /* 0x00000030e81c723c */ /* 0x042fe600000810ac */
[----:B------:R-:W-:Y:S04]  /*e72f0*/  LDS R104, [R3+UR6+0x8a300] ;  /* 0x08a3000603687984 */ /* 0x000fe80008000800 */
[----:B------:R-:W-:Y:S01]  /*e7300*/  STL.64 [R1+0x1db0], R12 ;  /* 0x001db00c01007387 */ /* 0x000fe20000100a00 */
[C---:B--2---:R-:W-:Y:S03]  /*e7310*/  HMMA.1688.F32.TF32 R20, R232.reuse, R56, R176 ;  /* 0x00000038e814723c */ /* 0x044fe600000810b0 */
[----:B------:R1:W-:Y:S04]  /*e7320*/  STL.64 [R1+0x1db8], R14 ;  /* 0x001db80e01007387 */ /* 0x0003e80000100a00 */
        /* <DEDUP_REMOVED lines=14> */
[----:B------:R2:W-:Y:S04]  /*e7410*/  STL.64 [R1+0x1d78], R30 ;  /* 0x001d781e01007387 */ /* 0x0005e80000100a00 */
[----:B------:R3:W-:Y:S01]  /*e7420*/  STL.64 [R1+0x1d60], R20 ;  /* 0x001d601401007387 */ /* 0x0007e20000100a00 */
[C---:B-1----:R-:W-:Y:S03]  /*e7430*/  HMMA.1688.F32.TF32 R120, R104.reuse, R250, R96 ;  /* 0x000000fa6878723c */ /* 0x042fe60000081060 */
[----:B------:R1:W-:Y:S04]  /*e7440*/  STL.64 [R1+0x1d68], R22 ;  /* 0x001d681601007387 */ /* 0x0003e80000100a00 */
[----:B------:R-:W-:Y:S04]  /*e7450*/  STL.64 [R1+0x1d50], R12 ;  /* 0x001d500c01007387 */ /* 0x000fe80000100a00 */
[----:B------:R4:W-:Y:S04]  /*e7460*/  STL.64 [R1+0x1d58], R14 ;  /* 0x001d580e01007387 */ /* 0x0009e80000100a00 */
        /* <DEDUP_REMOVED lines=28> */
[----:B--2---:R-:W2:Y:S04]  /*e7630*/  LDL R30, [R1+0x10b8] ;  /* 0x0010b800011e7983 */ /* 0x004ea80000100800 */
[----:B------:R-:W2:Y:S04]  /*e7640*/  LDL R31, [R1+0x10bc] ;  /* 0x0010bc00011f7983 */ /* 0x000ea80000100800 */
[----:B---3--:R-:W2:Y:S04]  /*e7650*/  LDL.LU R20, [R1+0x16c0] ;  /* 0x0016c00001147983 */ /* 0x008ea80000300800 */
[----:B------:R-:W2:Y:S04]  /*e7660*/  LDL.LU R21, [R1+0x16c4] ;  /* 0x0016c40001157983 */ /* 0x000ea80000300800 */
[----:B-1----:R-:W2:Y:S04]  /*e7670*/  LDL.LU R22, [R1+0x16c8] ;  /* 0x0016c80001167983 */ /* 0x002ea80000300800 */
[----:B------:R-:W2:Y:S04]  /*e7680*/  LDL.LU R23, [R1+0x16cc] ;  /* 0x0016cc0001177983 */ /* 0x000ea80000300800 */
[----:B----4-:R-:W3:Y:S04]  /*e7690*/  LDL R14, [R1+0x10a8] ;  /* 0x0010a800010e7983 */ /* 0x010ee80000100800 */
[----:B------:R-:W3:Y:S04]  /*e76a0*/  LDL R15, [R1+0x10ac] ;  /* 0x0010ac00010f7983 */ /* 0x000ee80000100800 */
[----:B------:R-:W3:Y:S04]  /*e76b0*/  LDL.LU R84, [R1+0x16d0] ;  /* 0x0016d00001547983 */ /* 0x000ee80000300800 */
[----:B------:R-:W3:Y:S04]  /*e76c0*/  LDL.LU R85, [R1+0x16d4] ;  /* 0x0016d40001557983 */ /* 0x000ee80000300800 */
[----:B------:R-:W3:Y:S04]  /*e76d0*/  LDL.LU R86, [R1+0x16d8] ;  /* 0x0016d80001567983 */ /* 0x000ee80000300800 */
[----:B------:R-:W3:Y:S04]  /*e76e0*/  LDL.LU R87, [R1+0x16dc] ;  /* 0x0016dc0001577983 */ /* 0x000ee80000300800 */
[----:B------:R-:W4:Y:S04]  /*e76f0*/  LDL R94, [R1+0x1098] ;  /* 0x00109800015e7983 */ /* 0x000f280000100800 */
[----:B------:R-:W4:Y:S04]  /*e7700*/  LDL R95, [R1+0x109c] ;  /* 0x00109c00015f7983 */ /* 0x000f280000100800 */
        /* <DEDUP_REMOVED lines=50> */
[----:B------:R-:W2:Y:S01]  /*e7a30*/  LDL.LU R190, [R1+0x1b28] ;  /* 0x001b280001be7983 */ /* 0x000ea20000300800 */
[C---:B------:R-:W-:Y:S03]  /*e7a40*/  HMMA.1688.F32.TF32 R192, R104.reuse, R246, R240 ;  /* 0x000000f668c0723c */ /* 0x040fe600000810f0 */
        /* <DEDUP_REMOVED lines=78> */
[C---:B------:R-:W-:Y:S03]  /*e7f30*/  HMMA.1688.F32.TF32 R128, R104.reuse, R130, R56 ;  /* 0x000000826880723c */ /* 0x040fe60000081038 */
[----:B------:R-:W2:Y:S04]  /*e7f40*/  LDL.LU.64 R58, [R1+0x8a40] ;  /* 0x008a4000013a7983 */ /* 0x000ea80000300a00 */
[----:B------:R-:W2:Y:S04]  /*e7f50*/  LDL.LU.64 R56, [R1+0x8a38] ;  /* 0x008a380001387983 */ /* 0x000ea80000300a00 */
[----:B------:R-:W2:Y:S04]  /*e7f60*/  LDL.LU.64 R250, [R1+0x8a30] ;  /* 0x008a300001fa7983 */ /* 0x000ea80000300a00 */
[----:B------:R-:W3:Y:S04]  /*e7f70*/  LDL.LU.64 R248, [R1+0x8a28] ;  /* 0x008a280001f87983 */ /* 0x000ee80000300a00 */
[----:B------:R-:W4:Y:S04]  /*e7f80*/  LDL.LU.64 R242, [R1+0x8a20] ;  /* 0x008a200001f27983 */ /* 0x000f280000300a00 */
[----:B------:R-:W4:Y:S04]  /*e7f90*/  LDL.LU.64 R240, [R1+0x8a18] ;  /* 0x008a180001f07983 */ /* 0x000f280000300a00 */
[----:B------:R-:W4:Y:S01]  /*e7fa0*/  LDL.LU.64 R246, [R1+0x8a10] ;  /* 0x008a100001f67983 */ /* 0x000f220000300a00 */
[C---:B------:R-:W-:Y:S03]  /*e7fb0*/  HMMA.1688.F32.TF32 R220, R104.reuse, R222, R172 ;  /* 0x000000de68dc723c */ /* 0x040fe600000810ac */
[----:B------:R-:W4:Y:S04]  /*e7fc0*/  LDL.LU.64 R244, [R1+0x8a08] ;  /* 0x008a080001f47983 */ /* 0x000f280000300a00 */
[----:B------:R-:W4:Y:S01]  /*e7fd0*/  LDL R92, [R1+0x60] ;  /* 0x00006000015c7983 */ /* 0x000f220000100800 */
[C---:B------:R-:W-:Y:S03]  /*e7fe0*/  HMMA.1688.F32.TF32 R224, R104.reuse, R226, R168 ;  /* 0x000000e268e0723c */ /* 0x040fe600000810a8 */
[----:B------:R-:W4:Y:S05]  /*e7ff0*/  LDL R93, [R1+0x64] ;  /* 0x00006400015d7983 */ /* 0x000f2a0000100800 */
[C---:B------:R-:W-:Y:S08]  /*e8000*/  HMMA.1688.F32.TF32 R140, R104.reuse, R142, R156 ;  /* 0x0000008e688c723c */ /* 0x040ff0000008109c */
[C---:B------:R-:W-:Y:S01]  /*e8010*/  HMMA.1688.F32.TF32 R156, R104.reuse, R30, R20 ;  /* 0x0000001e689c723c */ /* 0x040fe20000081014 */
[----:B------:R-:W4:Y:S04]  /*e8020*/  LDL R20, [R1+0x90] ;  /* 0x0000900001147983 */ /* 0x000f280000100800 */
[----:B------:R-:W4:Y:S03]  /*e8030*/  LDL R21, [R1+0x94] ;  /* 0x0000940001157983 */ /* 0x000f260000100800 */
[C---:B------:R-:W-:Y:S01]  /*e8040*/  HMMA.1688.F32.TF32 R168, R104.reuse, R78, R68 ;  /* 0x0000004e68a8723c */ /* 0x040fe20000081044 */
[----:B------:R-:W4:Y:S04]  /*e8050*/  LDL R68, [R1+0xf0] ;  /* 0x0000f00001447983 */ /* 0x000f280000100800 */
[----:B------:R-:W4:Y:S03]  /*e8060*/  LDL R69, [R1+0xf4] ;  /* 0x0000f40001457983 */ /* 0x000f260000100800 */
[C---:B------:R-:W-:Y:S08]  /*e8070*/  HMMA.1688.F32.TF32 R132, R104.reuse, R134, R164 ;  /* 0x000000866884723c */ /* 0x040ff000000810a4 */
[C---:B------:R-:W-:Y:S01]  /*e8080*/  HMMA.1688.F32.TF32 R172, R104.reuse, R66, R100 ;  /* 0x0000004268ac723c */ /* 0x040fe20000081064 */
[----:B------:R-:W4:Y:S04]  /*e8090*/  LDL R100, [R1+0x110] ;  /* 0x0001100001647983 */ /* 0x000f280000100800 */
[----:B------:R-:W4:Y:S03]  /*e80a0*/  LDL R101, [R1+0x114] ;  /* 0x0001140001657983 */ /* 0x000f260000100800 */
[C---:B------:R-:W-:Y:S08]  /*e80b0*/  HMMA.1688.F32.TF32 R116, R104.reuse, R118, R236 ;  /* 0x000000766874723c */ /* 0x040ff000000810ec */
[C---:B------:R-:W-:Y:S08]  /*e80c0*/  HMMA.1688.F32.TF32 R196, R104.reuse, R198, R188 ;  /* 0x000000c668c4723c */ /* 0x040ff000000810bc */
[C---:B------:R-:W-:Y:S01]  /*e80d0*/  HMMA.1688.F32.TF32 R164, R104.reuse, R62, R52 ;  /* 0x0000003e68a4723c */ /* 0x040fe20000081034 */
[----:B------:R-:W4:Y:S04]  /*e80e0*/  LDL R52, [R1+0xd0] ;  /* 0x0000d00001347983 */ /* 0x000f280000100800 */
[----:B------:R-:W4:Y:S04]  /*e80f0*/  LDL R53, [R1+0xd4] ;  /* 0x0000d40001357983 */ /* 0x000f280000100800 */
[----:B------:R-:W4:Y:S01]  /*e8100*/  LDL.LU R236, [R1+0x1570] ;  /* 0x0015700001ec7983 */ /* 0x000f220000300800 */
[C---:B------:R-:W-:Y:S03]  /*e8110*/  HMMA.1688.F32.TF32 R200, R104.reuse, R202, R184 ;  /* 0x000000ca68c8723c */ /* 0x040fe600000810b8 */
        /* <DEDUP_REMOVED lines=8> */
[----:B------:R-:W4:Y:S04]  /*e81a0*/  LDL.LU R186, [R1+0x1648] ;  /* 0x0016480001ba7983 */ /* 0x000f280000300800 */
[----:B------:R-:W4:Y:S01]  /*e81b0*/  LDL.LU R187, [R1+0x164c] ;  /* 0x00164c0001bb7983 */ /* 0x000f220000300800 */
[C---:B------:R-:W-:Y:S08]  /*e81c0*/  HMMA.1688.F32.TF32 R212, R104.reuse, R214, R176 ;  /* 0x000000d668d4723c */ /* 0x040ff000000810b0 */
[C---:B------:R-:W-:Y:S08]  /*e81d0*/  HMMA.1688.F32.TF32 R176, R104.reuse, R82, R72 ;  /* 0x0000005268b0723c */ /* 0x040ff00000081048 */
[C---:B------:R-:W-:Y:S08]  /*e81e0*/  HMMA.1688.F32.TF32 R208, R104.reuse, R210, R180 ;  /* 0x000000d268d0723c */ /* 0x040ff000000810b4 */
[----:B------:R-:W-:Y:S01]  /*e81f0*/  HMMA.1688.F32.TF32 R180, R104, R98, R88 ;  /* 0x0000006268b4723c */ /* 0x000fe20000081058 */
[----:B--2---:R-:W-:Y:S01]  /*e8200*/  IMAD.MOV.U32 R103, RZ, RZ, R250 ;  /* 0x000000ffff677224 */ /* 0x004fe200078e00fa */
[----:B---3--:R-:W-:Y:S01]  /*e8210*/  MOV R71, R248 ;  /* 0x000000f800477202 */ /* 0x008fe20000000f00 */
[----:B------:R-:W-:-:S02]  /*e8220*/  IMAD.MOV.U32 R70, RZ, RZ, R249 ;  /* 0x000000ffff467224 */ /* 0x000fc400078e00f9 */
[----:B----4-:R-:W-:Y:S02]  /*e8230*/  IMAD.MOV.U32 R94, RZ, RZ, R243 ;  /* 0x000000ffff5e7224 */ /* 0x010fe400078e00f3 */
[----:B------:R-:W-:Y:S02]  /*e8240*/  IMAD.MOV.U32 R95, RZ, RZ, R242 ;  /* 0x000000ffff5f7224 */ /* 0x000fe400078e00f2 */
[----:B------:R-:W2:Y:S01]  /*e8250*/  LDL.64 R242, [R1+0x1128] ;  /* 0x0011280001f27983 */ /* 0x000ea20000100a00 */
[----:B------:R-:W-:-:S03]  /*e8260*/  IMAD.MOV.U32 R102, RZ, RZ, R251 ;  /* 0x000000ffff667224 */ /* 0x000fc600078e00fb */
[----:B------:R-:W3:Y:S01]  /*e8270*/  LDL.LU R248, [R1+0x1630] ;  /* 0x0016300001f87983 */ /* 0x000ee20000300800 */
[----:B------:R-:W-:-:S03]  /*e8280*/  IMAD.MOV.U32 R54, RZ, RZ, R247 ;  /* 0x000000ffff367224 */ /* 0x000fc600078e00f7 */
[----:B------:R-:W3:Y:S01]  /*e8290*/  LDL.LU R249, [R1+0x1634] ;  /* 0x0016340001f97983 */ /* 0x000ee20000300800 */
[----:B------:R-:W-:-:S03]  /*e82a0*/  IMAD.MOV.U32 R55, RZ, RZ, R246 ;  /* 0x000000ffff377224 */ /* 0x000fc600078e00f6 */
[----:B------:R-:W3:Y:S04]  /*e82b0*/  LDL.LU R250, [R1+0x1638] ;  /* 0x0016380001fa7983 */ /* 0x000ee80000300800 */
[----:B------:R-:W3:Y:S04]  /*e82c0*/  LDL.LU R251, [R1+0x163c] ;  /* 0x00163c0001fb7983 */ /* 0x000ee80000300800 */
[----:B------:R-:W4:Y:S04]  /*e82d0*/  LDL.64 R246, [R1+0x1148] ;  /* 0x0011480001f67983 */ /* 0x000f280000100a00 */
        /* <DEDUP_REMOVED lines=15> */
[----:B------:R-:W-:Y:S01]  /*e83d0*/  MOV R78, R241 ;  /* 0x000000f1004e7202 */ /* 0x000fe20000000f00 */
[C---:B------:R-:W-:Y:S02]  /*e83e0*/  HMMA.1688.F32.TF32 R136, R104.reuse, R138, R160 ;  /* 0x0000008a6888723c */ /* 0x040fe400000810a0 */
[----:B------:R-:W4:Y:S04]  /*e83f0*/  LDL.64 R12, [R1+0x80] ;  /* 0x00008000010c7983 */ /* 0x000f280000100a00 */
[----:B------:R-:W4:Y:S02]  /*e8400*/  LDL.64 R28, [R1+0xa0] ;  /* 0x0000a000011c7983 */ /* 0x000f240000100a00 */
[C---:B------:R-:W-:Y:S02]  /*e8410*/  HMMA.1688.F32.TF32 R144, R104.reuse, R146, R152 ;  /* 0x000000926890723c */ /* 0x040fe40000081098 */
[----:B------:R-:W4:Y:S04]  /*e8420*/  LDL.64 R30, [R1+0xa8] ;  /* 0x0000a800011e7983 */ /* 0x000f280000100a00 */
[----:B------:R-:W4:Y:S02]  /*e8430*/  LDL.64 R44, [R1+0xc0] ;  /* 0x0000c000012c7983 */ /* 0x000f240000100a00 */
[C---:B------:R-:W-:Y:S02]  /*e8440*/  HMMA.1688.F32.TF32 R152, R104.reuse, R14, R84 ;  /* 0x0000000e6898723c */ /* 0x040fe40000081054 */
[----:B------:R-:W4:Y:S04]  /*e8450*/  LDL.64 R84, [R1+0x70] ;  /* 0x0000700001547983 */ /* 0x000f280000100a00 */
[----:B------:R-:W4:Y:S02]  /*e8460*/  LDL.64 R86, [R1+0x78] ;  /* 0x0000780001567983 */ /* 0x000f240000100a00 */
[----:B------:R-:W-:Y:S02]  /*e8470*/  HMMA.1688.F32.TF32 R160, R104, R46, R36 ;  /* 0x0000002e68a0723c */ /* 0x000fe40000081024 */
[----:B------:R-:W4:Y:S04]  /*e8480*/  LDL.64 R14, [R1+0x88] ;  /* 0x00008800010e7983 */ /* 0x000f280000100a00 */
[----:B------:R-:W4:Y:S04]  /*e8490*/  LDL.64 R36, [R1+0xb0] ;  /* 0x0000b00001247983 */ /* 0x000f280000100a00 */
[----:B------:R-:W4:Y:S04]  /*e84a0*/  LDL.64 R38, [R1+0xb8] ;  /* 0x0000b80001267983 */ /* 0x000f280000100a00 */
[----:B------:R-:W4:Y:S04]  /*e84b0*/  LDL.64 R46, [R1+0xc8] ;  /* 0x0000c800012e7983 */ /* 0x000f280000100a00 */
[----:B------:R-:W4:Y:S04]  /*e84c0*/  LDL.64 R60, [R1+0xe0] ;  /* 0x0000e000013c7983 */ /* 0x000f280000100a00 */
[----:B------:R-:W4:Y:S04]  /*e84d0*/  LDL.64 R62, [R1+0xe8] ;  /* 0x0000e800013e7983 */ /* 0x000f280000100a00 */
[----:B------:R-:W4:Y:S01]  /*e84e0*/  LDL R76, [R1+0x100] ;  /* 0x00010000014c7983 */ /* 0x000f220000100800 */
[----:B------:R-:W-:-:S02]  /*e84f0*/  IMAD.MOV.U32 R22, RZ, RZ, R245 ;  /* 0x000000ffff167224 */ /* 0x000fc400078e00f5 */
[----:B------:R-:W-:Y:S02]  /*e8500*/  IMAD.MOV.U32 R23, RZ, RZ, R244 ;  /* 0x000000ffff177224 */ /* 0x000fe400078e00f4 */
[----:B--2---:R-:W-:Y:S01]  /*e8510*/  IMAD.MOV.U32 R241, RZ, RZ, R243 ;  /* 0x000000fffff17224 */ /* 0x004fe200078e00f3 */
[C---:B------:R-:W-:Y:S01]  /*e8520*/  HMMA.1688.F32.TF32 R184, R104.reuse, R242, R184 ;  /* 0x000000f268b8723c */ /* 0x040fe200000810b8 */
[----:B------:R-:W2:Y:S04]  /*e8530*/  LDL.LU.64 R242, [R1+0x8a00] ;  /* 0x008a000001f27983 */ /* 0x000ea80000300a00 */
[----:B------:R4:W-:Y:S03]  /*e8540*/  STL [R1+0x8798], R241 ;  /* 0x008798f101007387 */ /* 0x0009e60000100800 */
[----:B---3--:R-:W-:Y:S01]  /*e8550*/  HMMA.1688.F32.TF32 R188, R104, R190, R248 ;  /* 0x000000be68bc723c */ /* 0x008fe200000810f8 */
[----:B------:R-:W3:Y:S01]  /*e8560*/  LDL.LU.64 R250, [R1+0x89f8] ;  /* 0x0089f80001fa7983 */ /* 0x000ee20000300a00 */
[----:B----4-:R-:W-:-:S03]  /*e8570*/  IMAD.MOV.U32 R241, RZ, RZ, R247 ;  /* 0x000000fffff17224 */ /* 0x010fc600078e00f7 */
[----:B------:R-:W4:Y:S03]  /*e8580*/  LDL.LU.64 R248, [R1+0x89f0] ;  /* 0x0089f00001f87983 */ /* 0x000f260000300a00 */
[----:B------:R-:W-:Y:S01]  /*e8590*/  HMMA.1688.F32.TF32 R236, R104, R246, R236 ;  /* 0x000000f668ec723c */ /* 0x000fe200000810ec */
[----:B------:R-:W2:Y:S04]  /*e85a0*/  LDL.LU.64 R246, [R1+0x89e8] ;  /* 0x0089e80001f67983 */ /* 0x000ea80000300a00 */
[----:B------:R-:W2:Y:S04]  /*e85b0*/  LDL.LU.64 R244, [R1+0x89e0] ;  /* 0x0089e00001f47983 */ /* 0x000ea80000300a00 */
[----:B------:R-:W-:Y:S01]  /*e85c0*/  LDS R105, [R7+UR6+0x8e300] ;  /* 0x08e3000607697984 */ /* 0x000fe20008000800 */
[C---:B-1----:R-:W-:Y:S03]  /*e85d0*/  HMMA.1688.F32.TF32 R204, R232.reuse, R64, R204 ;  /* 0x00000040e8cc723c */ /* 0x042fe600000810cc */
[----:B------:R-:W-:Y:S04]  /*e85e0*/  LDS R107, [R7+UR6+0x8f300] ;  /* 0x08f30006076b7984 */ /* 0x000fe80008000800 */
[----:B------:R1:W-:Y:S01]  /*e85f0*/  STL [R1+0x8988], R7 ;  /* 0x0089880701007387 */ /* 0x0003e20000100800 */
[C---:B------:R-:W-:Y:S03]  /*e8600*/  HMMA.1688.F32.TF32 R128, R232.reuse, R72, R128 ;  /* 0x00000048e880723c */ /* 0x040fe60000081080 */
[----:B------:R-:W3:Y:S04]  /*e8610*/  LDL.64 R4, [R1] ;  /* 0x0000000001047983 */ /* 0x000ee80000100a00 */
[----:B------:R-:W-:Y:S04]  /*e8620*/  LDS R104, [R3+UR6+0x8e300] ;  /* 0x08e3000603687984 */ /* 0x000fe80008000800 */
[----:B-1----:R-:W3:Y:S04]  /*e8630*/  LDL.64 R6, [R1+0x8] ;  /* 0x0000080001067983 */ /* 0x002ee80000100a00 */
        /* <DEDUP_REMOVED lines=9> */
[----:B------:R-:W3:Y:S04]  /*e86d0*/  LDL.LU.64 R90, [R1+0x89a8] ;  /* 0x0089a800015a7983 */ /* 0x000ee80000300a00 */
[----:B------:R-:W3:Y:S04]  /*e86e0*/  LDL.LU.64 R88, [R1+0x89a0] ;  /* 0x0089a00001587983 */ /* 0x000ee80000300a00 */
[----:B------:R-:W3:Y:S04]  /*e86f0*/  LDL.LU.64 R98, [R1+0x8998] ;  /* 0x0089980001627983 */ /* 0x000ee80000300a00 */
[----:B------:R-:W3:Y:S04]  /*e8700*/  LDL.LU.64 R96, [R1+0x8990] ;  /* 0x0089900001607983 */ /* 0x000ee80000300a00 */
[----:B------:R-:W1:Y:S01]  /*e8710*/  LDS R106, [R3+UR6+0x8f300] ;  /* 0x08f30006036a7984 */ /* 0x000e620008000800 */
[----:B------:R-:W-:Y:S01]  /*e8720*/  IMAD.MOV.U32 R77, RZ, RZ, R252 ;  /* 0x000000ffff4d7224 */ /* 0x000fe200078e00fc */
        /* <DEDUP_REMOVED lines=20> */
[C---:B----4-:R-:W-:Y:S08]  /*e8870*/  HMMA.1688.F32.TF32 R192, R232.reuse, R248, R192 ;  /* 0x000000f8e8c0723c */ /* 0x050ff000000810c0 */
[----:B---3--:R-:W-:Y:S08]  /*e8880*/  HMMA.1688.F32.TF32 R124, R232, R4, R124 ;  /* 0x00000004e87c723c */ /* 0x008ff0000008107c */
[----:B-1----:R-:W-:Y:S08]  /*e8890*/  HMMA.1688.F32.TF32 R120, R104, R246, R120 ;  /* 0x000000f66878723c */ /* 0x002ff00000081078 */
[C---:B------:R-:W-:Y:S08]  /*e88a0*/  HMMA.1688.F32.TF32 R164, R232.reuse, R64, R164 ;  /* 0x00000040e8a4723c */ /* 0x040ff000000810a4 */
[C---:B------:R-:W-:Y:S08]  /*e88b0*/  HMMA.1688.F32.TF32 R160, R232.reuse, R72, R160 ;  /* 0x00000048e8a0723c */ /* 0x040ff000000810a0 */
[C---:B------:R-:W-:Y:S08]  /*e88c0*/  HMMA.1688.F32.TF32 R156, R232.reuse, R80, R156 ;  /* 0x00000050e89c723c */ /* 0x040ff0000008109c */
[C---:B------:R-:W-:Y:S08]  /*e88d0*/  HMMA.1688.F32.TF32 R152, R232.reuse, R88, R152 ;  /* 0x00000058e898723c */ /* 0x040ff00000081098 */
[----:B------:R-:W-:Y:S01]  /*e88e0*/  HMMA.1688.F32.TF32 R148, R232, R96, R148 ;  /* 0x00000060e894723c */ /* 0x000fe20000081094 */
[----:B------:R-:W2:Y:S04]  /*e88f0*/  LDL R234, [R1+0x58] ;  /* 0x0000580001ea7983 */ /* 0x000ea80000100800 */
[----:B------:R-:W2:Y:S04]  /*e8900*/  LDL R235, [R1+0x5c] ;  /* 0x00005c0001eb7983 */ /* 0x000ea80000100800 */
[----:B------:R1:W-:Y:S04]  /*e8910*/  STL.64 [R1+0x8750], R246 ;  /* 0x008750f601007387 */ /* 0x0003e80000100a00 */
[----:B------:R-:W-:Y:S01]  /*e8920*/  STL.64 [R1+0x8748], R244 ;  /* 0x008748f401007387 */ /* 0x000fe20000100a00 */
[----:B------:R-:W-:Y:S01]  /*e8930*/  HMMA.1688.F32.TF32 R192, R104, R250, R192 ;  /* 0x000000fa68c0723c */ /* 0x000fe200000810c0 */
[----:B------:R-:W-:-:S02]  /*e8940*/  IMAD.MOV.U32 R79, RZ, RZ, R240 ;  /* 0x000000ffff4f7224 */ /* 0x000fc400078e00f0 */
[----:B------:R-:W-:Y:S04]  /*e8950*/  LDS R232, [R3+UR6+0x90300] ;  /* 0x0903000603e87984 */ /* 0x000fe80008000800 */
[----:B-1----:R-:W3:Y:S04]  /*e8960*/  LDL R246, [R1+0x48] ;  /* 0x0000480001f67983 */ /* 0x002ee80000100800 */
[----:B------:R-:W3:Y:S01]  /*e8970*/  LDL R247, [R1+0x4c] ;  /* 0x00004c0001f77983 */ /* 0x000ee20000100800 */
[C---:B------:R-:W-:Y:S08]  /*e8980*/  HMMA.1688.F32.TF32 R124, R104.reuse, R6, R124 ;  /* 0x00000006687c723c */ /* 0x040ff0000008107c */
[----:B------:R-:W-:Y:S01]  /*e8990*/  HMMA.1688.F32.TF32 R112, R104, R94, R112 ;  /* 0x0000005e6870723c */ /* 0x000fe20000081070 */
[----:B------:R1:W-:Y:S01]  /*e89a0*/  STL.64 [R1+0x8980], R194 ;  /* 0x008980c201007387 */ /* 0x0003e20000100a00 */
[----:B------:R-:W-:-:S03]  /*e89b0*/  IMAD.MOV.U32 R240, RZ, RZ, R4 ;  /* 0x000000fffff07224 */ /* 0x000fc600078e0004 */
[----:B------:R-:W-:Y:S04]  /*e89c0*/  STL.64 [R1+0x8978], R192 ;  /* 0x008978c001007387 */ /* 0x000fe80000100a00 */
[----:B------:R4:W-:Y:S01]  /*e89d0*/  STL.64 [R1+0x8760], R250 ;  /* 0x008760fa01007387 */ /* 0x0009e20000100a00 */
[----:B-1----:R-:W-:-:S03]  /*e89e0*/  IMAD.MOV.U32 R194, RZ, RZ, R243 ;  /* 0x000000ffffc27224 */ /* 0x002fc600078e00f3 */
[----:B------:R-:W-:Y:S01]  /*e89f0*/  STL.64 [R1+0x8758], R248 ;  /* 0x008758f801007387 */ /* 0x000fe20000100a00 */
[----:B------:R-:W-:Y:S02]  /*e8a00*/  IMAD.MOV.U32 R195, RZ, RZ, R242 ;  /* 0x000000ffffc37224 */ /* 0x000fe400078e00f2 */
[----:B------:R-:W-:Y:S02]  /*e8a10*/  IMAD.MOV.U32 R242, RZ, RZ, R6 ;  /* 0x000000fffff27224 */ /* 0x000fe400078e0006 */
[----:B------:R-:W-:Y:S02]  /*e8a20*/  IMAD.MOV.U32 R243, RZ, RZ, R7 ;  /* 0x000000fffff37224 */ /* 0x000fe400078e0007 */
[----:B------:R-:W2:Y:S01]  /*e8a30*/  LDL.LU R7, [R1+0x8988] ;  /* 0x0089880001077983 */ /* 0x000ea20000300800 */
[----:B----4-:R-:W-:Y:S01]  /*e8a40*/  MOV R250, R2 ;  /* 0x0000000200fa7202 */ /* 0x010fe20000000f00 */
[----:B------:R-:W-:Y:S02]  /*e8a50*/  IMAD.MOV.U32 R251, RZ, RZ, R0 ;  /* 0x000000fffffb7224 */ /* 0x000fe400078e0000 */
[----:B------:R1:W-:Y:S04]  /*e8a60*/  STL.64 [R1+0x8970], R126 ;  /* 0x0089707e01007387 */ /* 0x0003e80000100a00 */
[----:B------:R-:W-:Y:S01]  /*e8a70*/  STL.64 [R1+0x8968], R124 ;  /* 0x0089687c01007387 */ /* 0x000fe20000100a00 */
[----:B------:R-:W-:Y:S01]  /*e8a80*/  HMMA.1688.F32.TF32 R128, R104, R250, R128 ;  /* 0x000000fa6880723c */ /* 0x000fe20000081080 */
[----:B------:R-:W-:Y:S01]  /*e8a90*/  MOV R244, R14 ;  /* 0x0000000e00f47202 */ /* 0x000fe20000000f00 */
[----:B------:R-:W-:Y:S01]  /*e8aa0*/  IMAD.MOV.U32 R245, RZ, RZ, R31 ;  /* 0x000000fffff57224 */ /* 0x000fe200078e001f */
[----:B-1----:R-:W4:Y:S04]  /*e8ab0*/  LDL.64 R126, [R1+0x18] ;  /* 0x00001800017e7983 */ /* 0x002f280000100a00 */
[----:B------:R1:W-:Y:S04]  /*e8ac0*/  STL.64 [R1+0x8770], R242 ;  /* 0x008770f201007387 */ /* 0x0003e80000100a00 */
[----:B------:R1:W-:Y:S01]  /*e8ad0*/  STL [R1+0x8768], R240 ;  /* 0x008768f001007387 */ /* 0x0003e20000100800 */
[----:B------:R-:W-:Y:S01]  /*e8ae0*/  IMAD.MOV.U32 R250, RZ, RZ, R46 ;  /* 0x000000fffffa7224 */ /* 0x000fe200078e002e */
[----:B------:R-:W-:-:S02]  /*e8af0*/  MOV R251, R63 ;  /* 0x0000003f00fb7202 */ /* 0x000fc40000000f00 */
[----:B------:R-:W-:Y:S01]  /*e8b00*/  STL.64 [R1+0x8960], R114 ;  /* 0x0089607201007387 */ /* 0x000fe20000100a00 */
[----:B-1----:R-:W-:Y:S02]  /*e8b10*/  IMAD.MOV.U32 R242, RZ, RZ, R86 ;  /* 0x000000fffff27224 */ /* 0x002fe400078e0056 */
[----:B------:R-:W-:Y:S02]  /*e8b20*/  IMAD.MOV.U32 R243, RZ, RZ, R15 ;  /* 0x000000fffff37224 */ /* 0x000fe400078e000f */
[----:B------:R-:W-:Y:S01]  /*e8b30*/  IMAD.MOV.U32 R240, RZ, RZ, R87 ;  /* 0x000000fffff07224 */ /* 0x000fe200078e0057 */
[----:B------:R-:W-:Y:S01]  /*e8b40*/  STL.64 [R1+0x8958], R112 ;  /* 0x0089587001007387 */ /* 0x000fe20000100a00 */
[----:B------:R-:W-:Y:S02]  /*e8b50*/  IMAD.MOV.U32 R248, RZ, RZ, R38 ;  /* 0x000000fffff87224 */ /* 0x000fe400078e0026 */
[----:B------:R-:W-:Y:S01]  /*e8b60*/  IMAD.MOV.U32 R249, RZ, RZ, R47 ;  /* 0x000000fffff97224 */ /* 0x000fe200078e002f */
        /* <DEDUP_REMOVED lines=19> */
[----:B---3--:R-:W-:Y:S01]  /*e8ca0*/  HMMA.1688.F32.TF32 R228, R104, R246, R228 ;  /* 0x000000f668e4723c */ /* 0x008fe200000810e4 */
[----:B------:R-:W-:-:S02]  /*e8cb0*/  IMAD.MOV.U32 R246, RZ, RZ, R30 ;  /* 0x000000fffff67224 */ /* 0x000fc400078e001e */
[----:B------:R-:W-:-:S05]  /*e8cc0*/  IMAD.MOV.U32 R247, RZ, RZ, R39 ;  /* 0x000000fffff77224 */ /* 0x000fca00078e0027 */
[----:B------:R-:W-:Y:S04]  /*e8cd0*/  STL.64 [R1+0x87b8], R246 ;  /* 0x0087b8f601007387 */ /* 0x000fe80000100a00 */
[----:B------:R3:W-:Y:S04]  /*e8ce0*/  STL.64 [R1+0x87b0], R244 ;  /* 0x0087b0f401007387 */ /* 0x0007e80000100a00 */
[----:B------:R-:W-:Y:S04]  /*e8cf0*/  STL.64 [R1+0x87c8], R250 ;  /* 0x0087c8fa01007387 */ /* 0x000fe80000100a00 */
        /* <DEDUP_REMOVED lines=45> */
[----:B---3--:R-:W3:Y:S04]  /*e8fd0*/  LDL R244, [R1+0x320] ;  /* 0x0003200001f47983 */ /* 0x008ee80000100800 */
[----:B------:R-:W3:Y:S04]  /*e8fe0*/  LDL R245, [R1+0x324] ;  /* 0x0003240001f57983 */ /* 0x000ee80000100800 */
[----:B------:R-:W3:Y:S04]  /*e8ff0*/  LDL R246, [R1+0x328] ;  /* 0x0003280001f67983 */ /* 0x000ee80000100800 */
[----:B------:R-:W3:Y:S04]  /*e9000*/  LDL R247, [R1+0x32c] ;  /* 0x00032c0001f77983 */ /* 0x000ee80000100800 */
[----:B------:R-:W3:Y:S04]  /*e9010*/  LDL R248, [R1+0x310] ;  /* 0x0003100001f87983 */ /* 0x000ee80000100800 */
[----:B------:R-:W3:Y:S04]  /*e9020*/  LDL R249, [R1+0x314] ;  /* 0x0003140001f97983 */ /* 0x000ee80000100800 */
[----:B------:R-:W3:Y:S04]  /*e9030*/  LDL R250, [R1+0x318] ;  /* 0x0003180001fa7983 */ /* 0x000ee80000100800 */
[----:B------:R-:W3:Y:S04]  /*e9040*/  LDL R251, [R1+0x31c] ;  /* 0x00031c0001fb7983 */ /* 0x000ee80000100800 */
[----:B------:R1:W-:Y:S04]  /*e9050*/  STL.64 [R1+0x8700], R98 ;  /* 0x0087006201007387 */ /* 0x0003e80000100a00 */
[----:B------:R1:W-:Y:S01]  /*e9060*/  STL.64 [R1+0x86f8], R96 ;  /* 0x0086f86001007387 */ /* 0x0003e20000100a00 */
[C---:B--2---:R-:W-:Y:S03]  /*e9070*/  HMMA.1688.F32.TF32 R108, R104.reuse, R234, R108 ;  /* 0x000000ea686c723c */ /* 0x044fe6000008106c */
[----:B------:R-:W-:Y:S04]  /*e9080*/  LDS R234, [R3+UR6+0x91300] ;  /* 0x0913000603ea7984 */ /* 0x000fe80008000800 */
[----:B-1----:R-:W2:Y:S04]  /*e9090*/  LDL R98, [R1+0x308] ;  /* 0x0003080001627983 */ /* 0x002ea80000100800 */
        /* <DEDUP_REMOVED lines=10> */
[----:B------:R1:W-:Y:S04]  /*e9140*/  STL.64 [R1+0x8720], R82 ;  /* 0x0087205201007387 */ /* 0x0003e80000100a00 */
[----:B------:R1:W-:Y:S04]  /*e9150*/  STL.64 [R1+0x8718], R80 ;  /* 0x0087185001007387 */ /* 0x0003e80000100a00 */
[----:B------:R-:W2:Y:S04]  /*e9160*/  LDS R235, [R7+UR6+0x91300] ;  /* 0x0913000607eb7984 */ /* 0x000ea80008000800 */
        /* <DEDUP_REMOVED lines=34> */
[----:B------:R-:W-:Y:S01]  /*e9390*/  IMAD.MOV.U32 R252, RZ, RZ, R5 ;  /* 0x000000fffffc7224 */ /* 0x000fe200078e0005 */
[C---:B------:R-:W-:Y:S02]  /*e93a0*/  HMMA.1688.F32.TF32 R116, R104.reuse, R86, R116 ;  /* 0x000000566874723c */ /* 0x040fe40000081074 */
[----:B-1----:R-:W3:Y:S04]  /*e93b0*/  LDL R32, [R1+0x290] ;  /* 0x0002900001207983 */ /* 0x002ee80000100800 */
[----:B------:R-:W3:Y:S02]  /*e93c0*/  LDL R33, [R1+0x294] ;  /* 0x0002940001217983 */ /* 0x000ee40000100800 */
[C---:B------:R-:W-:Y:S02]  /*e93d0*/  HMMA.1688.F32.TF32 R180, R104.reuse, R34, R180 ;  /* 0x0000002268b4723c */ /* 0x040fe400000810b4 */
[----:B------:R-:W3:Y:S04]  /*e93e0*/  LDL R34, [R1+0x298] ;  /* 0x0002980001227983 */ /* 0x000ee80000100800 */
[----:B------:R-:W3:Y:S02]  /*e93f0*/  LDL R35, [R1+0x29c] ;  /* 0x00029c0001237983 */ /* 0x000ee40000100800 */
[C---:B------:R-:W-:Y:S02]  /*e9400*/  HMMA.1688.F32.TF32 R184, R104.reuse, R26, R184 ;  /* 0x0000001a68b8723c */ /* 0x040fe400000810b8 */
        /* <DEDUP_REMOVED lines=20> */
[----:B----4-:R-:W4:Y:S04]  /*e9550*/  LDL R24, [R1+0x280] ;  /* 0x0002800001187983 */ /* 0x010f280000100800 */
[----:B------:R-:W4:Y:S04]  /*e9560*/  LDL R25, [R1+0x284] ;  /* 0x0002840001197983 */ /* 0x000f280000100800 */
[----:B------:R-:W3:Y:S04]  /*e9570*/  LDL R27, [R1+0x28c] ;  /* 0x00028c00011b7983 */ /* 0x000ee80000100800 */
[----:B------:R1:W-:Y:S01]  /*e9580*/  STL.64 [R1+0x8810], R18 ;  /* 0x0088101201007387 */ /* 0x0003e20000100a00 */
[C---:B------:R-:W-:Y:S03]  /*e9590*/  HMMA.1688.F32.TF32 R236, R104.reuse, R10, R236 ;  /* 0x0000000a68ec723c */ /* 0x040fe600000810ec */
[----:B------:R1:W-:Y:S04]  /*e95a0*/  STL.64 [R1+0x8808], R16 ;  /* 0x0088081001007387 */ /* 0x0003e80000100a00 */
[----:B------:R-:W3:Y:S01]  /*e95b0*/  LDL R112, [R1+0x250] ;  /* 0x0002500001707983 */ /* 0x000ee20000100800 */
[C---:B------:R-:W-:Y:S03]  /*e95c0*/  HMMA.1688.F32.TF32 R204, R104.reuse, R126, R204 ;  /* 0x0000007e68cc723c */ /* 0x040fe600000810cc */
[----:B-1----:R-:W3:Y:S04]  /*e95d0*/  LDL R18, [R1+0x278] ;  /* 0x0002780001127983 */ /* 0x002ee80000100800 */
[----:B------:R-:W3:Y:S01]  /*e95e0*/  LDL R16, [R1+0x270] ;  /* 0x0002700001107983 */ /* 0x000ee20000100800 */
[----:B------:R-:W-:Y:S03]  /*e95f0*/  HMMA.1688.F32.TF32 R216, R104, R194, R216 ;  /* 0x000000c268d8723c */ /* 0x000fe600000810d8 */
        /* <DEDUP_REMOVED lines=16> */
[----:B------:R-:W3:Y:S01]  /*e9700*/  LDL.LU.64 R194, [R1+0x8980] ;  /* 0x0089800001c27983 */ /* 0x000ee20000300a00 */
[----:B------:R-:W-:-:S02]  /*e9710*/  IMAD.MOV.U32 R2, RZ, RZ, R126 ;  /* 0x000000ffff027224 */ /* 0x000fc400078e007e */
[----:B------:R-:W-:Y:S01]  /*e9720*/  IMAD.MOV.U32 R0, RZ, RZ, R127 ;  /* 0x000000ffff007224 */ /* 0x000fe200078e007f */
        /* <DEDUP_REMOVED lines=159> */
[----:B------:R-:W2:Y:S04]  /*ea120*/  LDL.LU.64 R20, [R1+0x88d8] ;  /* 0x0088d80001147983 */ /* 0x000ea80000300a00 */
[----:B------:R-:W2:Y:S01]  /*ea130*/  LDL.LU.64 R30, [R1+0x88d0] ;  /* 0x0088d000011e7983 */ /* 0x000ea20000300a00 */
[C---:B------:R-:W-:Y:S03]  /*ea140*/  HMMA.1688.F32.TF32 R184, R104.reuse, R46, R184 ;  /* 0x0000002e68b8723c */ /* 0x040fe600000810b8 */
[----:B------:R-:W2:Y:S04]  /*ea150*/  LDL.LU.64 R28, [R1+0x88c8] ;  /* 0x0088c800011c7983 */ /* 0x000ea80000300a00 */
[----:B------:R-:W2:Y:S04]  /*ea160*/  LDL.LU.64 R38, [R1+0x88c0] ;  /* 0x0088c00001267983 */ /* 0x000ea80000300a00 */
[----:B---3--:R-:W-:Y:S04]  /*ea170*/  LDS R233, [R51+UR6+0x94300] ;  /* 0x0943000633e97984 */ /* 0x008fe80008000800 */
[----:B------:R-:W4:Y:S01]  /*ea180*/  LDS R235, [R51+UR6+0x95300] ;  /* 0x0953000633eb7984 */ /* 0x000f220008000800 */
[C---:B------:R-:W-:Y:S03]  /*ea190*/  HMMA.1688.F32.TF32 R188, R104.reuse, R54, R188 ;  /* 0x0000003668bc723c */ /* 0x040fe600000810bc */
[----:B------:R-:W3:Y:S04]  /*ea1a0*/  LDL.LU.64 R36, [R1+0x88b8] ;  /* 0x0088b80001247983 */ /* 0x000ee80000300a00 */
[----:B------:R-:W2:Y:S04]  /*ea1b0*/  LDL R100, [R1+0x1d0] ;  /* 0x0001d00001647983 */ /* 0x000ea80000100800 */
[----:B------:R-:W2:Y:S01]  /*ea1c0*/  LDL R101, [R1+0x1d4] ;  /* 0x0001d40001657983 */ /* 0x000ea20000100800 */
        /* <DEDUP_REMOVED lines=76> */
[----:B------:R-:W-:Y:S01]  /*ea690*/  HMMA.1688.F32.TF32 R128, R104, R10, R128 ;  /* 0x0000000a6880723c */ /* 0x000fe20000081080 */
[----:B------:R-:W-:-:S07]  /*ea6a0*/  IMAD.MOV.U32 R244, RZ, RZ, R95 ;  /* 0x000000fffff47224 */ /* 0x000fce00078e005f */
[C---:B------:R-:W-:Y:S01]  /*ea6b0*/  HMMA.1688.F32.TF32 R216, R104.reuse, R18, R216 ;  /* 0x0000001268d8723c */ /* 0x040fe200000810d8 */
[----:B------:R-:W-:Y:S01]  /*ea6c0*/  IMAD.MOV.U32 R245, RZ, RZ, R87 ;  /* 0x000000fffff57224 */ /* 0x000fe200078e0057 */
[----:B------:R-:W-:Y:S06]  /*ea6d0*/  LDS R232, [R3+UR6+0x98300] ;  /* 0x0983000603e87984 */ /* 0x000fec0008000800 */
[C---:B---3--:R-:W-:Y:S01]  /*ea6e0*/  HMMA.1688.F32.TF32 R192, R104.reuse, R126, R192 ;  /* 0x0000007e68c0723c */ /* 0x048fe200000810c0 */
[----:B------:R-:W3:Y:S04]  /*ea6f0*/  LDL.LU.64 R126, [R1+0x8840] ;  /* 0x00884000017e7983 */ /* 0x000ee80000300a00 */
[----:B------:R-:W3:Y:S03]  /*ea700*/  LDL.LU.64 R124, [R1+0x8838] ;  /* 0x00883800017c7983 */ /* 0x000ee60000300a00 */
[C---:B---3--:R-:W-:Y:S01]  /*ea710*/  HMMA.1688.F32.TF32 R124, R104.reuse, R50, R124 ;  /* 0x00000032687c723c */ /* 0x048fe2000008107c */
[----:B------:R-:W3:Y:S07]  /*ea720*/  LDL.LU.64 R50, [R1+0x8830] ;  /* 0x0088300001327983 */ /* 0x000eee0000300a00 */
        /* <DEDUP_REMOVED lines=20> */
[----:B------:R-:W-:Y:S01]  /*ea870*/  HMMA.1688.F32.TF32 R236, R104, R6, R236 ;  /* 0x0000000668ec723c */ /* 0x000fe200000810ec */
[----:B---3--:R-:W-:Y:S04]  /*ea880*/  LDS R233, [R51+UR6+0x98300] ;  /* 0x0983000633e97984 */ /* 0x008fe80008000800 */
[----:B------:R-:W1:Y:S04]  /*ea890*/  LDS R235, [R51+UR6+0x99300] ;  /* 0x0993000633eb7984 */ /* 0x000e680008000800 */
[----:B----4-:R-:W-:Y:S04]  /*ea8a0*/  STL.64 [R1+0x85d8], R94 ;  /* 0x0085d85e01007387 */ /* 0x010fe80000100a00 */
        /* <DEDUP_REMOVED lines=12> */
[----:B------:R-:W-:Y:S04]  /*ea970*/  STL.64 [R1+0x8620], R44 ;  /* 0x0086202c01007387 */ /* 0x000fe80000100a00 */
[----:B------:R-:W-:Y:S01]  /*ea980*/  STL.64 [R1+0x8638], R38 ;  /* 0x0086382601007387 */ /* 0x000fe20000100a00 */
[C---:B-1----:R-:W-:Y:S03]  /*ea990*/  HMMA.1688.F32.TF32 R32, R232.reuse, R248, R120 ;  /* 0x000000f8e820723c */ /* 0x042fe60000081078 */
[----:B------:R-:W-:Y:S04]  /*ea9a0*/  STL.64 [R1+0x8630], R36 ;  /* 0x0086302401007387 */ /* 0x000fe80000100a00 */
[----:B------:R-:W-:Y:S04]  /*ea9b0*/  STL [R1+0x84ac], R31 ;  /* 0x0084ac1f01007387 */ /* 0x000fe80000100800 */
[----:B------:R-:W-:Y:S04]  /*ea9c0*/  STL [R1+0x84a8], R23 ;  /* 0x0084a81701007387 */ /* 0x000fe80000100800 */
[----:B------:R-:W-:Y:S04]  /*ea9d0*/  STL.64 [R1+0x8648], R14 ;  /* 0x0086480e01007387 */ /* 0x000fe80000100a00 */
[----:B------:R1:W-:Y:S04]  /*ea9e0*/  STL.64 [R1+0x8640], R12 ;  /* 0x0086400c01007387 */ /* 0x0003e80000100a00 */
[----:B------:R-:W-:Y:S04]  /*ea9f0*/  STL.64 [R1+0x8658], R6 ;  /* 0x0086580601007387 */ /* 0x000fe80000100a00 */
[----:B------:R2:W-:Y:S01]  /*eaa00*/  STL.64 [R1+0x8650], R4 ;  /* 0x0086500401007387 */ /* 0x0005e20000100a00 */
[C---:B-1----:R-:W-:Y:S08]  /*eaa10*/  HMMA.1688.F32.TF32 R12, R232.reuse, R244, R192 ;  /* 0x000000f4e80c723c */ /* 0x042ff000000810c0 */
[----:B--2---:R-:W-:Y:S01]  /*eaa20*/  HMMA.1688.F32.TF32 R4, R232, R240, R124 ;  /* 0x000000f0e804723c */ /* 0x004fe2000008107c */
[----:B------:R1:W-:Y:S04]  /*eaa30*/  STL.64 [R1+0x1d40], R32 ;  /* 0x001d402001007387 */ /* 0x0003e80000100a00 */
[----:B------:R-:W-:Y:S06]  /*eaa40*/  STL.64 [R1+0x1d48], R34 ;  /* 0x001d482201007387 */ /* 0x000fec0000100a00 */
[----:B------:R-:W-:Y:S04]  /*eaa50*/  STL.64 [R1+0x1d30], R12 ;  /* 0x001d300c01007387 */ /* 0x000fe80000100a00 */
[----:B------:R-:W-:Y:S04]  /*eaa60*/  STL.64 [R1+0x1d38], R14 ;  /* 0x001d380e01007387 */ /* 0x000fe80000100a00 */
[----:B------:R2:W-:Y:S04]  /*eaa70*/  STL.64 [R1+0x1d20], R4 ;  /* 0x001d200401007387 */ /* 0x0005e80000100a00 */
[----:B------:R-:W-:Y:S04]  /*eaa80*/  STL.64 [R1+0x1d28], R6 ;  /* 0x001d280601007387 */ /* 0x000fe80000100a00 */
[----:B-1----:R-:W3:Y:S04]  /*eaa90*/  LDL.64 R32, [R1+0x11a0] ;  /* 0x0011a00001207983 */ /* 0x002ee80000100a00 */
[----:B------:R-:W4:Y:S04]  /*eaaa0*/  LDL R40, [R1+0x11b0] ;  /* 0x0011b00001287983 */ /* 0x000f280000100800 */
[----:B------:R-:W4:Y:S01]  /*eaab0*/  LDL R41, [R1+0x11b4] ;  /* 0x0011b40001297983 */ /* 0x000f220000100800 */
[----:B------:R-:W-:Y:S01]  /*eaac0*/  HMMA.1688.F32.TF32 R184, R104, R22, R184 ;  /* 0x0000001668b8723c */ /* 0x000fe200000810b8 */
[----:B------:R-:W-:-:S02]  /*eaad0*/  IMAD.MOV.U32 R23, RZ, RZ, R241 ;  /* 0x000000ffff177224 */ /* 0x000fc400078e00f1 */
[----:B------:R-:W4:Y:S04]  /*eaae0*/  LDL R248, [R1+0x11c0] ;  /* 0x0011c00001f87983 */ /* 0x000f280000100800 */
[----:B------:R-:W4:Y:S01]  /*eaaf0*/  LDL R249, [R1+0x11c4] ;  /* 0x0011c40001f97983 */ /* 0x000f220000100800 */
[C---:B------:R-:W-:Y:S01]  /*eab00*/  HMMA.1688.F32.TF32 R180, R104.reuse, R30, R180 ;  /* 0x0000001e68b4723c */ /* 0x040fe200000810b4 */
[----:B------:R-:W-:Y:S02]  /*eab10*/  IMAD.MOV.U32 R31, RZ, RZ, R240 ;  /* 0x000000ffff1f7224 */ /* 0x000fe400078e00f0 */
        /* <DEDUP_REMOVED lines=44> */
[C---:B------:R-:W-:Y:S03]  /*eade0*/  HMMA.1688.F32.TF32 R168, R104.reuse, R54, R168 ;  /* 0x0000003668a8723c */ /* 0x040fe600000810a8 */
[----:B-1----:R-:W2:Y:S04]  /*eadf0*/  LDL R20, [R1+0x1210] ;  /* 0x0012100001147983 */ /* 0x002ea80000100800 */
[----:B------:R-:W2:Y:S04]  /*eae00*/  LDL R21, [R1+0x1214] ;  /* 0x0012140001157983 */ /* 0x000ea80000100800 */
[----:B------:R-:W-:Y:S04]  /*eae10*/  STL.64 [R1+0x8668], R30 ;  /* 0x0086681e01007387 */ /* 0x000fe80000100a00 */
[----:B------:R1:W-:Y:S01]  /*eae20*/  STL.64 [R1+0x8660], R28 ;  /* 0x0086601c01007387 */ /* 0x0003e20000100a00 */
[----:B------:R-:W-:Y:S03]  /*eae30*/  HMMA.1688.F32.TF32 R116, R104, R42, R116 ;  /* 0x0000002a6874723c */ /* 0x000fe60000081074 */
[----:B-1----:R-:W2:Y:S04]  /*eae40*/  LDL R28, [R1+0x1200] ;  /* 0x00120000011c7983 */ /* 0x002ea80000100800 */
[----:B------:R-:W2:Y:S01]  /*eae50*/  LDL R29, [R1+0x1204] ;  /* 0x00120400011d7983 */ /* 0x000ea20000100800 */
[C---:B---3--:R-:W-:Y:S08]  /*eae60*/  HMMA.1688.F32.TF32 R204, R232.reuse, R32, R204 ;  /* 0x00000020e8cc723c */ /* 0x048ff000000810cc */
[----:B----4-:R-:W-:Y:S01]  /*eae70*/  HMMA.1688.F32.TF32 R128, R232, R40, R128 ;  /* 0x00000028e880723c */ /* 0x010fe20000081080 */
[----:B------:R-:W-:-:S02]  /*eae80*/  IMAD.MOV.U32 R54, RZ, RZ, R32 ;  /* 0x000000ffff367224 */ /* 0x000fc400078e0020 */
[----:B------:R-:W-:-:S08]  /*eae90*/  IMAD.MOV.U32 R55, RZ, RZ, R33 ;  /* 0x000000ffff377224 */ /* 0x000fd000078e0021 */
[----:B------:R1:W-:Y:S04]  /*eaea0*/  STL.64 [R1+0x1d10], R204 ;  /* 0x001d10cc01007387 */ /* 0x0003e80000100a00 */
[----:B------:R-:W-:Y:S04]  /*eaeb0*/  STL.64 [R1+0x1d18], R206 ;  /* 0x001d18ce01007387 */ /* 0x000fe80000100a00 */
[----:B------:R-:W3:Y:S04]  /*eaec0*/  LDL.LU.64 R34, [R1+0x87e8] ;  /* 0x0087e80001227983 */ /* 0x000ee80000300a00 */
[----:B------:R-:W4:Y:S04]  /*eaed0*/  LDL.LU.64 R32, [R1+0x87e0] ;  /* 0x0087e00001207983 */ /* 0x000f280000300a00 */
[----:B-1----:R-:W3:Y:S04]  /*eaee0*/  LDL R204, [R1+0x11f0] ;  /* 0x0011f00001cc7983 */ /* 0x002ee80000100800 */
[----:B------:R-:W3:Y:S04]  /*eaef0*/  LDL R205, [R1+0x11f4] ;  /* 0x0011f40001cd7983 */ /* 0x000ee80000100800 */
[----:B------:R-:W-:Y:S04]  /*eaf00*/  STL.64 [R1+0x8688], R54 ;  /* 0x0086883601007387 */ /* 0x000fe80000100a00 */
[----:B------:R1:W-:Y:S04]  /*eaf10*/  STL.64 [R1+0x8680], R52 ;  /* 0x0086803401007387 */ /* 0x0003e80000100a00 */
[----:B-1----:R-:W3:Y:S04]  /*eaf20*/  LDL R52, [R1+0x11e0] ;  /* 0x0011e00001347983 */ /* 0x002ee80000100800 */
[----:B------:R-:W3:Y:S04]  /*eaf30*/  LDL R53, [R1+0x11e4] ;  /* 0x0011e40001357983 */ /* 0x000ee80000100800 */
[----:B------:R-:W3:Y:S04]  /*eaf40*/  LDL.LU.64 R42, [R1+0x87d8] ;  /* 0x0087d800012a7983 */ /* 0x000ee80000300a00 */
[----:B------:R-:W3:Y:S04]  /*eaf50*/  LDL.LU.64 R40, [R1+0x87d0] ;  /* 0x0087d00001287983 */ /* 0x000ee80000300a00 */
[----:B------:R1:W-:Y:S04]  /*eaf60*/  STL.64 [R1+0x1d00], R128 ;  /* 0x001d008001007387 */ /* 0x0003e80000100a00 */
[----:B------:R-:W-:Y:S04]  /*eaf70*/  STL.64 [R1+0x1d08], R130 ;  /* 0x001d088201007387 */ /* 0x000fe80000100a00 */
[----:B-1----:R-:W3:Y:S04]  /*eaf80*/  LDL R128, [R1+0x11d0] ;  /* 0x0011d00001807983 */ /* 0x002ee80000100800 */
[----:B------:R-:W3:Y:S01]  /*eaf90*/  LDL R129, [R1+0x11d4] ;  /* 0x0011d40001817983 */ /* 0x000ee20000100800 */
[----:B------:R-:W-:Y:S08]  /*eafa0*/  HMMA.1688.F32.TF32 R216, R232, R248, R216 ;  /* 0x000000f8e8d8723c */ /* 0x000ff000000810d8 */
[C---:B------:R-:W-:Y:S08]  /*eafb0*/  HMMA.1688.F32.TF32 R196, R104.reuse, R58, R196 ;  /* 0x0000003a68c4723c */ /* 0x040ff000000810c4 */
[C---:B------:R-:W-:Y:S08]  /*eafc0*/  HMMA.1688.F32.TF32 R200, R104.reuse, R66, R200 ;  /* 0x0000004268c8723c */ /* 0x040ff000000810c8 */
[C---:B------:R-:W-:Y:S01]  /*eafd0*/  HMMA.1688.F32.TF32 R132, R104.reuse, R250, R132 ;  /* 0x000000fa6884723c */ /* 0x040fe20000081084 */
[----:B------:R-:W4:Y:S04]  /*eafe0*/  LDL.LU.64 R250, [R1+0x87c8] ;  /* 0x0087c80001fa7983 */ /* 0x000f280000300a00 */
[----:B------:R-:W4:Y:S04]  /*eaff0*/  LDL.LU.64 R248, [R1+0x87c0] ;  /* 0x0087c00001f87983 */ /* 0x000f280000300a00 */
[----:B------:R-:W-:Y:S04]  /*eb000*/  STL.64 [R1+0x1cf0], R216 ;  /* 0x001cf0d801007387 */ /* 0x000fe80000100a00 */
[----:B------:R3:W-:Y:S01]  /*eb010*/  STL.64 [R1+0x1cf8], R218 ;  /* 0x001cf8da01007387 */ /* 0x0007e20000100a00 */
        /* <DEDUP_REMOVED lines=15> */
[C---:B---3--:R-:W-:Y:S01]  /*eb110*/  HMMA.1688.F32.TF32 R216, R232.reuse, R128, R228 ;  /* 0x00000080e8d8723c */ /* 0x048fe200000810e4 */
[----:B------:R-:W-:Y:S01]  /*eb120*/  LOP3.LUT R103, R3, 0x20, RZ, 0x3c, !PT ;  /* 0x0000002003677812 */ /* 0x000fe200078e3cff */
[----:B------:R-:W-:Y:S04]  /*eb130*/  LDS R104, [R3+UR6+0x8a380] ;  /* 0x08a3800603687984 */ /* 0x000fe80008000800 */
[----:B------:R-:W-:Y:S02]  /*eb140*/  LDS R106, [R3+UR6+0x8b380] ;  /* 0x08b38006036a7984 */ /* 0x000fe40008000800 */
[C---:B------:R-:W-:Y:S02]  /*eb150*/  HMMA.1688.F32.TF32 R128, R232.reuse, R52, R108 ;  /* 0x00000034e880723c */ /* 0x040fe4000008106c */
[----:B------:R-:W-:Y:S04]  /*eb160*/  LDS R105, [R103+UR6+0x8a380] ;  /* 0x08a3800667697984 */ /* 0x000fe80008000800 */
[----:B------:R-:W1:Y:S02]  /*eb170*/  LDS R107, [R103+UR6+0x8b380] ;  /* 0x08b38006676b7984 */ /* 0x000e640008000800 */
        /* <DEDUP_REMOVED lines=71> */
[----:B------:R-:W2:Y:S04]  /*eb5f0*/  LDL R98, [R1+0x10f8] ;  /* 0x0010f80001627983 */ /* 0x000ea80000100800 */
[----:B------:R-:W-:Y:S04]  /*eb600*/  STL.64 [R1+0xe90], R12 ;  /* 0x000e900c01007387 */ /* 0x000fe80000100a00 */
[----:B------:R3:W-:Y:S04]  /*eb610*/  STL.64 [R1+0xe98], R14 ;  /* 0x000e980e01007387 */ /* 0x0007e80000100a00 */
[----:B------:R1:W-:Y:S04]  /*eb620*/  STL.64 [R1+0xe70], R4 ;  /* 0x000e700401007387 */ /* 0x0003e80000100a00 */
        /* <DEDUP_REMOVED lines=34> */
[----:B---3--:R-:W3:Y:S04]  /*eb850*/  LDL R14, [R1+0x1088] ;  /* 0x00108800010e7983 */ /* 0x008ee80000100800 */
[----:B------:R-:W3:Y:S04]  /*eb860*/  LDL R15, [R1+0x108c] ;  /* 0x00108c00010f7983 */ /* 0x000ee80000100800 */
[----:B-1----:R-:W3:Y:S04]  /*eb870*/  LDL.LU R4, [R1+0xd20] ;  /* 0x000d200001047983 */ /* 0x002ee80000300800 */
[----:B------:R-:W3:Y:S04]  /*eb880*/  LDL.LU R5, [R1+0xd24] ;  /* 0x000d240001057983 */ /* 0x000ee80000300800 */
[----:B------:R-:W3:Y:S04]  /*eb890*/  LDL.LU R6, [R1+0xd28] ;  /* 0x000d280001067983 */ /* 0x000ee80000300800 */
[----:B------:R-:W3:Y:S04]  /*eb8a0*/  LDL.LU R7, [R1+0xd2c] ;  /* 0x000d2c0001077983 */ /* 0x000ee80000300800 */
        /* <DEDUP_REMOVED lines=123> */
[C---:B---3--:R-:W-:Y:S01]  /*ec060*/  HMMA.1688.F32.TF32 R120, R104.reuse, R122, R244 ;  /* 0x0000007a6878723c */ /* 0x048fe200000810f4 */
[----:B------:R-:W2:Y:S04]  /*ec070*/  LDL.LU.64 R246, [R1+0x87b8] ;  /* 0x0087b80001f67983 */ /* 0x000ea80000300a00 */
[----:B------:R-:W3:Y:S04]  /*ec080*/  LDL.LU.64 R244, [R1+0x87b0] ;  /* 0x0087b00001f47983 */ /* 0x000ee80000300a00 */
[----:B------:R-:W2:Y:S04]  /*ec090*/  LDL.LU.64 R242, [R1+0x87a8] ;  /* 0x0087a80001f27983 */ /* 0x000ea80000300a00 */
[----:B------:R-:W2:Y:S01]  /*ec0a0*/  LDL.LU.64 R240, [R1+0x87a0] ;  /* 0x0087a00001f07983 */ /* 0x000ea20000300a00 */
        /* <DEDUP_REMOVED lines=16> */
[----:B------:R-:W3:Y:S01]  /*ec1b0*/  LDL R238, [R1+0x1148] ;  /* 0x0011480001ee7983 */ /* 0x000ee20000100800 */
[C---:B----4-:R-:W-:Y:S08]  /*ec1c0*/  HMMA.1688.F32.TF32 R220, R104.reuse, R222, R148 ;  /* 0x000000de68dc723c */ /* 0x050ff00000081094 */
[C---:B------:R-:W-:Y:S01]  /*ec1d0*/  HMMA.1688.F32.TF32 R148, R104.reuse, R46, R36 ;  /* 0x0000002e6894723c */ /* 0x040fe20000081024 */
[----:B------:R-:W4:Y:S04]  /*ec1e0*/  LDL R36, [R1+0xb0] ;  /* 0x0000b00001247983 */ /* 0x000f280000100800 */
[----:B------:R-:W4:Y:S03]  /*ec1f0*/  LDL R37, [R1+0xb4] ;  /* 0x0000b40001257983 */ /* 0x000f260000100800 */
[C---:B------:R-:W-:Y:S01]  /*ec200*/  HMMA.1688.F32.TF32 R140, R104.reuse, R22, R28 ;  /* 0x00000016688c723c */ /* 0x040fe2000008101c */
[----:B------:R-:W4:Y:S04]  /*ec210*/  LDL R28, [R1+0x70] ;  /* 0x00007000011c7983 */ /* 0x000f280000100800 */
[----:B------:R-:W4:Y:S03]  /*ec220*/  LDL R29, [R1+0x74] ;  /* 0x00007400011d7983 */ /* 0x000f260000100800 */
[----:B------:R-:W-:Y:S01]  /*ec230*/  HMMA.1688.F32.TF32 R156, R104, R86, R76 ;  /* 0x00000056689c723c */ /* 0x000fe2000008104c */
[----:B------:R-:W4:Y:S04]  /*ec240*/  LDL R86, [R1+0x108] ;  /* 0x0001080001567983 */ /* 0x000f280000100800 */
[----:B------:R-:W4:Y:S04]  /*ec250*/  LDL R87, [R1+0x10c] ;  /* 0x00010c0001577983 */ /* 0x000f280000100800 */
[----:B------:R-:W4:Y:S04]  /*ec260*/  LDL R76, [R1+0xf0] ;  /* 0x0000f000014c7983 */ /* 0x000f280000100800 */
[----:B------:R-:W4:Y:S04]  /*ec270*/  LDL R77, [R1+0xf4] ;  /* 0x0000f400014d7983 */ /* 0x000f280000100800 */
[----:B------:R-:W4:Y:S04]  /*ec280*/  LDL R78, [R1+0xf8] ;  /* 0x0000f800014e7983 */ /* 0x000f280000100800 */
[----:B------:R-:W4:Y:S01]  /*ec290*/  LDL R79, [R1+0xfc] ;  /* 0x0000fc00014f7983 */ /* 0x000f220000100800 */
[----:B--2---:R-:W-:-:S03]  /*ec2a0*/  IMAD.MOV.U32 R239, RZ, RZ, R241 ;  /* 0x000000ffffef7224 */ /* 0x004fc600078e00f1 */
[----:B------:R-:W2:Y:S01]  /*ec2b0*/  LDL.LU R241, [R1+0x8798] ;  /* 0x0087980001f17983 */ /* 0x000ea20000300800 */
[----:B------:R-:W-:Y:S01]  /*ec2c0*/  HMMA.1688.F32.TF32 R128, R104, R130, R188 ;  /* 0x000000826880723c */ /* 0x000fe200000810bc */
[----:B------:R-:W-:Y:S02]  /*ec2d0*/  IMAD.MOV.U32 R38, RZ, RZ, R248 ;  /* 0x000000ffff267224 */ /* 0x000fe400078e00f8 */
[----:B------:R-:W4:Y:S01]  /*ec2e0*/  LDL R190, [R1+0x1138] ;  /* 0x0011380001be7983 */ /* 0x000f220000100800 */
[----:B------:R-:W-:Y:S01]  /*ec2f0*/  IMAD.MOV.U32 R47, RZ, RZ, R249 ;  /* 0x000000ffff2f7224 */ /* 0x000fe200078e00f9 */
[----:B------:R-:W-:Y:S02]  /*ec300*/  MOV R46, R250 ;  /* 0x000000fa002e7202 */ /* 0x000fe40000000f00 */
[----:B------:R-:W4:Y:S01]  /*ec310*/  LDL R191, [R1+0x113c] ;  /* 0x00113c0001bf7983 */ /* 0x000f220000100800 */
[----:B------:R-:W-:-:S03]  /*ec320*/  IMAD.MOV.U32 R71, RZ, RZ, R251 ;  /* 0x000000ffff477224 */ /* 0x000fc600078e00fb */
[----:B------:R-:W4:Y:S01]  /*ec330*/  LDL.LU R248, [R1+0xc70] ;  /* 0x000c700001f87983 */ /* 0x000f220000300800 */
[----:B------:R-:W-:Y:S03]  /*ec340*/  HMMA.1688.F32.TF32 R216, R104, R218, R184 ;  /* 0x000000da68d8723c */ /* 0x000fe600000810b8 */
[----:B------:R-:W4:Y:S01]  /*ec350*/  LDL.LU R249, [R1+0xc74] ;  /* 0x000c740001f97983 */ /* 0x000f220000300800 */
[----:B------:R-:W-:-:S03]  /*ec360*/  IMAD.MOV.U32 R31, RZ, RZ, R240 ;  /* 0x000000ffff1f7224 */ /* 0x000fc600078e00f0 */
[----:B------:R-:W4:Y:S01]  /*ec370*/  LDL.LU R250, [R1+0xc78] ;  /* 0x000c780001fa7983 */ /* 0x000f220000300800 */
[----:B------:R-:W-:-:S03]  /*ec380*/  MOV R30, R242 ;  /* 0x000000f2001e7202 */ /* 0x000fc60000000f00 */
[----:B------:R-:W4:Y:S01]  /*ec390*/  LDL.LU R251, [R1+0xc7c] ;  /* 0x000c7c0001fb7983 */ /* 0x000f220000300800 */
[----:B------:R-:W-:-:S03]  /*ec3a0*/  IMAD.MOV.U32 R23, RZ, RZ, R243 ;  /* 0x000000ffff177224 */ /* 0x000fc600078e00f3 */
[----:B------:R-:W4:Y:S01]  /*ec3b0*/  LDL R186, [R1+0x1128] ;  /* 0x0011280001ba7983 */ /* 0x000f220000100800 */
[C---:B------:R-:W-:Y:S03]  /*ec3c0*/  HMMA.1688.F32.TF32 R228, R104.reuse, R230, R180 ;  /* 0x000000e668e4723c */ /* 0x040fe600000810b4 */
[----:B------:R-:W4:Y:S05]  /*ec3d0*/  LDL.LU R240, [R1+0xc80] ;  /* 0x000c800001f07983 */ /* 0x000f2a0000300800 */
[C---:B------:R-:W-:Y:S08]  /*ec3e0*/  HMMA.1688.F32.TF32 R196, R104.reuse, R198, R164 ;  /* 0x000000c668c4723c */ /* 0x040ff000000810a4 */
[C---:B------:R-:W-:Y:S08]  /*ec3f0*/  HMMA.1688.F32.TF32 R164, R104.reuse, R66, R56 ;  /* 0x0000004268a4723c */ /* 0x040ff00000081038 */
[----:B------:R-:W-:Y:S01]  /*ec400*/  HMMA.1688.F32.TF32 R108, R104, R110, R176 ;  /* 0x0000006e686c723c */ /* 0x000fe200000810b0 */
[----:B---3--:R-:W-:-:S07]  /*ec410*/  IMAD.MOV.U32 R22, RZ, RZ, R244 ;  /* 0x000000ffff167224 */ /* 0x008fce00078e00f4 */
[C---:B------:R-:W-:Y:S08]  /*ec420*/  HMMA.1688.F32.TF32 R200, R104.reuse, R202, R160 ;  /* 0x000000ca68c8723c */ /* 0x040ff000000810a0 */
[----:B------:R-:W-:Y:S01]  /*ec430*/  HMMA.1688.F32.TF32 R160, R104, R50, R92 ;  /* 0x0000003268a0723c */ /* 0x000fe2000008105c */
[----:B------:R-:W-:-:S07]  /*ec440*/  IMAD.MOV.U32 R39, RZ, RZ, R247 ;  /* 0x000000ffff277224 */ /* 0x000fce00078e00f7 */
[C---:B------:R-:W-:Y:S08]  /*ec450*/  HMMA.1688.F32.TF32 R224, R104.reuse, R226, R144 ;  /* 0x000000e268e0723c */ /* 0x040ff00000081090 */
[----:B------:R-:W-:Y:S01]  /*ec460*/  HMMA.1688.F32.TF32 R144, R104, R14, R4 ;  /* 0x0000000e6890723c */ /* 0x000fe20000081004 */
[----:B------:R-:W-:Y:S02]  /*ec470*/  IMAD.MOV.U32 R15, RZ, RZ, R245 ;  /* 0x000000ffff0f7224 */ /* 0x000fe400078e00f5 */
[----:B------:R-:W-:-:S02]  /*ec480*/  IMAD.MOV.U32 R14, RZ, RZ, R246 ;  /* 0x000000ffff0e7224 */ /* 0x000fc400078e00f6 */
[----:B--2---:R-:W-:Y:S02]  /*ec490*/  IMAD.MOV.U32 R187, RZ, RZ, R241 ;  /* 0x000000ffffbb7224 */ /* 0x004fe400078e00f1 */
        /* <DEDUP_REMOVED lines=50> */
[C---:B----4-:R-:W-:Y:S08]  /*ec7c0*/  HMMA.1688.F32.TF32 R188, R104.reuse, R190, R248 ;  /* 0x000000be68bc723c */ /* 0x050ff000000810f8 */
[C---:B--2---:R-:W-:Y:S08]  /*ec7d0*/  HMMA.1688.F32.TF32 R184, R104.reuse, R186, R240 ;  /* 0x000000ba68b8723c */ /* 0x044ff000000810f0 */
[C---:B---3--:R-:W-:Y:S08]  /*ec7e0*/  HMMA.1688.F32.TF32 R180, R104.reuse, R182, R56 ;  /* 0x000000b668b4723c */ /* 0x048ff00000081038 */
[C---:B------:R-:W-:Y:S01]  /*ec7f0*/  HMMA.1688.F32.TF32 R176, R104.reuse, R178, R48 ;  /* 0x000000b268b0723c */ /* 0x040fe20000081030 */
[----:B------:R-:W2:Y:S04]  /*ec800*/  LDL.LU.64 R50, [R1+0x8790] ;  /* 0x0087900001327983 */ /* 0x000ea80000300a00 */
[----:B------:R-:W3:Y:S04]  /*ec810*/  LDL.LU.64 R48, [R1+0x8788] ;  /* 0x0087880001307983 */ /* 0x000ee80000300a00 */
[----:B------:R-:W4:Y:S04]  /*ec820*/  LDL.LU.64 R58, [R1+0x8780] ;  /* 0x00878000013a7983 */ /* 0x000f280000300a00 */
[----:B------:R-:W2:Y:S04]  /*ec830*/  LDL.LU.64 R56, [R1+0x8778] ;  /* 0x0087780001387983 */ /* 0x000ea80000300a00 */
[----:B------:R-:W2:Y:S01]  /*ec840*/  LDL.LU.64 R242, [R1+0x8770] ;  /* 0x0087700001f27983 */ /* 0x000ea20000300a00 */
[C---:B------:R-:W-:Y:S03]  /*ec850*/  HMMA.1688.F32.TF32 R236, R104.reuse, R238, R244 ;  /* 0x000000ee68ec723c */ /* 0x040fe600000810f4 */
[----:B------:R-:W2:Y:S04]  /*ec860*/  LDL.LU R240, [R1+0x8768] ;  /* 0x0087680001f07983 */ /* 0x000ea80000300800 */
[----:B------:R-:W2:Y:S04]  /*ec870*/  LDL.LU.64 R250, [R1+0x8760] ;  /* 0x0087600001fa7983 */ /* 0x000ea80000300a00 */
[----:B------:R-:W2:Y:S04]  /*ec880*/  LDL.LU.64 R248, [R1+0x8758] ;  /* 0x0087580001f87983 */ /* 0x000ea80000300a00 */
[----:B------:R-:W2:Y:S04]  /*ec890*/  LDL.LU.64 R246, [R1+0x8750] ;  /* 0x0087500001f67983 */ /* 0x000ea80000300a00 */
[----:B------:R-:W2:Y:S04]  /*ec8a0*/  LDL.LU.64 R244, [R1+0x8748] ;  /* 0x0087480001f47983 */ /* 0x000ea80000300a00 */
[----:B------:R-:W2:Y:S01]  /*ec8b0*/  LDL R241, [R1+0x366c] ;  /* 0x00366c0001f17983 */ /* 0x000ea20000100800 */
[----:B------:R-:W-:Y:S03]  /*ec8c0*/  HMMA.1688.F32.TF32 R124, R104, R126, R232 ;  /* 0x0000007e687c723c */ /* 0x000fe600000810e8 */
[----:B------:R-:W-:Y:S04]  /*ec8d0*/  LDS R232, [R3+UR6+0x8c380] ;  /* 0x08c3800603e87984 */ /* 0x000fe80008000800 */
[----:B------:R-:W-:Y:S04]  /*ec8e0*/  LDS R234, [R3+UR6+0x8d380] ;  /* 0x08d3800603ea7984 */ /* 0x000fe80008000800 */
[----:B------:R-:W-:Y:S04]  /*ec8f0*/  LDS R233, [R103+UR6+0x8c380] ;  /* 0x08c3800667e97984 */ /* 0x000fe80008000800 */
[----:B------:R-:W1:Y:S04]  /*ec900*/  LDS R235, [R103+UR6+0x8d380] ;  /* 0x08d3800667eb7984 */ /* 0x000e680008000800 */
[----:B------:R-:W-:Y:S04]  /*ec910*/  LDS R104, [R3+UR6+0x8e380] ;  /* 0x08e3800603687984 */ /* 0x000fe80008000800 */
[----:B------:R-:W-:Y:S04]  /*ec920*/  LDS R106, [R3+UR6+0x8f380] ;  /* 0x08f38006036a7984 */ /* 0x000fe80008000800 */
[----:B------:R-:W-:Y:S04]  /*ec930*/  LDS R105, [R103+UR6+0x8e380] ;  /* 0x08e3800667697984 */ /* 0x000fe80008000800 */
[----:B------:R-:W2:Y:S01]  /*ec940*/  LDS R107, [R103+UR6+0x8f380] ;  /* 0x08f38006676b7984 */ /* 0x000ea20008000800 */
[C---:B-1----:R-:W-:Y:S08]  /*ec950*/  HMMA.1688.F32.TF32 R204, R232.reuse, R64, R204 ;  /* 0x00000040e8cc723c */ /* 0x042ff000000810cc */
[C---:B------:R-:W-:Y:S08]  /*ec960*/  HMMA.1688.F32.TF32 R128, R232.reuse, R72, R128 ;  /* 0x00000048e880723c */ /* 0x040ff00000081080 */
[C---:B------:R-:W-:Y:S08]  /*ec970*/  HMMA.1688.F32.TF32 R216, R232.reuse, R80, R216 ;  /* 0x00000050e8d8723c */ /* 0x040ff000000810d8 */
[C---:B------:R-:W-:Y:S08]  /*ec980*/  HMMA.1688.F32.TF32 R228, R232.reuse, R88, R228 ;  /* 0x00000058e8e4723c */ /* 0x040ff000000810e4 */
[----:B------:R-:W-:Y:S01]  /*ec990*/  HMMA.1688.F32.TF32 R108, R232, R96, R108 ;  /* 0x00000060e86c723c */ /* 0x000fe2000008106c */
[----:B--2---:R1:W-:Y:S02]  /*ec9a0*/  STL [R1+0x86f0], R241 ;  /* 0x0086f0f101007387 */ /* 0x0043e40000100800 */
[----:B-1----:R-:W-:-:S02]  /*ec9b0*/  IMAD.MOV.U32 R241, RZ, RZ, R252 ;  /* 0x000000fffff17224 */ /* 0x002fc400078e00fc */
[----:B------:R-:W2:Y:S04]  /*ec9c0*/  LDL R252, [R1+0x36c0] ;  /* 0x0036c00001fc7983 */ /* 0x000ea80000100800 */
[----:B------:R-:W2:Y:S04]  /*ec9d0*/  LDL.LU.64 R66, [R1+0x8740] ;  /* 0x0087400001427983 */ /* 0x000ea80000300a00 */
[----:B------:R-:W2:Y:S04]  /*ec9e0*/  LDL.LU.64 R64, [R1+0x8738] ;  /* 0x0087380001407983 */ /* 0x000ea80000300a00 */
        /* <DEDUP_REMOVED lines=8> */
[C---:B------:R-:W-:Y:S08]  /*eca70*/  HMMA.1688.F32.TF32 R192, R232.reuse, R248, R192 ;  /* 0x000000f8e8c0723c */ /* 0x040ff000000810c0 */
[----:B------:R-:W-:-:S12]  /*eca80*/  HMMA.1688.F32.TF32 R120, R232, R244, R120 ;  /* 0x000000f4e878723c */ /* 0x000fd80000081078 */
        /* <DEDUP_REMOVED lines=15> */
[C---:B---3--:R-:W-:Y:S08]  /*ecb80*/  HMMA.1688.F32.TF32 R172, R232.reuse, R48, R172 ;  /* 0x00000030e8ac723c */ /* 0x048ff000000810ac */
[C---:B------:R-:W-:Y:S08]  /*ecb90*/  HMMA.1688.F32.TF32 R176, R232.reuse, R40, R176 ;  /* 0x00000028e8b0723c */ /* 0x040ff000000810b0 */
[C---:B------:R-:W-:Y:S08]  /*ecba0*/  HMMA.1688.F32.TF32 R180, R232.reuse, R32, R180 ;  /* 0x00000020e8b4723c */ /* 0x040ff000000810b4 */
[C---:B------:R-:W-:Y:S08]  /*ecbb0*/  HMMA.1688.F32.TF32 R184, R232.reuse, R24, R184 ;  /* 0x00000018e8b8723c */ /* 0x040ff000000810b8 */
[C---:B------:R-:W-:Y:S08]  /*ecbc0*/  HMMA.1688.F32.TF32 R188, R232.reuse, R16, R188 ;  /* 0x00000010e8bc723c */ /* 0x040ff000000810bc */
[----:B------:R-:W-:Y:S08]  /*ecbd0*/  HMMA.1688.F32.TF32 R236, R232, R8, R236 ;  /* 0x00000008e8ec723c */ /* 0x000ff000000810ec */
[----:B------:R-:W-:Y:S08]  /*ecbe0*/  HMMA.1688.F32.TF32 R120, R104, R246, R120 ;  /* 0x000000f66878723c */ /* 0x000ff00000081078 */
[C---:B--2---:R-:W-:Y:S08]  /*ecbf0*/  HMMA.1688.F32.TF32 R164, R232.reuse, R64, R164 ;  /* 0x00000040e8a4723c */ /* 0x044ff000000810a4 */
[C---:B----4-:R-:W-:Y:S08]  /*ecc00*/  HMMA.1688.F32.TF32 R160, R232.reuse, R72, R160 ;  /* 0x00000048e8a0723c */ /* 0x050ff000000810a0 */
[C---:B------:R-:W-:Y:S08]  /*ecc10*/  HMMA.1688.F32.TF32 R156, R232.reuse, R80, R156 ;  /* 0x00000050e89c723c */ /* 0x040ff0000008109c */
[C---:B------:R-:W-:Y:S08]  /*ecc20*/  HMMA.1688.F32.TF32 R152, R232.reuse, R88, R152 ;  /* 0x00000058e898723c */ /* 0x040ff00000081098 */
[----:B------:R-:W-:Y:S01]  /*ecc30*/  HMMA.1688.F32.TF32 R148, R232, R96, R148 ;  /* 0x00000060e894723c */ /* 0x000fe20000081094 */
[----:B------:R-:W2:Y:S04]  /*ecc40*/  LDL.64 R234, [R1+0x58] ;  /* 0x0000580001ea7983 */ /* 0x000ea80000100a00 */
[----:B------:R1:W-:Y:S04]  /*ecc50*/  STL.64 [R1+0x84a0], R246 ;  /* 0x0084a0f601007387 */ /* 0x0003e80000100a00 */
[----:B------:R-:W-:Y:S01]  /*ecc60*/  STL.64 [R1+0x8498], R244 ;  /* 0x008498f401007387 */ /* 0x000fe20000100a00 */
[C---:B------:R-:W-:Y:S03]  /*ecc70*/  HMMA.1688.F32.TF32 R124, R104.reuse, R242, R124 ;  /* 0x000000f2687c723c */ /* 0x040fe6000008107c */
[----:B------:R-:W-:Y:S04]  /*ecc80*/  LDS R232, [R3+UR6+0x90380] ;  /* 0x0903800603e87984 */ /* 0x000fe80008000800 */
[----:B-1----:R-:W3:Y:S04]  /*ecc90*/  LDL.64 R246, [R1+0x48] ;  /* 0x0000480001f67983 */ /* 0x002ee80000100a00 */
[----:B------:R1:W-:Y:S04]  /*ecca0*/  STL.64 [R1+0x86e8], R194 ;  /* 0x0086e8c201007387 */ /* 0x0003e80000100a00 */
[----:B------:R-:W-:Y:S01]  /*eccb0*/  STL.64 [R1+0x86e0], R192 ;  /* 0x0086e0c001007387 */ /* 0x000fe20000100a00 */
[C---:B------:R-:W-:Y:S03]  /*eccc0*/  HMMA.1688.F32.TF32 R116, R104.reuse, R30, R116 ;  /* 0x0000001e6874723c */ /* 0x040fe60000081074 */
[----:B------:R-:W-:Y:S04]  /*eccd0*/  LDS R233, [R103+UR6+0x90380] ;  /* 0x0903800667e97984 */ /* 0x000fe80008000800 */
[----:B-1----:R-:W4:Y:S04]  /*ecce0*/  LDL R194, [R1+0x38] ;  /* 0x0000380001c27983 */ /* 0x002f280000100800 */
[----:B------:R-:W4:Y:S04]  /*eccf0*/  LDL R195, [R1+0x3c] ;  /* 0x00003c0001c37983 */ /* 0x000f280000100800 */
[----:B------:R1:W-:Y:S04]  /*ecd00*/  STL.64 [R1+0x84c0], R250 ;  /* 0x0084c0fa01007387 */ /* 0x0003e80000100a00 */
[----:B------:R-:W-:Y:S04]  /*ecd10*/  STL.64 [R1+0x84b8], R248 ;  /* 0x0084b8f801007387 */ /* 0x000fe80000100a00 */
[----:B-1----:R-:W4:Y:S04]  /*ecd20*/  LDL.64 R250, [R1+0x28] ;  /* 0x0000280001fa7983 */ /* 0x002f280000100a00 */
[----:B------:R-:W4:Y:S04]  /*ecd30*/  LDL.LU R241, [R1+0x86f0] ;  /* 0x0086f00001f17983 */ /* 0x000f280000300800 */
[----:B------:R1:W-:Y:S04]  /*ecd40*/  STL.64 [R1+0x86d8], R126 ;  /* 0x0086d87e01007387 */ /* 0x0003e80000100a00 */
[----:B------:R-:W-:Y:S01]  /*ecd50*/  STL.64 [R1+0x86d0], R124 ;  /* 0x0086d07c01007387 */ /* 0x000fe20000100a00 */
        /* <DEDUP_REMOVED lines=19> */
[----:B---3--:R-:W-:-:S02]  /*ece90*/  IMAD.MOV.U32 R243, RZ, RZ, R246 ;  /* 0x000000fffff37224 */ /* 0x008fc400078e00f6 */
[----:B------:R-:W-:-:S05]  /*ecea0*/  IMAD.MOV.U32 R242, RZ, RZ, R247 ;  /* 0x000000fffff27224 */ /* 0x000fca00078e00f7 */
[C---:B------:R-:W-:Y:S01]  /*eceb0*/  HMMA.1688.F32.TF32 R228, R104.reuse, R246, R228 ;  /* 0x000000f668e4723c */ /* 0x040fe200000810e4 */
[----:B----4-:R-:W-:Y:S01]  /*ecec0*/  IMAD.MOV.U32 R240, RZ, RZ, R250 ;  /* 0x000000fffff07224 */ /* 0x010fe200078e00fa */
[----:B------:R-:W-:Y:S06]  /*eced0*/  STL.64 [R1+0x84d0], R242 ;  /* 0x0084d0f201007387 */ /* 0x000fec0000100a00 */
[----:B------:R-:W-:Y:S01]  /*ecee0*/  HMMA.1688.F32.TF32 R128, R104, R250, R128 ;  /* 0x000000fa6880723c */ /* 0x000fe20000081080 */
[----:B------:R-:W-:Y:S01]  /*ecef0*/  MOV R0, R251 ;  /* 0x000000fb00007202 */ /* 0x000fe20000000f00 */
[----:B------:R1:W-:Y:S04]  /*ecf00*/  STL.64 [R1+0x84c8], R240 ;  /* 0x0084c8f001007387 */ /* 0x0003e80000100a00 */
[----:B------:R-:W-:Y:S04]  /*ecf10*/  STL.64 [R1+0x86c8], R110 ;  /* 0x0086c86e01007387 */ /* 0x000fe80000100a00 */
[----:B------:R-:W-:Y:S04]  /*ecf20*/  STL.64 [R1+0x86c0], R108 ;  /* 0x0086c06c01007387 */ /* 0x000fe80000100a00 */
[----:B------:R-:W2:Y:S04]  /*ecf30*/  LDL R76, [R1+0x3d0] ;  /* 0x0003d000014c7983 */ /* 0x000ea80000100800 */
[----:B------:R-:W2:Y:S04]  /*ecf40*/  LDL R77, [R1+0x3d4] ;  /* 0x0003d400014d7983 */ /* 0x000ea80000100800 */
[----:B------:R-:W3:Y:S04]  /*ecf50*/  LDL R78, [R1+0x3d8] ;  /* 0x0003d800014e7983 */ /* 0x000ee80000100800 */
[----:B------:R-:W3:Y:S04]  /*ecf60*/  LDL R79, [R1+0x3dc] ;  /* 0x0003dc00014f7983 */ /* 0x000ee80000100800 */
        /* <DEDUP_REMOVED lines=48> */
[----:B------:R1:W-:Y:S04]  /*ed270*/  STL.64 [R1+0x84e0], R98 ;  /* 0x0084e06201007387 */ /* 0x0003e80000100a00 */
[----:B------:R1:W-:Y:S01]  /*ed280*/  STL.64 [R1+0x84d8], R96 ;  /* 0x0084d86001007387 */ /* 0x0003e20000100a00 */
[----:B------:R-:W-:-:S03]  /*ed290*/  IMAD.MOV.U32 R126, RZ, RZ, R2 ;  /* 0x000000ffff7e7224 */ /* 0x000fc600078e0002 */
[----:B------:R-:W-:Y:S04]  /*ed2a0*/  LDS R234, [R3+UR6+0x91380] ;  /* 0x0913800603ea7984 */ /* 0x000fe80008000800 */
        /* <DEDUP_REMOVED lines=25> */
[----:B---3--:R-:W3:Y:S04]  /*ed440*/  LDL R64, [R1+0x2c0] ;  /* 0x0002c00001407983 */ /* 0x008ee80000100800 */
[----:B------:R-:W3:Y:S04]  /*ed450*/  LDL R65, [R1+0x2c4] ;  /* 0x0002c40001417983 */ /* 0x000ee80000100800 */
        /* <DEDUP_REMOVED lines=23> */
[----:B------:R-:W-:-:S03]  /*ed5d0*/  IMAD.MOV.U32 R2, RZ, RZ, R235 ;  /* 0x000000ffff027224 */ /* 0x000fc600078e00eb */
        /* <DEDUP_REMOVED lines=230> */
[----:B------:R-:W4:Y:S04]  /*ee440*/  LDL.LU.64 R70, [R1+0x8608] ;  /* 0x0086080001467983 */ /* 0x000f280000300a00 */
[----:B------:R-:W3:Y:S01]  /*ee450*/  LDL.LU.64 R68, [R1+0x8600] ;  /* 0x0086000001447983 */ /* 0x000ee20000300a00 */
[----:B------:R-:W-:Y:S03]  /*ee460*/  HMMA.1688.F32.TF32 R156, R104, R86, R156 ;  /* 0x00000056689c723c */ /* 0x000fe6000008109c */
[----:B------:R-:W3:Y:S04]  /*ee470*/  LDL.LU.64 R78, [R1+0x85f8] ;  /* 0x0085f800014e7983 */ /* 0x000ee80000300a00 */
[----:B------:R-:W3:Y:S01]  /*ee480*/  LDL.LU.64 R76, [R1+0x85f0] ;  /* 0x0085f000014c7983 */ /* 0x000ee20000300a00 */
[----:B------:R-:W-:Y:S03]  /*ee490*/  HMMA.1688.F32.TF32 R120, R232, R84, R120 ;  /* 0x00000054e878723c */ /* 0x000fe60000081078 */
[----:B------:R-:W3:Y:S04]  /*ee4a0*/  LDL.LU.64 R86, [R1+0x85e8] ;  /* 0x0085e80001567983 */ /* 0x000ee80000300a00 */
[----:B------:R-:W3:Y:S01]  /*ee4b0*/  LDL.LU.64 R84, [R1+0x85e0] ;  /* 0x0085e00001547983 */ /* 0x000ee20000300a00 */
[----:B------:R-:W-:Y:S03]  /*ee4c0*/  HMMA.1688.F32.TF32 R160, R104, R94, R160 ;  /* 0x0000005e68a0723c */ /* 0x000fe600000810a0 */
[----:B------:R-:W3:Y:S04]  /*ee4d0*/  LDL.LU.64 R94, [R1+0x85d8] ;  /* 0x0085d800015e7983 */ /* 0x000ee80000300a00 */
[----:B------:R-:W3:Y:S04]  /*ee4e0*/  LDL.LU.64 R92, [R1+0x85d0] ;  /* 0x0085d000015c7983 */ /* 0x000ee80000300a00 */
[----:B------:R-:W-:Y:S04]  /*ee4f0*/  STL.64 [R1+0x85b8], R194 ;  /* 0x0085b8c201007387 */ /* 0x000fe80000100a00 */
[----:B------:R1:W-:Y:S04]  /*ee500*/  STL.64 [R1+0x85b0], R192 ;  /* 0x0085b0c001007387 */ /* 0x0003e80000100a00 */
[----:B------:R-:W-:Y:S04]  /*ee510*/  LDS R105, [R103+UR6+0x96380] ;  /* 0x0963800667697984 */ /* 0x000fe80008000800 */
[----:B------:R-:W-:Y:S04]  /*ee520*/  LDS R107, [R103+UR6+0x97380] ;  /* 0x09738006676b7984 */ /* 0x000fe80008000800 */
[----:B-1----:R-:W3:Y:S04]  /*ee530*/  LDL R192, [R1+0x400] ;  /* 0x0004000001c07983 */ /* 0x002ee80000100800 */
[----:B------:R-:W3:Y:S04]  /*ee540*/  LDL R193, [R1+0x404] ;  /* 0x0004040001c17983 */ /* 0x000ee80000100800 */
[----:B------:R-:W-:Y:S04]  /*ee550*/  LDS R104, [R3+UR6+0x96380] ;  /* 0x0963800603687984 */ /* 0x000fe80008000800 */
[----:B------:R-:W1:Y:S01]  /*ee560*/  LDS R106, [R3+UR6+0x97380] ;  /* 0x09738006036a7984 */ /* 0x000e620008000800 */
[C---:B--2---:R-:W-:Y:S08]  /*ee570*/  HMMA.1688.F32.TF32 R112, R232.reuse, R100, R112 ;  /* 0x00000064e870723c */ /* 0x044ff00000081070 */
[----:B---3--:R-:W-:-:S15]  /*ee580*/  HMMA.1688.F32.TF32 R124, R232, R192, R124 ;  /* 0x000000c0e87c723c */ /* 0x008fde000008107c */
        /* <DEDUP_REMOVED lines=43> */
[----:B------:R-:W2:Y:S04]  /*ee840*/  LDL.LU.64 R194, [R1+0x85b8] ;  /* 0x0085b80001c27983 */ /* 0x000ea80000300a00 */
[----:B------:R-:W2:Y:S01]  /*ee850*/  LDL.LU.64 R192, [R1+0x85b0] ;  /* 0x0085b00001c07983 */ /* 0x000ea20000300a00 */
[----:B------:R-:W-:Y:S01]  /*ee860*/  HMMA.1688.F32.TF32 R128, R104, R18, R128 ;  /* 0x000000126880723c */ /* 0x000fe20000081080 */
[----:B------:R-:W-:-:S02]  /*ee870*/  LOP3.LUT R57, R3, 0x20, RZ, 0x3c, !PT ;  /* 0x0000002003397812 */ /* 0x000fc400078e3cff */
[----:B------:R-:W-:Y:S04]  /*ee880*/  LDS R232, [R3+UR6+0x98380] ;  /* 0x0983800603e87984 */ /* 0x000fe80008000800 */
[----:B------:R-:W-:Y:S01]  /*ee890*/  LDS R233, [R57+UR6+0x98380] ;  /* 0x0983800639e97984 */ /* 0x000fe20008000800 */
[C---:B--2---:R-:W-:Y:S03]  /*ee8a0*/  HMMA.1688.F32.TF32 R192, R104.reuse, R126, R192 ;  /* 0x0000007e68c0723c */ /* 0x044fe600000810c0 */
[----:B------:R-:W3:Y:S04]  /*ee8b0*/  LDL.LU.64 R126, [R1+0x85a8] ;  /* 0x0085a800017e7983 */ /* 0x000ee80000300a00 */
[----:B------:R-:W3:Y:S02]  /*ee8c0*/  LDL.LU.64 R124, [R1+0x85a0] ;  /* 0x0085a000017c7983 */ /* 0x000ee40000300a00 */
[C---:B---3--:R-:W-:Y:S02]  /*ee8d0*/  HMMA.1688.F32.TF32 R124, R104.reuse, R10, R124 ;  /* 0x0000000a687c723c */ /* 0x048fe4000008107c */
[----:B------:R-:W2:Y:S06]  /*ee8e0*/  LDL.LU.64 R10, [R1+0x8598] ;  /* 0x00859800010a7983 */ /* 0x000eac0000300a00 */
[C---:B------:R-:W-:Y:S08]  /*ee8f0*/  HMMA.1688.F32.TF32 R216, R104.reuse, R26, R216 ;  /* 0x0000001a68d8723c */ /* 0x040ff000000810d8 */
[C---:B------:R-:W-:Y:S08]  /*ee900*/  HMMA.1688.F32.TF32 R228, R104.reuse, R34, R228 ;  /* 0x0000002268e4723c */ /* 0x040ff000000810e4 */
[C---:B------:R-:W-:Y:S08]  /*ee910*/  HMMA.1688.F32.TF32 R108, R104.reuse, R42, R108 ;  /* 0x0000002a686c723c */ /* 0x040ff0000008106c */
[C---:B------:R-:W-:Y:S08]  /*ee920*/  HMMA.1688.F32.TF32 R116, R104.reuse, R50, R116 ;  /* 0x000000326874723c */ /* 0x040ff00000081074 */
[C---:B------:R-:W-:Y:S01]  /*ee930*/  HMMA.1688.F32.TF32 R112, R104.reuse, R234, R112 ;  /* 0x000000ea6870723c */ /* 0x040fe20000081070 */
[----:B------:R1:W-:Y:S04]  /*ee940*/  LDS R235, [R57+UR6+0x99380] ;  /* 0x0993800639eb7984 */ /* 0x0003e80008000800 */
[----:B------:R-:W3:Y:S03]  /*ee950*/  LDS R234, [R3+UR6+0x99380] ;  /* 0x0993800603ea7984 */ /* 0x000ee60008000800 */
        /* <DEDUP_REMOVED lines=19> */
[----:B------:R-:W-:Y:S04]  /*eea90*/  STL [R1+0x6d38], R3 ;  /* 0x006d380301007387 */ /* 0x000fe80000100800 */
        /* <DEDUP_REMOVED lines=20> */
[----:B-1----:R-:W2:Y:S04]  /*eebe0*/  LDL.64 R100, [R1+0x11b0] ;  /* 0x0011b00001647983 */ /* 0x002ea80000100a00 */
[----:B------:R-:W-:Y:S04]  /*eebf0*/  STL.64 [R1+0x8348], R94 ;  /* 0x0083485e01007387 */ /* 0x000fe80000100a00 */
[----:B------:R-:W-:Y:S04]  /*eec00*/  STL.64 [R1+0x8340], R92 ;  /* 0x0083405c01007387 */ /* 0x000fe80000100a00 */
[----:B------:R-:W-:Y:S04]  /*eec10*/  STL.64 [R1+0x8358], R86 ;  /* 0x0083585601007387 */ /* 0x000fe80000100a00 */
[----:B------:R1:W-:Y:S04]  /*eec20*/  STL.64 [R1+0x8350], R84 ;  /* 0x0083505401007387 */ /* 0x0003e80000100a00 */
[----:B-1----:R-:W2:Y:S04]  /*eec30*/  LDL.64 R84, [R1+0x11d0] ;  /* 0x0011d00001547983 */ /* 0x002ea80000100a00 */
[----:B------:R-:W-:Y:S04]  /*eec40*/  STL.64 [R1+0x8368], R78 ;  /* 0x0083684e01007387 */ /* 0x000fe80000100a00 */
[----:B------:R1:W-:Y:S04]  /*eec50*/  STL.64 [R1+0x8360], R76 ;  /* 0x0083604c01007387 */ /* 0x0003e80000100a00 */
[----:B-1----:R-:W2:Y:S04]  /*eec60*/  LDL.64 R76, [R1+0x11c0] ;  /* 0x0011c000014c7983 */ /* 0x002ea80000100a00 */
[----:B----4-:R-:W-:Y:S04]  /*eec70*/  STL.64 [R1+0x8378], R70 ;  /* 0x0083784601007387 */ /* 0x010fe80000100a00 */
[----:B------:R1:W-:Y:S02]  /*eec80*/  STL.64 [R1+0x8370], R68 ;  /* 0x0083704401007387 */ /* 0x0003e40000100a00 */
[----:B-1----:R-:W-:-:S02]  /*eec90*/  IMAD.MOV.U32 R68, RZ, RZ, R54 ;  /* 0x000000ffff447224 */ /* 0x002fc400078e0036 */
[----:B------:R-:W4:Y:S01]  /*eeca0*/  LDL.LU R54, [R1+0x84b4] ;  /* 0x0084b40001367983 */ /* 0x000f220000300800 */
[----:B------:R-:W-:-:S03]  /*eecb0*/  IMAD.MOV.U32 R69, RZ, RZ, R55 ;  /* 0x000000ffff457224 */ /* 0x000fc600078e0037 */
[----:B------:R-:W2:Y:S04]  /*eecc0*/  LDL.LU R55, [R1+0x84b0] ;  /* 0x0084b00001377983 */ /* 0x000ea80000300800 */
[----:B------:R-:W2:Y:S04]  /*eecd0*/  LDL R244, [R1+0x1170] ;  /* 0x0011700001f47983 */ /* 0x000ea80000100800 */
[----:B------:R-:W2:Y:S04]  /*eece0*/  LDL R245, [R1+0x1174] ;  /* 0x0011740001f57983 */ /* 0x000ea80000100800 */
[----:B------:R-:W2:Y:S04]  /*eecf0*/  LDL.64 R92, [R1+0x1180] ;  /* 0x00118000015c7983 */ /* 0x000ea80000100a00 */
[----:B------:R-:W-:Y:S04]  /*eed00*/  STL.64 [R1+0x8388], R62 ;  /* 0x0083883e01007387 */ /* 0x000fe80000100a00 */
[----:B------:R1:W-:Y:S02]  /*eed10*/  STL.64 [R1+0x8380], R60 ;  /* 0x0083803c01007387 */ /* 0x0003e40000100a00 */
[----:B-1----:R-:W-:-:S02]  /*eed20*/  IMAD.MOV.U32 R60, RZ, RZ, R31 ;  /* 0x000000ffff3c7224 */ /* 0x002fc400078e001f */
[----:B------:R-:W2:Y:S01]  /*eed30*/  LDL.LU R31, [R1+0x84ac] ;  /* 0x0084ac00011f7983 */ /* 0x000ea20000300800 */
[----:B------:R-:W-:-:S03]  /*eed40*/  IMAD.MOV.U32 R61, RZ, RZ, R23 ;  /* 0x000000ffff3d7224 */ /* 0x000fc600078e0017 */
[----:B------:R-:W2:Y:S01]  /*eed50*/  LDL.LU R23, [R1+0x84a8] ;  /* 0x0084a80001177983 */ /* 0x000ea20000300800 */
[C---:B------:R-:W-:Y:S08]  /*eed60*/  HMMA.1688.F32.TF32 R140, R104.reuse, R246, R140 ;  /* 0x000000f6688c723c */ /* 0x040ff0000008108c */
[----:B------:R-:W-:Y:S08]  /*eed70*/  HMMA.1688.F32.TF32 R160, R104, R70, R160 ;  /* 0x0000004668a0723c */ /* 0x000ff000000810a0 */
[----:B---3--:R-:W-:Y:S08]  /*eed80*/  HMMA.1688.F32.TF32 R68, R232, R68, R204 ;  /* 0x00000044e844723c */ /* 0x008ff000000810cc */
[----:B------:R-:W-:Y:S01]  /*eed90*/  HMMA.1688.F32.TF32 R164, R104, R62, R164 ;  /* 0x0000003e68a4723c */ /* 0x000fe200000810a4 */
[----:B----4-:R-:W-:Y:S04]  /*eeda0*/  STL [R1+0x82e4], R54 ;  /* 0x0082e43601007387 */ /* 0x010fe80000100800 */
[----:B--2---:R-:W-:Y:S03]  /*eedb0*/  STL [R1+0x82e0], R55 ;  /* 0x0082e03701007387 */ /* 0x004fe60000100800 */
        /* <DEDUP_REMOVED lines=13> */
[----:B------:R-:W2:Y:S04]  /*eee90*/  LDL.LU.64 R246, [R1+0x84a0] ;  /* 0x0084a00001f67983 */ /* 0x000ea80000300a00 */
[----:B------:R-:W3:Y:S04]  /*eeea0*/  LDL.LU.64 R244, [R1+0x8498] ;  /* 0x0084980001f47983 */ /* 0x000ee80000300a00 */
[----:B------:R-:W-:Y:S04]  /*eeeb0*/  STL.64 [R1+0x1bb0], R120 ;  /* 0x001bb07801007387 */ /* 0x000fe80000100a00 */
[----:B------:R1:W-:Y:S02]  /*eeec0*/  STL.64 [R1+0x1bb8], R122 ;  /* 0x001bb87a01007387 */ /* 0x0003e40000100a00 */
[----:B-1----:R-:W-:Y:S08]  /*eeed0*/  HMMA.1688.F32.TF32 R120, R232, R92, R192 ;  /* 0x0000005ce878723c */ /* 0x002ff000000810c0 */
[----:B------:R-:W-:Y:S01]  /*eeee0*/  HMMA.1688.F32.TF32 R180, R104, R30, R180 ;  /* 0x0000001e68b4723c */ /* 0x000fe200000810b4 */
[----:B------:R-:W-:Y:S01]  /*eeef0*/  MOV R30, R92 ;  /* 0x0000005c001e7202 */ /* 0x000fe20000000f00 */
[----:B------:R-:W-:-:S09]  /*eef00*/  IMAD.MOV.U32 R31, RZ, RZ, R93 ;  /* 0x000000ffff1f7224 */ /* 0x000fd200078e005d */
[----:B------:R-:W-:Y:S04]  /*eef10*/  STL.64 [R1+0x1ba0], R120 ;  /* 0x001ba07801007387 */ /* 0x000fe80000100a00 */
[----:B------:R1:W-:Y:S04]  /*eef20*/  STL.64 [R1+0x1ba8], R122 ;  /* 0x001ba87a01007387 */ /* 0x0003e80000100a00 */
[----:B------:R-:W4:Y:S01]  /*eef30*/  LDL.64 R92, [R1+0x11e0] ;  /* 0x0011e000015c7983 */ /* 0x000f220000100a00 */
[C---:B-1----:R-:W-:Y:S08]  /*eef40*/  HMMA.1688.F32.TF32 R120, R232.reuse, R60, R124 ;  /* 0x0000003ce878723c */ /* 0x042ff0000008107c */
[----:B------:R-:W-:Y:S01]  /*eef50*/  HMMA.1688.F32.TF32 R60, R232, R100, R128 ;  /* 0x00000064e83c723c */ /* 0x000fe20000081080 */
[----:B------:R-:W-:Y:S04]  /*eef60*/  STL [R1+0x82ac], R31 ;  /* 0x0082ac1f01007387 */ /* 0x000fe80000100800 */
[----:B------:R-:W-:Y:S06]  /*eef70*/  STL [R1+0x82a8], R30 ;  /* 0x0082a81e01007387 */ /* 0x000fec0000100800 */
[----:B------:R-:W-:Y:S01]  /*eef80*/  STL.64 [R1+0x1b90], R120 ;  /* 0x001b907801007387 */ /* 0x000fe20000100a00 */
[----:B------:R-:W-:Y:S03]  /*eef90*/  HMMA.1688.F32.TF32 R184, R104, R22, R184 ;  /* 0x0000001668b8723c */ /* 0x000fe600000810b8 */
[----:B------:R-:W-:Y:S01]  /*eefa0*/  STL.64 [R1+0x1b98], R122 ;  /* 0x001b987a01007387 */ /* 0x000fe20000100a00 */
[----:B------:R-:W-:-:S03]  /*eefb0*/  IMAD.MOV.U32 R22, RZ, RZ, R100 ;  /* 0x000000ffff167224 */ /* 0x000fc600078e0064 */
[----:B------:R-:W-:Y:S01]  /*eefc0*/  STL.64 [R1+0x1b80], R68 ;  /* 0x001b804401007387 */ /* 0x000fe20000100a00 */
[----:B------:R-:W-:-:S03]  /*eefd0*/  IMAD.MOV.U32 R23, RZ, RZ, R101 ;  /* 0x000000ffff177224 */ /* 0x000fc600078e0065 */
[----:B------:R-:W-:Y:S04]  /*eefe0*/  STL.64 [R1+0x1b88], R70 ;  /* 0x001b884601007387 */ /* 0x000fe80000100a00 */
[----:B------:R-:W-:Y:S04]  /*eeff0*/  STL.64 [R1+0x1b70], R60 ;  /* 0x001b703c01007387 */ /* 0x000fe80000100a00 */
[----:B------:R1:W-:Y:S04]  /*ef000*/  STL.64 [R1+0x1b78], R62 ;  /* 0x001b783e01007387 */ /* 0x0003e80000100a00 */
[----:B------:R-:W2:Y:S04]  /*ef010*/  LDL R100, [R1+0x11f0] ;  /* 0x0011f00001647983 */ /* 0x000ea80000100800 */
[----:B------:R-:W2:Y:S01]  /*ef020*/  LDL R101, [R1+0x11f4] ;  /* 0x0011f40001657983 */ /* 0x000ea20000100800 */
[----:B-1----:R-:W-:Y:S03]  /*ef030*/  HMMA.1688.F32.TF32 R60, R232, R76, R216 ;  /* 0x0000004ce83c723c */ /* 0x002fe600000810d8 */
[----:B------:R-:W-:Y:S04]  /*ef040*/  STL [R1+0x82b4], R23 ;  /* 0x0082b41701007387 */ /* 0x000fe80000100800 */
[----:B------:R-:W-:-:S12]  /*ef050*/  STL [R1+0x82b0], R22 ;  /* 0x0082b01601007387 */ /* 0x000fd80000100800 */
[----:B------:R1:W-:Y:S04]  /*ef060*/  STL.64 [R1+0x1b60], R60 ;  /* 0x001b603c01007387 */ /* 0x0003e80000100a00 */
[----:B------:R-:W-:Y:S04]  /*ef070*/  STL.64 [R1+0x1b68], R62 ;  /* 0x001b683e01007387 */ /* 0x000fe80000100a00 */
[----:B------:R-:W3:Y:S01]  /*ef080*/  LDL.64 R120, [R1+0x1200] ;  /* 0x0012000001787983 */ /* 0x000ee20000100a00 */
[----:B------:R-:W-:Y:S03]  /*ef090*/  HMMA.1688.F32.TF32 R68, R232, R84, R228 ;  /* 0x00000054e844723c */ /* 0x000fe600000810e4 */
[----:B-1----:R-:W3:Y:S01]  /*ef0a0*/  LDL.64 R60, [R1+0x1210] ;  /* 0x00121000013c7983 */ /* 0x002ee20000100a00 */
[----:B------:R-:W-:-:S02]  /*ef0b0*/  IMAD.MOV.U32 R30, RZ, RZ, R77 ;  /* 0x000000ffff1e7224 */ /* 0x000fc400078e004d */
[----:B------:R-:W-:-:S03]  /*ef0c0*/  IMAD.MOV.U32 R31, RZ, RZ, R76 ;  /* 0x000000ffff1f7224 */ /* 0x000fc600078e004c */
[----:B------:R-:W-:Y:S04]  /*ef0d0*/  STL [R1+0x82bc], R30 ;  /* 0x0082bc1e01007387 */ /* 0x000fe80000100800 */
[----:B------:R-:W-:Y:S06]  /*ef0e0*/  STL [R1+0x82b8], R31 ;  /* 0x0082b81f01007387 */ /* 0x000fec0000100800 */
[----:B------:R1:W-:Y:S04]  /*ef0f0*/  STL.64 [R1+0x1b50], R68 ;  /* 0x001b504401007387 */ /* 0x0003e80000100a00 */
[----:B------:R-:W-:Y:S04]  /*ef100*/  STL.64 [R1+0x1b58], R70 ;  /* 0x001b584601007387 */ /* 0x000fe80000100a00 */
[----:B------:R-:W3:Y:S04]  /*ef110*/  LDL R228, [R1+0x1220] ;  /* 0x0012200001e47983 */ /* 0x000ee80000100800 */
[----:B------:R-:W3:Y:S04]  /*ef120*/  LDL R229, [R1+0x1224] ;  /* 0x0012240001e57983 */ /* 0x000ee80000100800 */
[----:B-1----:R-:W3:Y:S04]  /*ef130*/  LDL R68, [R1+0x1230] ;  /* 0x0012300001447983 */ /* 0x002ee80000100800 */
[----:B------:R-:W3:Y:S04]  /*ef140*/  LDL R69, [R1+0x1234] ;  /* 0x0012340001457983 */ /* 0x000ee80000100800 */
[----:B------:R-:W3:Y:S01]  /*ef150*/  LDL.64 R216, [R1+0x1240] ;  /* 0x0012400001d87983 */ /* 0x000ee20000100a00 */
[----:B------:R-:W-:Y:S01]  /*ef160*/  HMMA.1688.F32.TF32 R152, R104, R86, R152 ;  /* 0x000000566898723c */ /* 0x000fe20000081098 */
[----:B------:R-:W-:-:S02]  /*ef170*/  IMAD.MOV.U32 R23, RZ, RZ, R84 ;  /* 0x000000ffff177224 */ /* 0x000fc400078e0054 */
[----:B------:R-:W-:Y:S01]  /*ef180*/  IMAD.MOV.U32 R22, RZ, RZ, R85 ;  /* 0x000000ffff167224 */ /* 0x000fe200078e0055 */
[----:B------:R-:W3:Y:S04]  /*ef190*/  LDL R76, [R1+0x1250] ;  /* 0x00125000014c7983 */ /* 0x000ee80000100800 */
[----:B------:R-:W3:Y:S04]  /*ef1a0*/  LDL R77, [R1+0x1254] ;  /* 0x00125400014d7983 */ /* 0x000ee80000100800 */
[----:B------:R-:W3:Y:S04]  /*ef1b0*/  LDL.64 R128, [R1+0x1260] ;  /* 0x0012600001807983 */ /* 0x000ee80000100a00 */
[----:B------:R-:W-:Y:S04]  /*ef1c0*/  STL [R1+0x82c4], R22 ;  /* 0x0082c41601007387 */ /* 0x000fe80000100800 */
[----:B------:R-:W-:Y:S01]  /*ef1d0*/  STL [R1+0x82c0], R23 ;  /* 0x0082c01701007387 */ /* 0x000fe20000100800 */
[----:B----4-:R-:W-:-:S15]  /*ef1e0*/  HMMA.1688.F32.TF32 R84, R232, R92, R108 ;  /* 0x0000005ce854723c */ /* 0x010fde000008106c */
[----:B------:R-:W-:-:S04]  /*ef1f0*/  NOP ;  /* 0x0000000000007918 */ /* 0x000fc80000000000 */
[----:B------:R1:W-:Y:S04]  /*ef200*/  STL.64 [R1+0x1b40], R84 ;  /* 0x001b405401007387 */ /* 0x0003e80000100a00 */
[----:B------:R-:W-:Y:S04]  /*ef210*/  STL.64 [R1+0x1b48], R86 ;  /* 0x001b485601007387 */ /* 0x000fe80000100a00 */
[----:B------:R-:W4:Y:S04]  /*ef220*/  LDL.64 R204, [R1+0x1280] ;  /* 0x0012800001cc7983 */ /* 0x000f280000100a00 */
[----:B-1----:R-:W4:Y:S04]  /*ef230*/  LDL R84, [R1+0x1270] ;  /* 0x0012700001547983 */ /* 0x002f280000100800 */
[----:B------:R-:W4:Y:S01]  /*ef240*/  LDL R85, [R1+0x1274] ;  /* 0x0012740001557983 */ /* 0x000f220000100800 */
[----:B------:R-:W-:Y:S01]  /*ef250*/  IMAD.MOV.U32 R31, RZ, RZ, R93 ;  /* 0x000000ffff1f7224 */ /* 0x000fe200078e005d */
[----:B------:R-:W-:-:S04]  /*ef260*/  MOV R30, R92 ;  /* 0x0000005c001e7202 */ /* 0x000fc80000000f00 */
[----:B------:R-:W-:Y:S04]  /*ef270*/  STL [R1+0x82cc], R31 ;  /* 0x0082cc1f01007387 */ /* 0x000fe80000100800 */
[----:B------:R-:W-:Y:S04]  /*ef280*/  STL [R1+0x82c8], R30 ;  /* 0x0082c81e01007387 */ /* 0x000fe80000100800 */
[----:B------:R-:W4:Y:S01]  /*ef290*/  LDL.64 R92, [R1+0x1290] ;  /* 0x00129000015c7983 */ /* 0x000f220000100a00 */
[----:B--2---:R-:W-:Y:S03]  /*ef2a0*/  HMMA.1688.F32.TF32 R108, R232, R100, R112 ;  /* 0x00000064e86c723c */ /* 0x004fe60000081070 */
[----:B------:R-:W2:-:S15]  /*ef2b0*/  LDL R100, [R1+0x12b0] ;  /* 0x0012b00001647983 */ /* 0x000e9e0000100800 */
[----:B------:R-:W-:Y:S01]  /*ef2c0*/  NOP ;  /* 0x0000000000007918 */ /* 0x000fe20000000000 */
[----:B------:R-:W-:Y:S04]  /*ef2d0*/  STL.64 [R1+0x1b30], R108 ;  /* 0x001b306c01007387 */ /* 0x000fe80000100a00 */
[----:B------:R3:W-:Y:S04]  /*ef2e0*/  STL.64 [R1+0x1b38], R110 ;  /* 0x001b386e01007387 */ /* 0x0007e80000100a00 */
[----:B------:R-:W2:Y:S04]  /*ef2f0*/  LDL R101, [R1+0x12b4] ;  /* 0x0012b40001657983 */ /* 0x000ea80000100800 */
[----:B------:R-:W2:Y:S04]  /*ef300*/  LDL R124, [R1+0x12a0] ;  /* 0x0012a000017c7983 */ /* 0x000ea80000100800 */
[----:B------:R-:W2:Y:S01]  /*ef310*/  LDL R125, [R1+0x12a4] ;  /* 0x0012a400017d7983 */ /* 0x000ea20000100800 */
[----:B---3--:R-:W-:Y:S03]  /*ef320*/  HMMA.1688.F32.TF32 R108, R232, R120, R116 ;  /* 0x00000078e86c723c */ /* 0x008fe60000081074 */
[----:B------:R-:W3:-:S15]  /*ef330*/  LDL.64 R192, [R1+0x12c0] ;  /* 0x0012c00001c07983 */ /* 0x000ede0000100a00 */
[----:B------:R-:W-:Y:S01]  /*ef340*/  NOP ;  /* 0x0000000000007918 */ /* 0x000fe20000000000 */
[----:B------:R-:W-:Y:S04]  /*ef350*/  STL.64 [R1+0x1b20], R108 ;  /* 0x001b206c01007387 */ /* 0x000fe80000100a00 */
[----:B------:R1:W-:Y:S01]  /*ef360*/  STL.64 [R1+0x1b28], R110 ;  /* 0x001b286e01007387 */ /* 0x0003e20000100a00 */
[----:B------:R-:W-:Y:S08]  /*ef370*/  HMMA.1688.F32.TF32 R236, R104, R6, R236 ;  /* 0x0000000668ec723c */ /* 0x000ff000000810ec */
[----:B-1----:R-:W-:Y:S01]  /*ef380*/  HMMA.1688.F32.TF32 R108, R232, R60, R196 ;  /* 0x0000003ce86c723c */ /* 0x002fe200000810c4 */
[----:B------:R-:W-:-:S05]  /*ef390*/  IMAD.MOV.U32 R6, RZ, RZ, R121 ;  /* 0x000000ffff067224 */ /* 0x000fca00078e0079 */
[----:B------:R-:W-:Y:S04]  /*ef3a0*/  STL [R1+0x827c], R6 ;  /* 0x00827c0601007387 */ /* 0x000fe80000100800 */
[----:B------:R-:W3:Y:S01]  /*ef3b0*/  LDL R120, [R1+0x12d0] ;  /* 0x0012d00001787983 */ /* 0x000ee20000100800 */
[----:B------:R-:W-:-:S08]  /*ef3c0*/  IMAD.MOV.U32 R7, RZ, RZ, R60 ;  /* 0x000000ffff077224 */ /* 0x000fd000078e003c */
[----:B------:R-:W-:Y:S04]  /*ef3d0*/  STL.64 [R1+0x1b10], R108 ;  /* 0x001b106c01007387 */ /* 0x000fe80000100a00 */
[----:B------:R1:W-:Y:S04]  /*ef3e0*/  STL.64 [R1+0x1b18], R110 ;  /* 0x001b186e01007387 */ /* 0x0003e80000100a00 */
[----:B------:R-:W3:Y:S04]  /*ef3f0*/  LDL R121, [R1+0x12d4] ;  /* 0x0012d40001797983 */ /* 0x000ee80000100800 */
[----:B------:R-:W3:Y:S01]  /*ef400*/  LDL.64 R60, [R1+0x12e0] ;  /* 0x0012e000013c7983 */ /* 0x000ee20000100a00 */
[C---:B-1----:R-:W-:Y:S03]  /*ef410*/  HMMA.1688.F32.TF32 R108, R232.reuse, R228, R200 ;  /* 0x000000e4e86c723c */ /* 0x042fe600000810c8 */
[----:B------:R-:W-:Y:S05]  /*ef420*/  STL [R1+0x8278], R7 ;  /* 0x0082780701007387 */ /* 0x000fea0000100800 */
[C---:B------:R-:W-:Y:S01]  /*ef430*/  HMMA.1688.F32.TF32 R112, R232.reuse, R68, R208 ;  /* 0x00000044e870723c */ /* 0x040fe200000810d0 */
[----:B------:R-:W3:Y:S10]  /*ef440*/  LDL.64 R68, [R1+0x12f0] ;  /* 0x0012f00001447983 */ /* 0x000ef40000100a00 */
[----:B------:R-:W-:Y:S04]  /*ef450*/  STL.64 [R1+0x1b00], R108 ;  /* 0x001b006c01007387 */ /* 0x000fe80000100a00 */
[----:B------:R1:W-:Y:S02]  /*ef460*/  STL.64 [R1+0x1b08], R110 ;  /* 0x001b086e01007387 */ /* 0x0003e40000100a00 */
[C---:B-1----:R-:W-:Y:S01]  /*ef470*/  HMMA.1688.F32.TF32 R108, R232.reuse, R216, R212 ;  /* 0x000000d8e86c723c */ /* 0x042fe200000810d4 */
[----:B------:R-:W-:Y:S01]  /*ef480*/  IMAD.MOV.U32 R7, RZ, RZ, R216 ;  /* 0x000000ffff077224 */ /* 0x000fe200078e00d8 */
[----:B------:R-:W-:Y:S04]  /*ef490*/  STL.64 [R1+0x18b0], R112 ;  /* 0x0018b07001007387 */ /* 0x000fe80000100a00 */
[----:B------:R1:W-:Y:S04]  /*ef4a0*/  STL.64 [R1+0x18b8], R114 ;  /* 0x0018b87201007387 */ /* 0x0003e80000100a00 */
[----:B------:R-:W-:Y:S01]  /*ef4b0*/  STL [R1+0x8280], R7 ;  /* 0x0082800701007387 */ /* 0x000fe20000100800 */
[C---:B-1----:R-:W-:Y:S08]  /*ef4c0*/  HMMA.1688.F32.TF32 R112, R232.reuse, R76, R220 ;  /* 0x0000004ce870723c */ /* 0x042ff000000810dc */
[----:B------:R-:W-:Y:S04]  /*ef4d0*/  STL.64 [R1+0x1150], R108 ;  /* 0x0011506c01007387 */ /* 0x000fe80000100a00 */
[----:B------:R1:W-:Y:S04]  /*ef4e0*/  STL.64 [R1+0x1158], R110 ;  /* 0x0011586e01007387 */ /* 0x0003e80000100a00 */
[----:B------:R-:W3:Y:S01]  /*ef4f0*/  LDL.64 R76, [R1+0x1300] ;  /* 0x00130000014c7983 */ /* 0x000ee20000100a00 */
[----:B-1----:R-:W-:Y:S01]  /*ef500*/  HMMA.1688.F32.TF32 R108, R232, R128, R224 ;  /* 0x00000080e86c723c */ /* 0x002fe200000810e0 */
[----:B------:R-:W-:-:S02]  /*ef510*/  IMAD.MOV.U32 R6, RZ, RZ, R129 ;  /* 0x000000ffff067224 */ /* 0x000fc400078e0081 */
[----:B------:R-:W-:Y:S04]  /*ef520*/  STL.64 [R1+0x1570], R112 ;  /* 0x0015707001007387 */ /* 0x000fe80000100a00 */
[----:B------:R-:W-:Y:S04]  /*ef530*/  STL.64 [R1+0x1578], R114 ;  /* 0x0015787201007387 */ /* 0x000fe80000100a00 */
[----:B------:R-:W-:Y:S08]  /*ef540*/  STL [R1+0x8284], R6 ;  /* 0x0082840601007387 */ /* 0x000ff00000100800 */
[----:B------:R-:W-:Y:S04]  /*ef550*/  STL.64 [R1+0x1590], R108 ;  /* 0x0015906c01007387 */ /* 0x000fe80000100a00 */
[----:B------:R4:W-:Y:S01]  /*ef560*/  STL.64 [R1+0x1598], R110 ;  /* 0x0015986e01007387 */ /* 0x0009e20000100a00 */
[----:B------:R-:W-:Y:S08]  /*ef570*/  HMMA.1688.F32.TF32 R148, R104, R94, R148 ;  /* 0x0000005e6894723c */ /* 0x000ff00000081094 */
[C---:B----4-:R-:W-:Y:S08]  /*ef580*/  HMMA.1688.F32.TF32 R108, R232.reuse, R204, R136 ;  /* 0x000000cce86c723c */ /* 0x050ff00000081088 */
[----:B------:R-:W-:Y:S01]  /*ef590*/  HMMA.1688.F32.TF32 R112, R232, R84, R132 ;  /* 0x00000054e870723c */ /* 0x000fe20000081084 */
[----:B------:R-:W4:Y:S01]  /*ef5a0*/  LDL.64 R84, [R1+0x1310] ;  /* 0x0013100001547983 */ /* 0x000f220000100a00 */
[----:B------:R-:W-:-:S02]  /*ef5b0*/  IMAD.MOV.U32 R7, RZ, RZ, R204 ;  /* 0x000000ffff077224 */ /* 0x000fc400078e00cc */
[----:B------:R-:W-:-:S15]  /*ef5c0*/  IMAD.MOV.U32 R6, RZ, RZ, R93 ;  /* 0x000000ffff067224 */ /* 0x000fde00078e005d */
[----:B------:R-:W-:Y:S04]  /*ef5d0*/  STL.64 [R1+0x15b0], R112 ;  /* 0x0015b07001007387 */ /* 0x000fe80000100a00 */
[----:B------:R-:W-:Y:S04]  /*ef5e0*/  STL.64 [R1+0x15b8], R114 ;  /* 0x0015b87201007387 */ /* 0x000fe80000100a00 */
[----:B------:R-:W-:Y:S04]  /*ef5f0*/  STL [R1+0x8288], R7 ;  /* 0x0082880701007387 */ /* 0x000fe80000100800 */
[----:B------:R-:W-:Y:S04]  /*ef600*/  STL.64 [R1+0x15c0], R108 ;  /* 0x0015c06c01007387 */ /* 0x000fe80000100a00 */
[----:B------:R1:W-:Y:S02]  /*ef610*/  STL.64 [R1+0x15c8], R110 ;  /* 0x0015c86e01007387 */ /* 0x0003e40000100a00 */
[C---:B-1----:R-:W-:Y:S02]  /*ef620*/  HMMA.1688.F32.TF32 R108, R232.reuse, R92, R140 ;  /* 0x0000005ce86c723c */ /* 0x042fe4000008108c */
[----:B------:R-:W4:Y:S06]  /*ef630*/  LDL.64 R92, [R1+0x1320] ;  /* 0x00132000015c7983 */ /* 0x000f2c0000100a00 */
[----:B--2---:R-:W-:Y:S11]  /*ef640*/  HMMA.1688.F32.TF32 R112, R232, R100, R148 ;  /* 0x00000064e870723c */ /* 0x004ff60000081094 */
[----:B------:R-:W-:Y:S04]  /*ef650*/  STL.64 [R1+0x15d0], R108 ;  /* 0x0015d06c01007387 */ /* 0x000fe80000100a00 */
[----:B------:R1:W-:Y:S04]  /*ef660*/  STL.64 [R1+0x15d8], R110 ;  /* 0x0015d86e01007387 */ /* 0x0003e80000100a00 */
[----:B------:R-:W-:Y:S04]  /*ef670*/  STL [R1+0x828c], R6 ;  /* 0x00828c0601007387 */ /* 0x000fe80000100800 */
[----:B------:R-:W2:Y:S01]  /*ef680*/  LDL.64 R100, [R1+0x1330] ;  /* 0x0013300001647983 */ /* 0x000ea20000100a00 */
[----:B------:R-:W-:-:S15]  /*ef690*/  HMMA.1688.F32.TF32 R144, R104, R102, R144 ;  /* 0x000000666890723c */ /* 0x000fde0000081090 */
[----:B------:R-:W-:-:S05]  /*ef6a0*/  NOP ;  /* 0x0000000000007918 */ /* 0x000fca0000000000 */
[----:B-1----:R-:W-:Y:S08]  /*ef6b0*/  HMMA.1688.F32.TF32 R108, R232, R124, R144 ;  /* 0x0000007ce86c723c */ /* 0x002ff00000081090 */
[----:B------:R-:W-:Y:S11]  /*ef6c0*/  HMMA.1688.F32.TF32 R156, R104, R78, R156 ;  /* 0x0000004e689c723c */ /* 0x000ff6000008109c */
[----:B------:R-:W-:Y:S04]  /*ef6d0*/  STL.64 [R1+0x15e0], R108 ;  /* 0x0015e06c01007387 */ /* 0x000fe80000100a00 */
[----:B------:R3:W-:Y:S02]  /*ef6e0*/  STL.64 [R1+0x15e8], R110 ;  /* 0x0015e86e01007387 */ /* 0x0007e40000100a00 */
[----:B---3--:R-:W-:Y:S01]  /*ef6f0*/  HMMA.1688.F32.TF32 R108, R232, R192, R152 ;  /* 0x000000c0e86c723c */ /* 0x008fe20000081098 */
[----:B------:R-:W-:Y:S01]  /*ef700*/  MOV R6, R192 ;  /* 0x000000c000067202 */ /* 0x000fe20000000f00 */
[----:B------:R-:W-:Y:S01]  /*ef710*/  IMAD.MOV.U32 R7, RZ, RZ, R193 ;  /* 0x000000ffff077224 */ /* 0x000fe200078e00c1 */
[----:B------:R-:W-:Y:S04]  /*ef720*/  STL.64 [R1+0x15f0], R112 ;  /* 0x0015f07001007387 */ /* 0x000fe80000100a00 */
[----:B------:R-:W-:-:S12]  /*ef730*/  STL.64 [R1+0x15f8], R114 ;  /* 0x0015f87201007387 */ /* 0x000fd80000100a00 */
[----:B------:R-:W-:Y:S04]  /*ef740*/  STL.64 [R1+0x1600], R108 ;  /* 0x0016006c01007387 */ /* 0x000fe80000100a00 */
[----:B------:R1:W-:Y:S04]  /*ef750*/  STL.64 [R1+0x1608], R110 ;  /* 0x0016086e01007387 */ /* 0x0003e80000100a00 */
[----:B------:R-:W-:Y:S04]  /*ef760*/  STL.64 [R1+0x8398], R6 ;  /* 0x0083980601007387 */ /* 0x000fe80000100a00 */
[----:B------:R3:W-:Y:S01]  /*ef770*/  STL.64 [R1+0x8390], R4 ;  /* 0x0083900401007387 */ /* 0x0007e20000100a00 */
[C---:B-1----:R-:W-:Y:S08]  /*ef780*/  HMMA.1688.F32.TF32 R108, R232.reuse, R120, R156 ;  /* 0x00000078e86c723c */ /* 0x042ff0000008109c */
[----:B---3--:R-:W-:Y:S11]  /*ef790*/  HMMA.1688.F32.TF32 R4, R232, R60, R160 ;  /* 0x0000003ce804723c */ /* 0x008ff600000810a0 */
[----:B------:R-:W-:Y:S04]  /*ef7a0*/  STL.64 [R1+0x1610], R108 ;  /* 0x0016106c01007387 */ /* 0x000fe80000100a00 */
[----:B------:R-:W-:Y:S01]  /*ef7b0*/  STL.64 [R1+0x1618], R110 ;  /* 0x0016186e01007387 */ /* 0x000fe20000100a00 */
[C---:B------:R-:W-:Y:S03]  /*ef7c0*/  HMMA.1688.F32.TF32 R168, R104.reuse, R54, R168 ;  /* 0x0000003668a8723c */ /* 0x040fe600000810a8 */
[----:B------:R-:W-:Y:S04]  /*ef7d0*/  STL.64 [R1+0x1620], R4 ;  /* 0x0016200401007387 */ /* 0x000fe80000100a00 */
[----:B------:R1:W-:Y:S01]  /*ef7e0*/  STL.64 [R1+0x1628], R6 ;  /* 0x0016280601007387 */ /* 0x0003e20000100a00 */
[----:B------:R-:W-:Y:S08]  /*ef7f0*/  HMMA.1688.F32.TF32 R188, R104, R14, R188 ;  /* 0x0000000e68bc723c */ /* 0x000ff000000810bc */
[----:B-1----:R-:W-:Y:S01]  /*ef800*/  HMMA.1688.F32.TF32 R4, R232, R68, R164 ;  /* 0x00000044e804723c */ /* 0x002fe200000810a4 */
[----:B------:R-:W-:-:S02]  /*ef810*/  IMAD.MOV.U32 R14, RZ, RZ, R60 ;  /* 0x000000ffff0e7224 */ /* 0x000fc400078e003c */
[----:B------:R-:W-:-:S05]  /*ef820*/  IMAD.MOV.U32 R15, RZ, RZ, R61 ;  /* 0x000000ffff0f7224 */ /* 0x000fca00078e003d */
[----:B------:R-:W-:Y:S04]  /*ef830*/  STL.64 [R1+0x83a8], R14 ;  /* 0x0083a80e01007387 */ /* 0x000fe80000100a00 */
[----:B------:R-:W-:Y:S01]  /*ef840*/  STL.64 [R1+0x83a0], R12 ;  /* 0x0083a00c01007387 */ /* 0x000fe20000100a00 */
[----:B------:R-:W-:Y:S06]  /*ef850*/  HMMA.1688.F32.TF32 R172, R104, R46, R172 ;  /* 0x0000002e68ac723c */ /* 0x000fec00000810ac */
        /* <DEDUP_REMOVED lines=9> */
[----:B------:R-:W-:Y:S01]  /*ef8f0*/  IMAD.MOV.U32 R30, RZ, RZ, R77 ;  /* 0x000000ffff1e7224 */ /* 0x000fe200078e004d */
[----:B------:R-:W-:Y:S04]  /*ef900*/  LDS R104, [R241+UR6+0x8c000] ;  /* 0x08c00006f1687984 */ /* 0x000fe80008000800 */
[----:B------:R-:W-:Y:S04]  /*ef910*/  STL.64 [R1+0x1640], R4 ;  /* 0x0016400401007387 */ /* 0x000fe80000100a00 */
[----:B------:R4:W-:Y:S04]  /*ef920*/  STL.64 [R1+0x1648], R6 ;  /* 0x0016480601007387 */ /* 0x0009e80000100a00 */
[----:B------:R-:W-:Y:S04]  /*ef930*/  STL.64 [R1+0x83c8], R30 ;  /* 0x0083c81e01007387 */ /* 0x000fe80000100a00 */
[----:B------:R-:W-:Y:S04]  /*ef940*/  STL.64 [R1+0x83c0], R28 ;  /* 0x0083c01c01007387 */ /* 0x000fe80000100a00 */
[----:B------:R-:W-:Y:S04]  /*ef950*/  LDS R106, [R241+UR6+0x8d000] ;  /* 0x08d00006f16a7984 */ /* 0x000fe80008000800 */
[----:B------:R-:W-:Y:S04]  /*ef960*/  LDS R105, [R252+UR6+0x8c000] ;  /* 0x08c00006fc697984 */ /* 0x000fe80008000800 */
[----:B------:R-:W1:Y:S01]  /*ef970*/  LDS R107, [R252+UR6+0x8d000] ;  /* 0x08d00006fc6b7984 */ /* 0x000e620008000800 */
[----:B----4-:R-:W-:Y:S01]  /*ef980*/  HMMA.1688.F32.TF32 R4, R232, R84, R172 ;  /* 0x00000054e804723c */ /* 0x010fe200000810ac */
[----:B------:R-:W-:Y:S01]  /*ef990*/  MOV R38, R84 ;  /* 0x0000005400267202 */ /* 0x000fe20000000f00 */
[----:B------:R-:W-:-:S15]  /*ef9a0*/  IMAD.MOV.U32 R39, RZ, RZ, R85 ;  /* 0x000000ffff277224 */ /* 0x000fde00078e0055 */
[----:B------:R-:W-:Y:S02]  /*ef9b0*/  NOP ;  /* 0x0000000000007918 */ /* 0x000fe40000000000 */
[----:B------:R-:W-:Y:S04]  /*ef9c0*/  STL.64 [R1+0x1650], R4 ;  /* 0x0016500401007387 */ /* 0x000fe80000100a00 */
[----:B------:R3:W-:Y:S04]  /*ef9d0*/  STL.64 [R1+0x1658], R6 ;  /* 0x0016580601007387 */ /* 0x0007e80000100a00 */
[----:B------:R-:W-:Y:S01]  /*ef9e0*/  STL.64 [R1+0x83d8], R38 ;  /* 0x0083d82601007387 */ /* 0x000fe20000100a00 */
[----:B---3--:R-:W-:Y:S03]  /*ef9f0*/  HMMA.1688.F32.TF32 R4, R232, R92, R176 ;  /* 0x0000005ce804723c */ /* 0x008fe600000810b0 */
[----:B------:R-:W-:Y:S01]  /*efa00*/  STL.64 [R1+0x83d0], R36 ;  /* 0x0083d02401007387 */ /* 0x000fe20000100a00 */
[----:B------:R-:W-:-:S02]  /*efa10*/  IMAD.MOV.U32 R46, RZ, RZ, R92 ;  /* 0x000000ffff2e7224 */ /* 0x000fc400078e005c */
[----:B------:R-:W-:-:S13]  /*efa20*/  IMAD.MOV.U32 R47, RZ, RZ, R93 ;  /* 0x000000ffff2f7224 */ /* 0x000fda00078e005d */
[----:B------:R-:W-:Y:S04]  /*efa30*/  STL.64 [R1+0x1660], R4 ;  /* 0x0016600401007387 */ /* 0x000fe80000100a00 */
[----:B------:R2:W-:Y:S02]  /*efa40*/  STL.64 [R1+0x1668], R6 ;  /* 0x0016680601007387 */ /* 0x0005e40000100a00 */
[----:B--2---:R-:W-:Y:S02]  /*efa50*/  HMMA.1688.F32.TF32 R4, R232, R100, R180 ;  /* 0x00000064e804723c */ /* 0x004fe400000810b4 */
[----:B------:R-:W-:Y:S04]  /*efa60*/  STL.64 [R1+0x83e8], R46 ;  /* 0x0083e82e01007387 */ /* 0x000fe80000100a00 */
[----:B------:R-:W-:-:S13]  /*efa70*/  STL.64 [R1+0x83e0], R44 ;  /* 0x0083e02c01007387 */ /* 0x000fda0000100a00 */
[----:B------:R2:W-:Y:S04]  /*efa80*/  STL.64 [R1+0x1670], R4 ;  /* 0x0016700401007387 */ /* 0x0005e80000100a00 */
[----:B------:R3:W-:Y:S04]  /*efa90*/  STL.64 [R1+0x1678], R6 ;  /* 0x0016780601007387 */ /* 0x0007e80000100a00 */
[----:B------:R-:W4:Y:S04]  /*efaa0*/  LDL.64 R124, [R1+0x1340] ;  /* 0x00134000017c7983 */ /* 0x000f280000100a00 */
[----:B------:R-:W4:Y:S04]  /*efab0*/  LDL R192, [R1+0x1350] ;  /* 0x0013500001c07983 */ /* 0x000f280000100800 */
[----:B------:R-:W4:Y:S04]  /*efac0*/  LDL R193, [R1+0x1354] ;  /* 0x0013540001c17983 */ /* 0x000f280000100800 */
[----:B------:R-:W4:Y:S04]  /*efad0*/  LDL R120, [R1+0x1360] ;  /* 0x0013600001787983 */ /* 0x000f280000100800 */
[----:B------:R-:W4:Y:S01]  /*efae0*/  LDL R121, [R1+0x1364] ;  /* 0x0013640001797983 */ /* 0x000f220000100800 */
[----:B------:R-:W-:-:S02]  /*efaf0*/  IMAD.MOV.U32 R54, RZ, RZ, R100 ;  /* 0x000000ffff367224 */ /* 0x000fc400078e0064 */
[----:B------:R-:W-:Y:S01]  /*efb00*/  IMAD.MOV.U32 R55, RZ, RZ, R101 ;  /* 0x000000ffff377224 */ /* 0x000fe200078e0065 */
[----:B------:R-:W4:Y:S04]  /*efb10*/  LDL R60, [R1+0xc0] ;  /* 0x0000c000013c7983 */ /* 0x000f280000100800 */
[----:B------:R-:W4:Y:S04]  /*efb20*/  LDL R61, [R1+0xc4] ;  /* 0x0000c400013d7983 */ /* 0x000f280000100800 */
[----:B------:R-:W4:Y:S04]  /*efb30*/  LDL R62, [R1+0xc8] ;  /* 0x0000c800013e7983 */ /* 0x000f280000100800 */
[----:B------:R-:W4:Y:S04]  /*efb40*/  LDL R63, [R1+0xcc] ;  /* 0x0000cc00013f7983 */ /* 0x000f280000100800 */
[----:B--2---:R-:W2:Y:S04]  /*efb50*/  LDL R4, [R1+0xb0] ;  /* 0x0000b00001047983 */ /* 0x004ea80000100800 */
[----:B------:R-:W2:Y:S04]  /*efb60*/  LDL R5, [R1+0xb4] ;  /* 0x0000b40001057983 */ /* 0x000ea80000100800 */
[----:B---3--:R-:W3:Y:S04]  /*efb70*/  LDL R6, [R1+0xb8] ;  /* 0x0000b80001067983 */ /* 0x008ee80000100800 */
[----:B------:R-:W3:Y:S04]  /*efb80*/  LDL R7, [R1+0xbc] ;  /* 0x0000bc0001077983 */ /* 0x000ee80000100800 */
[----:B------:R-:W2:Y:S04]  /*efb90*/  LDL R12, [R1+0xa0] ;  /* 0x0000a000010c7983 */ /* 0x000ea80000100800 */
[----:B------:R-:W2:Y:S04]  /*efba0*/  LDL R13, [R1+0xa4] ;  /* 0x0000a400010d7983 */ /* 0x000ea80000100800 */
[----:B------:R-:W2:Y:S04]  /*efbb0*/  LDL R14, [R1+0xa8] ;  /* 0x0000a800010e7983 */ /* 0x000ea80000100800 */
[----:B------:R-:W2:Y:S04]  /*efbc0*/  LDL R15, [R1+0xac] ;  /* 0x0000ac00010f7983 */ /* 0x000ea80000100800 */
        /* <DEDUP_REMOVED lines=18> */
[----:B------:R1:W-:Y:S04]  /*efcf0*/  STL.64 [R1+0x83f8], R54 ;  /* 0x0083f83601007387 */ /* 0x0003e80000100a00 */
[----:B------:R1:W-:Y:S04]  /*efd00*/  STL.64 [R1+0x83f0], R52 ;  /* 0x0083f03401007387 */ /* 0x0003e80000100a00 */
[----:B-1----:R-:W2:Y:S04]  /*efd10*/  LDL R54, [R1+0x58] ;  /* 0x0000580001367983 */ /* 0x002ea80000100800 */
[----:B------:R-:W2:Y:S04]  /*efd20*/  LDL R52, [R1+0x50] ;  /* 0x0000500001347983 */ /* 0x000ea80000100800 */
[----:B------:R-:W2:Y:S01]  /*efd30*/  LDL R53, [R1+0x54] ;  /* 0x0000540001357983 */ /* 0x000ea20000100800 */
[----:B------:R-:W-:Y:S01]  /*efd40*/  IMAD.MOV.U32 R55, RZ, RZ, R2 ;  /* 0x000000ffff377224 */ /* 0x000fe200078e0002 */
[C---:B----4-:R-:W-:Y:S08]  /*efd50*/  HMMA.1688.F32.TF32 R108, R232.reuse, R124, R184 ;  /* 0x0000007ce86c723c */ /* 0x050ff000000810b8 */
[C---:B------:R-:W-:Y:S11]  /*efd60*/  HMMA.1688.F32.TF32 R112, R232.reuse, R192, R188 ;  /* 0x000000c0e870723c */ /* 0x040ff600000810bc */
[----:B------:R-:W-:Y:S04]  /*efd70*/  STL.64 [R1+0x1680], R108 ;  /* 0x0016806c01007387 */ /* 0x000fe80000100a00 */
[----:B------:R1:W-:Y:S04]  /*efd80*/  STL.64 [R1+0x1688], R110 ;  /* 0x0016886e01007387 */ /* 0x0003e80000100a00 */
[----:B------:R-:W4:Y:S01]  /*efd90*/  LDL.LU R136, [R1+0xbe0] ;  /* 0x000be00001887983 */ /* 0x000f220000300800 */
[----:B-1----:R-:W-:Y:S03]  /*efda0*/  HMMA.1688.F32.TF32 R108, R232, R120, R236 ;  /* 0x00000078e86c723c */ /* 0x002fe600000810ec */
[----:B------:R1:W-:Y:S04]  /*efdb0*/  STL.64 [R1+0x16a0], R112 ;  /* 0x0016a07001007387 */ /* 0x0003e80000100a00 */
[----:B------:R1:W-:Y:S01]  /*efdc0*/  STL.64 [R1+0x16a8], R114 ;  /* 0x0016a87201007387 */ /* 0x0003e20000100a00 */
[----:B------:R-:W-:Y:S01]  /*efdd0*/  IMAD.MOV.U32 R3, RZ, RZ, R124 ;  /* 0x000000ffff037224 */ /* 0x000fe200078e007c */
[----:B------:R-:W-:-:S02]  /*efde0*/  MOV R2, R125 ;  /* 0x0000007d00027202 */ /* 0x000fc40000000f00 */
[----:B------:R-:W-:Y:S04]  /*efdf0*/  LDS R232, [R241+UR6+0x8e000] ;  /* 0x08e00006f1e87984 */ /* 0x000fe80008000800 */
[----:B------:R-:W-:Y:S04]  /*efe00*/  LDS R234, [R241+UR6+0x8f000] ;  /* 0x08f00006f1ea7984 */ /* 0x000fe80008000800 */
[----:B------:R-:W-:Y:S04]  /*efe10*/  LDS R233, [R252+UR6+0x8e000] ;  /* 0x08e00006fce97984 */ /* 0x000fe80008000800 */
        /* <DEDUP_REMOVED lines=49> */
[----:B------:R-:W3:Y:S04]  /*f0130*/  LDL R124, [R1] ;  /* 0x00000000017c7983 */ /* 0x000ee80000100800 */
        /* <DEDUP_REMOVED lines=40> */
[----:B------:R1:W-:Y:S04]  /*f03c0*/  STL [R1+0x80c8], R249 ;  /* 0x0080c8f901007387 */ /* 0x0003e80000100800 */
[----:B------:R-:W1:Y:S01]  /*f03d0*/  LDS R235, [R252+UR6+0x8f000] ;  /* 0x08f00006fceb7984 */ /* 0x000e620008000800 */
[----:B--2---:R-:W-:-:S15]  /*f03e0*/  HMMA.1688.F32.TF32 R204, R104, R204, R156 ;  /* 0x000000cc68cc723c */ /* 0x004fde000008109c */
[----:B------:R-:W-:-:S04]  /*f03f0*/  NOP ;  /* 0x0000000000007918 */ /* 0x000fc80000000000 */
[----:B------:R2:W-:Y:S04]  /*f0400*/  STL.64 [R1+0x8490], R206 ;  /* 0x008490ce01007387 */ /* 0x0005e80000100a00 */
[----:B------:R-:W-:Y:S01]  /*f0410*/  STL.64 [R1+0x8488], R204 ;  /* 0x008488cc01007387 */ /* 0x000fe20000100a00 */
[C---:B------:R-:W-:Y:S08]  /*f0420*/  HMMA.1688.F32.TF32 R216, R104.reuse, R216, R148 ;  /* 0x000000d868d8723c */ /* 0x040ff00000081094 */
[----:B---3--:R-:W-:-:S15]  /*f0430*/  HMMA.1688.F32.TF32 R128, R104, R128, R152 ;  /* 0x000000806880723c */ /* 0x008fde0000081098 */
[----:B------:R-:W-:-:S04]  /*f0440*/  NOP ;  /* 0x0000000000007918 */ /* 0x000fc80000000000 */
[----:B------:R3:W-:Y:S04]  /*f0450*/  STL.64 [R1+0x8480], R130 ;  /* 0x0084808201007387 */ /* 0x0007e80000100a00 */
[----:B------:R-:W-:Y:S04]  /*f0460*/  STL.64 [R1+0x8478], R128 ;  /* 0x0084788001007387 */ /* 0x000fe80000100a00 */
        /* <DEDUP_REMOVED lines=45> */
[----:B------:R-:W-:Y:S03]  /*f0740*/  HMMA.1688.F32.TF32 R192, R104, R248, R192 ;  /* 0x000000f868c0723c */ /* 0x000fe600000810c0 */
[----:B------:R-:W4:Y:S01]  /*f0750*/  LDL.LU R171, [R1+0xadc] ;  /* 0x000adc0001ab7983 */ /* 0x000f220000300800 */
[----:B-1----:R-:W-:-:S03]  /*f0760*/  IMAD.MOV.U32 R249, RZ, RZ, R101 ;  /* 0x000000fffff97224 */ /* 0x002fc600078e0065 */
        /* <DEDUP_REMOVED lines=15> */
[----:B--2---:R-:W2:Y:S01]  /*f0860*/  LDL.64 R206, [R1+0x8] ;  /* 0x0000080001ce7983 */ /* 0x004ea20000100a00 */
[----:B------:R-:W-:Y:S03]  /*f0870*/  HMMA.1688.F32.TF32 R192, R232, R250, R192 ;  /* 0x000000fae8c0723c */ /* 0x000fe600000810c0 */
[----:B------:R-:W-:Y:S04]  /*f0880*/  STL [R1+0x80f4], R80 ;  /* 0x0080f45001007387 */ /* 0x000fe80000100800 */
[----:B------:R-:W-:Y:S04]  /*f0890*/  STL [R1+0x80f0], R81 ;  /* 0x0080f05101007387 */ /* 0x000fe80000100800 */
[----:B---3--:R-:W3:Y:S04]  /*f08a0*/  LDL R130, [R1+0x18] ;  /* 0x0000180001827983 */ /* 0x008ee80000100800 */
[----:B------:R-:W3:Y:S04]  /*f08b0*/  LDL R131, [R1+0x1c] ;  /* 0x00001c0001837983 */ /* 0x000ee80000100800 */
[----:B------:R-:W-:Y:S04]  /*f08c0*/  STL [R1+0x80fc], R72 ;  /* 0x0080fc4801007387 */ /* 0x000fe80000100800 */
[----:B------:R-:W-:Y:S04]  /*f08d0*/  STL [R1+0x80f8], R73 ;  /* 0x0080f84901007387 */ /* 0x000fe80000100800 */
[----:B------:R-:W-:Y:S04]  /*f08e0*/  STL [R1+0x8104], R64 ;  /* 0x0081044001007387 */ /* 0x000fe80000100800 */
[----:B------:R-:W-:Y:S04]  /*f08f0*/  STL [R1+0x8100], R65 ;  /* 0x0081004101007387 */ /* 0x000fe80000100800 */
[----:B------:R-:W-:Y:S04]  /*f0900*/  STL [R1+0x810c], R56 ;  /* 0x00810c3801007387 */ /* 0x000fe80000100800 */
[----:B------:R-:W-:Y:S04]  /*f0910*/  STL [R1+0x8108], R57 ;  /* 0x0081083901007387 */ /* 0x000fe80000100800 */
[----:B------:R1:W-:Y:S04]  /*f0920*/  STL [R1+0x80c4], R40 ;  /* 0x0080c42801007387 */ /* 0x0003e80000100800 */
[----:B------:R1:W-:Y:S04]  /*f0930*/  STL [R1+0x80c0], R41 ;  /* 0x0080c02901007387 */ /* 0x0003e80000100800 */
[----:B------:R-:W-:Y:S04]  /*f0940*/  STL.64 [R1+0x8470], R194 ;  /* 0x008470c201007387 */ /* 0x000fe80000100a00 */
[----:B------:R-:W-:Y:S01]  /*f0950*/  STL.64 [R1+0x8468], R192 ;  /* 0x008468c001007387 */ /* 0x000fe20000100a00 */
[----:B----4-:R-:W-:Y:S08]  /*f0960*/  HMMA.1688.F32.TF32 R176, R104, R40, R176 ;  /* 0x0000002868b0723c */ /* 0x010ff000000810b0 */
[----:B--2---:R-:W-:Y:S01]  /*f0970*/  HMMA.1688.F32.TF32 R124, R232, R206, R124 ;  /* 0x000000cee87c723c */ /* 0x004fe2000008107c */
[----:B-1----:R-:W-:-:S02]  /*f0980*/  IMAD.MOV.U32 R40, RZ, RZ, R206 ;  /* 0x000000ffff287224 */ /* 0x002fc400078e00ce */
[----:B------:R-:W-:Y:S02]  /*f0990*/  IMAD.MOV.U32 R41, RZ, RZ, R207 ;  /* 0x000000ffff297224 */ /* 0x000fe400078e00cf */
[----:B------:R-:W3:Y:S04]  /*f09a0*/  LDL.LU.64 R206, [R1+0x8490] ;  /* 0x0084900001ce7983 */ /* 0x000ee80000300a00 */
[----:B------:R-:W3:Y:S01]  /*f09b0*/  LDL.LU.64 R204, [R1+0x8488] ;  /* 0x0084880001cc7983 */ /* 0x000ee20000300a00 */
        /* <DEDUP_REMOVED lines=16> */
[----:B-1----:R-:W2:Y:S01]  /*f0ac0*/  LDL.64 R126, [R1+0x38] ;  /* 0x00003800017e7983 */ /* 0x002ea20000100a00 */
[----:B------:R-:W-:Y:S01]  /*f0ad0*/  IMAD.MOV.U32 R249, RZ, RZ, R30 ;  /* 0x000000fffff97224 */ /* 0x000fe200078e001e */
[----:B------:R-:W-:-:S05]  /*f0ae0*/  MOV R248, R31 ;  /* 0x0000001f00f87202 */ /* 0x000fca0000000f00 */
        /* <DEDUP_REMOVED lines=11> */
[----:B------:R-:W-:Y:S01]  /*f0ba0*/  HMMA.1688.F32.TF32 R168, R104, R56, R168 ;  /* 0x0000003868a8723c */ /* 0x000fe200000810a8 */
[----:B------:R-:W-:Y:S02]  /*f0bb0*/  IMAD.MOV.U32 R81, RZ, RZ, R23 ;  /* 0x000000ffff517224 */ /* 0x000fe400078e0017 */
[----:B------:R-:W-:Y:S02]  /*f0bc0*/  IMAD.MOV.U32 R72, RZ, RZ, R78 ;  /* 0x000000ffff487224 */ /* 0x000fe400078e004e */
[----:B------:R-:W-:Y:S02]  /*f0bd0*/  IMAD.MOV.U32 R73, RZ, RZ, R79 ;  /* 0x000000ffff497224 */ /* 0x000fe400078e004f */
[----:B------:R-:W-:Y:S01]  /*f0be0*/  IMAD.MOV.U32 R64, RZ, RZ, R86 ;  /* 0x000000ffff407224 */ /* 0x000fe200078e0056 */
[----:B------:R-:W-:Y:S01]  /*f0bf0*/  HMMA.1688.F32.TF32 R120, R232, R246, R120 ;  /* 0x000000f6e878723c */ /* 0x000fe20000081078 */
[----:B------:R-:W-:Y:S02]  /*f0c00*/  IMAD.MOV.U32 R56, RZ, RZ, R94 ;  /* 0x000000ffff387224 */ /* 0x000fe400078e005e */
[----:B------:R-:W-:-:S02]  /*f0c10*/  IMAD.MOV.U32 R57, RZ, RZ, R95 ;  /* 0x000000ffff397224 */ /* 0x000fc400078e005f */
[----:B------:R-:W-:Y:S02]  /*f0c20*/  IMAD.MOV.U32 R243, RZ, RZ, R102 ;  /* 0x000000fffff37224 */ /* 0x000fe400078e0066 */
[----:B------:R-:W-:Y:S01]  /*f0c30*/  IMAD.MOV.U32 R242, RZ, RZ, R103 ;  /* 0x000000fffff27224 */ /* 0x000fe200078e0067 */
        /* <DEDUP_REMOVED lines=17> */
[----:B---3--:R-:W-:Y:S01]  /*f0d50*/  HMMA.1688.F32.TF32 R204, R232, R130, R204 ;  /* 0x00000082e8cc723c */ /* 0x008fe200000810cc */
[----:B------:R-:W3:Y:S04]  /*f0d60*/  LDL.LU.64 R130, [R1+0x8480] ;  /* 0x0084800001827983 */ /* 0x000ee80000300a00 */
[----:B------:R-:W3:-:S14]  /*f0d70*/  LDL.LU.64 R128, [R1+0x8478] ;  /* 0x0084780001807983 */ /* 0x000edc0000300a00 */
[----:B------:R-:W-:Y:S04]  /*f0d80*/  STL.64 [R1+0x8450], R206 ;  /* 0x008450ce01007387 */ /* 0x000fe80000100a00 */
[----:B------:R-:W-:Y:S04]  /*f0d90*/  STL.64 [R1+0x8448], R204 ;  /* 0x008448cc01007387 */ /* 0x000fe80000100a00 */
[----:B------:R-:W-:Y:S04]  /*f0da0*/  STL.64 [R1+0x8118], R250 ;  /* 0x008118fa01007387 */ /* 0x000fe80000100a00 */
[----:B------:R1:W-:Y:S04]  /*f0db0*/  STL.64 [R1+0x8110], R248 ;  /* 0x008110f801007387 */ /* 0x0003e80000100a00 */
[----:B------:R-:W-:Y:S04]  /*f0dc0*/  STL.64 [R1+0x8128], R246 ;  /* 0x008128f601007387 */ /* 0x000fe80000100a00 */
[----:B------:R4:W-:Y:S04]  /*f0dd0*/  STL.64 [R1+0x8120], R244 ;  /* 0x008120f401007387 */ /* 0x0009e80000100a00 */
        /* <DEDUP_REMOVED lines=48> */
[----:B----4-:R-:W4:Y:S04]  /*f10e0*/  LDL R244, [R1+0x310] ;  /* 0x0003100001f47983 */ /* 0x010f280000100800 */
[----:B------:R-:W4:Y:S04]  /*f10f0*/  LDL R245, [R1+0x314] ;  /* 0x0003140001f57983 */ /* 0x000f280000100800 */
        /* <DEDUP_REMOVED lines=13> */
[----:B------:R-:W2:Y:S04]  /*f11d0*/  LDL R89, [R1+0x2f4] ;  /* 0x0002f40001597983 */ /* 0x000ea80000100800 */
[----:B------:R-:W4:Y:S04]  /*f11e0*/  LDL R91, [R1+0x2fc] ;  /* 0x0002fc00015b7983 */ /* 0x000f280000100800 */
[----:B------:R1:W-:Y:S04]  /*f11f0*/  STL.64 [R1+0x8158], R82 ;  /* 0x0081585201007387 */ /* 0x0003e80000100a00 */
[----:B------:R3:W-:Y:S01]  /*f1200*/  STL.64 [R1+0x8150], R80 ;  /* 0x0081505001007387 */ /* 0x0007e20000100a00 */
[C---:B------:R-:W-:Y:S03]  /*f1210*/  HMMA.1688.F32.TF32 R164, R232.reuse, R66, R164 ;  /* 0x00000042e8a4723c */ /* 0x040fe600000810a4 */
[----:B-1----:R-:W4:Y:S04]  /*f1220*/  LDL R82, [R1+0x2e8] ;  /* 0x0002e80001527983 */ /* 0x002f280000100800 */
[----:B---3--:R-:W3:Y:S04]  /*f1230*/  LDL R80, [R1+0x2e0] ;  /* 0x0002e00001507983 */ /* 0x008ee80000100800 */
        /* <DEDUP_REMOVED lines=46> */
[C---:B------:R-:W-:Y:S01]  /*f1520*/  HMMA.1688.F32.TF32 R108, R232.reuse, R54, R108 ;  /* 0x00000036e86c723c */ /* 0x040fe2000008106c */
[----:B------:R-:W-:Y:S01]  /*f1530*/  IMAD.MOV.U32 R206, RZ, RZ, R240 ;  /* 0x000000ffffce7224 */ /* 0x000fe200078e00f0 */
[----:B------:R-:W-:Y:S01]  /*f1540*/  MOV R207, R0 ;  /* 0x0000000000cf7202 */ /* 0x000fe20000000f00 */
        /* <DEDUP_REMOVED lines=23> */
[C---:B------:R-:W-:Y:S03]  /*f16c0*/  HMMA.1688.F32.TF32 R128, R232.reuse, R206, R128 ;  /* 0x000000cee880723c */ /* 0x040fe60000081080 */
[----:B------:R1:W-:Y:S05]  /*f16d0*/  STL.64 [R1+0x81c0], R24 ;  /* 0x0081c01801007387 */ /* 0x0003ea0000100a00 */
[C---:B--2---:R-:W-:Y:S01]  /*f16e0*/  HMMA.1688.F32.TF32 R216, R232.reuse, R126, R216 ;  /* 0x0000007ee8d8723c */ /* 0x044fe200000810d8 */
[----:B-1----:R-:W2:Y:S04]  /*f16f0*/  LDL R26, [R1+0x278] ;  /* 0x00027800011a7983 */ /* 0x002ea80000100800 */
[----:B------:R-:W2:Y:S03]  /*f1700*/  LDL R24, [R1+0x270] ;  /* 0x0002700001187983 */ /* 0x000ea60000100800 */
[C---:B------:R-:W-:Y:S01]  /*f1710*/  HMMA.1688.F32.TF32 R228, R232.reuse, R194, R228 ;  /* 0x000000c2e8e4723c */ /* 0x040fe200000810e4 */
[----:B------:R-:W2:Y:S04]  /*f1720*/  LDL R25, [R1+0x274] ;  /* 0x0002740001197983 */ /* 0x000ea80000100800 */
[----:B------:R-:W2:Y:S03]  /*f1730*/  LDL R27, [R1+0x27c] ;  /* 0x00027c00011b7983 */ /* 0x000ea60000100800 */
[C---:B------:R-:W-:Y:S01]  /*f1740*/  HMMA.1688.F32.TF32 R188, R232.reuse, R18, R188 ;  /* 0x00000012e8bc723c */ /* 0x040fe200000810bc */
[----:B------:R1:W-:Y:S04]  /*f1750*/  STL.64 [R1+0x81d8], R18 ;  /* 0x0081d81201007387 */ /* 0x0003e80000100a00 */
[----:B------:R1:W-:Y:S03]  /*f1760*/  STL.64 [R1+0x81d0], R16 ;  /* 0x0081d01001007387 */ /* 0x0003e60000100a00 */
[----:B------:R-:W-:Y:S01]  /*f1770*/  HMMA.1688.F32.TF32 R236, R232, R10, R236 ;  /* 0x0000000ae8ec723c */ /* 0x000fe200000810ec */
[----:B------:R-:W2:Y:S04]  /*f1780*/  LDL R232, [R1+0x220] ;  /* 0x0002200001e87983 */ /* 0x000ea80000100800 */
[----:B-1----:R-:W2:Y:S04]  /*f1790*/  LDL R18, [R1+0x268] ;  /* 0x0002680001127983 */ /* 0x002ea80000100800 */
[----:B------:R-:W2:Y:S04]  /*f17a0*/  LDL R16, [R1+0x260] ;  /* 0x0002600001107983 */ /* 0x000ea80000100800 */
[----:B------:R-:W2:Y:S04]  /*f17b0*/  LDL R17, [R1+0x264] ;  /* 0x0002640001117983 */ /* 0x000ea80000100800 */
[----:B------:R-:W2:Y:S04]  /*f17c0*/  LDL R19, [R1+0x26c] ;  /* 0x00026c0001137983 */ /* 0x000ea80000100800 */
[----:B------:R-:W2:Y:S04]  /*f17d0*/  LDL R233, [R1+0x224] ;  /* 0x0002240001e97983 */ /* 0x000ea80000100800 */
[----:B------:R-:W-:Y:S04]  /*f17e0*/  STL.64 [R1+0x81e8], R10 ;  /* 0x0081e80a01007387 */ /* 0x000fe80000100a00 */
[----:B------:R1:W-:Y:S01]  /*f17f0*/  STL.64 [R1+0x81e0], R8 ;  /* 0x0081e00801007387 */ /* 0x0003e20000100a00 */
[----:B---3--:R-:W-:Y:S03]  /*f1800*/  HMMA.1688.F32.TF32 R120, R104, R192, R120 ;  /* 0x000000c06878723c */ /* 0x008fe60000081078 */
[----:B-1----:R-:W3:Y:S04]  /*f1810*/  LDL R8, [R1+0x250] ;  /* 0x0002500001087983 */ /* 0x002ee80000100800 */
[----:B------:R-:W3:Y:S04]  /*f1820*/  LDL R9, [R1+0x254] ;  /* 0x0002540001097983 */ /* 0x000ee80000100800 */
[----:B------:R-:W2:Y:S04]  /*f1830*/  LDL R10, [R1+0x258] ;  /* 0x00025800010a7983 */ /* 0x000ea80000100800 */
[----:B------:R-:W2:Y:S04]  /*f1840*/  LDL R11, [R1+0x25c] ;  /* 0x00025c00010b7983 */ /* 0x000ea80000100800 */
[----:B------:R-:W4:Y:S04]  /*f1850*/  LDL.LU.64 R194, [R1+0x8470] ;  /* 0x0084700001c27983 */ /* 0x000f280000300a00 */
[----:B------:R-:W4:Y:S01]  /*f1860*/  LDL.LU.64 R192, [R1+0x8468] ;  /* 0x0084680001c07983 */ /* 0x000f220000300a00 */
[----:B------:R-:W-:-:S02]  /*f1870*/  IMAD.MOV.U32 R240, RZ, RZ, R126 ;  /* 0x000000fffff07224 */ /* 0x000fc400078e007e */
[----:B------:R-:W-:Y:S01]  /*f1880*/  IMAD.MOV.U32 R0, RZ, RZ, R127 ;  /* 0x000000ffff007224 */ /* 0x000fe200078e007f */
[----:B------:R-:W-:Y:S04]  /*f1890*/  LDS R234, [R241+UR6+0x93000] ;  /* 0x09300006f1ea7984 */ /* 0x000fe80008000800 */
[----:B------:R-:W2:Y:S04]  /*f18a0*/  LDL.LU.64 R126, [R1+0x8460] ;  /* 0x00846000017e7983 */ /* 0x000ea80000300a00 */
[----:B------:R-:W-:Y:S01]  /*f18b0*/  LDS R235, [R252+UR6+0x93000] ;  /* 0x09300006fceb7984 */ /* 0x000fe20008000800 */
[----:B----4-:R-:W-:Y:S03]  /*f18c0*/  HMMA.1688.F32.TF32 R192, R104, R124, R192 ;  /* 0x0000007c68c0723c */ /* 0x010fe600000810c0 */
[----:B------:R-:W2:-:S15]  /*f18d0*/  LDL.LU.64 R124, [R1+0x8458] ;  /* 0x00845800017c7983 */ /* 0x000e9e0000300a00 */
[----:B------:R-:W-:Y:S01]  /*f18e0*/  NOP ;  /* 0x0000000000007918 */ /* 0x000fe20000000000 */
[----:B------:R-:W-:Y:S04]  /*f18f0*/  STL.64 [R1+0x8440], R194 ;  /* 0x008440c201007387 */ /* 0x000fe80000100a00 */
[----:B------:R1:W-:Y:S04]  /*f1900*/  STL.64 [R1+0x8438], R192 ;  /* 0x008438c001007387 */ /* 0x0003e80000100a00 */
[----:B-1----:R-:W4:Y:S04]  /*f1910*/  LDL R192, [R1+0x210] ;  /* 0x0002100001c07983 */ /* 0x002f280000100800 */
[----:B------:R-:W4:Y:S04]  /*f1920*/  LDL R193, [R1+0x214] ;  /* 0x0002140001c17983 */ /* 0x000f280000100800 */
[----:B------:R-:W4:Y:S01]  /*f1930*/  LDL.LU.64 R206, [R1+0x8450] ;  /* 0x0084500001ce7983 */ /* 0x000f220000300a00 */
[C---:B--2---:R-:W-:Y:S03]  /*f1940*/  HMMA.1688.F32.TF32 R124, R104.reuse, R204, R124 ;  /* 0x000000cc687c723c */ /* 0x044fe6000008107c */
[----:B------:R-:W4:Y:S05]  /*f1950*/  LDL.LU.64 R204, [R1+0x8448] ;  /* 0x0084480001cc7983 */ /* 0x000f2a0000300a00 */
[C---:B------:R-:W-:Y:S01]  /*f1960*/  HMMA.1688.F32.TF32 R128, R104.reuse, R232, R128 ;  /* 0x000000e86880723c */ /* 0x040fe20000081080 */
        /* <DEDUP_REMOVED lines=15> */
[----:B------:R-:W4:Y:S04]  /*f1a60*/  LDL R130, [R1+0x218] ;  /* 0x0002180001827983 */ /* 0x000f280000100800 */
[----:B------:R-:W4:Y:S04]  /*f1a70*/  LDL R131, [R1+0x21c] ;  /* 0x00021c0001837983 */ /* 0x000f280000100800 */
        /* <DEDUP_REMOVED lines=11> */
[----:B------:R-:W4:Y:S04]  /*f1b30*/  LDL.LU.64 R206, [R1+0x8420] ;  /* 0x0084200001ce7983 */ /* 0x000f280000300a00 */
[----:B------:R-:W4:Y:S02]  /*f1b40*/  LDL.LU.64 R204, [R1+0x8418] ;  /* 0x0084180001cc7983 */ /* 0x000f240000300a00 */
[----:B----4-:R-:W-:Y:S02]  /*f1b50*/  HMMA.1688.F32.TF32 R204, R232, R130, R204 ;  /* 0x00000082e8cc723c */ /* 0x010fe400000810cc */
        /* <DEDUP_REMOVED lines=9> */
[----:B---3--:R-:W-:Y:S08]  /*f1bf0*/  HMMA.1688.F32.TF32 R108, R104, R8, R108 ;  /* 0x00000008686c723c */ /* 0x008ff0000008106c */
        /* <DEDUP_REMOVED lines=202> */
[----:B------:R-:W-:-:S12]  /*f28a0*/  HMMA.1688.F32.TF32 R164, R104, R60, R164 ;  /* 0x0000003c68a4723c */ /* 0x000fd800000810a4 */
[C---:B------:R-:W-:Y:S08]  /*f28b0*/  HMMA.1688.F32.TF32 R160, R232.reuse, R70, R160 ;  /* 0x00000046e8a0723c */ /* 0x040ff000000810a0 */
[----:B--2---:R-:W-:Y:S01]  /*f28c0*/  HMMA.1688.F32.TF32 R128, R232, R10, R128 ;  /* 0x0000000ae880723c */ /* 0x004fe20000081080 */
[----:B------:R-:W2:Y:S04]  /*f28d0*/  LDL.LU.64 R10, [R1+0x82e8] ;  /* 0x0082e800010a7983 */ /* 0x000ea80000300a00 */
        /* <DEDUP_REMOVED lines=25> */
[----:B------:R1:W-:Y:S02]  /*f2a70*/  STL.64 [R1+0x7f78], R68 ;  /* 0x007f784401007387 */ /* 0x0003e40000100a00 */
[----:B-1----:R-:W-:-:S02]  /*f2a80*/  IMAD.MOV.U32 R68, RZ, RZ, R54 ;  /* 0x000000ffff447224 */ /* 0x002fc400078e0036 */
[----:B------:R-:W-:Y:S01]  /*f2a90*/  IMAD.MOV.U32 R69, RZ, RZ, R55 ;  /* 0x000000ffff457224 */ /* 0x000fe200078e0037 */
[----:B------:R-:W3:Y:S04]  /*f2aa0*/  LDL.LU R54, [R1+0x82e4] ;  /* 0x0082e40001367983 */ /* 0x000ee80000300800 */
[----:B------:R-:W3:Y:S04]  /*f2ab0*/  LDL.LU R55, [R1+0x82e0] ;  /* 0x0082e00001377983 */ /* 0x000ee80000300800 */
[----:B------:R-:W4:Y:S04]  /*f2ac0*/  LDL R70, [R1+0x1338] ;  /* 0x0013380001467983 */ /* 0x000f280000100800 */
[----:B------:R-:W4:Y:S04]  /*f2ad0*/  LDL R71, [R1+0x133c] ;  /* 0x00133c0001477983 */ /* 0x000f280000100800 */
[----:B------:R-:W-:Y:S04]  /*f2ae0*/  STL.64 [R1+0x7f90], R62 ;  /* 0x007f903e01007387 */ /* 0x000fe80000100a00 */
[----:B------:R1:W-:Y:S02]  /*f2af0*/  STL.64 [R1+0x7f88], R60 ;  /* 0x007f883c01007387 */ /* 0x0003e40000100a00 */
[----:B-1----:R-:W-:Y:S01]  /*f2b00*/  IMAD.MOV.U32 R60, RZ, RZ, R46 ;  /* 0x000000ffff3c7224 */ /* 0x002fe200078e002e */
[----:B------:R-:W-:Y:S01]  /*f2b10*/  MOV R61, R47 ;  /* 0x0000002f003d7202 */ /* 0x000fe20000000f00 */
[----:B------:R-:W2:Y:S04]  /*f2b20*/  LDL.LU R46, [R1+0x82dc] ;  /* 0x0082dc00012e7983 */ /* 0x000ea80000300800 */
[----:B------:R-:W2:Y:S01]  /*f2b30*/  LDL.LU R47, [R1+0x82d8] ;  /* 0x0082d800012f7983 */ /* 0x000ea20000300800 */
[----:B------:R-:W-:Y:S08]  /*f2b40*/  HMMA.1688.F32.TF32 R168, R104, R52, R168 ;  /* 0x0000003468a8723c */ /* 0x000ff000000810a8 */
[----:B------:R-:W-:Y:S01]  /*f2b50*/  HMMA.1688.F32.TF32 R164, R232, R62, R164 ;  /* 0x0000003ee8a4723c */ /* 0x000fe200000810a4 */
[----:B------:R-:W4:Y:S04]  /*f2b60*/  LDL R62, [R1+0x1328] ;  /* 0x00132800013e7983 */ /* 0x000f280000100800 */
[----:B------:R-:W4:Y:S03]  /*f2b70*/  LDL R63, [R1+0x132c] ;  /* 0x00132c00013f7983 */ /* 0x000f260000100800 */
[----:B------:R-:W-:Y:S01]  /*f2b80*/  HMMA.1688.F32.TF32 R172, R104, R44, R172 ;  /* 0x0000002c68ac723c */ /* 0x000fe200000810ac */
[----:B---3--:R-:W-:Y:S04]  /*f2b90*/  STL.64 [R1+0x7fa0], R54 ;  /* 0x007fa03601007387 */ /* 0x008fe80000100a00 */
[----:B------:R1:W-:Y:S03]  /*f2ba0*/  STL.64 [R1+0x7f98], R52 ;  /* 0x007f983401007387 */ /* 0x0003e60000100a00 */
[----:B------:R-:W-:Y:S01]  /*f2bb0*/  HMMA.1688.F32.TF32 R168, R232, R54, R168 ;  /* 0x00000036e8a8723c */ /* 0x000fe200000810a8 */
[----:B-1----:R-:W-:-:S02]  /*f2bc0*/  IMAD.MOV.U32 R52, RZ, RZ, R38 ;  /* 0x000000ffff347224 */ /* 0x002fc400078e0026 */
[----:B------:R-:W-:Y:S01]  /*f2bd0*/  IMAD.MOV.U32 R53, RZ, RZ, R39 ;  /* 0x000000ffff357224 */ /* 0x000fe200078e0027 */
[----:B------:R-:W3:Y:S04]  /*f2be0*/  LDL.LU R38, [R1+0x82d4] ;  /* 0x0082d40001267983 */ /* 0x000ee80000300800 */
[----:B------:R-:W3:Y:S04]  /*f2bf0*/  LDL.LU R39, [R1+0x82d0] ;  /* 0x0082d00001277983 */ /* 0x000ee80000300800 */
[----:B------:R-:W4:Y:S04]  /*f2c00*/  LDL R54, [R1+0x1318] ;  /* 0x0013180001367983 */ /* 0x000f280000100800 */
[----:B------:R-:W4:Y:S04]  /*f2c10*/  LDL R55, [R1+0x131c] ;  /* 0x00131c0001377983 */ /* 0x000f280000100800 */
[----:B--2---:R-:W-:Y:S04]  /*f2c20*/  STL.64 [R1+0x7fb0], R46 ;  /* 0x007fb02e01007387 */ /* 0x004fe80000100a00 */
[----:B------:R1:W-:Y:S02]  /*f2c30*/  STL.64 [R1+0x7fa8], R44 ;  /* 0x007fa82c01007387 */ /* 0x0003e40000100a00 */
[----:B-1----:R-:W-:-:S02]  /*f2c40*/  IMAD.MOV.U32 R44, RZ, RZ, R31 ;  /* 0x000000ffff2c7224 */ /* 0x002fc400078e001f */
[----:B------:R-:W-:Y:S01]  /*f2c50*/  IMAD.MOV.U32 R45, RZ, RZ, R30 ;  /* 0x000000ffff2d7224 */ /* 0x000fe200078e001e */
[----:B------:R-:W2:Y:S04]  /*f2c60*/  LDL.LU R31, [R1+0x82cc] ;  /* 0x0082cc00011f7983 */ /* 0x000ea80000300800 */
[----:B------:R-:W2:Y:S01]  /*f2c70*/  LDL.LU R30, [R1+0x82c8] ;  /* 0x0082c800011e7983 */ /* 0x000ea20000300800 */
[----:B------:R-:W-:Y:S08]  /*f2c80*/  HMMA.1688.F32.TF32 R176, R104, R36, R176 ;  /* 0x0000002468b0723c */ /* 0x000ff000000810b0 */
[C---:B------:R-:W-:Y:S01]  /*f2c90*/  HMMA.1688.F32.TF32 R172, R232.reuse, R46, R172 ;  /* 0x0000002ee8ac723c */ /* 0x040fe200000810ac */
[----:B------:R-:W4:Y:S04]  /*f2ca0*/  LDL R46, [R1+0x1308] ;  /* 0x00130800012e7983 */ /* 0x000f280000100800 */
[----:B------:R-:W4:Y:S04]  /*f2cb0*/  LDL R47, [R1+0x130c] ;  /* 0x00130c00012f7983 */ /* 0x000f280000100800 */
[----:B---3--:R-:W-:Y:S04]  /*f2cc0*/  STL.64 [R1+0x7fc0], R38 ;  /* 0x007fc02601007387 */ /* 0x008fe80000100a00 */
[----:B------:R1:W-:Y:S01]  /*f2cd0*/  STL.64 [R1+0x7fb8], R36 ;  /* 0x007fb82401007387 */ /* 0x0003e20000100a00 */
[----:B------:R-:W-:Y:S01]  /*f2ce0*/  HMMA.1688.F32.TF32 R176, R232, R38, R176 ;  /* 0x00000026e8b0723c */ /* 0x000fe200000810b0 */
[----:B-1----:R-:W-:-:S02]  /*f2cf0*/  IMAD.MOV.U32 R36, RZ, RZ, R22 ;  /* 0x000000ffff247224 */ /* 0x002fc400078e0016 */
[----:B------:R-:W-:Y:S01]  /*f2d00*/  IMAD.MOV.U32 R37, RZ, RZ, R23 ;  /* 0x000000ffff257224 */ /* 0x000fe200078e0017 */
[----:B------:R-:W3:Y:S04]  /*f2d10*/  LDL.LU R22, [R1+0x82c4] ;  /* 0x0082c40001167983 */ /* 0x000ee80000300800 */
[----:B------:R-:W4:Y:S04]  /*f2d20*/  LDL.LU R23, [R1+0x82c0] ;  /* 0x0082c00001177983 */ /* 0x000f280000300800 */
[----:B------:R-:W4:Y:S04]  /*f2d30*/  LDL R38, [R1+0x12f8] ;  /* 0x0012f80001267983 */ /* 0x000f280000100800 */
[----:B------:R-:W4:Y:S01]  /*f2d40*/  LDL R39, [R1+0x12fc] ;  /* 0x0012fc0001277983 */ /* 0x000f220000100800 */
[----:B--2---:R-:W-:Y:S01]  /*f2d50*/  IMAD.MOV.U32 R244, RZ, RZ, R30 ;  /* 0x000000fffff47224 */ /* 0x004fe200078e001e */
[----:B------:R-:W-:-:S02]  /*f2d60*/  MOV R245, R31 ;  /* 0x0000001f00f57202 */ /* 0x000fc40000000f00 */
[----:B------:R-:W2:Y:S04]  /*f2d70*/  LDL.LU R30, [R1+0x82bc] ;  /* 0x0082bc00011e7983 */ /* 0x000ea80000300800 */
[----:B------:R-:W2:Y:S04]  /*f2d80*/  LDL.LU R31, [R1+0x82b8] ;  /* 0x0082b800011f7983 */ /* 0x000ea80000300800 */
[----:B------:R-:W2:Y:S04]  /*f2d90*/  LDL R246, [R1+0x11e8] ;  /* 0x0011e80001f67983 */ /* 0x000ea80000100800 */
[----:B------:R-:W2:Y:S01]  /*f2da0*/  LDL R247, [R1+0x11ec] ;  /* 0x0011ec0001f77983 */ /* 0x000ea20000100800 */
[----:B---3--:R-:W-:-:S02]  /*f2db0*/  IMAD.MOV.U32 R97, RZ, RZ, R22 ;  /* 0x000000ffff617224 */ /* 0x008fc400078e0016 */
[----:B----4-:R-:W-:Y:S02]  /*f2dc0*/  IMAD.MOV.U32 R96, RZ, RZ, R23 ;  /* 0x000000ffff607224 */ /* 0x010fe400078e0017 */
[----:B------:R-:W3:Y:S04]  /*f2dd0*/  LDL.LU R23, [R1+0x82b4] ;  /* 0x0082b40001177983 */ /* 0x000ee80000300800 */
[----:B------:R-:W4:Y:S04]  /*f2de0*/  LDL.LU R22, [R1+0x82b0] ;  /* 0x0082b00001167983 */ /* 0x000f280000300800 */
[----:B------:R-:W4:Y:S04]  /*f2df0*/  LDL R98, [R1+0x11d8] ;  /* 0x0011d80001627983 */ /* 0x000f280000100800 */
[----:B------:R-:W4:Y:S01]  /*f2e00*/  LDL R99, [R1+0x11dc] ;  /* 0x0011dc0001637983 */ /* 0x000f220000100800 */
[----:B--2---:R-:W-:-:S02]  /*f2e10*/  IMAD.MOV.U32 R88, RZ, RZ, R31 ;  /* 0x000000ffff587224 */ /* 0x004fc400078e001f */
[----:B------:R-:W-:Y:S01]  /*f2e20*/  IMAD.MOV.U32 R89, RZ, RZ, R30 ;  /* 0x000000ffff597224 */ /* 0x000fe200078e001e */
[----:B------:R-:W2:Y:S04]  /*f2e30*/  LDL.LU R31, [R1+0x82ac] ;  /* 0x0082ac00011f7983 */ /* 0x000ea80000300800 */
[----:B------:R-:W2:Y:S04]  /*f2e40*/  LDL.LU R30, [R1+0x82a8] ;  /* 0x0082a800011e7983 */ /* 0x000ea80000300800 */
[----:B------:R-:W2:Y:S04]  /*f2e50*/  LDL R90, [R1+0x11c8] ;  /* 0x0011c800015a7983 */ /* 0x000ea80000100800 */
[----:B------:R-:W2:Y:S01]  /*f2e60*/  LDL R91, [R1+0x11cc] ;  /* 0x0011cc00015b7983 */ /* 0x000ea20000100800 */
[----:B------:R-:W-:Y:S01]  /*f2e70*/  HMMA.1688.F32.TF32 R140, R104, R248, R140 ;  /* 0x000000f8688c723c */ /* 0x000fe2000008108c */
[----:B---3--:R-:W-:-:S02]  /*f2e80*/  IMAD.MOV.U32 R81, RZ, RZ, R23 ;  /* 0x000000ffff517224 */ /* 0x008fc400078e0017 */
[----:B----4-:R-:W-:Y:S02]  /*f2e90*/  IMAD.MOV.U32 R80, RZ, RZ, R22 ;  /* 0x000000ffff507224 */ /* 0x010fe400078e0016 */
[----:B------:R-:W3:Y:S04]  /*f2ea0*/  LDL.LU R22, [R1+0x82a4] ;  /* 0x0082a40001167983 */ /* 0x000ee80000300800 */
[----:B------:R-:W3:Y:S04]  /*f2eb0*/  LDL.LU R23, [R1+0x82a0] ;  /* 0x0082a00001177983 */ /* 0x000ee80000300800 */
[----:B------:R-:W4:Y:S04]  /*f2ec0*/  LDL R82, [R1+0x11b8] ;  /* 0x0011b80001527983 */ /* 0x000f280000100800 */
[----:B------:R-:W4:Y:S01]  /*f2ed0*/  LDL R83, [R1+0x11bc] ;  /* 0x0011bc0001537983 */ /* 0x000f220000100800 */
[----:B--2---:R-:W-:Y:S01]  /*f2ee0*/  IMAD.MOV.U32 R64, RZ, RZ, R30 ;  /* 0x000000ffff407224 */ /* 0x004fe200078e001e */
[----:B------:R-:W-:-:S02]  /*f2ef0*/  MOV R65, R31 ;  /* 0x0000001f00417202 */ /* 0x000fc40000000f00 */
[----:B------:R-:W2:Y:S04]  /*f2f00*/  LDL.LU R30, [R1+0x829c] ;  /* 0x00829c00011e7983 */ /* 0x000ea80000300800 */
[----:B------:R-:W2:Y:S01]  /*f2f10*/  LDL.LU R31, [R1+0x8298] ;  /* 0x00829800011f7983 */ /* 0x000ea20000300800 */
[----:B------:R-:W-:Y:S03]  /*f2f20*/  HMMA.1688.F32.TF32 R140, R232, R250, R140 ;  /* 0x000000fae88c723c */ /* 0x000fe6000008108c */
[----:B------:R-:W3:Y:S04]  /*f2f30*/  LDL R66, [R1+0x1188] ;  /* 0x0011880001427983 */ /* 0x000ee80000100800 */
[----:B------:R-:W3:Y:S04]  /*f2f40*/  LDL R67, [R1+0x118c] ;  /* 0x00118c0001437983 */ /* 0x000ee80000100800 */
[----:B------:R-:W3:Y:S04]  /*f2f50*/  LDL R56, [R1+0x1170] ;  /* 0x0011700001387983 */ /* 0x000ee80000100800 */
[----:B------:R-:W3:Y:S04]  /*f2f60*/  LDL R57, [R1+0x1174] ;  /* 0x0011740001397983 */ /* 0x000ee80000100800 */
[----:B------:R-:W3:Y:S04]  /*f2f70*/  LDL R58, [R1+0x1178] ;  /* 0x00117800013a7983 */ /* 0x000ee80000100800 */
[----:B------:R-:W3:Y:S04]  /*f2f80*/  LDL R59, [R1+0x117c] ;  /* 0x00117c00013b7983 */ /* 0x000ee80000100800 */
[----:B------:R-:W3:Y:S04]  /*f2f90*/  LDL.64 R72, [R1+0x11a0] ;  /* 0x0011a00001487983 */ /* 0x000ee80000100a00 */
[----:B------:R-:W3:Y:S04]  /*f2fa0*/  LDL.64 R74, [R1+0x11a8] ;  /* 0x0011a800014a7983 */ /* 0x000ee80000100a00 */
[----:B------:R-:W4:Y:S04]  /*f2fb0*/  LDL.64 R248, [R1+0x11f0] ;  /* 0x0011f00001f87983 */ /* 0x000f280000100a00 */
[----:B------:R-:W4:Y:S01]  /*f2fc0*/  LDL.64 R250, [R1+0x11f8] ;  /* 0x0011f80001fa7983 */ /* 0x000f220000100a00 */
[C---:B------:R-:W-:Y:S08]  /*f2fd0*/  HMMA.1688.F32.TF32 R180, R104.reuse, R28, R180 ;  /* 0x0000001c68b4723c */ /* 0x040ff000000810b4 */
[----:B------:R-:W-:Y:S01]  /*f2fe0*/  HMMA.1688.F32.TF32 R184, R104, R20, R184 ;  /* 0x0000001468b8723c */ /* 0x000fe200000810b8 */
[----:B--2---:R-:W-:Y:S04]  /*f2ff0*/  STL.64 [R1+0x7fd0], R30 ;  /* 0x007fd01e01007387 */ /* 0x004fe80000100a00 */
[----:B------:R1:W-:Y:S02]  /*f3000*/  STL.64 [R1+0x7fc8], R28 ;  /* 0x007fc81c01007387 */ /* 0x0003e40000100a00 */
[----:B-1----:R-:W-:-:S02]  /*f3010*/  IMAD.MOV.U32 R28, RZ, RZ, R14 ;  /* 0x000000ffff1c7224 */ /* 0x002fc400078e000e */
[----:B------:R-:W-:Y:S01]  /*f3020*/  IMAD.MOV.U32 R29, RZ, RZ, R15 ;  /* 0x000000ffff1d7224 */ /* 0x000fe200078e000f */
[----:B------:R-:W2:Y:S04]  /*f3030*/  LDL.LU R14, [R1+0x8294] ;  /* 0x00829400010e7983 */ /* 0x000ea80000300800 */
[----:B------:R-:W2:Y:S01]  /*f3040*/  LDL.LU R15, [R1+0x8290] ;  /* 0x00829000010f7983 */ /* 0x000ea20000300800 */
[C---:B------:R-:W-:Y:S03]  /*f3050*/  HMMA.1688.F32.TF32 R180, R232.reuse, R30, R180 ;  /* 0x0000001ee8b4723c */ /* 0x040fe600000810b4 */
[----:B------:R-:W4:Y:S04]  /*f3060*/  LDL R30, [R1+0x12e8] ;  /* 0x0012e800011e7983 */ /* 0x000f280000100800 */
[----:B------:R-:W4:Y:S04]  /*f3070*/  LDL R31, [R1+0x12ec] ;  /* 0x0012ec00011f7983 */ /* 0x000f280000100800 */
[----:B---3--:R1:W-:Y:S01]  /*f3080*/  STL.64 [R1+0x7fe0], R22 ;  /* 0x007fe01601007387 */ /* 0x0083e20000100a00 */
[----:B------:R-:W-:Y:S03]  /*f3090*/  HMMA.1688.F32.TF32 R184, R232, R22, R184 ;  /* 0x00000016e8b8723c */ /* 0x000fe600000810b8 */
[----:B------:R3:W-:Y:S05]  /*f30a0*/  STL.64 [R1+0x7fd8], R20 ;  /* 0x007fd81401007387 */ /* 0x0007ea0000100a00 */
[----:B------:R-:W-:Y:S01]  /*f30b0*/  HMMA.1688.F32.TF32 R188, R104, R12, R188 ;  /* 0x0000000c68bc723c */ /* 0x000fe200000810bc */
[----:B-1----:R-:W4:Y:S04]  /*f30c0*/  LDL R22, [R1+0x12d8] ;  /* 0x0012d80001167983 */ /* 0x002f280000100800 */
[----:B---3--:R-:W3:Y:S04]  /*f30d0*/  LDL R20, [R1+0x12d0] ;  /* 0x0012d00001147983 */ /* 0x008ee80000100800 */
[----:B------:R-:W3:Y:S04]  /*f30e0*/  LDL R21, [R1+0x12d4] ;  /* 0x0012d40001157983 */ /* 0x000ee80000100800 */
[----:B------:R-:W3:Y:S04]  /*f30f0*/  LDL R23, [R1+0x12dc] ;  /* 0x0012dc0001177983 */ /* 0x000ee80000100800 */
[----:B--2---:R-:W-:Y:S04]  /*f3100*/  STL.64 [R1+0x7ff0], R14 ;  /* 0x007ff00e01007387 */ /* 0x004fe80000100a00 */
[----:B------:R1:W-:Y:S02]  /*f3110*/  STL.64 [R1+0x7fe8], R12 ;  /* 0x007fe80c01007387 */ /* 0x0003e40000100a00 */
[----:B-1----:R-:W-:-:S02]  /*f3120*/  IMAD.MOV.U32 R12, RZ, RZ, R6 ;  /* 0x000000ffff0c7224 */ /* 0x002fc400078e0006 */
[----:B------:R-:W-:Y:S01]  /*f3130*/  IMAD.MOV.U32 R13, RZ, RZ, R7 ;  /* 0x000000ffff0d7224 */ /* 0x000fe200078e0007 */
[----:B------:R-:W2:Y:S04]  /*f3140*/  LDL.LU R6, [R1+0x828c] ;  /* 0x00828c0001067983 */ /* 0x000ea80000300800 */
[----:B------:R-:W3:Y:S01]  /*f3150*/  LDL.LU R7, [R1+0x8288] ;  /* 0x0082880001077983 */ /* 0x000ee20000300800 */
[C---:B------:R-:W-:Y:S08]  /*f3160*/  HMMA.1688.F32.TF32 R228, R104.reuse, R16, R228 ;  /* 0x0000001068e4723c */ /* 0x040ff000000810e4 */
[----:B------:R-:W-:Y:S08]  /*f3170*/  HMMA.1688.F32.TF32 R108, R104, R24, R108 ;  /* 0x00000018686c723c */ /* 0x000ff0000008106c */
[----:B------:R-:W-:Y:S08]  /*f3180*/  HMMA.1688.F32.TF32 R188, R232, R14, R188 ;  /* 0x0000000ee8bc723c */ /* 0x000ff000000810bc */
[----:B------:R-:W-:Y:S01]  /*f3190*/  HMMA.1688.F32.TF32 R216, R104, R8, R216 ;  /* 0x0000000868d8723c */ /* 0x000fe200000810d8 */
        /* <DEDUP_REMOVED lines=8> */
[----:B---3--:R-:W-:Y:S01]  /*f3220*/  IMAD.MOV.U32 R8, RZ, RZ, R7 ;  /* 0x000000ffff087224 */ /* 0x008fe200078e0007 */
[----:B------:R-:W2:Y:S04]  /*f3230*/  LDL.LU R6, [R1+0x8284] ;  /* 0x0082840001067983 */ /* 0x000ea80000300800 */
[----:B------:R-:W3:Y:S04]  /*f3240*/  LDL.LU R7, [R1+0x8280] ;  /* 0x0082800001077983 */ /* 0x000ee80000300800 */
[----:B------:R-:W4:Y:S04]  /*f3250*/  LDL R9, [R1+0x1284] ;  /* 0x0012840001097983 */ /* 0x000f280000100800 */
[----:B------:R-:W4:Y:S04]  /*f3260*/  LDL R136, [R1+0x1270] ;  /* 0x0012700001887983 */ /* 0x000f280000100800 */
[----:B------:R-:W4:Y:S04]  /*f3270*/  LDL R137, [R1+0x1274] ;  /* 0x0012740001897983 */ /* 0x000f280000100800 */
[----:B------:R-:W4:Y:S01]  /*f3280*/  LDL R132, [R1+0x1260] ;  /* 0x0012600001847983 */ /* 0x000f220000100800 */
[----:B--2---:R-:W-:Y:S01]  /*f3290*/  IMAD.MOV.U32 R133, RZ, RZ, R6 ;  /* 0x000000ffff857224 */ /* 0x004fe200078e0006 */
[----:B---3--:R-:W-:-:S02]  /*f32a0*/  MOV R220, R7 ;  /* 0x0000000700dc7202 */ /* 0x008fc40000000f00 */
[----:B------:R-:W2:Y:S04]  /*f32b0*/  LDL.LU R6, [R1+0x827c] ;  /* 0x00827c0001067983 */ /* 0x000ea80000300800 */
[----:B------:R-:W3:Y:S04]  /*f32c0*/  LDL.LU R7, [R1+0x8278] ;  /* 0x0082780001077983 */ /* 0x000ee80000300800 */
        /* <DEDUP_REMOVED lines=14> */
[----:B------:R-:W4:Y:S01]  /*f33b0*/  LDS R107, [R252+UR6+0x99000] ;  /* 0x09900006fc6b7984 */ /* 0x000f220008000800 */
[----:B--2---:R-:W-:-:S02]  /*f33c0*/  IMAD.MOV.U32 R197, RZ, RZ, R6 ;  /* 0x000000ffffc57224 */ /* 0x004fc400078e0006 */
[----:B---3--:R-:W-:Y:S01]  /*f33d0*/  IMAD.MOV.U32 R200, RZ, RZ, R7 ;  /* 0x000000ffffc87224 */ /* 0x008fe200078e0007 */
[----:B------:R-:W2:Y:S04]  /*f33e0*/  LDL.LU R6, [R1+0x8274] ;  /* 0x0082740001067983 */ /* 0x000ea80000300800 */
[----:B------:R-:W2:Y:S01]  /*f33f0*/  LDL.LU R7, [R1+0x8270] ;  /* 0x0082700001077983 */ /* 0x000ea20000300800 */
[----:B------:R-:W-:Y:S03]  /*f3400*/  HMMA.1688.F32.TF32 R116, R232, R42, R116 ;  /* 0x0000002ae874723c */ /* 0x000fe60000081074 */
[----:B------:R-:W3:Y:S04]  /*f3410*/  LDL R201, [R1+0x1214] ;  /* 0x0012140001c97983 */ /* 0x000ee80000100800 */
[----:B------:R-:W3:Y:S04]  /*f3420*/  LDL R212, [R1+0x1230] ;  /* 0x0012300001d47983 */ /* 0x000ee80000100800 */
[----:B------:R-:W3:Y:S04]  /*f3430*/  LDL R213, [R1+0x1234] ;  /* 0x0012340001d57983 */ /* 0x000ee80000100800 */
[----:B------:R-:W3:Y:S04]  /*f3440*/  LDL R224, [R1+0x1250] ;  /* 0x0012500001e07983 */ /* 0x000ee80000100800 */
[----:B------:R-:W3:Y:S01]  /*f3450*/  LDL R225, [R1+0x1254] ;  /* 0x0012540001e17983 */ /* 0x000ee20000100800 */
[C---:B----4-:R-:W-:Y:S08]  /*f3460*/  HMMA.1688.F32.TF32 R124, R104.reuse, R48, R124 ;  /* 0x00000030687c723c */ /* 0x050ff0000008107c */
[----:B------:R-:W-:Y:S01]  /*f3470*/  HMMA.1688.F32.TF32 R116, R104, R196, R116 ;  /* 0x000000c46874723c */ /* 0x000fe20000081074 */
[----:B--2---:R1:W-:Y:S07]  /*f3480*/  STL.64 [R1+0x8000], R6 ;  /* 0x0080000601007387 */ /* 0x0043ee0000100a00 */
[----:B------:R-:W-:Y:S01]  /*f3490*/  HMMA.1688.F32.TF32 R236, R232, R6, R236 ;  /* 0x00000006e8ec723c */ /* 0x000fe200000810ec */
[----:B------:R2:W-:Y:S04]  /*f34a0*/  STL.64 [R1+0x7ff8], R4 ;  /* 0x007ff80401007387 */ /* 0x0005e80000100a00 */
[----:B------:R-:W4:Y:S04]  /*f34b0*/  LDL R48, [R1+0x1360] ;  /* 0x0013600001307983 */ /* 0x000f280000100800 */
[----:B------:R-:W4:Y:S04]  /*f34c0*/  LDL R49, [R1+0x1364] ;  /* 0x0013640001317983 */ /* 0x000f280000100800 */
[----:B------:R-:W3:Y:S04]  /*f34d0*/  LDL.64 R40, [R1+0x1350] ;  /* 0x0013500001287983 */ /* 0x000ee80000100a00 */
[----:B-1----:R-:W3:Y:S04]  /*f34e0*/  LDL R6, [R1+0x12b8] ;  /* 0x0012b80001067983 */ /* 0x002ee80000100800 */
[----:B--2---:R-:W2:Y:S04]  /*f34f0*/  LDL R4, [R1+0x12b0] ;  /* 0x0012b00001047983 */ /* 0x004ea80000100800 */
[----:B------:R-:W2:Y:S04]  /*f3500*/  LDL R5, [R1+0x12b4] ;  /* 0x0012b40001057983 */ /* 0x000ea80000100800 */
[----:B------:R-:W2:Y:S04]  /*f3510*/  LDL R7, [R1+0x12bc] ;  /* 0x0012bc0001077983 */ /* 0x000ea80000100800 */
[----:B------:R-:W3:Y:S04]  /*f3520*/  LDL.LU.64 R198, [R1+0x8268] ;  /* 0x0082680001c67983 */ /* 0x000ee80000300a00 */
        /* <DEDUP_REMOVED lines=17> */
[----:B--2---:R-:W-:Y:S03]  /*f3640*/  HMMA.1688.F32.TF32 R224, R104, R132, R224 ;  /* 0x0000008468e0723c */ /* 0x004fe600000810e0 */
[----:B------:R-:W3:Y:S04]  /*f3650*/  LDL.LU.64 R132, [R1+0x8200] ;  /* 0x0082000001847983 */ /* 0x000ee80000300a00 */
        /* <DEDUP_REMOVED lines=13> */
[C---:B------:R-:W-:Y:S08]  /*f3730*/  HMMA.1688.F32.TF32 R120, R104.reuse, R56, R120 ;  /* 0x000000386878723c */ /* 0x040ff00000081078 */
[----:B---3--:R-:W-:Y:S01]  /*f3740*/  HMMA.1688.F32.TF32 R132, R104, R136, R132 ;  /* 0x000000886884723c */ /* 0x008fe20000081084 */
[----:B------:R-:W2:Y:S11]  /*f3750*/  LDL.LU.64 R136, [R1+0x81f0] ;  /* 0x0081f00001887983 */ /* 0x000eb60000300a00 */
[----:B-1----:R-:W-:Y:S01]  /*f3760*/  HMMA.1688.F32.TF32 R120, R232, R58, R120 ;  /* 0x0000003ae878723c */ /* 0x002fe20000081078 */
[----:B------:R-:W-:-:S02]  /*f3770*/  IMAD.MOV.U32 R32, RZ, RZ, R3 ;  /* 0x000000ffff207224 */ /* 0x000fc400078e0003 */
[----:B------:R-:W-:Y:S01]  /*f3780*/  IMAD.MOV.U32 R33, RZ, RZ, R2 ;  /* 0x000000ffff217224 */ /* 0x000fe200078e0002 */
[----:B------:R-:W3:Y:S04]  /*f3790*/  LDL.LU.64 R10, [R1+0x81e8] ;  /* 0x0081e800010a7983 */ /* 0x000ee80000300a00 */
[C---:B------:R-:W-:Y:S08]  /*f37a0*/  HMMA.1688.F32.TF32 R140, R104.reuse, R16, R140 ;  /* 0x00000010688c723c */ /* 0x040ff0000008108c */
[C---:B------:R-:W-:Y:S08]  /*f37b0*/  HMMA.1688.F32.TF32 R144, R104.reuse, R24, R144 ;  /* 0x000000186890723c */ /* 0x040ff00000081090 */
[C---:B------:R-:W-:Y:S08]  /*f37c0*/  HMMA.1688.F32.TF32 R184, R104.reuse, R32, R184 ;  /* 0x0000002068b8723c */ /* 0x040ff000000810b8 */
[----:B------:R-:W-:Y:S01]  /*f37d0*/  HMMA.1688.F32.TF32 R188, R104, R40, R188 ;  /* 0x0000002868bc723c */ /* 0x000fe200000810bc */
[----:B------:R-:W-:-:S02]  /*f37e0*/  IMAD.MOV.U32 R3, RZ, RZ, R40 ;  /* 0x000000ffff037224 */ /* 0x000fc400078e0028 */
[----:B------:R-:W-:-:S05]  /*f37f0*/  IMAD.MOV.U32 R2, RZ, RZ, R41 ;  /* 0x000000ffff027224 */ /* 0x000fca00078e0029 */
[C---:B----4-:R-:W-:Y:S08]  /*f3800*/  HMMA.1688.F32.TF32 R236, R104.reuse, R48, R236 ;  /* 0x0000003068ec723c */ /* 0x050ff000000810ec */
[C---:B--2---:R-:W-:Y:S01]  /*f3810*/  HMMA.1688.F32.TF32 R136, R104.reuse, R8, R136 ;  /* 0x000000086888723c */ /* 0x044fe20000081088 */
[----:B------:R-:W2:Y:S04]  /*f3820*/  LDL.LU.64 R8, [R1+0x81e0] ;  /* 0x0081e00001087983 */ /* 0x000ea80000300a00 */
        /* <DEDUP_REMOVED lines=15> */
[----:B------:R-:W2:Y:S01]  /*f3920*/  LDL R123, [R1+0x119c] ;  /* 0x00119c00017b7983 */ /* 0x000ea20000100800 */
        /* <DEDUP_REMOVED lines=9> */
[C---:B------:R-:W-:Y:S01]  /*f39c0*/  HMMA.1688.F32.TF32 R128, R232.reuse, R82, R128 ;  /* 0x00000052e880723c */ /* 0x040fe20000081080 */
[----:B------:R-:W3:Y:S04]  /*f39d0*/  LDL.LU.64 R66, [R1+0x8178] ;  /* 0x0081780001427983 */ /* 0x000ee80000300a00 */
[----:B------:R-:W3:Y:S03]  /*f39e0*/  LDL.LU.64 R64, [R1+0x8170] ;  /* 0x0081700001407983 */ /* 0x000ee60000300a00 */
[----:B------:R-:W-:Y:S01]  /*f39f0*/  HMMA.1688.F32.TF32 R216, R232, R90, R216 ;  /* 0x0000005ae8d8723c */ /* 0x000fe200000810d8 */
[----:B------:R-:W-:Y:S01]  /*f3a00*/  IMAD.MOV.U32 R102, RZ, RZ, R74 ;  /* 0x000000ffff667224 */ /* 0x000fe200078e004a */
[----:B------:R-:W-:-:S06]  /*f3a10*/  MOV R103, R75 ;  /* 0x0000004b00677202 */ /* 0x000fcc0000000f00 */
[C---:B------:R-:W-:Y:S08]  /*f3a20*/  HMMA.1688.F32.TF32 R228, R232.reuse, R98, R228 ;  /* 0x00000062e8e4723c */ /* 0x040ff000000810e4 */
[C---:B------:R-:W-:Y:S08]  /*f3a30*/  HMMA.1688.F32.TF32 R108, R232.reuse, R246, R108 ;  /* 0x000000f6e86c723c */ /* 0x040ff0000008106c */
[----:B------:R-:W-:Y:S01]  /*f3a40*/  HMMA.1688.F32.TF32 R112, R232, R250, R112 ;  /* 0x000000fae870723c */ /* 0x000fe20000081070 */
[----:B------:R-:W-:-:S02]  /*f3a50*/  IMAD.MOV.U32 R94, RZ, RZ, R250 ;  /* 0x000000ffff5e7224 */ /* 0x000fc400078e00fa */
[----:B------:R-:W-:-:S05]  /*f3a60*/  IMAD.MOV.U32 R95, RZ, RZ, R251 ;  /* 0x000000ffff5f7224 */ /* 0x000fca00078e00fb */
[----:B--2---:R-:W-:Y:S01]  /*f3a70*/  HMMA.1688.F32.TF32 R124, R232, R122, R124 ;  /* 0x0000007ae87c723c */ /* 0x004fe2000008107c */
[----:B------:R-:W2:Y:S04]  /*f3a80*/  LDL R122, [R1+0x12a8] ;  /* 0x0012a800017a7983 */ /* 0x000ea80000100800 */
[----:B------:R-:W-:Y:S04]  /*f3a90*/  STL.64 [R1+0x1890], R192 ;  /* 0x001890c001007387 */ /* 0x000fe80000100a00 */
[----:B------:R1:W-:Y:S10]  /*f3aa0*/  STL.64 [R1+0x1898], R194 ;  /* 0x001898c201007387 */ /* 0x0003f40000100a00 */
[----:B------:R-:W-:Y:S04]  /*f3ab0*/  STL.64 [R1+0x1880], R124 ;  /* 0x0018807c01007387 */ /* 0x000fe80000100a00 */
[----:B------:R4:W-:Y:S04]  /*f3ac0*/  STL.64 [R1+0x1888], R126 ;  /* 0x0018887e01007387 */ /* 0x0009e80000100a00 */
[----:B------:R-:W2:Y:S04]  /*f3ad0*/  LDL R123, [R1+0x12ac] ;  /* 0x0012ac00017b7983 */ /* 0x000ea80000100800 */
[----:B-1----:R-:W2:Y:S04]  /*f3ae0*/  LDL R194, [R1+0x1298] ;  /* 0x0012980001c27983 */ /* 0x002ea80000100800 */
[----:B------:R-:W2:Y:S04]  /*f3af0*/  LDL R195, [R1+0x129c] ;  /* 0x00129c0001c37983 */ /* 0x000ea80000100800 */
[----:B----4-:R-:W4:Y:S04]  /*f3b00*/  LDL R126, [R1+0x1288] ;  /* 0x00128800017e7983 */ /* 0x010f280000100800 */
[----:B------:R-:W4:Y:S04]  /*f3b10*/  LDL R127, [R1+0x128c] ;  /* 0x00128c00017f7983 */ /* 0x000f280000100800 */
        /* <DEDUP_REMOVED lines=36> */
[----:B------:R-:W2:Y:S04]  /*f3d60*/  LDL.LU.64 R250, [R1+0x8118] ;  /* 0x0081180001fa7983 */ /* 0x000ea80000300a00 */
[----:B------:R-:W2:Y:S04]  /*f3d70*/  LDL.LU.64 R248, [R1+0x8110] ;  /* 0x0081100001f87983 */ /* 0x000ea80000300a00 */
[----:B-1----:R-:W2:Y:S04]  /*f3d80*/  LDL.64 R114, [R1+0x1218] ;  /* 0x0012180001727983 */ /* 0x002ea80000100a00 */
[----:B------:R1:W-:Y:S04]  /*f3d90*/  STL.64 [R1+0x8020], R94 ;  /* 0x0080205e01007387 */ /* 0x0003e80000100a00 */
[----:B------:R-:W-:Y:S04]  /*f3da0*/  STL.64 [R1+0x8018], R92 ;  /* 0x0080185c01007387 */ /* 0x000fe80000100a00 */
[----:B-1----:R-:W2:Y:S01]  /*f3db0*/  LDL.64 R94, [R1+0x1208] ;  /* 0x00120800015e7983 */ /* 0x002ea20000100a00 */
        /* <DEDUP_REMOVED lines=9> */
[----:B------:R-:W-:Y:S01]  /*f3e50*/  HMMA.1688.F32.TF32 R180, R104, R68, R180 ;  /* 0x0000004468b4723c */ /* 0x000fe200000810b4 */
[----:B------:R-:W-:Y:S04]  /*f3e60*/  LDS R104, [R241+UR6+0x8c080] ;  /* 0x08c08006f1687984 */ /* 0x000fe80008000800 */
[----:B------:R-:W-:Y:S04]  /*f3e70*/  LDS R106, [R241+UR6+0x8d080] ;  /* 0x08d08006f16a7984 */ /* 0x000fe80008000800 */
[----:B------:R-:W-:Y:S04]  /*f3e80*/  LDS R105, [R252+UR6+0x8c080] ;  /* 0x08c08006fc697984 */ /* 0x000fe80008000800 */
[----:B------:R-:W1:Y:S01]  /*f3e90*/  LDS R107, [R252+UR6+0x8d080] ;  /* 0x08d08006fc6b7984 */ /* 0x000e620008000800 */
[----:B--2---:R-:W-:Y:S01]  /*f3ea0*/  HMMA.1688.F32.TF32 R116, R232, R94, R116 ;  /* 0x0000005ee874723c */ /* 0x004fe20000081074 */
[----:B------:R-:W-:-:S02]  /*f3eb0*/  IMAD.MOV.U32 R86, RZ, RZ, R94 ;  /* 0x000000ffff567224 */ /* 0x000fc400078e005e */
[----:B------:R-:W-:-:S15]  /*f3ec0*/  IMAD.MOV.U32 R87, RZ, RZ, R95 ;  /* 0x000000ffff577224 */ /* 0x000fde00078e005f */
[----:B------:R-:W-:Y:S01]  /*f3ed0*/  NOP ;  /* 0x0000000000007918 */ /* 0x000fe20000000000 */
[----:B------:R-:W-:Y:S04]  /*f3ee0*/  STL.64 [R1+0x1af0], R116 ;  /* 0x001af07401007387 */ /* 0x000fe80000100a00 */
[----:B------:R-:W-:Y:S04]  /*f3ef0*/  STL.64 [R1+0x1af8], R118 ;  /* 0x001af87601007387 */ /* 0x000fe80000100a00 */
[----:B------:R-:W-:Y:S04]  /*f3f00*/  STL.64 [R1+0x8030], R86 ;  /* 0x0080305601007387 */ /* 0x000fe80000100a00 */
[----:B------:R2:W-:Y:S02]  /*f3f10*/  STL.64 [R1+0x8028], R84 ;  /* 0x0080285401007387 */ /* 0x0005e40000100a00 */
        /* <DEDUP_REMOVED lines=19> */
[C---:B-1----:R-:W-:Y:S01]  /*f4050*/  HMMA.1688.F32.TF32 R84, R232.reuse, R206, R132 ;  /* 0x000000cee854723c */ /* 0x042fe20000081084 */
        /* <DEDUP_REMOVED lines=37> */
[----:B------:R-:W2:Y:S01]  /*f42b0*/  LDL R60, [R1+0x100] ;  /* 0x00010000013c7983 */ /* 0x000ea20000100800 */
[----:B------:R-:W-:Y:S01]  /*f42c0*/  IMAD.MOV.U32 R62, RZ, RZ, R56 ;  /* 0x000000ffff3e7224 */ /* 0x000fe200078e0038 */
[----:B------:R-:W-:Y:S01]  /*f42d0*/  MOV R63, R57 ;  /* 0x00000039003f7202 */ /* 0x000fe20000000f00 */
[----:B---3--:R-:W-:-:S02]  /*f42e0*/  IMAD.MOV.U32 R54, RZ, RZ, R64 ;  /* 0x000000ffff367224 */ /* 0x008fc400078e0040 */
[----:B------:R-:W-:Y:S02]  /*f42f0*/  IMAD.MOV.U32 R55, RZ, RZ, R65 ;  /* 0x000000ffff377224 */ /* 0x000fe400078e0041 */
[----:B------:R-:W-:Y:S01]  /*f4300*/  IMAD.MOV.U32 R46, RZ, RZ, R72 ;  /* 0x000000ffff2e7224 */ /* 0x000fe200078e0048 */
[----:B------:R-:W-:Y:S04]  /*f4310*/  STL.64 [R1+0x19d0], R12 ;  /* 0x0019d00c01007387 */ /* 0x000fe80000100a00 */
[----:B------:R-:W-:Y:S04]  /*f4320*/  STL.64 [R1+0x19d8], R14 ;  /* 0x0019d80e01007387 */ /* 0x000fe80000100a00 */
[----:B------:R-:W-:Y:S04]  /*f4330*/  STL.64 [R1+0x19c0], R4 ;  /* 0x0019c00401007387 */ /* 0x000fe80000100a00 */
[----:B------:R1:W-:Y:S04]  /*f4340*/  STL.64 [R1+0x19c8], R6 ;  /* 0x0019c80601007387 */ /* 0x0003e80000100a00 */
[----:B------:R-:W2:Y:S04]  /*f4350*/  LDL R61, [R1+0x104] ;  /* 0x00010400013d7983 */ /* 0x000ea80000100800 */
[----:B------:R-:W3:Y:S04]  /*f4360*/  LDL.LU R56, [R1+0x810c] ;  /* 0x00810c0001387983 */ /* 0x000ee80000300800 */
[----:B------:R-:W3:Y:S04]  /*f4370*/  LDL.LU R57, [R1+0x8108] ;  /* 0x0081080001397983 */ /* 0x000ee80000300800 */
[----:B------:R-:W4:Y:S04]  /*f4380*/  LDL R52, [R1+0xf0] ;  /* 0x0000f00001347983 */ /* 0x000f280000100800 */
[----:B------:R-:W4:Y:S04]  /*f4390*/  LDL R53, [R1+0xf4] ;  /* 0x0000f40001357983 */ /* 0x000f280000100800 */
[----:B------:R-:W2:Y:S04]  /*f43a0*/  LDL.LU R64, [R1+0x8104] ;  /* 0x0081040001407983 */ /* 0x000ea80000300800 */
[----:B------:R-:W2:Y:S04]  /*f43b0*/  LDL.LU R65, [R1+0x8100] ;  /* 0x0081000001417983 */ /* 0x000ea80000300800 */
[----:B------:R-:W2:Y:S04]  /*f43c0*/  LDL R44, [R1+0xe0] ;  /* 0x0000e000012c7983 */ /* 0x000ea80000100800 */
[----:B------:R-:W2:Y:S04]  /*f43d0*/  LDL R45, [R1+0xe4] ;  /* 0x0000e400012d7983 */ /* 0x000ea80000100800 */
[----:B------:R-:W2:Y:S01]  /*f43e0*/  LDL.LU R72, [R1+0x80fc] ;  /* 0x0080fc0001487983 */ /* 0x000ea20000300800 */
[----:B------:R-:W-:-:S02]  /*f43f0*/  IMAD.MOV.U32 R47, RZ, RZ, R73 ;  /* 0x000000ffff2f7224 */ /* 0x000fc400078e0049 */
[----:B-1----:R-:W-:Y:S01]  /*f4400*/  IMAD.MOV.U32 R6, RZ, RZ, R80 ;  /* 0x000000ffff067224 */ /* 0x002fe200078e0050 */
[----:B------:R-:W2:Y:S04]  /*f4410*/  LDL.LU R73, [R1+0x80f8] ;  /* 0x0080f80001497983 */ /* 0x000ea80000300800 */
[----:B------:R-:W2:Y:S04]  /*f4420*/  LDL R4, [R1+0x90] ;  /* 0x0000900001047983 */ /* 0x000ea80000100800 */
[----:B------:R-:W2:Y:S04]  /*f4430*/  LDL R5, [R1+0x94] ;  /* 0x0000940001057983 */ /* 0x000ea80000100800 */
[----:B------:R-:W2:Y:S01]  /*f4440*/  LDL.LU R80, [R1+0x80f4] ;  /* 0x0080f40001507983 */ /* 0x000ea20000300800 */
[----:B------:R-:W-:-:S02]  /*f4450*/  IMAD.MOV.U32 R7, RZ, RZ, R81 ;  /* 0x000000ffff077224 */ /* 0x000fc400078e0051 */
[----:B------:R-:W-:Y:S01]  /*f4460*/  IMAD.MOV.U32 R86, RZ, RZ, R88 ;  /* 0x000000ffff567224 */ /* 0x000fe200078e0058 */
[----:B------:R-:W2:Y:S04]  /*f4470*/  LDL.LU R81, [R1+0x80f0] ;  /* 0x0080f00001517983 */ /* 0x000ea80000300800 */
[----:B------:R-:W2:Y:S04]  /*f4480*/  LDL R84, [R1+0x60] ;  /* 0x0000600001547983 */ /* 0x000ea80000100800 */
[----:B------:R-:W2:Y:S04]  /*f4490*/  LDL R85, [R1+0x64] ;  /* 0x0000640001557983 */ /* 0x000ea80000100800 */
[----:B------:R-:W2:Y:S01]  /*f44a0*/  LDL.LU R88, [R1+0x80ec] ;  /* 0x0080ec0001587983 */ /* 0x000ea20000300800 */
[----:B------:R-:W-:Y:S01]  /*f44b0*/  MOV R87, R89 ;  /* 0x0000005900577202 */ /* 0x000fe20000000f00 */
[----:B------:R-:W-:-:S02]  /*f44c0*/  IMAD.MOV.U32 R94, RZ, RZ, R96 ;  /* 0x000000ffff5e7224 */ /* 0x000fc400078e0060 */
[----:B------:R-:W2:Y:S04]  /*f44d0*/  LDL.LU R89, [R1+0x80e8] ;  /* 0x0080e80001597983 */ /* 0x000ea80000300800 */
[----:B------:R-:W2:Y:S04]  /*f44e0*/  LDL.64 R76, [R1+0x50] ;  /* 0x00005000014c7983 */ /* 0x000ea80000100a00 */
[----:B------:R-:W2:Y:S04]  /*f44f0*/  LDL.64 R78, [R1+0x58] ;  /* 0x00005800014e7983 */ /* 0x000ea80000100a00 */
        /* <DEDUP_REMOVED lines=43> */
[----:B------:R-:W4:Y:S04]  /*f47b0*/  LDL R124, [R1] ;  /* 0x00000000017c7983 */ /* 0x000f280000100800 */
        /* <DEDUP_REMOVED lines=37> */
[----:B------:R-:W4:Y:S04]  /*f4a10*/  LDL R36, [R1+0xd0] ;  /* 0x0000d00001247983 */ /* 0x000f280000100800 */
[----:B------:R-:W4:Y:S01]  /*f4a20*/  LDL R37, [R1+0xd4] ;  /* 0x0000d40001257983 */ /* 0x000f220000100800 */
[----:B------:R-:W-:-:S03]  /*f4a30*/  IMAD.MOV.U32 R38, RZ, RZ, R244 ;  /* 0x000000ffff267224 */ /* 0x000fc600078e00f4 */
[----:B------:R-:W4:Y:S01]  /*f4a40*/  LDL.LU R244, [R1+0x80d4] ;  /* 0x0080d40001f47983 */ /* 0x000f220000300800 */
[----:B------:R-:W-:-:S03]  /*f4a50*/  IMAD.MOV.U32 R39, RZ, RZ, R245 ;  /* 0x000000ffff277224 */ /* 0x000fc600078e00f5 */
[----:B------:R-:W4:Y:S01]  /*f4a60*/  LDL.LU R245, [R1+0x80d0] ;  /* 0x0080d00001f57983 */ /* 0x000f220000300800 */
[----:B--2---:R-:W-:Y:S01]  /*f4a70*/  MOV R69, R249 ;  /* 0x000000f900457202 */ /* 0x004fe20000000f00 */
[----:B---3--:R-:W-:Y:S02]  /*f4a80*/  IMAD.MOV.U32 R68, RZ, RZ, R248 ;  /* 0x000000ffff447224 */ /* 0x008fe400078e00f8 */
[----:B------:R-:W2:Y:S04]  /*f4a90*/  LDL.LU R248, [R1+0x80cc] ;  /* 0x0080cc0001f87983 */ /* 0x000ea80000300800 */
[----:B------:R-:W2:Y:S01]  /*f4aa0*/  LDL.LU R249, [R1+0x80c8] ;  /* 0x0080c80001f97983 */ /* 0x000ea20000300800 */
[----:B----4-:R-:W-:Y:S08]  /*f4ab0*/  HMMA.1688.F32.TF32 R204, R104, R204, R224 ;  /* 0x000000cc68cc723c */ /* 0x010ff000000810e0 */
[C---:B------:R-:W-:Y:S08]  /*f4ac0*/  HMMA.1688.F32.TF32 R144, R232.reuse, R146, R184 ;  /* 0x00000092e890723c */ /* 0x040ff000000810b8 */
[C---:B------:R-:W-:Y:S08]  /*f4ad0*/  HMMA.1688.F32.TF32 R140, R232.reuse, R142, R188 ;  /* 0x0000008ee88c723c */ /* 0x040ff000000810bc */
[----:B------:R-:W-:Y:S01]  /*f4ae0*/  HMMA.1688.F32.TF32 R136, R232, R138, R236 ;  /* 0x0000008ae888723c */ /* 0x000fe200000810ec */
[----:B------:R-:W-:Y:S04]  /*f4af0*/  LDS R232, [R241+UR6+0x8e080] ;  /* 0x08e08006f1e87984 */ /* 0x000fe80008000800 */
[----:B------:R-:W-:Y:S04]  /*f4b00*/  LDS R234, [R241+UR6+0x8f080] ;  /* 0x08f08006f1ea7984 */ /* 0x000fe80008000800 */
[----:B------:R-:W-:Y:S04]  /*f4b10*/  LDS R233, [R252+UR6+0x8e080] ;  /* 0x08e08006fce97984 */ /* 0x000fe80008000800 */
[----:B------:R-:W1:Y:S04]  /*f4b20*/  LDS R235, [R252+UR6+0x8f080] ;  /* 0x08f08006fceb7984 */ /* 0x000e680008000800 */
[----:B------:R3:W-:Y:S04]  /*f4b30*/  STL.64 [R1+0x19b0], R144 ;  /* 0x0019b09001007387 */ /* 0x0007e80000100a00 */
[----:B------:R4:W-:Y:S04]  /*f4b40*/  STL.64 [R1+0x19b8], R146 ;  /* 0x0019b89201007387 */ /* 0x0009e80000100a00 */
[----:B------:R-:W-:Y:S04]  /*f4b50*/  STL.64 [R1+0x1810], R140 ;  /* 0x0018108c01007387 */ /* 0x000fe80000100a00 */
[----:B------:R-:W-:Y:S04]  /*f4b60*/  STL.64 [R1+0x1818], R142 ;  /* 0x0018188e01007387 */ /* 0x000fe80000100a00 */
        /* <DEDUP_REMOVED lines=36> */
[----:B-1----:R-:W4:Y:S04]  /*f4db0*/  LDL.LU R136, [R1+0x1fc0] ;  /* 0x001fc00001887983 */ /* 0x002f280000300800 */
[----:B------:R-:W4:Y:S04]  /*f4dc0*/  LDL.LU R137, [R1+0x1fc4] ;  /* 0x001fc40001897983 */ /* 0x000f280000300800 */
[----:B------:R-:W4:Y:S01]  /*f4dd0*/  LDL.LU R138, [R1+0x1fc8] ;  /* 0x001fc800018a7983 */ /* 0x000f220000300800 */
[C---:B------:R-:W-:Y:S03]  /*f4de0*/  HMMA.1688.F32.TF32 R124, R104.reuse, R124, R132 ;  /* 0x0000007c687c723c */ /* 0x040fe60000081084 */
        /* <DEDUP_REMOVED lines=52> */
[----:B------:R-:W-:Y:S04]  /*f5130*/  STL [R1+0x7d64], R243 ;  /* 0x007d64f301007387 */ /* 0x000fe80000100800 */
[----:B------:R1:W-:Y:S04]  /*f5140*/  STL [R1+0x7d60], R242 ;  /* 0x007d60f201007387 */ /* 0x0003e80000100800 */
[----:B------:R-:W-:Y:S04]  /*f5150*/  STL [R1+0x7d6c], R96 ;  /* 0x007d6c6001007387 */ /* 0x000fe80000100800 */
[----:B------:R-:W-:Y:S01]  /*f5160*/  STL [R1+0x7d68], R97 ;  /* 0x007d686101007387 */ /* 0x000fe20000100800 */
[----:B------:R-:W-:-:S03]  /*f5170*/  IMAD.MOV.U32 R206, RZ, RZ, R40 ;  /* 0x000000ffffce7224 */ /* 0x000fc600078e0028 */
[----:B------:R-:W4:Y:S01]  /*f5180*/  LDL.LU R40, [R1+0x80c4] ;  /* 0x0080c40001287983 */ /* 0x000f220000300800 */
[----:B------:R-:W-:-:S03]  /*f5190*/  IMAD.MOV.U32 R207, RZ, RZ, R41 ;  /* 0x000000ffffcf7224 */ /* 0x000fc600078e0029 */
[----:B------:R-:W4:Y:S04]  /*f51a0*/  LDL.LU R41, [R1+0x80c0] ;  /* 0x0080c00001297983 */ /* 0x000f280000300800 */
[----:B------:R-:W-:Y:S04]  /*f51b0*/  STL [R1+0x7d74], R88 ;  /* 0x007d745801007387 */ /* 0x000fe80000100800 */
[----:B------:R-:W-:Y:S04]  /*f51c0*/  STL [R1+0x7d70], R89 ;  /* 0x007d705901007387 */ /* 0x000fe80000100800 */
[----:B-1----:R-:W4:Y:S04]  /*f51d0*/  LDL R242, [R1+0x48] ;  /* 0x0000480001f27983 */ /* 0x002f280000100800 */
[----:B------:R-:W4:Y:S04]  /*f51e0*/  LDL R243, [R1+0x4c] ;  /* 0x00004c0001f37983 */ /* 0x000f280000100800 */
[----:B------:R-:W-:Y:S04]  /*f51f0*/  STL [R1+0x7d5c], R49 ;  /* 0x007d5c3101007387 */ /* 0x000fe80000100800 */
[----:B------:R-:W-:Y:S04]  /*f5200*/  STL [R1+0x7d58], R33 ;  /* 0x007d582101007387 */ /* 0x000fe80000100800 */
[----:B------:R-:W-:Y:S04]  /*f5210*/  STL.64 [R1+0x7d80], R246 ;  /* 0x007d80f601007387 */ /* 0x000fe80000100a00 */
[----:B------:R-:W-:Y:S01]  /*f5220*/  STL.64 [R1+0x7d78], R244 ;  /* 0x007d78f401007387 */ /* 0x000fe20000100a00 */
[----:B------:R-:W-:Y:S08]  /*f5230*/  HMMA.1688.F32.TF32 R124, R232, R206, R124 ;  /* 0x000000cee87c723c */ /* 0x000ff0000008107c */
[----:B--2---:R-:W-:-:S15]  /*f5240*/  HMMA.1688.F32.TF32 R192, R104, R248, R192 ;  /* 0x000000f868c0723c */ /* 0x004fde00000810c0 */
[----:B------:R-:W-:-:S05]  /*f5250*/  NOP ;  /* 0x0000000000007918 */ /* 0x000fca0000000000 */
[----:B------:R-:W-:-:S15]  /*f5260*/  HMMA.1688.F32.TF32 R192, R232, R250, R192 ;  /* 0x000000fae8c0723c */ /* 0x000fde00000810c0 */
[----:B------:R-:W-:-:S04]  /*f5270*/  NOP ;  /* 0x0000000000007918 */ /* 0x000fc80000000000 */
[----:B------:R1:W-:Y:S04]  /*f5280*/  STL.64 [R1+0x80a8], R194 ;  /* 0x0080a8c201007387 */ /* 0x0003e80000100a00 */
[----:B------:R-:W-:Y:S04]  /*f5290*/  STL.64 [R1+0x80a0], R192 ;  /* 0x0080a0c001007387 */ /* 0x000fe80000100a00 */
[----:B-1----:R-:W2:Y:S04]  /*f52a0*/  LDL.64 R194, [R1+0x28] ;  /* 0x0000280001c27983 */ /* 0x002ea80000100a00 */
[----:B------:R1:W-:Y:S04]  /*f52b0*/  STL.64 [R1+0x7d90], R250 ;  /* 0x007d90fa01007387 */ /* 0x0003e80000100a00 */
[----:B------:R-:W-:Y:S04]  /*f52c0*/  STL.64 [R1+0x7d88], R248 ;  /* 0x007d88f801007387 */ /* 0x000fe80000100a00 */
[----:B-1----:R-:W2:Y:S04]  /*f52d0*/  LDL.64 R250, [R1+0x18] ;  /* 0x0000180001fa7983 */ /* 0x002ea80000100a00 */
        /* <DEDUP_REMOVED lines=11> */
[----:B------:R-:W-:Y:S04]  /*f5390*/  STL.64 [R1+0x8098], R126 ;  /* 0x0080987e01007387 */ /* 0x000fe80000100a00 */
[----:B------:R-:W-:Y:S03]  /*f53a0*/  STL.64 [R1+0x8090], R124 ;  /* 0x0080907c01007387 */ /* 0x000fe60000100a00 */
[----:B------:R-:W-:Y:S08]  /*f53b0*/  HMMA.1688.F32.TF32 R172, R104, R48, R172 ;  /* 0x0000003068ac723c */ /* 0x000ff000000810ac */
[----:B------:R-:W-:Y:S08]  /*f53c0*/  HMMA.1688.F32.TF32 R120, R232, R246, R120 ;  /* 0x000000f6e878723c */ /* 0x000ff00000081078 */
[C---:B------:R-:W-:Y:S08]  /*f53d0*/  HMMA.1688.F32.TF32 R160, R104.reuse, R72, R160 ;  /* 0x0000004868a0723c */ /* 0x040ff000000810a0 */
[C---:B------:R-:W-:Y:S08]  /*f53e0*/  HMMA.1688.F32.TF32 R148, R104.reuse, R96, R148 ;  /* 0x000000606894723c */ /* 0x040ff00000081094 */
        /* <DEDUP_REMOVED lines=13> */
[----:B------:R-:W-:Y:S01]  /*f54c0*/  HMMA.1688.F32.TF32 R164, R104, R64, R164 ;  /* 0x0000004068a4723c */ /* 0x000fe200000810a4 */
[----:B------:R-:W-:Y:S01]  /*f54d0*/  MOV R240, R15 ;  /* 0x0000000f00f07202 */ /* 0x000fe20000000f00 */
[----:B------:R-:W-:-:S02]  /*f54e0*/  IMAD.MOV.U32 R96, RZ, RZ, R22 ;  /* 0x000000ffff607224 */ /* 0x000fc400078e0016 */
[----:B------:R-:W-:-:S04]  /*f54f0*/  IMAD.MOV.U32 R97, RZ, RZ, R23 ;  /* 0x000000ffff617224 */ /* 0x000fc800078e0017 */
        /* <DEDUP_REMOVED lines=12> */
[----:B------:R-:W-:Y:S04]  /*f55c0*/  LDS R104, [R241+UR6+0x90080] ;  /* 0x09008006f1687984 */ /* 0x000fe80008000800 */
[----:B------:R1:W-:Y:S03]  /*f55d0*/  LDS R106, [R241+UR6+0x91080] ;  /* 0x09108006f16a7984 */ /* 0x0003e60008000800 */
        /* <DEDUP_REMOVED lines=8> */
[----:B-1----:R-:W-:-:S03]  /*f5660*/  IMAD.MOV.U32 R241, RZ, RZ, R14 ;  /* 0x000000fffff17224 */ /* 0x002fc600078e000e */
[C---:B------:R-:W-:Y:S08]  /*f5670*/  HMMA.1688.F32.TF32 R152, R232.reuse, R90, R152 ;  /* 0x0000005ae898723c */ /* 0x040ff00000081098 */
[C---:B------:R-:W-:Y:S08]  /*f5680*/  HMMA.1688.F32.TF32 R156, R232.reuse, R82, R156 ;  /* 0x00000052e89c723c */ /* 0x040ff0000008109c */
[C---:B------:R-:W-:Y:S08]  /*f5690*/  HMMA.1688.F32.TF32 R160, R232.reuse, R74, R160 ;  /* 0x0000004ae8a0723c */ /* 0x040ff000000810a0 */
[C---:B------:R-:W-:Y:S08]  /*f56a0*/  HMMA.1688.F32.TF32 R164, R232.reuse, R66, R164 ;  /* 0x00000042e8a4723c */ /* 0x040ff000000810a4 */
[C---:B------:R-:W-:Y:S08]  /*f56b0*/  HMMA.1688.F32.TF32 R168, R232.reuse, R58, R168 ;  /* 0x0000003ae8a8723c */ /* 0x040ff000000810a8 */
[C---:B------:R-:W-:Y:S01]  /*f56c0*/  HMMA.1688.F32.TF32 R172, R232.reuse, R50, R172 ;  /* 0x00000032e8ac723c */ /* 0x040fe200000810ac */
[----:B------:R-:W-:Y:S04]  /*f56d0*/  LDS R105, [R252+UR6+0x90080] ;  /* 0x09008006fc697984 */ /* 0x000fe80008000800 */
[----:B------:R-:W1:Y:S03]  /*f56e0*/  LDS R107, [R252+UR6+0x91080] ;  /* 0x09108006fc6b7984 */ /* 0x000e660008000800 */
[----:B--2---:R-:W-:Y:S01]  /*f56f0*/  HMMA.1688.F32.TF32 R204, R232, R250, R204 ;  /* 0x000000fae8cc723c */ /* 0x004fe200000810cc */
[----:B------:R-:W-:-:S02]  /*f5700*/  IMAD.MOV.U32 R49, RZ, RZ, R250 ;  /* 0x000000ffff317224 */ /* 0x000fc400078e00fa */
[----:B------:R-:W-:-:S15]  /*f5710*/  IMAD.MOV.U32 R33, RZ, RZ, R251 ;  /* 0x000000ffff217224 */ /* 0x000fde00078e00fb */
[----:B------:R-:W-:Y:S01]  /*f5720*/  NOP ;  /* 0x0000000000007918 */ /* 0x000fe20000000000 */
[----:B------:R-:W-:Y:S04]  /*f5730*/  STL.64 [R1+0x8088], R206 ;  /* 0x008088ce01007387 */ /* 0x000fe80000100a00 */
[----:B------:R-:W-:Y:S04]  /*f5740*/  STL.64 [R1+0x8080], R204 ;  /* 0x008080cc01007387 */ /* 0x000fe80000100a00 */
        /* <DEDUP_REMOVED lines=102> */
[----:B------:R-:W2:Y:S04]  /*f5db0*/  LDL R192, [R1+0x1e0] ;  /* 0x0001e00001c07983 */ /* 0x000ea80000100800 */
[----:B------:R-:W2:Y:S01]  /*f5dc0*/  LDL R193, [R1+0x1e4] ;  /* 0x0001e40001c17983 */ /* 0x000ea20000100800 */
[C---:B------:R-:W-:Y:S08]  /*f5dd0*/  HMMA.1688.F32.TF32 R108, R232.reuse, R78, R108 ;  /* 0x0000004ee86c723c */ /* 0x040ff0000008106c */
[C---:B------:R-:W-:Y:S08]  /*f5de0*/  HMMA.1688.F32.TF32 R112, R232.reuse, R86, R112 ;  /* 0x00000056e870723c */ /* 0x040ff00000081070 */
[C---:B------:R-:W-:Y:S01]  /*f5df0*/  HMMA.1688.F32.TF32 R176, R232.reuse, R42, R176 ;  /* 0x0000002ae8b0723c */ /* 0x040fe200000810b0 */
[----:B------:R-:W3:Y:S04]  /*f5e00*/  LDL R84, [R1+0x230] ;  /* 0x0002300001547983 */ /* 0x000ee80000100800 */
[----:B------:R-:W3:Y:S04]  /*f5e10*/  LDL R85, [R1+0x234] ;  /* 0x0002340001557983 */ /* 0x000ee80000100800 */
[----:B------:R-:W3:Y:S04]  /*f5e20*/  LDL R86, [R1+0x238] ;  /* 0x0002380001567983 */ /* 0x000ee80000100800 */
[----:B-1----:R-:W3:Y:S04]  /*f5e30*/  LDL R42, [R1+0x288] ;  /* 0x00028800012a7983 */ /* 0x002ee80000100800 */
        /* <DEDUP_REMOVED lines=14> */
[----:B------:R1:W-:Y:S05]  /*f5f20*/  STL.64 [R1+0x7e28], R32 ;  /* 0x007e282001007387 */ /* 0x0003ea0000100a00 */
[C---:B------:R-:W-:Y:S08]  /*f5f30*/  HMMA.1688.F32.TF32 R184, R232.reuse, R26, R184 ;  /* 0x0000001ae8b8723c */ /* 0x040ff000000810b8 */
[C---:B------:R-:W-:Y:S08]  /*f5f40*/  HMMA.1688.F32.TF32 R128, R232.reuse, R194, R128 ;  /* 0x000000c2e880723c */ /* 0x040ff00000081080 */
[C---:B------:R-:W-:Y:S08]  /*f5f50*/  HMMA.1688.F32.TF32 R188, R232.reuse, R18, R188 ;  /* 0x00000012e8bc723c */ /* 0x040ff000000810bc */
[----:B------:R-:W-:Y:S01]  /*f5f60*/  HMMA.1688.F32.TF32 R236, R232, R10, R236 ;  /* 0x0000000ae8ec723c */ /* 0x000fe200000810ec */
[----:B-1----:R-:W3:Y:S04]  /*f5f70*/  LDL R34, [R1+0x278] ;  /* 0x0002780001227983 */ /* 0x002ee80000100800 */
[----:B------:R-:W3:Y:S04]  /*f5f80*/  LDL R32, [R1+0x270] ;  /* 0x0002700001207983 */ /* 0x000ee80000100800 */
[----:B------:R-:W3:Y:S04]  /*f5f90*/  LDL R33, [R1+0x274] ;  /* 0x0002740001217983 */ /* 0x000ee80000100800 */
[----:B------:R-:W3:Y:S04]  /*f5fa0*/  LDL R35, [R1+0x27c] ;  /* 0x00027c0001237983 */ /* 0x000ee80000100800 */
[----:B------:R1:W-:Y:S04]  /*f5fb0*/  STL.64 [R1+0x7e40], R26 ;  /* 0x007e401a01007387 */ /* 0x0003e80000100a00 */
[----:B------:R1:W-:Y:S01]  /*f5fc0*/  STL.64 [R1+0x7e38], R24 ;  /* 0x007e381801007387 */ /* 0x0003e20000100a00 */
[----:B------:R-:W-:-:S02]  /*f5fd0*/  IMAD.MOV.U32 R252, RZ, RZ, R194 ;  /* 0x000000fffffc7224 */ /* 0x000fc400078e00c2 */
[----:B------:R-:W-:Y:S01]  /*f5fe0*/  IMAD.MOV.U32 R0, RZ, RZ, R195 ;  /* 0x000000ffff007224 */ /* 0x000fe200078e00c3 */
[----:B-1----:R-:W3:Y:S04]  /*f5ff0*/  LDL R26, [R1+0x268] ;  /* 0x00026800011a7983 */ /* 0x002ee80000100800 */
[----:B------:R-:W3:Y:S04]  /*f6000*/  LDL R24, [R1+0x260] ;  /* 0x0002600001187983 */ /* 0x000ee80000100800 */
[----:B------:R-:W3:Y:S04]  /*f6010*/  LDL R25, [R1+0x264] ;  /* 0x0002640001197983 */ /* 0x000ee80000100800 */
[----:B------:R-:W3:Y:S04]  /*f6020*/  LDL R27, [R1+0x26c] ;  /* 0x00026c00011b7983 */ /* 0x000ee80000100800 */
[----:B------:R1:W-:Y:S04]  /*f6030*/  STL.64 [R1+0x7e50], R18 ;  /* 0x007e501201007387 */ /* 0x0003e80000100a00 */
[----:B------:R1:W-:Y:S04]  /*f6040*/  STL.64 [R1+0x7e48], R16 ;  /* 0x007e481001007387 */ /* 0x0003e80000100a00 */
[----:B------:R-:W3:Y:S04]  /*f6050*/  LDL R232, [R1+0x210] ;  /* 0x0002100001e87983 */ /* 0x000ee80000100800 */
[----:B------:R-:W3:Y:S04]  /*f6060*/  LDL R233, [R1+0x214] ;  /* 0x0002140001e97983 */ /* 0x000ee80000100800 */
[----:B-1----:R-:W3:Y:S04]  /*f6070*/  LDL R18, [R1+0x258] ;  /* 0x0002580001127983 */ /* 0x002ee80000100800 */
[----:B------:R-:W3:Y:S04]  /*f6080*/  LDL R16, [R1+0x250] ;  /* 0x0002500001107983 */ /* 0x000ee80000100800 */
[----:B------:R-:W3:Y:S04]  /*f6090*/  LDL R17, [R1+0x254] ;  /* 0x0002540001117983 */ /* 0x000ee80000100800 */
[----:B------:R-:W3:Y:S04]  /*f60a0*/  LDL R19, [R1+0x25c] ;  /* 0x00025c0001137983 */ /* 0x000ee80000100800 */
[----:B------:R1:W-:Y:S04]  /*f60b0*/  STL.64 [R1+0x7e60], R10 ;  /* 0x007e600a01007387 */ /* 0x0003e80000100a00 */
[----:B------:R4:W-:Y:S04]  /*f60c0*/  STL.64 [R1+0x7e58], R8 ;  /* 0x007e580801007387 */ /* 0x0009e80000100a00 */
[----:B-1----:R-:W3:Y:S04]  /*f60d0*/  LDL R10, [R1+0x248] ;  /* 0x00024800010a7983 */ /* 0x002ee80000100800 */
[----:B----4-:R-:W4:Y:S04]  /*f60e0*/  LDL R8, [R1+0x240] ;  /* 0x0002400001087983 */ /* 0x010f280000100800 */
[----:B------:R-:W4:Y:S04]  /*f60f0*/  LDL R9, [R1+0x244] ;  /* 0x0002440001097983 */ /* 0x000f280000100800 */
[----:B------:R-:W3:Y:S04]  /*f6100*/  LDL R11, [R1+0x24c] ;  /* 0x00024c00010b7983 */ /* 0x000ee80000100800 */
[----:B------:R-:W3:Y:S01]  /*f6110*/  LDL.LU.64 R194, [R1+0x80a8] ;  /* 0x0080a80001c27983 */ /* 0x000ee20000300a00 */
        /* <DEDUP_REMOVED lines=9> */
[----:B------:R-:W4:Y:S04]  /*f61b0*/  LDL R193, [R1+0x36c0] ;  /* 0x0036c00001c17983 */ /* 0x000f280000100800 */
[----:B------:R-:W4:Y:S01]  /*f61c0*/  LDL.LU.64 R206, [R1+0x8088] ;  /* 0x0080880001ce7983 */ /* 0x000f220000300a00 */
[----:B--2---:R-:W-:Y:S03]  /*f61d0*/  HMMA.1688.F32.TF32 R124, R104, R204, R124 ;  /* 0x000000cc687c723c */ /* 0x004fe6000008107c */
[----:B------:R-:W2:-:S15]  /*f61e0*/  LDL.LU.64 R204, [R1+0x8080] ;  /* 0x0080800001cc7983 */ /* 0x000e9e0000300a00 */
[----:B------:R-:W-:Y:S01]  /*f61f0*/  NOP ;  /* 0x0000000000007918 */ /* 0x000fe20000000000 */
[----:B------:R1:W-:Y:S04]  /*f6200*/  STL.64 [R1+0x8068], R126 ;  /* 0x0080687e01007387 */ /* 0x0003e80000100a00 */
[----:B------:R-:W-:Y:S04]  /*f6210*/  STL.64 [R1+0x8060], R124 ;  /* 0x0080607c01007387 */ /* 0x000fe80000100a00 */
[----:B---3--:R-:W-:Y:S04]  /*f6220*/  LDS R234, [R192+UR6+0x93080] ;  /* 0x09308006c0ea7984 */ /* 0x008fe80008000800 */
[----:B----4-:R-:W-:Y:S01]  /*f6230*/  LDS R235, [R193+UR6+0x93080] ;  /* 0x09308006c1eb7984 */ /* 0x010fe20008000800 */
[----:B--2---:R-:W-:Y:S03]  /*f6240*/  HMMA.1688.F32.TF32 R204, R104, R232, R204 ;  /* 0x000000e868cc723c */ /* 0x004fe600000810cc */
[----:B------:R-:W-:Y:S04]  /*f6250*/  LDS R232, [R192+UR6+0x92080] ;  /* 0x09208006c0e87984 */ /* 0x000fe80008000800 */
[----:B------:R-:W2:-:S12]  /*f6260*/  LDS R233, [R193+UR6+0x92080] ;  /* 0x09208006c1e97984 */ /* 0x000e980008000800 */
[----:B------:R3:W-:Y:S04]  /*f6270*/  STL.64 [R1+0x8058], R206 ;  /* 0x008058ce01007387 */ /* 0x0007e80000100a00 */
[----:B------:R-:W-:Y:S04]  /*f6280*/  STL.64 [R1+0x8050], R204 ;  /* 0x008050cc01007387 */ /* 0x000fe80000100a00 */
[----:B------:R4:W-:Y:S04]  /*f6290*/  STL.64 [R1+0x8048], R78 ;  /* 0x0080484e01007387 */ /* 0x0009e80000100a00 */
[----:B------:R-:W2:Y:S04]  /*f62a0*/  LDL R194, [R1+0x1e8] ;  /* 0x0001e80001c27983 */ /* 0x000ea80000100800 */
[----:B------:R-:W2:Y:S01]  /*f62b0*/  LDL R195, [R1+0x1ec] ;  /* 0x0001ec0001c37983 */ /* 0x000ea20000100800 */
[C---:B------:R-:W-:Y:S03]  /*f62c0*/  HMMA.1688.F32.TF32 R128, R104.reuse, R76, R128 ;  /* 0x0000004c6880723c */ /* 0x040fe60000081080 */
[----:B-1----:R-:W2:Y:S04]  /*f62d0*/  LDL R126, [R1+0x1f8] ;  /* 0x0001f800017e7983 */ /* 0x002ea80000100800 */
[----:B------:R-:W2:Y:S01]  /*f62e0*/  LDL R127, [R1+0x1fc] ;  /* 0x0001fc00017f7983 */ /* 0x000ea20000100800 */
[C---:B------:R-:W-:Y:S08]  /*f62f0*/  HMMA.1688.F32.TF32 R216, R104.reuse, R84, R216 ;  /* 0x0000005468d8723c */ /* 0x040ff000000810d8 */
[C---:B------:R-:W-:Y:S08]  /*f6300*/  HMMA.1688.F32.TF32 R228, R104.reuse, R8, R228 ;  /* 0x0000000868e4723c */ /* 0x040ff000000810e4 */
[C---:B------:R-:W-:Y:S08]  /*f6310*/  HMMA.1688.F32.TF32 R108, R104.reuse, R16, R108 ;  /* 0x00000010686c723c */ /* 0x040ff0000008106c */
[C---:B------:R-:W-:Y:S01]  /*f6320*/  HMMA.1688.F32.TF32 R112, R104.reuse, R24, R112 ;  /* 0x000000186870723c */ /* 0x040fe20000081070 */
[----:B---3--:R-:W3:Y:S04]  /*f6330*/  LDL R206, [R1+0x208] ;  /* 0x0002080001ce7983 */ /* 0x008ee80000100800 */
[----:B----4-:R-:W4:Y:S04]  /*f6340*/  LDL R78, [R1+0x218] ;  /* 0x00021800014e7983 */ /* 0x010f280000100800 */
[----:B------:R-:W4:Y:S04]  /*f6350*/  LDL R79, [R1+0x21c] ;  /* 0x00021c00014f7983 */ /* 0x000f280000100800 */
[----:B------:R-:W3:Y:S01]  /*f6360*/  LDL R207, [R1+0x20c] ;  /* 0x00020c0001cf7983 */ /* 0x000ee20000100800 */
        /* <DEDUP_REMOVED lines=26> */
[----:B------:R1:W1:Y:S01]  /*f6510*/  LDS R107, [R193+UR6+0x95080] ;  /* 0x09508006c16b7984 */ /* 0x0002620008000800 */
[C---:B--2---:R-:W-:Y:S03]  /*f6520*/  HMMA.1688.F32.TF32 R120, R232.reuse, R194, R120 ;  /* 0x000000c2e878723c */ /* 0x044fe60000081078 */
[----:B------:R-:W2:Y:S04]  /*f6530*/  LDL.LU.64 R194, [R1+0x8078] ;  /* 0x0080780001c27983 */ /* 0x000ea80000300a00 */
[----:B-1----:R-:W2:Y:S02]  /*f6540*/  LDL.LU.64 R192, [R1+0x8070] ;  /* 0x0080700001c07983 */ /* 0x002ea40000300a00 */
[C---:B--2---:R-:W-:Y:S02]  /*f6550*/  HMMA.1688.F32.TF32 R192, R232.reuse, R126, R192 ;  /* 0x0000007ee8c0723c */ /* 0x044fe400000810c0 */
[----:B------:R-:W3:Y:S04]  /*f6560*/  LDL.LU.64 R126, [R1+0x8068] ;  /* 0x00806800017e7983 */ /* 0x000ee80000300a00 */
[----:B------:R-:W3:Y:S02]  /*f6570*/  LDL.LU.64 R124, [R1+0x8060] ;  /* 0x00806000017c7983 */ /* 0x000ee40000300a00 */
[C---:B---3--:R-:W-:Y:S02]  /*f6580*/  HMMA.1688.F32.TF32 R124, R232.reuse, R206, R124 ;  /* 0x000000cee87c723c */ /* 0x048fe4000008107c */
[----:B------:R-:W4:Y:S04]  /*f6590*/  LDL.LU.64 R206, [R1+0x8058] ;  /* 0x0080580001ce7983 */ /* 0x000f280000300a00 */
[----:B------:R-:W4:Y:S02]  /*f65a0*/  LDL.LU.64 R204, [R1+0x8050] ;  /* 0x0080500001cc7983 */ /* 0x000f240000300a00 */
[C---:B----4-:R-:W-:Y:S02]  /*f65b0*/  HMMA.1688.F32.TF32 R204, R232.reuse, R78, R204 ;  /* 0x0000004ee8cc723c */ /* 0x050fe400000810cc */
[----:B------:R-:W2:Y:S06]  /*f65c0*/  LDL.LU.64 R78, [R1+0x8048] ;  /* 0x00804800014e7983 */ /* 0x000eac0000300a00 */
        /* <DEDUP_REMOVED lines=116> */
[----:B------:R-:W4:Y:S01]  /*f6d10*/  LDL.LU.64 R54, [R1+0x7fa0] ;  /* 0x007fa00001367983 */ /* 0x000f220000300a00 */
[C---:B--2---:R-:W-:Y:S08]  /*f6d20*/  HMMA.1688.F32.TF32 R192, R104.reuse, R60, R192 ;  /* 0x0000003c68c0723c */ /* 0x044ff000000810c0 */
[C---:B------:R-:W-:Y:S01]  /*f6d30*/  HMMA.1688.F32.TF32 R120, R104.reuse, R52, R120 ;  /* 0x000000346878723c */ /* 0x040fe20000081078 */
[----:B------:R-:W2:Y:S04]  /*f6d40*/  LDL.LU.64 R52, [R1+0x7f98] ;  /* 0x007f980001347983 */ /* 0x000ea80000300a00 */
[----:B------:R-:W2:Y:S04]  /*f6d50*/  LDL.LU.64 R62, [R1+0x7f90] ;  /* 0x007f9000013e7983 */ /* 0x000ea80000300a00 */
[----:B------:R-:W2:Y:S04]  /*f6d60*/  LDL.LU.64 R60, [R1+0x7f88] ;  /* 0x007f8800013c7983 */ /* 0x000ea80000300a00 */
[----:B------:R-:W-:Y:S04]  /*f6d70*/  STL.64 [R1+0x7f70], R194 ;  /* 0x007f70c201007387 */ /* 0x000fe80000100a00 */
[----:B------:R1:W-:Y:S04]  /*f6d80*/  STL.64 [R1+0x7f68], R192 ;  /* 0x007f68c001007387 */ /* 0x0003e80000100a00 */
[----:B-1----:R-:W2:Y:S04]  /*f6d90*/  LDL R192, [R1+0x366c] ;  /* 0x00366c0001c07983 */ /* 0x002ea80000100800 */
[----:B------:R-:W2:Y:S04]  /*f6da0*/  LDL R193, [R1+0x36c0] ;  /* 0x0036c00001c17983 */ /* 0x000ea80000100800 */
[----:B------:R-:W2:Y:S01]  /*f6db0*/  LDL.LU.64 R70, [R1+0x7f80] ;  /* 0x007f800001467983 */ /* 0x000ea20000300a00 */
[C---:B---3--:R-:W-:Y:S03]  /*f6dc0*/  HMMA.1688.F32.TF32 R124, R104.reuse, R68, R124 ;  /* 0x00000044687c723c */ /* 0x048fe6000008107c */
[----:B------:R-:W3:Y:S05]  /*f6dd0*/  LDL.LU.64 R68, [R1+0x7f78] ;  /* 0x007f780001447983 */ /* 0x000eea0000300a00 */
[C---:B----4-:R-:W-:Y:S11]  /*f6de0*/  HMMA.1688.F32.TF32 R204, R104.reuse, R232, R204 ;  /* 0x000000e868cc723c */ /* 0x050ff600000810cc */
[----:B------:R1:W-:Y:S04]  /*f6df0*/  STL.64 [R1+0x7f60], R126 ;  /* 0x007f607e01007387 */ /* 0x0003e80000100a00 */
[----:B------:R-:W-:Y:S04]  /*f6e00*/  STL.64 [R1+0x7f58], R124 ;  /* 0x007f587c01007387 */ /* 0x000fe80000100a00 */
[----:B------:R4:W-:Y:S04]  /*f6e10*/  STL.64 [R1+0x7f50], R206 ;  /* 0x007f50ce01007387 */ /* 0x0009e80000100a00 */
[----:B------:R-:W-:Y:S04]  /*f6e20*/  STL.64 [R1+0x7f48], R204 ;  /* 0x007f48cc01007387 */ /* 0x000fe80000100a00 */
[----:B------:R1:W-:Y:S04]  /*f6e30*/  STL.64 [R1+0x7f40], R10 ;  /* 0x007f400a01007387 */ /* 0x0003e80000100a00 */
[----:B------:R-:W3:Y:S04]  /*f6e40*/  LDL R194, [R1+0x3e8] ;  /* 0x0003e80001c27983 */ /* 0x000ee80000100800 */
[----:B------:R-:W3:Y:S01]  /*f6e50*/  LDL R195, [R1+0x3ec] ;  /* 0x0003ec0001c37983 */ /* 0x000ee20000100800 */
[C---:B------:R-:W-:Y:S03]  /*f6e60*/  HMMA.1688.F32.TF32 R128, R104.reuse, R8, R128 ;  /* 0x000000086880723c */ /* 0x040fe60000081080 */
[----:B-1----:R-:W3:Y:S04]  /*f6e70*/  LDL R126, [R1+0x3f8] ;  /* 0x0003f800017e7983 */ /* 0x002ee80000100800 */
[----:B------:R-:W3:Y:S01]  /*f6e80*/  LDL R127, [R1+0x3fc] ;  /* 0x0003fc00017f7983 */ /* 0x000ee20000100800 */
[C---:B------:R-:W-:Y:S08]  /*f6e90*/  HMMA.1688.F32.TF32 R216, R104.reuse, R16, R216 ;  /* 0x0000001068d8723c */ /* 0x040ff000000810d8 */
[C---:B------:R-:W-:Y:S08]  /*f6ea0*/  HMMA.1688.F32.TF32 R228, R104.reuse, R24, R228 ;  /* 0x0000001868e4723c */ /* 0x040ff000000810e4 */
[C---:B------:R-:W-:Y:S08]  /*f6eb0*/  HMMA.1688.F32.TF32 R108, R104.reuse, R32, R108 ;  /* 0x00000020686c723c */ /* 0x040ff0000008106c */
[C---:B------:R-:W-:Y:S01]  /*f6ec0*/  HMMA.1688.F32.TF32 R112, R104.reuse, R40, R112 ;  /* 0x000000286870723c */ /* 0x040fe20000081070 */
[----:B----4-:R-:W4:Y:S04]  /*f6ed0*/  LDL R206, [R1+0x408] ;  /* 0x0004080001ce7983 */ /* 0x010f280000100800 */
        /* <DEDUP_REMOVED lines=24> */
[----:B------:R-:W-:Y:S04]  /*f7060*/  LDS R234, [R192+UR6+0x97080] ;  /* 0x09708006c0ea7984 */ /* 0x000fe80008000800 */
[----:B------:R-:W-:Y:S04]  /*f7070*/  LDS R233, [R193+UR6+0x96080] ;  /* 0x09608006c1e97984 */ /* 0x000fe80008000800 */
[----:B------:R-:W1:Y:S01]  /*f7080*/  LDS R235, [R193+UR6+0x97080] ;  /* 0x09708006c1eb7984 */ /* 0x000e620008000800 */
[C---:B------:R-:W-:Y:S08]  /*f7090*/  HMMA.1688.F32.TF32 R164, R104.reuse, R60, R164 ;  /* 0x0000003c68a4723c */ /* 0x040ff000000810a4 */
[C---:B------:R-:W-:Y:S08]  /*f70a0*/  HMMA.1688.F32.TF32 R168, R104.reuse, R52, R168 ;  /* 0x0000003468a8723c */ /* 0x040ff000000810a8 */
[----:B---3--:R-:W-:Y:S01]  /*f70b0*/  HMMA.1688.F32.TF32 R160, R104, R68, R160 ;  /* 0x0000004468a0723c */ /* 0x008fe200000810a0 */
[----:B------:R-:W-:Y:S04]  /*f70c0*/  LDS R104, [R192+UR6+0x98080] ;  /* 0x09808006c0687984 */ /* 0x000fe80008000800 */
[----:B------:R-:W-:Y:S04]  /*f70d0*/  LDS R106, [R192+UR6+0x99080] ;  /* 0x09908006c06a7984 */ /* 0x000fe80008000800 */
[----:B------:R-:W-:Y:S04]  /*f70e0*/  LDS R105, [R193+UR6+0x98080] ;  /* 0x09808006c1697984 */ /* 0x000fe80008000800 */
[----:B------:R2:W3:Y:S01]  /*f70f0*/  LDS R107, [R193+UR6+0x99080] ;  /* 0x09908006c16b7984 */ /* 0x0004e20008000800 */
[C---:B-1----:R-:W-:Y:S03]  /*f7100*/  HMMA.1688.F32.TF32 R120, R232.reuse, R194, R120 ;  /* 0x000000c2e878723c */ /* 0x042fe60000081078 */
[----:B------:R-:W3:Y:S04]  /*f7110*/  LDL.LU.64 R194, [R1+0x7f70] ;  /* 0x007f700001c27983 */ /* 0x000ee80000300a00 */
[----:B--2---:R-:W3:Y:S02]  /*f7120*/  LDL.LU.64 R192, [R1+0x7f68] ;  /* 0x007f680001c07983 */ /* 0x004ee40000300a00 */
[C---:B---3--:R-:W-:Y:S02]  /*f7130*/  HMMA.1688.F32.TF32 R192, R232.reuse, R126, R192 ;  /* 0x0000007ee8c0723c */ /* 0x048fe400000810c0 */
[----:B------:R-:W4:Y:S04]  /*f7140*/  LDL.LU.64 R126, [R1+0x7f60] ;  /* 0x007f6000017e7983 */ /* 0x000f280000300a00 */
[----:B------:R-:W4:Y:S02]  /*f7150*/  LDL.LU.64 R124, [R1+0x7f58] ;  /* 0x007f5800017c7983 */ /* 0x000f240000300a00 */
[C---:B------:R-:W-:Y:S08]  /*f7160*/  HMMA.1688.F32.TF32 R208, R232.reuse, R74, R208 ;  /* 0x0000004ae8d0723c */ /* 0x040ff000000810d0 */
[C---:B------:R-:W-:Y:S08]  /*f7170*/  HMMA.1688.F32.TF32 R212, R232.reuse, R82, R212 ;  /* 0x00000052e8d4723c */ /* 0x040ff000000810d4 */
[C---:B------:R-:W-:Y:S08]  /*f7180*/  HMMA.1688.F32.TF32 R220, R232.reuse, R90, R220 ;  /* 0x0000005ae8dc723c */ /* 0x040ff000000810dc */
[C---:B------:R-:W-:Y:S08]  /*f7190*/  HMMA.1688.F32.TF32 R224, R232.reuse, R98, R224 ;  /* 0x00000062e8e0723c */ /* 0x040ff000000810e0 */
[C---:B------:R-:W-:Y:S08]  /*f71a0*/  HMMA.1688.F32.TF32 R132, R232.reuse, R242, R132 ;  /* 0x000000f2e884723c */ /* 0x040ff00000081084 */
[C---:B----4-:R-:W-:Y:S01]  /*f71b0*/  HMMA.1688.F32.TF32 R124, R232.reuse, R206, R124 ;  /* 0x000000cee87c723c */ /* 0x050fe2000008107c */
[----:B------:R-:W2:Y:S04]  /*f71c0*/  LDL.LU.64 R206, [R1+0x7f50] ;  /* 0x007f500001ce7983 */ /* 0x000ea80000300a00 */
[----:B------:R-:W2:Y:S03]  /*f71d0*/  LDL.LU.64 R204, [R1+0x7f48] ;  /* 0x007f480001cc7983 */ /* 0x000ea60000300a00 */
[C---:B------:R-:W-:Y:S08]  /*f71e0*/  HMMA.1688.F32.TF32 R136, R232.reuse, R250, R136 ;  /* 0x000000fae888723c */ /* 0x040ff00000081088 */
[----:B------:R-:W-:Y:S01]  /*f71f0*/  HMMA.1688.F32.TF32 R140, R232, R246, R140 ;  /* 0x000000f6e88c723c */ /* 0x000fe2000008108c */
        /* <DEDUP_REMOVED lines=8> */
[C---:B--2---:R-:W-:Y:S01]  /*f7280*/  HMMA.1688.F32.TF32 R204, R232.reuse, R10, R204 ;  /* 0x0000000ae8cc723c */ /* 0x044fe200000810cc */
        /* <DEDUP_REMOVED lines=47> */
[----:B------:R-:W3:Y:S01]  /*f7580*/  LDL.64 R98, [R1+0x11e8] ;  /* 0x0011e80001627983 */ /* 0x000ee20000100a00 */
[----:B--2---:R-:W-:-:S15]  /*f7590*/  HMMA.1688.F32.TF32 R144, R232, R102, R144 ;  /* 0x00000066e890723c */ /* 0x004fde0000081090 */
[----:B------:R-:W-:-:S04]  /*f75a0*/  NOP ;  /* 0x0000000000007918 */ /* 0x000fc80000000000 */
[----:B------:R-:W-:Y:S04]  /*f75b0*/  STL.64 [R1+0x7ea8], R146 ;  /* 0x007ea89201007387 */ /* 0x000fe80000100a00 */
[----:B------:R-:W-:Y:S04]  /*f75c0*/  STL.64 [R1+0x7ea0], R144 ;  /* 0x007ea09001007387 */ /* 0x000fe80000100a00 */
[----:B------:R1:W-:Y:S04]  /*f75d0*/  STL.64 [R1+0x7c18], R102 ;  /* 0x007c186601007387 */ /* 0x0003e80000100a00 */
[----:B------:R2:W-:Y:S04]  /*f75e0*/  STL.64 [R1+0x7c10], R100 ;  /* 0x007c106401007387 */ /* 0x0005e80000100a00 */
[----:B-1----:R-:W3:Y:S04]  /*f75f0*/  LDL.64 R102, [R1+0x12e8] ;  /* 0x0012e80001667983 */ /* 0x002ee80000100a00 */
[----:B--2---:R-:W2:Y:S01]  /*f7600*/  LDL.64 R100, [R1+0x12e0] ;  /* 0x0012e00001647983 */ /* 0x004ea20000100a00 */
[----:B------:R-:W-:Y:S03]  /*f7610*/  HMMA.1688.F32.TF32 R148, R232, R94, R148 ;  /* 0x0000005ee894723c */ /* 0x000fe60000081094 */
[----:B---3--:R-:W-:Y:S04]  /*f7620*/  STL.64 [R1+0x7e78], R102 ;  /* 0x007e786601007387 */ /* 0x008fe80000100a00 */
[----:B--2---:R-:W-:-:S12]  /*f7630*/  STL.64 [R1+0x7e70], R100 ;  /* 0x007e706401007387 */ /* 0x004fd80000100a00 */
[----:B------:R-:W-:Y:S04]  /*f7640*/  STL.64 [R1+0x7e98], R150 ;  /* 0x007e989601007387 */ /* 0x000fe80000100a00 */
[----:B------:R-:W-:Y:S04]  /*f7650*/  STL.64 [R1+0x7e90], R148 ;  /* 0x007e909401007387 */ /* 0x000fe80000100a00 */
[----:B------:R1:W-:Y:S04]  /*f7660*/  STL.64 [R1+0x7c28], R94 ;  /* 0x007c285e01007387 */ /* 0x0003e80000100a00 */
[----:B------:R2:W-:Y:S04]  /*f7670*/  STL.64 [R1+0x7c20], R92 ;  /* 0x007c205c01007387 */ /* 0x0005e80000100a00 */
[----:B-1----:R-:W3:Y:S04]  /*f7680*/  LDL.64 R94, [R1+0x12d8] ;  /* 0x0012d800015e7983 */ /* 0x002ee80000100a00 */
[----:B--2---:R-:W2:Y:S01]  /*f7690*/  LDL.64 R92, [R1+0x12d0] ;  /* 0x0012d000015c7983 */ /* 0x004ea20000100a00 */
[C---:B------:R-:W-:Y:S03]  /*f76a0*/  HMMA.1688.F32.TF32 R152, R232.reuse, R86, R152 ;  /* 0x00000056e898723c */ /* 0x040fe60000081098 */
[----:B---3--:R-:W-:Y:S04]  /*f76b0*/  STL.64 [R1+0x7e88], R94 ;  /* 0x007e885e01007387 */ /* 0x008fe80000100a00 */
[----:B--2---:R-:W-:Y:S04]  /*f76c0*/  STL.64 [R1+0x7e80], R92 ;  /* 0x007e805c01007387 */ /* 0x004fe80000100a00 */
[----:B------:R1:W-:Y:S04]  /*f76d0*/  STL [R1+0x7bd4], R86 ;  /* 0x007bd45601007387 */ /* 0x0003e80000100800 */
[----:B-1----:R-:W2:Y:S04]  /*f76e0*/  LDL R86, [R1+0x36c0] ;  /* 0x0036c00001567983 */ /* 0x002ea80000100800 */
[----:B------:R1:W-:Y:S04]  /*f76f0*/  STL [R1+0x7bd0], R87 ;  /* 0x007bd05701007387 */ /* 0x0003e80000100800 */
[----:B-1----:R-:W3:Y:S04]  /*f7700*/  LDL R87, [R1+0x366c] ;  /* 0x00366c0001577983 */ /* 0x002ee80000100800 */
[----:B----4-:R-:W-:Y:S04]  /*f7710*/  STL [R1+0x7bcc], R78 ;  /* 0x007bcc4e01007387 */ /* 0x010fe80000100800 */
        /* <DEDUP_REMOVED lines=20> */
[----:B------:R-:W4:Y:S04]  /*f7860*/  LDL R208, [R1+0x1220] ;  /* 0x0012200001d07983 */ /* 0x000f280000100800 */
[----:B------:R-:W4:Y:S01]  /*f7870*/  LDL R209, [R1+0x1224] ;  /* 0x0012240001d17983 */ /* 0x000f220000100800 */
[C---:B------:R-:W-:Y:S08]  /*f7880*/  HMMA.1688.F32.TF32 R128, R232.reuse, R10, R128 ;  /* 0x0000000ae880723c */ /* 0x040ff00000081080 */
[----:B------:R-:W-:Y:S01]  /*f7890*/  HMMA.1688.F32.TF32 R228, R232, R26, R228 ;  /* 0x0000001ae8e4723c */ /* 0x000fe200000810e4 */
        /* <DEDUP_REMOVED lines=18> */
[C---:B------:R-:W-:Y:S08]  /*f79c0*/  HMMA.1688.F32.TF32 R128, R104.reuse, R40, R128 ;  /* 0x000000286880723c */ /* 0x040ff00000081080 */
[C---:B------:R-:W-:Y:S01]  /*f79d0*/  HMMA.1688.F32.TF32 R228, R104.reuse, R56, R228 ;  /* 0x0000003868e4723c */ /* 0x040fe200000810e4 */
        /* <DEDUP_REMOVED lines=12> */
[----:B------:R-:W2:Y:S04]  /*f7aa0*/  LDL.64 R40, [R1+0x1340] ;  /* 0x0013400001287983 */ /* 0x000ea80000100a00 */
[----:B------:R-:W2:Y:S04]  /*f7ab0*/  LDL R56, [R1+0x1360] ;  /* 0x0013600001387983 */ /* 0x000ea80000100800 */
[----:B------:R-:W2:Y:S04]  /*f7ac0*/  LDL R57, [R1+0x1364] ;  /* 0x0013640001397983 */ /* 0x000ea80000100800 */
[----:B------:R-:W2:Y:S01]  /*f7ad0*/  LDL.LU.64 R210, [R1+0x7f18] ;  /* 0x007f180001d27983 */ /* 0x000ea20000300a00 */
[C---:B----4-:R-:W-:Y:S03]  /*f7ae0*/  HMMA.1688.F32.TF32 R200, R104.reuse, R208, R200 ;  /* 0x000000d068c8723c */ /* 0x050fe600000810c8 */
[----:B------:R-:W2:Y:S04]  /*f7af0*/  LDL.LU.64 R208, [R1+0x7f10] ;  /* 0x007f100001d07983 */ /* 0x000ea80000300a00 */
[----:B------:R-:W4:Y:S01]  /*f7b00*/  LDL.LU.64 R214, [R1+0x7f08] ;  /* 0x007f080001d67983 */ /* 0x000f220000300a00 */
[C---:B--2---:R-:W-:Y:S03]  /*f7b10*/  HMMA.1688.F32.TF32 R208, R104.reuse, R212, R208 ;  /* 0x000000d468d0723c */ /* 0x044fe600000810d0 */
[----:B------:R-:W4:Y:S04]  /*f7b20*/  LDL.LU.64 R212, [R1+0x7f00] ;  /* 0x007f000001d47983 */ /* 0x000f280000300a00 */
        /* <DEDUP_REMOVED lines=16> */
[----:B--2---:R-:W-:Y:S03]  /*f7c30*/  HMMA.1688.F32.TF32 R140, R104, R144, R140 ;  /* 0x00000090688c723c */ /* 0x004fe6000008108c */
[----:B------:R-:W4:Y:S04]  /*f7c40*/  LDL.LU.64 R144, [R1+0x7ea0] ;  /* 0x007ea00001907983 */ /* 0x000f280000300a00 */
        /* <DEDUP_REMOVED lines=16> */
[----:B---3--:R-:W-:Y:S04]  /*f7d50*/  LDS R232, [R87+UR6+0x9a080] ;  /* 0x09a0800657e87984 */ /* 0x008fe80008000800 */
[----:B------:R-:W-:Y:S04]  /*f7d60*/  LDS R234, [R87+UR6+0x9b080] ;  /* 0x09b0800657ea7984 */ /* 0x000fe80008000800 */
[----:B------:R-:W-:Y:S04]  /*f7d70*/  LDS R233, [R86+UR6+0x9a080] ;  /* 0x09a0800656e97984 */ /* 0x000fe80008000800 */
[----:B------:R-:W1:Y:S01]  /*f7d80*/  LDS R235, [R86+UR6+0x9b080] ;  /* 0x09b0800656eb7984 */ /* 0x000e620008000800 */
[C---:B----4-:R-:W-:Y:S03]  /*f7d90*/  HMMA.1688.F32.TF32 R144, R104.reuse, R148, R144 ;  /* 0x000000946890723c */ /* 0x050fe60000081090 */
[----:B------:R-:W2:Y:S05]  /*f7da0*/  LDL.LU.64 R148, [R1+0x7e90] ;  /* 0x007e900001947983 */ /* 0x000eaa0000300a00 */
[C---:B------:R-:W-:Y:S08]  /*f7db0*/  HMMA.1688.F32.TF32 R120, R104.reuse, R64, R120 ;  /* 0x000000406878723c */ /* 0x040ff00000081078 */
[C---:B------:R-:W-:Y:S08]  /*f7dc0*/  HMMA.1688.F32.TF32 R192, R104.reuse, R72, R192 ;  /* 0x0000004868c0723c */ /* 0x040ff000000810c0 */
[C---:B------:R-:W-:Y:S01]  /*f7dd0*/  HMMA.1688.F32.TF32 R124, R104.reuse, R80, R124 ;  /* 0x00000050687c723c */ /* 0x040fe2000008107c */
[----:B------:R-:W3:Y:S07]  /*f7de0*/  LDL.LU.64 R94, [R1+0x7e88] ;  /* 0x007e8800015e7983 */ /* 0x000eee0000300a00 */
[C---:B------:R-:W-:Y:S08]  /*f7df0*/  HMMA.1688.F32.TF32 R152, R104.reuse, R100, R152 ;  /* 0x000000646898723c */ /* 0x040ff00000081098 */
[C---:B------:R-:W-:Y:S08]  /*f7e00*/  HMMA.1688.F32.TF32 R164, R104.reuse, R76, R164 ;  /* 0x0000004c68a4723c */ /* 0x040ff000000810a4 */
[C---:B------:R-:W-:Y:S08]  /*f7e10*/  HMMA.1688.F32.TF32 R168, R104.reuse, R8, R168 ;  /* 0x0000000868a8723c */ /* 0x040ff000000810a8 */
[C---:B------:R-:W-:Y:S08]  /*f7e20*/  HMMA.1688.F32.TF32 R172, R104.reuse, R16, R172 ;  /* 0x0000001068ac723c */ /* 0x040ff000000810ac */
[----:B------:R-:W-:Y:S01]  /*f7e30*/  HMMA.1688.F32.TF32 R216, R104, R48, R216 ;  /* 0x0000003068d8723c */ /* 0x000fe200000810d8 */
[----:B------:R-:W-:-:S07]  /*f7e40*/  IMAD.MOV.U32 R49, RZ, RZ, R2 ;  /* 0x000000ffff317224 */ /* 0x000fce00078e0002 */
[----:B------:R-:W-:Y:S01]  /*f7e50*/  HMMA.1688.F32.TF32 R176, R104, R24, R176 ;  /* 0x0000001868b0723c */ /* 0x000fe200000810b0 */
[----:B------:R-:W-:Y:S01]  /*f7e60*/  IMAD.MOV.U32 R48, RZ, RZ, R3 ;  /* 0x000000ffff307224 */ /* 0x000fe200078e0003 */
[----:B------:R-:W-:-:S06]  /*f7e70*/  MOV R2, R41 ;  /* 0x0000002900027202 */ /* 0x000fcc0000000f00 */
[----:B------:R-:W-:Y:S08]  /*f7e80*/  HMMA.1688.F32.TF32 R180, R104, R32, R180 ;  /* 0x0000002068b4723c */ /* 0x000ff000000810b4 */
[C---:B-1----:R-:W-:Y:S08]  /*f7e90*/  HMMA.1688.F32.TF32 R120, R232.reuse, R66, R120 ;  /* 0x00000042e878723c */ /* 0x042ff00000081078 */
[----:B------:R-:W-:Y:S01]  /*f7ea0*/  HMMA.1688.F32.TF32 R192, R232, R74, R192 ;  /* 0x0000004ae8c0723c */ /* 0x000fe200000810c0 */
[----:B------:R-:W-:-:S07]  /*f7eb0*/  IMAD.MOV.U32 R3, RZ, RZ, R40 ;  /* 0x000000ffff037224 */ /* 0x000fce00078e0028 */
[----:B------:R-:W-:Y:S08]  /*f7ec0*/  HMMA.1688.F32.TF32 R184, R104, R40, R184 ;  /* 0x0000002868b8723c */ /* 0x000ff000000810b8 */
[----:B------:R-:W-:Y:S08]  /*f7ed0*/  HMMA.1688.F32.TF32 R124, R232, R82, R124 ;  /* 0x00000052e87c723c */ /* 0x000ff0000008107c */
[C---:B------:R-:W-:Y:S08]  /*f7ee0*/  HMMA.1688.F32.TF32 R188, R104.reuse, R48, R188 ;  /* 0x0000003068bc723c */ /* 0x040ff000000810bc */
[----:B------:R-:W-:Y:S01]  /*f7ef0*/  HMMA.1688.F32.TF32 R236, R104, R56, R236 ;  /* 0x0000003868ec723c */ /* 0x000fe200000810ec */
[----:B------:R-:W-:-:S02]  /*f7f00*/  IMAD.MOV.U32 R31, RZ, RZ, R75 ;  /* 0x000000ffff1f7224 */ /* 0x000fc400078e004b */
[----:B------:R-:W-:Y:S02]  /*f7f10*/  IMAD.MOV.U32 R30, RZ, RZ, R74 ;  /* 0x000000ffff1e7224 */ /* 0x000fe400078e004a */
[----:B------:R-:W-:Y:S02]  /*f7f20*/  IMAD.MOV.U32 R22, RZ, RZ, R82 ;  /* 0x000000ffff167224 */ /* 0x000fe400078e0052 */
[----:B------:R-:W-:Y:S01]  /*f7f30*/  IMAD.MOV.U32 R23, RZ, RZ, R83 ;  /* 0x000000ffff177224 */ /* 0x000fe200078e0053 */
        /* <DEDUP_REMOVED lines=16> */
[----:B------:R-:W-:Y:S04]  /*f8040*/  STL [R1+0x7b50], R3 ;  /* 0x007b500301007387 */ /* 0x000fe80000100800 */
        /* <DEDUP_REMOVED lines=10> */
[----:B------:R1:W-:Y:S04]  /*f80f0*/  STL.64 [R1+0x17e8], R194 ;  /* 0x0017e8c201007387 */ /* 0x0003e80000100a00 */
[----:B------:R-:W2:Y:S04]  /*f8100*/  LDL.LU.64 R74, [R1+0x7de0] ;  /* 0x007de000014a7983 */ /* 0x000ea80000300a00 */
[----:B------:R-:W2:Y:S04]  /*f8110*/  LDL.LU.64 R72, [R1+0x7dd8] ;  /* 0x007dd80001487983 */ /* 0x000ea80000300a00 */
[----:B-1----:R-:W2:Y:S04]  /*f8120*/  LDL.64 R194, [R1+0x11c8] ;  /* 0x0011c80001c27983 */ /* 0x002ea80000100a00 */
[----:B------:R-:W-:Y:S04]  /*f8130*/  STL [R1+0x7b74], R31 ;  /* 0x007b741f01007387 */ /* 0x000fe80000100800 */
[----:B------:R-:W-:Y:S04]  /*f8140*/  STL [R1+0x7b70], R30 ;  /* 0x007b701e01007387 */ /* 0x000fe80000100800 */
[----:B------:R-:W-:Y:S04]  /*f8150*/  STL.64 [R1+0x17d0], R124 ;  /* 0x0017d07c01007387 */ /* 0x000fe80000100a00 */
[----:B------:R1:W-:Y:S04]  /*f8160*/  STL.64 [R1+0x17d8], R126 ;  /* 0x0017d87e01007387 */ /* 0x0003e80000100a00 */
[----:B------:R-:W3:Y:S04]  /*f8170*/  LDL.LU.64 R82, [R1+0x7dd0] ;  /* 0x007dd00001527983 */ /* 0x000ee80000300a00 */
[----:B------:R-:W3:Y:S04]  /*f8180*/  LDL.LU.64 R80, [R1+0x7dc8] ;  /* 0x007dc80001507983 */ /* 0x000ee80000300a00 */
[----:B-1----:R-:W3:Y:S01]  /*f8190*/  LDL.64 R126, [R1+0x11b8] ;  /* 0x0011b800017e7983 */ /* 0x002ee20000100a00 */
[C---:B------:R-:W-:Y:S08]  /*f81a0*/  HMMA.1688.F32.TF32 R204, R104.reuse, R88, R204 ;  /* 0x0000005868cc723c */ /* 0x040ff000000810cc */
[C---:B------:R-:W-:Y:S08]  /*f81b0*/  HMMA.1688.F32.TF32 R108, R104.reuse, R96, R108 ;  /* 0x00000060686c723c */ /* 0x040ff0000008106c */
[C---:B------:R-:W-:Y:S01]  /*f81c0*/  HMMA.1688.F32.TF32 R112, R104.reuse, R240, R112 ;  /* 0x000000f06870723c */ /* 0x040fe20000081070 */
[----:B------:R2:W-:Y:S04]  /*f81d0*/  STL [R1+0x7b7c], R23 ;  /* 0x007b7c1701007387 */ /* 0x0005e80000100800 */
[----:B------:R1:W-:Y:S03]  /*f81e0*/  STL [R1+0x7b78], R22 ;  /* 0x007b781601007387 */ /* 0x0003e60000100800 */
[----:B------:R-:W-:Y:S08]  /*f81f0*/  HMMA.1688.F32.TF32 R116, R104, R248, R116 ;  /* 0x000000f86874723c */ /* 0x000ff00000081074 */
[----:B------:R-:W-:Y:S08]  /*f8200*/  HMMA.1688.F32.TF32 R204, R232, R90, R204 ;  /* 0x0000005ae8cc723c */ /* 0x000ff000000810cc */
[----:B------:R-:W-:Y:S01]  /*f8210*/  HMMA.1688.F32.TF32 R196, R104, R244, R196 ;  /* 0x000000f468c4723c */ /* 0x000fe200000810c4 */
[----:B------:R-:W4:Y:S07]  /*f8220*/  LDL.LU.64 R90, [R1+0x7dc0] ;  /* 0x007dc000015a7983 */ /* 0x000f2e0000300a00 */
[C---:B------:R-:W-:Y:S01]  /*f8230*/  HMMA.1688.F32.TF32 R108, R232.reuse, R98, R108 ;  /* 0x00000062e86c723c */ /* 0x040fe2000008106c */
[----:B------:R-:W4:Y:S07]  /*f8240*/  LDL.LU.64 R88, [R1+0x7db8] ;  /* 0x007db80001587983 */ /* 0x000f2e0000300a00 */
[C---:B------:R-:W-:Y:S08]  /*f8250*/  HMMA.1688.F32.TF32 R112, R232.reuse, R242, R112 ;  /* 0x000000f2e870723c */ /* 0x040ff00000081070 */
[C---:B------:R-:W-:Y:S01]  /*f8260*/  HMMA.1688.F32.TF32 R116, R232.reuse, R250, R116 ;  /* 0x000000fae874723c */ /* 0x040fe20000081074 */
[----:B------:R-:W-:Y:S04]  /*f8270*/  STL.64 [R1+0x17c0], R204 ;  /* 0x0017c0cc01007387 */ /* 0x000fe80000100a00 */
[----:B------:R1:W-:Y:S03]  /*f8280*/  STL.64 [R1+0x17c8], R206 ;  /* 0x0017c8ce01007387 */ /* 0x0003e60000100a00 */
[----:B------:R-:W-:Y:S01]  /*f8290*/  HMMA.1688.F32.TF32 R196, R232, R246, R196 ;  /* 0x000000f6e8c4723c */ /* 0x000fe200000810c4 */
[----:B--2---:R-:W-:Y:S01]  /*f82a0*/  IMAD.MOV.U32 R23, RZ, RZ, R194 ;  /* 0x000000ffff177224 */ /* 0x004fe200078e00c2 */
[----:B-1----:R-:W-:-:S06]  /*f82b0*/  MOV R22, R195 ;  /* 0x000000c300167202 */ /* 0x002fcc0000000f00 */
[----:B---3--:R-:W-:Y:S01]  /*f82c0*/  HMMA.1688.F32.TF32 R128, R232, R126, R128 ;  /* 0x0000007ee880723c */ /* 0x008fe20000081080 */
[----:B------:R-:W-:Y:S02]  /*f82d0*/  IMAD.MOV.U32 R31, RZ, RZ, R126 ;  /* 0x000000ffff1f7224 */ /* 0x000fe400078e007e */
[----:B------:R-:W-:-:S05]  /*f82e0*/  IMAD.MOV.U32 R30, RZ, RZ, R127 ;  /* 0x000000ffff1e7224 */ /* 0x000fca00078e007f */
[C---:B------:R-:W-:Y:S08]  /*f82f0*/  HMMA.1688.F32.TF32 R124, R232.reuse, R194, R216 ;  /* 0x000000c2e87c723c */ /* 0x040ff000000810d8 */
[----:B------:R-:W-:Y:S03]  /*f8300*/  HMMA.1688.F32.TF32 R192, R232, R122, R228 ;  /* 0x0000007ae8c0723c */ /* 0x000fe600000810e4 */
[----:B------:R-:W-:Y:S04]  /*f8310*/  STL.64 [R1+0x17b0], R128 ;  /* 0x0017b08001007387 */ /* 0x000fe80000100a00 */
[----:B------:R1:W-:Y:S04]  /*f8320*/  STL.64 [R1+0x17b8], R130 ;  /* 0x0017b88201007387 */ /* 0x0003e80000100a00 */
[----:B------:R-:W2:Y:S04]  /*f8330*/  LDL.64 R206, [R1+0x1298] ;  /* 0x0012980001ce7983 */ /* 0x000ea80000100a00 */
[----:B-1----:R-:W3:Y:S04]  /*f8340*/  LDL.64 R130, [R1+0x1288] ;  /* 0x0012880001827983 */ /* 0x002ee80000100a00 */
[----:B------:R1:W-:Y:S04]  /*f8350*/  STL [R1+0x7b84], R30 ;  /* 0x007b841e01007387 */ /* 0x0003e80000100800 */
[----:B------:R1:W-:Y:S04]  /*f8360*/  STL [R1+0x7b80], R31 ;  /* 0x007b801f01007387 */ /* 0x0003e80000100800 */
[----:B------:R-:W-:Y:S04]  /*f8370*/  STL.64 [R1+0x17a0], R124 ;  /* 0x0017a07c01007387 */ /* 0x000fe80000100a00 */
[----:B------:R4:W-:Y:S04]  /*f8380*/  STL.64 [R1+0x17a8], R126 ;  /* 0x0017a87e01007387 */ /* 0x0009e80000100a00 */
[----:B------:R-:W2:Y:S04]  /*f8390*/  LDL R218, [R1+0x1278] ;  /* 0x0012780001da7983 */ /* 0x000ea80000100800 */
[----:B------:R-:W2:Y:S01]  /*f83a0*/  LDL R219, [R1+0x127c] ;  /* 0x00127c0001db7983 */ /* 0x000ea20000100800 */
[----:B-1----:R-:W-:-:S02]  /*f83b0*/  IMAD.MOV.U32 R30, RZ, RZ, R122 ;  /* 0x000000ffff1e7224 */ /* 0x002fc400078e007a */
[----:B------:R-:W-:Y:S01]  /*f83c0*/  IMAD.MOV.U32 R31, RZ, RZ, R123 ;  /* 0x000000ffff1f7224 */ /* 0x000fe200078e007b */
[----:B----4-:R-:W4:Y:S04]  /*f83d0*/  LDL.64 R126, [R1+0x12a8] ;  /* 0x0012a800017e7983 */ /* 0x010f280000100a00 */
[----:B------:R1:W-:Y:S04]  /*f83e0*/  STL [R1+0x7b8c], R22 ;  /* 0x007b8c1601007387 */ /* 0x0003e80000100800 */
[----:B------:R1:W-:Y:S04]  /*f83f0*/  STL [R1+0x7b88], R23 ;  /* 0x007b881701007387 */ /* 0x0003e80000100800 */
[----:B------:R-:W-:Y:S04]  /*f8400*/  STL.64 [R1+0x1790], R192 ;  /* 0x001790c001007387 */ /* 0x000fe80000100a00 */
[----:B------:R1:W-:Y:S04]  /*f8410*/  STL.64 [R1+0x1798], R194 ;  /* 0x001798c201007387 */ /* 0x0003e80000100a00 */
[----:B------:R-:W2:Y:S04]  /*f8420*/  LDL R230, [R1+0x1268] ;  /* 0x0012680001e67983 */ /* 0x000ea80000100800 */
[----:B------:R-:W2:Y:S04]  /*f8430*/  LDL R231, [R1+0x126c] ;  /* 0x00126c0001e77983 */ /* 0x000ea80000100800 */
[----:B------:R-:W2:Y:S01]  /*f8440*/  LDL.64 R122, [R1+0x12c8] ;  /* 0x0012c800017a7983 */ /* 0x000ea20000100a00 */
[----:B-1----:R-:W-:-:S02]  /*f8450*/  IMAD.MOV.U32 R22, RZ, RZ, R98 ;  /* 0x000000ffff167224 */ /* 0x002fc400078e0062 */
[----:B------:R-:W-:Y:S01]  /*f8460*/  IMAD.MOV.U32 R23, RZ, RZ, R99 ;  /* 0x000000ffff177224 */ /* 0x000fe200078e0063 */
[----:B------:R-:W2:Y:S04]  /*f8470*/  LDL.64 R194, [R1+0x12b8] ;  /* 0x0012b80001c27983 */ /* 0x000ea80000100a00 */
[----:B------:R-:W-:Y:S04]  /*f8480*/  STL [R1+0x7b94], R31 ;  /* 0x007b941f01007387 */ /* 0x000fe80000100800 */
[----:B------:R-:W-:Y:S04]  /*f8490*/  STL [R1+0x7b90], R30 ;  /* 0x007b901e01007387 */ /* 0x000fe80000100800 */
[----:B------:R-:W-:Y:S04]  /*f84a0*/  STL.64 [R1+0x1780], R108 ;  /* 0x0017806c01007387 */ /* 0x000fe80000100a00 */
[----:B------:R1:W-:Y:S04]  /*f84b0*/  STL.64 [R1+0x1788], R110 ;  /* 0x0017886e01007387 */ /* 0x0003e80000100a00 */
[----:B------:R-:W2:Y:S04]  /*f84c0*/  LDL.LU.64 R98, [R1+0x7db0] ;  /* 0x007db00001627983 */ /* 0x000ea80000300a00 */
[----:B------:R-:W2:Y:S04]  /*f84d0*/  LDL.LU.64 R96, [R1+0x7da8] ;  /* 0x007da80001607983 */ /* 0x000ea80000300a00 */
[----:B-1----:R-:W2:Y:S04]  /*f84e0*/  LDL R110, [R1+0x1258] ;  /* 0x00125800016e7983 */ /* 0x002ea80000100800 */
[----:B------:R-:W2:Y:S04]  /*f84f0*/  LDL R111, [R1+0x125c] ;  /* 0x00125c00016f7983 */ /* 0x000ea80000100800 */
        /* <DEDUP_REMOVED lines=20> */
[C---:B------:R-:W-:Y:S08]  /*f8640*/  HMMA.1688.F32.TF32 R156, R104.reuse, R92, R156 ;  /* 0x0000005c689c723c */ /* 0x040ff0000008109c */
[----:B------:R-:W-:Y:S01]  /*f8650*/  HMMA.1688.F32.TF32 R160, R104, R100, R160 ;  /* 0x0000006468a0723c */ /* 0x000fe200000810a0 */
[----:B------:R-:W-:Y:S01]  /*f8660*/  IMAD.MOV.U32 R38, RZ, RZ, R94 ;  /* 0x000000ffff267224 */ /* 0x000fe200078e005e */
[----:B------:R-:W-:Y:S01]  /*f8670*/  MOV R39, R95 ;  /* 0x0000005f00277202 */ /* 0x000fe20000000f00 */
[----:B------:R-:W-:-:S02]  /*f8680*/  IMAD.MOV.U32 R46, RZ, RZ, R102 ;  /* 0x000000ffff2e7224 */ /* 0x000fc400078e0066 */
[----:B------:R-:W-:Y:S01]  /*f8690*/  IMAD.MOV.U32 R47, RZ, RZ, R103 ;  /* 0x000000ffff2f7224 */ /* 0x000fe200078e0067 */
[----:B------:R-:W-:Y:S04]  /*f86a0*/  LDS R104, [R87+UR6+0x8c100] ;  /* 0x08c1000657687984 */ /* 0x000fe80008000800 */
[----:B------:R-:W-:Y:S04]  /*f86b0*/  LDS R106, [R87+UR6+0x8d100] ;  /* 0x08d10006576a7984 */ /* 0x000fe80008000800 */
[----:B------:R-:W-:Y:S04]  /*f86c0*/  LDS R105, [R86+UR6+0x8c100] ;  /* 0x08c1000656697984 */ /* 0x000fe80008000800 */
[----:B------:R-:W1:Y:S01]  /*f86d0*/  LDS R107, [R86+UR6+0x8d100] ;  /* 0x08d10006566b7984 */ /* 0x000e620008000800 */
[----:B---3--:R-:W-:-:S02]  /*f86e0*/  IMAD.MOV.U32 R6, RZ, RZ, R130 ;  /* 0x000000ffff067224 */ /* 0x008fc400078e0082 */
[----:B------:R-:W-:Y:S01]  /*f86f0*/  IMAD.MOV.U32 R7, RZ, RZ, R131 ;  /* 0x000000ffff077224 */ /* 0x000fe200078e0083 */
[C---:B--2---:R-:W-:Y:S08]  /*f8700*/  HMMA.1688.F32.TF32 R108, R232.reuse, R110, R220 ;  /* 0x0000006ee86c723c */ /* 0x044ff000000810dc */
[C---:B----4-:R-:W-:Y:S08]  /*f8710*/  HMMA.1688.F32.TF32 R112, R232.reuse, R114, R212 ;  /* 0x00000072e870723c */ /* 0x050ff000000810d4 */
[C---:B------:R-:W-:Y:S08]  /*f8720*/  HMMA.1688.F32.TF32 R116, R232.reuse, R118, R208 ;  /* 0x00000076e874723c */ /* 0x040ff000000810d0 */
[----:B------:R-:W-:-:S15]  /*f8730*/  HMMA.1688.F32.TF32 R196, R232, R198, R200 ;  /* 0x000000c6e8c4723c */ /* 0x000fde00000810c8 */
[----:B------:R-:W-:-:S04]  /*f8740*/  NOP ;  /* 0x0000000000007918 */ /* 0x000fc80000000000 */
        /* <DEDUP_REMOVED lines=22> */
[----:B------:R2:W-:Y:S02]  /*f88b0*/  STL.64 [R1+0x1918], R6 ;  /* 0x0019180601007387 */ /* 0x0005e40000100a00 */
[----:B--2---:R-:W-:Y:S01]  /*f88c0*/  HMMA.1688.F32.TF32 R4, R232, R126, R144 ;  /* 0x0000007ee804723c */ /* 0x004fe20000081090 */
[----:B------:R-:W-:Y:S02]  /*f88d0*/  IMAD.MOV.U32 R14, RZ, RZ, R126 ;  /* 0x000000ffff0e7224 */ /* 0x000fe400078e007e */
[----:B------:R-:W-:-:S15]  /*f88e0*/  IMAD.MOV.U32 R15, RZ, RZ, R127 ;  /* 0x000000ffff0f7224 */ /* 0x000fde00078e007f */
[----:B------:R-:W-:Y:S01]  /*f88f0*/  NOP ;  /* 0x0000000000007918 */ /* 0x000fe20000000000 */
[----:B------:R-:W-:Y:S04]  /*f8900*/  STL.64 [R1+0x1900], R4 ;  /* 0x0019000401007387 */ /* 0x000fe80000100a00 */
[----:B------:R2:W-:Y:S02]  /*f8910*/  STL.64 [R1+0x1908], R6 ;  /* 0x0019080601007387 */ /* 0x0005e40000100a00 */
[----:B--2---:R-:W-:Y:S02]  /*f8920*/  HMMA.1688.F32.TF32 R4, R232, R194, R148 ;  /* 0x000000c2e804723c */ /* 0x004fe40000081094 */
[----:B------:R-:W-:Y:S04]  /*f8930*/  STL.64 [R1+0x7c48], R14 ;  /* 0x007c480e01007387 */ /* 0x000fe80000100a00 */
[----:B------:R-:W-:Y:S01]  /*f8940*/  STL.64 [R1+0x7c40], R12 ;  /* 0x007c400c01007387 */ /* 0x000fe20000100a00 */
[----:B------:R-:W-:-:S02]  /*f8950*/  IMAD.MOV.U32 R31, RZ, RZ, R194 ;  /* 0x000000ffff1f7224 */ /* 0x000fc400078e00c2 */
[----:B------:R-:W-:-:S10]  /*f8960*/  IMAD.MOV.U32 R30, RZ, RZ, R195 ;  /* 0x000000ffff1e7224 */ /* 0x000fd400078e00c3 */
[----:B------:R-:W-:Y:S04]  /*f8970*/  STL.64 [R1+0x18f0], R4 ;  /* 0x0018f00401007387 */ /* 0x000fe80000100a00 */
[----:B------:R2:W-:Y:S02]  /*f8980*/  STL.64 [R1+0x18f8], R6 ;  /* 0x0018f80601007387 */ /* 0x0005e40000100a00 */
[----:B--2---:R-:W-:Y:S02]  /*f8990*/  HMMA.1688.F32.TF32 R4, R232, R122, R152 ;  /* 0x0000007ae804723c */ /* 0x004fe40000081098 */
[----:B------:R-:W-:Y:S04]  /*f89a0*/  STL.64 [R1+0x7c58], R30 ;  /* 0x007c581e01007387 */ /* 0x000fe80000100a00 */
[----:B------:R-:W-:-:S13]  /*f89b0*/  STL.64 [R1+0x7c50], R28 ;  /* 0x007c501c01007387 */ /* 0x000fda0000100a00 */
[----:B------:R-:W-:Y:S04]  /*f89c0*/  STL.64 [R1+0x18e0], R4 ;  /* 0x0018e00401007387 */ /* 0x000fe80000100a00 */
[----:B------:R2:W-:Y:S04]  /*f89d0*/  STL.64 [R1+0x18e8], R6 ;  /* 0x0018e80601007387 */ /* 0x0005e80000100a00 */
[----:B------:R-:W3:Y:S04]  /*f89e0*/  LDL.64 R110, [R1+0x12f8] ;  /* 0x0012f800016e7983 */ /* 0x000ee80000100a00 */
[----:B------:R-:W4:Y:S01]  /*f89f0*/  LDL.64 R230, [R1+0x1308] ;  /* 0x0013080001e67983 */ /* 0x000f220000100a00 */
[----:B--2---:R-:W-:Y:S01]  /*f8a00*/  HMMA.1688.F32.TF32 R4, R232, R94, R156 ;  /* 0x0000005ee804723c */ /* 0x004fe2000008109c */
[----:B------:R-:W-:-:S02]  /*f8a10*/  IMAD.MOV.U32 R23, RZ, RZ, R122 ;  /* 0x000000ffff177224 */ /* 0x000fc400078e007a */
[----:B------:R-:W-:-:S05]  /*f8a20*/  IMAD.MOV.U32 R22, RZ, RZ, R123 ;  /* 0x000000ffff167224 */ /* 0x000fca00078e007b */
[----:B------:R-:W-:Y:S04]  /*f8a30*/  STL.64 [R1+0x7c68], R22 ;  /* 0x007c681601007387 */ /* 0x000fe80000100a00 */
[----:B------:R-:W-:Y:S07]  /*f8a40*/  STL.64 [R1+0x7c60], R20 ;  /* 0x007c601401007387 */ /* 0x000fee0000100a00 */
[----:B------:R-:W-:Y:S04]  /*f8a50*/  STL.64 [R1+0x18d0], R4 ;  /* 0x0018d00401007387 */ /* 0x000fe80000100a00 */
[----:B------:R2:W-:Y:S04]  /*f8a60*/  STL.64 [R1+0x18d8], R6 ;  /* 0x0018d80601007387 */ /* 0x0005e80000100a00 */
[----:B------:R-:W4:Y:S01]  /*f8a70*/  LDL.64 R218, [R1+0x1318] ;  /* 0x0013180001da7983 */ /* 0x000f220000100a00 */
[----:B--2---:R-:W-:Y:S03]  /*f8a80*/  HMMA.1688.F32.TF32 R4, R232, R102, R160 ;  /* 0x00000066e804723c */ /* 0x004fe600000810a0 */
[----:B------:R2:W-:Y:S04]  /*f8a90*/  STL.64 [R1+0x7c78], R38 ;  /* 0x007c782601007387 */ /* 0x0005e80000100a00 */
[----:B------:R-:W-:-:S12]  /*f8aa0*/  STL.64 [R1+0x7c70], R36 ;  /* 0x007c702401007387 */ /* 0x000fd80000100a00 */
[----:B------:R-:W-:Y:S04]  /*f8ab0*/  STL.64 [R1+0x18c0], R4 ;  /* 0x0018c00401007387 */ /* 0x000fe80000100a00 */
[----:B------:R3:W-:Y:S04]  /*f8ac0*/  STL.64 [R1+0x18c8], R6 ;  /* 0x0018c80601007387 */ /* 0x0007e80000100a00 */
[----:B------:R-:W4:Y:S04]  /*f8ad0*/  LDL.64 R130, [R1+0x1328] ;  /* 0x0013280001827983 */ /* 0x000f280000100a00 */
[----:B------:R-:W4:Y:S04]  /*f8ae0*/  LDL.LU R100, [R1+0x2130] ;  /* 0x0021300001647983 */ /* 0x000f280000300800 */
[----:B------:R-:W4:Y:S04]  /*f8af0*/  LDL.LU R101, [R1+0x2134] ;  /* 0x0021340001657983 */ /* 0x000f280000300800 */
[----:B------:R-:W4:Y:S01]  /*f8b00*/  LDL.LU R102, [R1+0x2138] ;  /* 0x0021380001667983 */ /* 0x000f220000300800 */
[----:B------:R-:W-:Y:S01]  /*f8b10*/  IMAD.MOV.U32 R2, RZ, RZ, R206 ;  /* 0x000000ffff027224 */ /* 0x000fe200078e00ce */
[----:B------:R-:W-:-:S02]  /*f8b20*/  MOV R3, R207 ;  /* 0x000000cf00037202 */ /* 0x000fc40000000f00 */
[----:B------:R-:W4:Y:S04]  /*f8b30*/  LDL.LU R103, [R1+0x213c] ;  /* 0x00213c0001677983 */ /* 0x000f280000300800 */
[----:B------:R-:W4:Y:S04]  /*f8b40*/  LDL.64 R206, [R1+0x1338] ;  /* 0x0013380001ce7983 */ /* 0x000f280000100a00 */
[----:B------:R-:W4:Y:S04]  /*f8b50*/  LDL R126, [R1+0x1348] ;  /* 0x00134800017e7983 */ /* 0x000f280000100800 */
[----:B------:R-:W4:Y:S04]  /*f8b60*/  LDL R127, [R1+0x134c] ;  /* 0x00134c00017f7983 */ /* 0x000f280000100800 */
[----:B------:R-:W4:Y:S04]  /*f8b70*/  LDL R194, [R1+0x1358] ;  /* 0x0013580001c27983 */ /* 0x000f280000100800 */
[----:B------:R-:W4:Y:S04]  /*f8b80*/  LDL R195, [R1+0x135c] ;  /* 0x00135c0001c37983 */ /* 0x000f280000100800 */
[----:B------:R-:W4:Y:S04]  /*f8b90*/  LDL R122, [R1+0x1368] ;  /* 0x00136800017a7983 */ /* 0x000f280000100800 */
[----:B------:R-:W4:Y:S04]  /*f8ba0*/  LDL R123, [R1+0x136c] ;  /* 0x00136c00017b7983 */ /* 0x000f280000100800 */
[----:B------:R-:W1:Y:S04]  /*f8bb0*/  LDL.LU R92, [R1+0x2140] ;  /* 0x00214000015c7983 */ /* 0x000e680000300800 */
[----:B------:R-:W1:Y:S04]  /*f8bc0*/  LDL.LU R93, [R1+0x2144] ;  /* 0x00214400015d7983 */ /* 0x000e680000300800 */
[----:B------:R-:W1:Y:S04]  /*f8bd0*/  LDL.LU R94, [R1+0x2148] ;  /* 0x00214800015e7983 */ /* 0x000e680000300800 */
[----:B------:R-:W1:Y:S04]  /*f8be0*/  LDL.LU R95, [R1+0x214c] ;  /* 0x00214c00015f7983 */ /* 0x000e680000300800 */
[----:B------:R-:W-:Y:S04]  /*f8bf0*/  STL.64 [R1+0x7c88], R46 ;  /* 0x007c882e01007387 */ /* 0x000fe80000100a00 */
[----:B------:R-:W-:Y:S01]  /*f8c00*/  STL.64 [R1+0x7c80], R44 ;  /* 0x007c802c01007387 */ /* 0x000fe20000100a00 */
[----:B--2---:R-:W-:Y:S01]  /*f8c10*/  IMAD.MOV.U32 R38, RZ, RZ, R96 ;  /* 0x000000ffff267224 */ /* 0x004fe200078e0060 */
[----:B------:R-:W-:Y:S01]  /*f8c20*/  MOV R39, R97 ;  /* 0x0000006100277202 */ /* 0x000fe20000000f00 */
[----:B---3--:R-:W-:Y:S01]  /*f8c30*/  HMMA.1688.F32.TF32 R4, R232, R110, R164 ;  /* 0x0000006ee804723c */ /* 0x008fe200000810a4 */
[----:B------:R-:W-:-:S02]  /*f8c40*/  IMAD.MOV.U32 R54, RZ, RZ, R110 ;  /* 0x000000ffff367224 */ /* 0x000fc400078e006e */
[----:B------:R-:W-:-:S15]  /*f8c50*/  IMAD.MOV.U32 R55, RZ, RZ, R111 ;  /* 0x000000ffff377224 */ /* 0x000fde00078e006f */
[----:B------:R-:W-:Y:S01]  /*f8c60*/  NOP ;  /* 0x0000000000007918 */ /* 0x000fe20000000000 */
[----:B------:R-:W-:Y:S04]  /*f8c70*/  STL.64 [R1+0x1760], R4 ;  /* 0x0017600401007387 */ /* 0x000fe80000100a00 */
[----:B------:R4:W-:Y:S02]  /*f8c80*/  STL.64 [R1+0x1768], R6 ;  /* 0x0017680601007387 */ /* 0x0009e40000100a00 */
[----:B----4-:R-:W-:Y:S02]  /*f8c90*/  HMMA.1688.F32.TF32 R4, R232, R230, R168 ;  /* 0x000000e6e804723c */ /* 0x010fe400000810a8 */
        /* <DEDUP_REMOVED lines=8> */
[----:B------:R-:W-:Y:S01]  /*f8d20*/  STL.64 [R1+0x7ca0], R60 ;  /* 0x007ca03c01007387 */ /* 0x000fe20000100a00 */
[----:B------:R-:W-:Y:S01]  /*f8d30*/  IMAD.MOV.U32 R70, RZ, RZ, R218 ;  /* 0x000000ffff467224 */ /* 0x000fe200078e00da */
[----:B------:R-:W-:-:S11]  /*f8d40*/  MOV R71, R219 ;  /* 0x000000db00477202 */ /* 0x000fd60000000f00 */
        /* <DEDUP_REMOVED lines=9> */
[C---:B--2---:R-:W-:Y:S08]  /*f8de0*/  HMMA.1688.F32.TF32 R4, R232.reuse, R206, R180 ;  /* 0x000000cee804723c */ /* 0x044ff000000810b4 */
[C---:B------:R-:W-:Y:S01]  /*f8df0*/  HMMA.1688.F32.TF32 R20, R232.reuse, R126, R184 ;  /* 0x0000007ee814723c */ /* 0x040fe200000810b8 */
[----:B------:R-:W-:Y:S04]  /*f8e00*/  STL.64 [R1+0x7cc8], R78 ;  /* 0x007cc84e01007387 */ /* 0x000fe80000100a00 */
[----:B------:R-:W-:Y:S03]  /*f8e10*/  STL.64 [R1+0x7cc0], R76 ;  /* 0x007cc04c01007387 */ /* 0x000fe60000100a00 */
[----:B------:R-:W-:Y:S01]  /*f8e20*/  HMMA.1688.F32.TF32 R12, R232, R194, R188 ;  /* 0x000000c2e80c723c */ /* 0x000fe200000810bc */
[----:B------:R-:W-:-:S02]  /*f8e30*/  IMAD.MOV.U32 R86, RZ, RZ, R206 ;  /* 0x000000ffff567224 */ /* 0x000fc400078e00ce */
[----:B------:R-:W-:Y:S01]  /*f8e40*/  IMAD.MOV.U32 R87, RZ, RZ, R207 ;  /* 0x000000ffff577224 */ /* 0x000fe200078e00cf */
[----:B------:R-:W-:Y:S04]  /*f8e50*/  STL.64 [R1+0x1720], R4 ;  /* 0x0017200401007387 */ /* 0x000fe80000100a00 */
[----:B------:R2:W-:Y:S02]  /*f8e60*/  STL.64 [R1+0x1728], R6 ;  /* 0x0017280601007387 */ /* 0x0005e40000100a00 */
[----:B--2---:R-:W-:Y:S02]  /*f8e70*/  HMMA.1688.F32.TF32 R4, R232, R122, R236 ;  /* 0x0000007ae804723c */ /* 0x004fe400000810ec */
[----:B------:R-:W-:Y:S04]  /*f8e80*/  STL.64 [R1+0x7cd8], R86 ;  /* 0x007cd85601007387 */ /* 0x000fe80000100a00 */
[----:B------:R-:W-:Y:S04]  /*f8e90*/  STL.64 [R1+0x7cd0], R84 ;  /* 0x007cd05401007387 */ /* 0x000fe80000100a00 */
[----:B------:R-:W-:Y:S04]  /*f8ea0*/  STL.64 [R1+0x1710], R20 ;  /* 0x0017101401007387 */ /* 0x000fe80000100a00 */
[----:B------:R2:W-:Y:S04]  /*f8eb0*/  STL.64 [R1+0x1718], R22 ;  /* 0x0017181601007387 */ /* 0x0005e80000100a00 */
[----:B------:R-:W-:Y:S04]  /*f8ec0*/  STL.64 [R1+0x1700], R12 ;  /* 0x0017000c01007387 */ /* 0x000fe80000100a00 */
[----:B------:R-:W-:Y:S04]  /*f8ed0*/  STL.64 [R1+0x1708], R14 ;  /* 0x0017080e01007387 */ /* 0x000fe80000100a00 */
[----:B------:R3:W-:Y:S01]  /*f8ee0*/  STL [R1+0x79dc], R244 ;  /* 0x0079dcf401007387 */ /* 0x0007e20000100800 */
[----:B--2---:R-:W-:-:S03]  /*f8ef0*/  IMAD.MOV.U32 R22, RZ, RZ, R88 ;  /* 0x000000ffff167224 */ /* 0x004fc600078e0058 */
[----:B------:R2:W-:Y:S04]  /*f8f00*/  STL.64 [R1+0x16f0], R4 ;  /* 0x0016f00401007387 */ /* 0x0005e80000100a00 */
[----:B------:R4:W-:Y:S04]  /*f8f10*/  STL.64 [R1+0x16f8], R6 ;  /* 0x0016f80601007387 */ /* 0x0009e80000100a00 */
[----:B------:R-:W-:Y:S04]  /*f8f20*/  STL [R1+0x79d8], R245 ;  /* 0x0079d8f501007387 */ /* 0x000fe80000100800 */
[----:B------:R-:W2:Y:S04]  /*f8f30*/  LDL R20, [R1+0xc0] ;  /* 0x0000c00001147983 */ /* 0x000ea80000100800 */
[----:B------:R-:W2:Y:S04]  /*f8f40*/  LDL R21, [R1+0xc4] ;  /* 0x0000c40001157983 */ /* 0x000ea80000100800 */
[----:B------:R-:W2:Y:S01]  /*f8f50*/  LDL.LU R88, [R1+0x7d74] ;  /* 0x007d740001587983 */ /* 0x000ea20000300800 */
[----:B------:R-:W-:-:S03]  /*f8f60*/  IMAD.MOV.U32 R23, RZ, RZ, R89 ;  /* 0x000000ffff177224 */ /* 0x000fc600078e0059 */
[----:B------:R-:W2:Y:S04]  /*f8f70*/  LDL.LU R89, [R1+0x7d70] ;  /* 0x007d700001597983 */ /* 0x000ea80000300800 */
[----:B------:R-:W2:Y:S04]  /*f8f80*/  LDL R36, [R1+0xb0] ;  /* 0x0000b00001247983 */ /* 0x000ea80000100800 */
[----:B------:R-:W2:Y:S04]  /*f8f90*/  LDL R37, [R1+0xb4] ;  /* 0x0000b40001257983 */ /* 0x000ea80000100800 */
[----:B------:R-:W2:Y:S04]  /*f8fa0*/  LDL.LU R96, [R1+0x7d6c] ;  /* 0x007d6c0001607983 */ /* 0x000ea80000300800 */
[----:B------:R-:W2:Y:S04]  /*f8fb0*/  LDL.LU R97, [R1+0x7d68] ;  /* 0x007d680001617983 */ /* 0x000ea80000300800 */
[----:B------:R-:W2:Y:S04]  /*f8fc0*/  LDL R84, [R1+0x50] ;  /* 0x0000500001547983 */ /* 0x000ea80000100800 */
[----:B------:R-:W2:Y:S01]  /*f8fd0*/  LDL R85, [R1+0x54] ;  /* 0x0000540001557983 */ /* 0x000ea20000100800 */
[----:B------:R-:W-:-:S02]  /*f8fe0*/  IMAD.MOV.U32 R86, RZ, RZ, R243 ;  /* 0x000000ffff567224 */ /* 0x000fc400078e00f3 */
[----:B------:R-:W-:Y:S01]  /*f8ff0*/  IMAD.MOV.U32 R87, RZ, RZ, R242 ;  /* 0x000000ffff577224 */ /* 0x000fe200078e00f2 */
[----:B------:R-:W2:Y:S04]  /*f9000*/  LDL.LU R243, [R1+0x7d64] ;  /* 0x007d640001f37983 */ /* 0x000ea80000300800 */
[----:B------:R-:W4:Y:S01]  /*f9010*/  LDL.LU R242, [R1+0x7d60] ;  /* 0x007d600001f27983 */ /* 0x000f220000300800 */
[----:B-1----:R-:W-:Y:S03]  /*f9020*/  HMMA.1688.F32.TF32 R120, R104, R244, R92 ;  /* 0x000000f46878723c */ /* 0x002fe6000008105c */
[----:B---3--:R-:W3:Y:S04]  /*f9030*/  LDL R244, [R1+0x36c0] ;  /* 0x0036c00001f47983 */ /* 0x008ee80000100800 */
        /* <DEDUP_REMOVED lines=39> */
[----:B------:R-:W3:Y:S01]  /*f92b0*/  LDL.LU R241, [R1+0x20e4] ;  /* 0x0020e40001f17983 */ /* 0x000ee20000300800 */
[C---:B------:R-:W-:Y:S01]  /*f92c0*/  HMMA.1688.F32.TF32 R192, R104.reuse, R248, R100 ;  /* 0x000000f868c0723c */ /* 0x040fe20000081064 */
[----:B--2---:R-:W-:Y:S02]  /*f92d0*/  IMAD.MOV.U32 R44, RZ, RZ, R243 ;  /* 0x000000ffff2c7224 */ /* 0x004fe400078e00f3 */
[----:B----4-:R-:W-:Y:S02]  /*f92e0*/  IMAD.MOV.U32 R45, RZ, RZ, R242 ;  /* 0x000000ffff2d7224 */ /* 0x010fe400078e00f2 */
[----:B------:R-:W2:Y:S04]  /*f92f0*/  LDL.LU R242, [R1+0x20e8] ;  /* 0x0020e80001f27983 */ /* 0x000ea80000300800 */
[----:B------:R-:W2:Y:S04]  /*f9300*/  LDL.LU R243, [R1+0x20ec] ;  /* 0x0020ec0001f37983 */ /* 0x000ea80000300800 */
        /* <DEDUP_REMOVED lines=47> */
[----:B------:R-:W-:Y:S04]  /*f9600*/  STL [R1+0x79e4], R248 ;  /* 0x0079e4f801007387 */ /* 0x000fe80000100800 */
[----:B------:R1:W-:Y:S04]  /*f9610*/  STL [R1+0x79e0], R249 ;  /* 0x0079e0f901007387 */ /* 0x0003e80000100800 */
[----:B---3--:R-:W-:Y:S04]  /*f9620*/  LDS R233, [R244+UR6+0x8e100] ;  /* 0x08e10006f4e97984 */ /* 0x008fe80008000800 */
[----:B------:R-:W-:Y:S04]  /*f9630*/  LDS R235, [R244+UR6+0x8f100] ;  /* 0x08f10006f4eb7984 */ /* 0x000fe80008000800 */
[----:B-1----:R-:W3:Y:S01]  /*f9640*/  LDL R249, [R1+0x366c] ;  /* 0x00366c0001f97983 */ /* 0x002ee20000100800 */
[C---:B--2---:R-:W-:Y:S08]  /*f9650*/  HMMA.1688.F32.TF32 R128, R104.reuse, R128, R140 ;  /* 0x000000806880723c */ /* 0x044ff0000008108c */
[C---:B----4-:R-:W-:Y:S08]  /*f9660*/  HMMA.1688.F32.TF32 R216, R104.reuse, R216, R228 ;  /* 0x000000d868d8723c */ /* 0x050ff000000810e4 */
[----:B------:R-:W-:Y:S01]  /*f9670*/  HMMA.1688.F32.TF32 R228, R104, R136, R240 ;  /* 0x0000008868e4723c */ /* 0x000fe200000810f0 */
[----:B------:R-:W-:Y:S01]  /*f9680*/  MOV R242, R137 ;  /* 0x0000008900f27202 */ /* 0x000fe20000000f00 */
[----:B------:R-:W-:Y:S01]  /*f9690*/  IMAD.MOV.U32 R241, RZ, RZ, R136 ;  /* 0x000000fffff17224 */ /* 0x000fe200078e0088 */
[----:B------:R-:W-:Y:S04]  /*f96a0*/  STL.64 [R1+0x7d50], R130 ;  /* 0x007d508201007387 */ /* 0x000fe80000100a00 */
[----:B------:R-:W-:Y:S04]  /*f96b0*/  STL.64 [R1+0x7d48], R128 ;  /* 0x007d488001007387 */ /* 0x000fe80000100a00 */
[----:B------:R-:W-:Y:S04]  /*f96c0*/  STL [R1+0x79ec], R242 ;  /* 0x0079ecf201007387 */ /* 0x000fe80000100800 */
[----:B------:R1:W-:Y:S01]  /*f96d0*/  STL [R1+0x79e8], R241 ;  /* 0x0079e8f101007387 */ /* 0x0003e20000100800 */
[----:B------:R-:W-:-:S02]  /*f96e0*/  IMAD.MOV.U32 R248, RZ, RZ, R29 ;  /* 0x000000fffff87224 */ /* 0x000fc400078e001d */
[----:B-1----:R-:W-:-:S03]  /*f96f0*/  IMAD.MOV.U32 R241, RZ, RZ, R28 ;  /* 0x000000fffff17224 */ /* 0x002fc600078e001c */
[----:B------:R-:W-:Y:S04]  /*f9700*/  STL [R1+0x79f4], R248 ;  /* 0x0079f4f801007387 */ /* 0x000fe80000100800 */
[----:B------:R-:W-:Y:S04]  /*f9710*/  STL [R1+0x79f0], R241 ;  /* 0x0079f0f101007387 */ /* 0x000fe80000100800 */
        /* <DEDUP_REMOVED lines=65> */
[----:B------:R-:W-:Y:S04]  /*f9b30*/  STL [R1+0x79f8], R245 ;  /* 0x0079f8f501007387 */ /* 0x000fe80000100800 */
[----:B------:R-:W4:Y:S04]  /*f9b40*/  LDL.64 R242, [R1+0x8] ;  /* 0x0000080001f27983 */ /* 0x000f280000100a00 */
[----:B------:R-:W-:Y:S04]  /*f9b50*/  STL [R1+0x7a04], R96 ;  /* 0x007a046001007387 */ /* 0x000fe80000100800 */
[----:B------:R-:W-:Y:S04]  /*f9b60*/  STL [R1+0x7a00], R97 ;  /* 0x007a006101007387 */ /* 0x000fe80000100800 */
[----:B------:R-:W-:Y:S04]  /*f9b70*/  STL [R1+0x7a0c], R88 ;  /* 0x007a0c5801007387 */ /* 0x000fe80000100800 */
[----:B------:R-:W-:Y:S01]  /*f9b80*/  STL [R1+0x7a08], R89 ;  /* 0x007a085901007387 */ /* 0x000fe20000100800 */
[----:B------:R-:W-:-:S02]  /*f9b90*/  IMAD.MOV.U32 R130, RZ, RZ, R49 ;  /* 0x000000ffff827224 */ /* 0x000fc400078e0031 */
[----:B------:R-:W-:Y:S01]  /*f9ba0*/  IMAD.MOV.U32 R131, RZ, RZ, R33 ;  /* 0x000000ffff837224 */ /* 0x000fe200078e0021 */
[----:B------:R-:W4:Y:S04]  /*f9bb0*/  LDL.LU R49, [R1+0x7d5c] ;  /* 0x007d5c0001317983 */ /* 0x000f280000300800 */
[----:B------:R-:W4:Y:S04]  /*f9bc0*/  LDL.LU R33, [R1+0x7d58] ;  /* 0x007d580001217983 */ /* 0x000f280000300800 */
[----:B---3--:R-:W-:Y:S04]  /*f9bd0*/  LDS R232, [R249+UR6+0x8e100] ;  /* 0x08e10006f9e87984 */ /* 0x008fe80008000800 */
        /* <DEDUP_REMOVED lines=9> */
[----:B------:R-:W-:Y:S04]  /*f9c70*/  STL [R1+0x7a14], R80 ;  /* 0x007a145001007387 */ /* 0x000fe80000100800 */
[----:B------:R-:W-:Y:S04]  /*f9c80*/  STL [R1+0x7a10], R81 ;  /* 0x007a105101007387 */ /* 0x000fe80000100800 */
[----:B------:R-:W-:Y:S04]  /*f9c90*/  STL [R1+0x7a1c], R72 ;  /* 0x007a1c4801007387 */ /* 0x000fe80000100800 */
[----:B------:R-:W-:Y:S04]  /*f9ca0*/  STL [R1+0x7a18], R73 ;  /* 0x007a184901007387 */ /* 0x000fe80000100800 */
[----:B------:R-:W-:Y:S01]  /*f9cb0*/  STL [R1+0x7a20], R65 ;  /* 0x007a204101007387 */ /* 0x000fe20000100800 */
[C---:B------:R-:W-:Y:S08]  /*f9cc0*/  HMMA.1688.F32.TF32 R108, R104.reuse, R84, R108 ;  /* 0x00000054686c723c */ /* 0x040ff0000008106c */
[----:B------:R-:W-:Y:S08]  /*f9cd0*/  HMMA.1688.F32.TF32 R112, R104, R76, R112 ;  /* 0x0000004c6870723c */ /* 0x000ff00000081070 */
[C---:B-1----:R-:W-:Y:S08]  /*f9ce0*/  HMMA.1688.F32.TF32 R192, R232.reuse, R250, R192 ;  /* 0x000000fae8c0723c */ /* 0x042ff000000810c0 */
[----:B------:R-:W-:Y:S01]  /*f9cf0*/  HMMA.1688.F32.TF32 R204, R232, R130, R204 ;  /* 0x00000082e8cc723c */ /* 0x000fe200000810cc */
[----:B------:R-:W-:-:S02]  /*f9d00*/  IMAD.MOV.U32 R241, RZ, RZ, R70 ;  /* 0x000000fffff17224 */ /* 0x000fc400078e0046 */
[----:B------:R-:W-:Y:S02]  /*f9d10*/  IMAD.MOV.U32 R240, RZ, RZ, R63 ;  /* 0x000000fffff07224 */ /* 0x000fe400078e003f */
[----:B------:R-:W-:Y:S02]  /*f9d20*/  IMAD.MOV.U32 R245, RZ, RZ, R78 ;  /* 0x000000fffff57224 */ /* 0x000fe400078e004e */
[----:B------:R-:W-:-:S04]  /*f9d30*/  IMAD.MOV.U32 R248, RZ, RZ, R79 ;  /* 0x000000fffff87224 */ /* 0x000fc800078e004f */
[----:B------:R1:W-:Y:S04]  /*f9d40*/  STL.64 [R1+0x7d40], R194 ;  /* 0x007d40c201007387 */ /* 0x0003e80000100a00 */
[----:B------:R-:W-:Y:S04]  /*f9d50*/  STL.64 [R1+0x7d38], R192 ;  /* 0x007d38c001007387 */ /* 0x000fe80000100a00 */
[----:B-1----:R-:W3:Y:S04]  /*f9d60*/  LDL R194, [R1+0x48] ;  /* 0x0000480001c27983 */ /* 0x002ee80000100800 */
        /* <DEDUP_REMOVED lines=27> */
[----:B------:R-:W-:Y:S01]  /*f9f20*/  HMMA.1688.F32.TF32 R236, R104, R8, R236 ;  /* 0x0000000868ec723c */ /* 0x000fe200000810ec */
[----:B------:R-:W-:Y:S04]  /*f9f30*/  LDS R105, [R244+UR6+0x90100] ;  /* 0x09010006f4697984 */ /* 0x000fe80008000800 */
[----:B------:R1:W-:Y:S04]  /*f9f40*/  LDS R107, [R244+UR6+0x91100] ;  /* 0x09110006f46b7984 */ /* 0x0003e80008000800 */
[----:B------:R-:W-:Y:S04]  /*f9f50*/  LDS R104, [R249+UR6+0x90100] ;  /* 0x09010006f9687984 */ /* 0x000fe80008000800 */
[----:B------:R2:W4:Y:S04]  /*f9f60*/  LDS R106, [R249+UR6+0x91100] ;  /* 0x09110006f96a7984 */ /* 0x0005280008000800 */
[----:B------:R2:W-:Y:S04]  /*f9f70*/  STL.64 [R1+0x7d30], R126 ;  /* 0x007d307e01007387 */ /* 0x0005e80000100a00 */
[----:B------:R-:W-:Y:S01]  /*f9f80*/  STL.64 [R1+0x7d28], R124 ;  /* 0x007d287c01007387 */ /* 0x000fe20000100a00 */
[----:B-1----:R-:W-:-:S02]  /*f9f90*/  IMAD.MOV.U32 R244, RZ, RZ, R31 ;  /* 0x000000fffff47224 */ /* 0x002fc400078e001f */
[----:B--2---:R-:W-:Y:S02]  /*f9fa0*/  IMAD.MOV.U32 R249, RZ, RZ, R30 ;  /* 0x000000fffff97224 */ /* 0x004fe400078e001e */
[----:B------:R-:W-:Y:S01]  /*f9fb0*/  IMAD.MOV.U32 R97, RZ, RZ, R62 ;  /* 0x000000ffff617224 */ /* 0x000fe200078e003e */
[----:B------:R-:W2:Y:S04]  /*f9fc0*/  LDL R126, [R1+0x38] ;  /* 0x00003800017e7983 */ /* 0x000ea80000100800 */
[----:B------:R-:W2:Y:S04]  /*f9fd0*/  LDL R127, [R1+0x3c] ;  /* 0x00003c00017f7983 */ /* 0x000ea80000100800 */
[----:B------:R-:W2:Y:S04]  /*f9fe0*/  LDL.LU.64 R130, [R1+0x7d50] ;  /* 0x007d500001827983 */ /* 0x000ea80000300a00 */
[----:B------:R-:W2:Y:S04]  /*f9ff0*/  LDL.LU.64 R128, [R1+0x7d48] ;  /* 0x007d480001807983 */ /* 0x000ea80000300a00 */
[----:B------:R1:W-:Y:S04]  /*fa000*/  STL.64 [R1+0x7d20], R206 ;  /* 0x007d20ce01007387 */ /* 0x0003e80000100a00 */
[----:B------:R-:W-:Y:S04]  /*fa010*/  STL.64 [R1+0x7d18], R204 ;  /* 0x007d18cc01007387 */ /* 0x000fe80000100a00 */
[----:B------:R-:W-:Y:S04]  /*fa020*/  STL.64 [R1+0x7a30], R242 ;  /* 0x007a30f201007387 */ /* 0x000fe80000100a00 */
[----:B------:R1:W-:Y:S04]  /*fa030*/  STL.64 [R1+0x7a28], R240 ;  /* 0x007a28f001007387 */ /* 0x0003e80000100a00 */
[----:B------:R-:W-:Y:S01]  /*fa040*/  STL.64 [R1+0x7a50], R246 ;  /* 0x007a50f601007387 */ /* 0x000fe20000100a00 */
[----:B------:R-:W-:-:S03]  /*fa050*/  IMAD.MOV.U32 R96, RZ, RZ, R55 ;  /* 0x000000ffff607224 */ /* 0x000fc600078e0037 */
[----:B------:R3:W-:Y:S04]  /*fa060*/  STL.64 [R1+0x7a48], R244 ;  /* 0x007a48f401007387 */ /* 0x0007e80000100a00 */
[----:B------:R-:W-:Y:S01]  /*fa070*/  STL.64 [R1+0x7a40], R250 ;  /* 0x007a40fa01007387 */ /* 0x000fe20000100a00 */
[----:B------:R-:W-:-:S03]  /*fa080*/  MOV R89, R54 ;  /* 0x0000003600597202 */ /* 0x000fc60000000f00 */
[----:B------:R3:W-:Y:S01]  /*fa090*/  STL.64 [R1+0x7a38], R248 ;  /* 0x007a38f801007387 */ /* 0x0007e20000100a00 */
[----:B-1----:R-:W-:Y:S02]  /*fa0a0*/  IMAD.MOV.U32 R207, RZ, RZ, R0 ;  /* 0x000000ffffcf7224 */ /* 0x002fe400078e0000 */
[----:B------:R-:W-:Y:S01]  /*fa0b0*/  IMAD.MOV.U32 R81, RZ, RZ, R14 ;  /* 0x000000ffff517224 */ /* 0x000fe200078e000e */
[----:B------:R-:W-:Y:S01]  /*fa0c0*/  MOV R206, R252 ;  /* 0x000000fc00ce7202 */ /* 0x000fe20000000f00 */
[----:B------:R-:W-:Y:S01]  /*fa0d0*/  IMAD.MOV.U32 R88, RZ, RZ, R15 ;  /* 0x000000ffff587224 */ /* 0x000fe200078e000f */
[----:B------:R-:W-:Y:S01]  /*fa0e0*/  HMMA.1688.F32.TF32 R136, R232, R6, R136 ;  /* 0x00000006e888723c */ /* 0x000fe20000081088 */
[----:B------:R-:W-:Y:S02]  /*fa0f0*/  IMAD.MOV.U32 R73, RZ, RZ, R6 ;  /* 0x000000ffff497224 */ /* 0x000fe400078e0006 */
[----:B------:R-:W-:-:S05]  /*fa100*/  IMAD.MOV.U32 R80, RZ, RZ, R7 ;  /* 0x000000ffff507224 */ /* 0x000fca00078e0007 */
[----:B------:R-:W-:Y:S01]  /*fa110*/  HMMA.1688.F32.TF32 R140, R232, R94, R140 ;  /* 0x0000005ee88c723c */ /* 0x000fe2000008108c */
[----:B------:R-:W-:Y:S01]  /*fa120*/  MOV R65, R94 ;  /* 0x0000005e00417202 */ /* 0x000fe20000000f00 */
[----:B------:R-:W-:-:S06]  /*fa130*/  IMAD.MOV.U32 R72, RZ, RZ, R95 ;  /* 0x000000ffff487224 */ /* 0x000fcc00078e005f */
[C---:B------:R-:W-:Y:S01]  /*fa140*/  HMMA.1688.F32.TF32 R144, R232.reuse, R102, R144 ;  /* 0x00000066e890723c */ /* 0x040fe20000081090 */
[----:B------:R-:W-:Y:S02]  /*fa150*/  IMAD.MOV.U32 R252, RZ, RZ, R102 ;  /* 0x000000fffffc7224 */ /* 0x000fe400078e0066 */
[----:B------:R-:W-:Y:S01]  /*fa160*/  IMAD.MOV.U32 R0, RZ, RZ, R103 ;  /* 0x000000ffff007224 */ /* 0x000fe200078e0067 */
        /* <DEDUP_REMOVED lines=52> */
[----:B------:R-:W2:Y:S04]  /*fa4b0*/  LDL R248, [R1+0x300] ;  /* 0x0003000001f87983 */ /* 0x000ea80000100800 */
[----:B------:R-:W2:Y:S04]  /*fa4c0*/  LDL R249, [R1+0x304] ;  /* 0x0003040001f97983 */ /* 0x000ea80000100800 */
[----:B------:R-:W2:Y:S04]  /*fa4d0*/  LDL R250, [R1+0x308] ;  /* 0x0003080001fa7983 */ /* 0x000ea80000100800 */
[----:B------:R-:W2:Y:S04]  /*fa4e0*/  LDL R251, [R1+0x30c] ;  /* 0x00030c0001fb7983 */ /* 0x000ea80000100800 */
[----:B------:R1:W-:Y:S01]  /*fa4f0*/  STL.64 [R1+0x7a60], R98 ;  /* 0x007a606201007387 */ /* 0x0003e20000100a00 */
[C---:B------:R-:W-:Y:S03]  /*fa500*/  HMMA.1688.F32.TF32 R148, R232.reuse, R98, R148 ;  /* 0x00000062e894723c */ /* 0x040fe60000081094 */
[----:B------:R1:W-:Y:S05]  /*fa510*/  STL.64 [R1+0x7a58], R96 ;  /* 0x007a586001007387 */ /* 0x0003ea0000100a00 */
[C---:B------:R-:W-:Y:S08]  /*fa520*/  HMMA.1688.F32.TF32 R152, R232.reuse, R90, R152 ;  /* 0x0000005ae898723c */ /* 0x040ff00000081098 */
[C---:B------:R-:W-:Y:S01]  /*fa530*/  HMMA.1688.F32.TF32 R156, R232.reuse, R82, R156 ;  /* 0x00000052e89c723c */ /* 0x040fe2000008109c */
[----:B-1----:R-:W2:Y:S04]  /*fa540*/  LDL R98, [R1+0x2f8] ;  /* 0x0002f80001627983 */ /* 0x002ea80000100800 */
[----:B------:R-:W2:Y:S04]  /*fa550*/  LDL R96, [R1+0x2f0] ;  /* 0x0002f00001607983 */ /* 0x000ea80000100800 */
[----:B------:R-:W2:Y:S04]  /*fa560*/  LDL R97, [R1+0x2f4] ;  /* 0x0002f40001617983 */ /* 0x000ea80000100800 */
[----:B------:R-:W2:Y:S04]  /*fa570*/  LDL R99, [R1+0x2fc] ;  /* 0x0002fc0001637983 */ /* 0x000ea80000100800 */
[----:B------:R1:W-:Y:S04]  /*fa580*/  STL.64 [R1+0x7a70], R90 ;  /* 0x007a705a01007387 */ /* 0x0003e80000100a00 */
[----:B------:R4:W-:Y:S01]  /*fa590*/  STL.64 [R1+0x7a68], R88 ;  /* 0x007a685801007387 */ /* 0x0009e20000100a00 */
[C---:B------:R-:W-:Y:S08]  /*fa5a0*/  HMMA.1688.F32.TF32 R160, R232.reuse, R74, R160 ;  /* 0x0000004ae8a0723c */ /* 0x040ff000000810a0 */
[C---:B------:R-:W-:Y:S01]  /*fa5b0*/  HMMA.1688.F32.TF32 R164, R232.reuse, R66, R164 ;  /* 0x00000042e8a4723c */ /* 0x040fe200000810a4 */
[----:B-1----:R-:W2:Y:S04]  /*fa5c0*/  LDL R90, [R1+0x2e8] ;  /* 0x0002e800015a7983 */ /* 0x002ea80000100800 */
[----:B----4-:R-:W4:Y:S04]  /*fa5d0*/  LDL R88, [R1+0x2e0] ;  /* 0x0002e00001587983 */ /* 0x010f280000100800 */
[----:B------:R-:W4:Y:S04]  /*fa5e0*/  LDL R89, [R1+0x2e4] ;  /* 0x0002e40001597983 */ /* 0x000f280000100800 */
[----:B------:R-:W2:Y:S04]  /*fa5f0*/  LDL R91, [R1+0x2ec] ;  /* 0x0002ec00015b7983 */ /* 0x000ea80000100800 */
[----:B------:R1:W-:Y:S04]  /*fa600*/  STL.64 [R1+0x7a80], R82 ;  /* 0x007a805201007387 */ /* 0x0003e80000100a00 */
[----:B------:R1:W-:Y:S01]  /*fa610*/  STL.64 [R1+0x7a78], R80 ;  /* 0x007a785001007387 */ /* 0x0003e20000100a00 */
[C---:B------:R-:W-:Y:S03]  /*fa620*/  HMMA.1688.F32.TF32 R168, R232.reuse, R58, R168 ;  /* 0x0000003ae8a8723c */ /* 0x040fe600000810a8 */
[----:B-1----:R-:W2:Y:S04]  /*fa630*/  LDL R82, [R1+0x2d8] ;  /* 0x0002d80001527983 */ /* 0x002ea80000100800 */
[----:B------:R-:W2:Y:S04]  /*fa640*/  LDL R80, [R1+0x2d0] ;  /* 0x0002d00001507983 */ /* 0x000ea80000100800 */
[----:B------:R-:W2:Y:S04]  /*fa650*/  LDL R81, [R1+0x2d4] ;  /* 0x0002d40001517983 */ /* 0x000ea80000100800 */
[----:B------:R-:W2:Y:S04]  /*fa660*/  LDL R83, [R1+0x2dc] ;  /* 0x0002dc0001537983 */ /* 0x000ea80000100800 */
        /* <DEDUP_REMOVED lines=27> */
[----:B------:R-:W3:Y:S04]  /*fa820*/  LDL R192, [R1+0x1e0] ;  /* 0x0001e00001c07983 */ /* 0x000ee80000100800 */
[----:B------:R-:W3:Y:S01]  /*fa830*/  LDL R193, [R1+0x1e4] ;  /* 0x0001e40001c17983 */ /* 0x000ee20000100800 */
[C---:B------:R-:W-:Y:S08]  /*fa840*/  HMMA.1688.F32.TF32 R108, R232.reuse, R86, R108 ;  /* 0x00000056e86c723c */ /* 0x040ff0000008106c */
[C---:B------:R-:W-:Y:S08]  /*fa850*/  HMMA.1688.F32.TF32 R112, R232.reuse, R78, R112 ;  /* 0x0000004ee870723c */ /* 0x040ff00000081070 */
[C---:B------:R-:W-:Y:S01]  /*fa860*/  HMMA.1688.F32.TF32 R176, R232.reuse, R42, R176 ;  /* 0x0000002ae8b0723c */ /* 0x040fe200000810b0 */
        /* <DEDUP_REMOVED lines=18> */
[----:B------:R1:W-:Y:S05]  /*fa990*/  STL.64 [R1+0x7ad8], R32 ;  /* 0x007ad82001007387 */ /* 0x0003ea0000100a00 */
[C---:B------:R-:W-:Y:S08]  /*fa9a0*/  HMMA.1688.F32.TF32 R184, R232.reuse, R26, R184 ;  /* 0x0000001ae8b8723c */ /* 0x040ff000000810b8 */
[C---:B------:R-:W-:Y:S08]  /*fa9b0*/  HMMA.1688.F32.TF32 R228, R232.reuse, R194, R228 ;  /* 0x000000c2e8e4723c */ /* 0x040ff000000810e4 */
[C---:B------:R-:W-:Y:S08]  /*fa9c0*/  HMMA.1688.F32.TF32 R188, R232.reuse, R18, R188 ;  /* 0x00000012e8bc723c */ /* 0x040ff000000810bc */
[C---:B------:R-:W-:Y:S01]  /*fa9d0*/  HMMA.1688.F32.TF32 R236, R232.reuse, R10, R236 ;  /* 0x0000000ae8ec723c */ /* 0x040fe200000810ec */
[----:B-1----:R-:W4:Y:S04]  /*fa9e0*/  LDL R34, [R1+0x278] ;  /* 0x0002780001227983 */ /* 0x002f280000100800 */
[----:B------:R-:W4:Y:S04]  /*fa9f0*/  LDL R32, [R1+0x270] ;  /* 0x0002700001207983 */ /* 0x000f280000100800 */
[----:B------:R-:W4:Y:S04]  /*faa00*/  LDL R33, [R1+0x274] ;  /* 0x0002740001217983 */ /* 0x000f280000100800 */
[----:B------:R-:W4:Y:S04]  /*faa10*/  LDL R35, [R1+0x27c] ;  /* 0x00027c0001237983 */ /* 0x000f280000100800 */
[----:B------:R1:W-:Y:S04]  /*faa20*/  STL.64 [R1+0x7af0], R26 ;  /* 0x007af01a01007387 */ /* 0x0003e80000100a00 */
[----:B------:R1:W-:Y:S04]  /*faa30*/  STL.64 [R1+0x7ae8], R24 ;  /* 0x007ae81801007387 */ /* 0x0003e80000100a00 */
[----:B-1----:R-:W4:Y:S04]  /*faa40*/  LDL R26, [R1+0x268] ;  /* 0x00026800011a7983 */ /* 0x002f280000100800 */
[----:B------:R-:W4:Y:S04]  /*faa50*/  LDL R24, [R1+0x260] ;  /* 0x0002600001187983 */ /* 0x000f280000100800 */
[----:B------:R-:W4:Y:S04]  /*faa60*/  LDL R25, [R1+0x264] ;  /* 0x0002640001197983 */ /* 0x000f280000100800 */
[----:B------:R-:W4:Y:S04]  /*faa70*/  LDL R27, [R1+0x26c] ;  /* 0x00026c00011b7983 */ /* 0x000f280000100800 */
[----:B------:R1:W-:Y:S04]  /*faa80*/  STL.64 [R1+0x7b00], R18 ;  /* 0x007b001201007387 */ /* 0x0003e80000100a00 */
[----:B------:R2:W-:Y:S04]  /*faa90*/  STL.64 [R1+0x7af8], R16 ;  /* 0x007af81001007387 */ /* 0x0005e80000100a00 */
[----:B-1----:R-:W4:Y:S04]  /*faaa0*/  LDL R18, [R1+0x258] ;  /* 0x0002580001127983 */ /* 0x002f280000100800 */
[----:B--2---:R-:W2:Y:S04]  /*faab0*/  LDL R16, [R1+0x250] ;  /* 0x0002500001107983 */ /* 0x004ea80000100800 */
[----:B------:R-:W2:Y:S04]  /*faac0*/  LDL R17, [R1+0x254] ;  /* 0x0002540001117983 */ /* 0x000ea80000100800 */
[----:B------:R-:W2:Y:S01]  /*faad0*/  LDL R19, [R1+0x25c] ;  /* 0x00025c0001137983 */ /* 0x000ea20000100800 */
[C---:B------:R-:W-:Y:S08]  /*faae0*/  HMMA.1688.F32.TF32 R216, R232.reuse, R126, R216 ;  /* 0x0000007ee8d8723c */ /* 0x040ff000000810d8 */
[----:B------:R-:W-:Y:S01]  /*faaf0*/  HMMA.1688.F32.TF32 R128, R232, R206, R128 ;  /* 0x000000cee880723c */ /* 0x000fe20000081080 */
        /* <DEDUP_REMOVED lines=8> */
[----:B------:R-:W4:Y:S01]  /*fab80*/  LDL.LU.64 R194, [R1+0x7d40] ;  /* 0x007d400001c27983 */ /* 0x000f220000300a00 */
        /* <DEDUP_REMOVED lines=9> */
[----:B------:R-:W2:Y:S04]  /*fac20*/  LDL R193, [R1+0x36c0] ;  /* 0x0036c00001c17983 */ /* 0x000ea80000100800 */
[----:B------:R-:W2:Y:S01]  /*fac30*/  LDL.LU.64 R206, [R1+0x7d20] ;  /* 0x007d200001ce7983 */ /* 0x000ea20000300a00 */
[----:B---3--:R-:W-:Y:S03]  /*fac40*/  HMMA.1688.F32.TF32 R124, R104, R204, R124 ;  /* 0x000000cc687c723c */ /* 0x008fe6000008107c */
[----:B------:R-:W3:-:S15]  /*fac50*/  LDL.LU.64 R204, [R1+0x7d18] ;  /* 0x007d180001cc7983 */ /* 0x000ede0000300a00 */
[----:B------:R-:W-:Y:S01]  /*fac60*/  NOP ;  /* 0x0000000000007918 */ /* 0x000fe20000000000 */
[----:B------:R1:W-:Y:S04]  /*fac70*/  STL.64 [R1+0x7d00], R126 ;  /* 0x007d007e01007387 */ /* 0x0003e80000100a00 */
[----:B------:R-:W-:Y:S04]  /*fac80*/  STL.64 [R1+0x7cf8], R124 ;  /* 0x007cf87c01007387 */ /* 0x000fe80000100a00 */
[----:B----4-:R-:W-:Y:S04]  /*fac90*/  LDS R234, [R192+UR6+0x93100] ;  /* 0x09310006c0ea7984 */ /* 0x010fe80008000800 */
[----:B--2---:R-:W-:Y:S01]  /*faca0*/  LDS R235, [R193+UR6+0x93100] ;  /* 0x09310006c1eb7984 */ /* 0x004fe20008000800 */
[----:B---3--:R-:W-:Y:S03]  /*facb0*/  HMMA.1688.F32.TF32 R204, R104, R232, R204 ;  /* 0x000000e868cc723c */ /* 0x008fe600000810cc */
        /* <DEDUP_REMOVED lines=244> */
[C---:B----4-:R-:W-:Y:S01]  /*fbc00*/  HMMA.1688.F32.TF32 R124, R232.reuse, R206, R124 ;  /* 0x000000cee87c723c */ /* 0x050fe2000008107c */
[----:B------:R-:W2:Y:S04]  /*fbc10*/  LDL.LU.64 R206, [R1+0x7be8] ;  /* 0x007be80001ce7983 */ /* 0x000ea80000300a00 */
[----:B------:R-:W2:Y:S03]  /*fbc20*/  LDL.LU.64 R204, [R1+0x7be0] ;  /* 0x007be00001cc7983 */ /* 0x000ea60000300a00 */
        /* <DEDUP_REMOVED lines=9> */
[----:B------:R1:W-:Y:S04]  /*fbcc0*/  STL.64 [R1+0x7878], R102 ;  /* 0x0078786601007387 */ /* 0x0003e80000100a00 */
[----:B------:R3:W-:Y:S01]  /*fbcd0*/  STL.64 [R1+0x7870], R100 ;  /* 0x0078706401007387 */ /* 0x0007e20000100a00 */
[----:B-1----:R-:W-:-:S03]  /*fbce0*/  IMAD.MOV.U32 R102, RZ, RZ, R86 ;  /* 0x000000ffff667224 */ /* 0x002fc600078e0056 */
[----:B---3--:R-:W3:Y:S04]  /*fbcf0*/  LDL R100, [R1+0x1330] ;  /* 0x0013300001647983 */ /* 0x008ee80000100800 */
[----:B------:R-:W3:Y:S04]  /*fbd00*/  LDL R101, [R1+0x1334] ;  /* 0x0013340001657983 */ /* 0x000ee80000100800 */
[----:B------:R-:W4:Y:S01]  /*fbd10*/  LDL.LU R86, [R1+0x7bd4] ;  /* 0x007bd40001567983 */ /* 0x000f220000300800 */
[----:B------:R-:W-:-:S03]  /*fbd20*/  IMAD.MOV.U32 R103, RZ, RZ, R87 ;  /* 0x000000ffff677224 */ /* 0x000fc600078e0057 */
[----:B------:R-:W4:Y:S04]  /*fbd30*/  LDL.LU R87, [R1+0x7bd0] ;  /* 0x007bd00001577983 */ /* 0x000f280000300800 */
[----:B------:R1:W-:Y:S01]  /*fbd40*/  STL.64 [R1+0x7888], R94 ;  /* 0x0078885e01007387 */ /* 0x0003e20000100a00 */
[----:B------:R-:W-:Y:S03]  /*fbd50*/  HMMA.1688.F32.TF32 R148, R232, R94, R148 ;  /* 0x0000005ee894723c */ /* 0x000fe60000081094 */
[----:B------:R1:W-:Y:S02]  /*fbd60*/  STL.64 [R1+0x7880], R92 ;  /* 0x0078805c01007387 */ /* 0x0003e40000100a00 */
[----:B-1----:R-:W-:-:S02]  /*fbd70*/  IMAD.MOV.U32 R94, RZ, RZ, R78 ;  /* 0x000000ffff5e7224 */ /* 0x002fc400078e004e */
[----:B------:R-:W-:Y:S01]  /*fbd80*/  IMAD.MOV.U32 R95, RZ, RZ, R79 ;  /* 0x000000ffff5f7224 */ /* 0x000fe200078e004f */
[----:B------:R-:W2:Y:S04]  /*fbd90*/  LDL R92, [R1+0x1320] ;  /* 0x00132000015c7983 */ /* 0x000ea80000100800 */
[----:B------:R-:W2:Y:S04]  /*fbda0*/  LDL R93, [R1+0x1324] ;  /* 0x00132400015d7983 */ /* 0x000ea80000100800 */
[----:B------:R-:W2:Y:S04]  /*fbdb0*/  LDL.LU R78, [R1+0x7bcc] ;  /* 0x007bcc00014e7983 */ /* 0x000ea80000300800 */
[----:B------:R-:W2:Y:S04]  /*fbdc0*/  LDL.LU R79, [R1+0x7bc8] ;  /* 0x007bc800014f7983 */ /* 0x000ea80000300800 */
[----:B----4-:R1:W-:Y:S01]  /*fbdd0*/  STL.64 [R1+0x7898], R86 ;  /* 0x0078985601007387 */ /* 0x0103e20000100a00 */
[----:B------:R-:W-:Y:S03]  /*fbde0*/  HMMA.1688.F32.TF32 R152, R232, R86, R152 ;  /* 0x00000056e898723c */ /* 0x000fe60000081098 */
[----:B------:R4:W-:Y:S01]  /*fbdf0*/  STL.64 [R1+0x7890], R84 ;  /* 0x0078905401007387 */ /* 0x0009e20000100a00 */
[----:B-1----:R-:W-:Y:S01]  /*fbe00*/  MOV R86, R70 ;  /* 0x0000004600567202 */ /* 0x002fe20000000f00 */
[----:B------:R-:W-:-:S02]  /*fbe10*/  IMAD.MOV.U32 R87, RZ, RZ, R71 ;  /* 0x000000ffff577224 */ /* 0x000fc400078e0047 */
[----:B----4-:R-:W4:Y:S04]  /*fbe20*/  LDL R84, [R1+0x1310] ;  /* 0x0013100001547983 */ /* 0x010f280000100800 */
[----:B------:R-:W4:Y:S04]  /*fbe30*/  LDL R85, [R1+0x1314] ;  /* 0x0013140001557983 */ /* 0x000f280000100800 */
        /* <DEDUP_REMOVED lines=55> */
[----:B------:R-:W4:Y:S01]  /*fc1b0*/  LDL.LU R30, [R1+0x7b90] ;  /* 0x007b9000011e7983 */ /* 0x000f220000300800 */
[----:B------:R-:W-:Y:S03]  /*fc1c0*/  HMMA.1688.F32.TF32 R140, R232, R242, R140 ;  /* 0x000000f2e88c723c */ /* 0x000fe6000008108c */
[----:B------:R-:W4:Y:S04]  /*fc1d0*/  LDL R240, [R1+0x11e0] ;  /* 0x0011e00001f07983 */ /* 0x000f280000100800 */
[----:B------:R-:W4:Y:S01]  /*fc1e0*/  LDL R241, [R1+0x11e4] ;  /* 0x0011e40001f17983 */ /* 0x000f220000100800 */
[----:B--2---:R-:W-:-:S03]  /*fc1f0*/  IMAD.MOV.U32 R242, RZ, RZ, R22 ;  /* 0x000000fffff27224 */ /* 0x004fc600078e0016 */
[----:B------:R-:W2:Y:S01]  /*fc200*/  LDL.LU R22, [R1+0x7b8c] ;  /* 0x007b8c0001167983 */ /* 0x000ea20000300800 */
[----:B------:R-:W-:Y:S01]  /*fc210*/  IMAD.MOV.U32 R243, RZ, RZ, R23 ;  /* 0x000000fffff37224 */ /* 0x000fe200078e0017 */
[----:B------:R-:W-:Y:S02]  /*fc220*/  HMMA.1688.F32.TF32 R132, R232, R250, R132 ;  /* 0x000000fae884723c */ /* 0x000fe40000081084 */
[----:B------:R-:W2:Y:S04]  /*fc230*/  LDL.LU R23, [R1+0x7b88] ;  /* 0x007b880001177983 */ /* 0x000ea80000300800 */
[----:B------:R-:W2:Y:S04]  /*fc240*/  LDL R248, [R1+0x11d0] ;  /* 0x0011d00001f87983 */ /* 0x000ea80000100800 */
[----:B------:R-:W2:Y:S01]  /*fc250*/  LDL R249, [R1+0x11d4] ;  /* 0x0011d40001f97983 */ /* 0x000ea20000100800 */
[----:B---3--:R-:W-:Y:S01]  /*fc260*/  IMAD.MOV.U32 R251, RZ, RZ, R31 ;  /* 0x000000fffffb7224 */ /* 0x008fe200078e001f */
[----:B----4-:R-:W-:-:S02]  /*fc270*/  MOV R250, R30 ;  /* 0x0000001e00fa7202 */ /* 0x010fc40000000f00 */
        /* <DEDUP_REMOVED lines=12> */
[----:B---3--:R-:W-:-:S02]  /*fc340*/  IMAD.MOV.U32 R99, RZ, RZ, R30 ;  /* 0x000000ffff637224 */ /* 0x008fc400078e001e */
[----:B----4-:R-:W-:Y:S02]  /*fc350*/  IMAD.MOV.U32 R98, RZ, RZ, R31 ;  /* 0x000000ffff627224 */ /* 0x010fe400078e001f */
[----:B------:R-:W3:Y:S04]  /*fc360*/  LDL.LU R31, [R1+0x7b74] ;  /* 0x007b7400011f7983 */ /* 0x000ee80000300800 */
[----:B------:R-:W4:Y:S01]  /*fc370*/  LDL.LU R30, [R1+0x7b70] ;  /* 0x007b7000011e7983 */ /* 0x000f220000300800 */
[----:B------:R-:W-:Y:S03]  /*fc380*/  HMMA.1688.F32.TF32 R220, R232, R90, R220 ;  /* 0x0000005ae8dc723c */ /* 0x000fe600000810dc */
[----:B------:R-:W2:Y:S04]  /*fc390*/  LDL R88, [R1+0x11a0] ;  /* 0x0011a00001587983 */ /* 0x000ea80000100800 */
[----:B------:R-:W2:Y:S04]  /*fc3a0*/  LDL R89, [R1+0x11a4] ;  /* 0x0011a40001597983 */ /* 0x000ea80000100800 */
[----:B------:R-:W2:Y:S04]  /*fc3b0*/  LDL R90, [R1+0x11a8] ;  /* 0x0011a800015a7983 */ /* 0x000ea80000100800 */
[----:B------:R-:W2:Y:S04]  /*fc3c0*/  LDL R91, [R1+0x11ac] ;  /* 0x0011ac00015b7983 */ /* 0x000ea80000100800 */
[----:B------:R-:W2:Y:S04]  /*fc3d0*/  LDL R72, [R1+0x1180] ;  /* 0x0011800001487983 */ /* 0x000ea80000100800 */
[----:B------:R-:W2:Y:S01]  /*fc3e0*/  LDL R73, [R1+0x1184] ;  /* 0x0011840001497983 */ /* 0x000ea20000100800 */
[----:B---3--:R-:W-:-:S02]  /*fc3f0*/  IMAD.MOV.U32 R75, RZ, RZ, R31 ;  /* 0x000000ffff4b7224 */ /* 0x008fc400078e001f */
[----:B----4-:R-:W-:Y:S02]  /*fc400*/  IMAD.MOV.U32 R74, RZ, RZ, R30 ;  /* 0x000000ffff4a7224 */ /* 0x010fe400078e001e */
[----:B------:R-:W3:Y:S04]  /*fc410*/  LDL.LU R30, [R1+0x7b6c] ;  /* 0x007b6c00011e7983 */ /* 0x000ee80000300800 */
[----:B------:R-:W3:Y:S01]  /*fc420*/  LDL.LU R31, [R1+0x7b68] ;  /* 0x007b6800011f7983 */ /* 0x000ee20000300800 */
[----:B------:R-:W-:Y:S03]  /*fc430*/  HMMA.1688.F32.TF32 R212, R232, R82, R212 ;  /* 0x00000052e8d4723c */ /* 0x000fe600000810d4 */
[----:B------:R-:W4:Y:S04]  /*fc440*/  LDL R64, [R1+0x1170] ;  /* 0x0011700001407983 */ /* 0x000f280000100800 */
[----:B------:R-:W4:Y:S04]  /*fc450*/  LDL R65, [R1+0x1174] ;  /* 0x0011740001417983 */ /* 0x000f280000100800 */
[----:B------:R-:W4:Y:S04]  /*fc460*/  LDL R66, [R1+0x1178] ;  /* 0x0011780001427983 */ /* 0x000f280000100800 */
[----:B------:R-:W4:Y:S04]  /*fc470*/  LDL R67, [R1+0x117c] ;  /* 0x00117c0001437983 */ /* 0x000f280000100800 */
[----:B------:R-:W4:Y:S04]  /*fc480*/  LDL R80, [R1+0x1190] ;  /* 0x0011900001507983 */ /* 0x000f280000100800 */
[----:B------:R-:W4:Y:S01]  /*fc490*/  LDL R81, [R1+0x1194] ;  /* 0x0011940001517983 */ /* 0x000f220000100800 */
[----:B--2---:R-:W-:-:S03]  /*fc4a0*/  MOV R82, R22 ;  /* 0x0000001600527202 */ /* 0x004fc60000000f00 */
[----:B------:R-:W2:Y:S01]  /*fc4b0*/  LDL.LU R22, [R1+0x7b64] ;  /* 0x007b640001167983 */ /* 0x000ea20000300800 */
[----:B------:R-:W-:-:S03]  /*fc4c0*/  IMAD.MOV.U32 R83, RZ, RZ, R23 ;  /* 0x000000ffff537224 */ /* 0x000fc600078e0017 */
[----:B------:R-:W2:Y:S04]  /*fc4d0*/  LDL.LU R23, [R1+0x7b60] ;  /* 0x007b600001177983 */ /* 0x000ea80000300800 */
[----:B---3--:R1:W-:Y:S01]  /*fc4e0*/  STL.64 [R1+0x7908], R30 ;  /* 0x0079081e01007387 */ /* 0x0083e20000100a00 */
[C---:B------:R-:W-:Y:S03]  /*fc4f0*/  HMMA.1688.F32.TF32 R180, R232.reuse, R30, R180 ;  /* 0x0000001ee8b4723c */ /* 0x040fe600000810b4 */
[----:B------:R3:W-:Y:S01]  /*fc500*/  STL.64 [R1+0x7900], R28 ;  /* 0x0079001c01007387 */ /* 0x0007e20000100a00 */
[----:B-1----:R-:W-:Y:S02]  /*fc510*/  IMAD.MOV.U32 R30, RZ, RZ, R14 ;  /* 0x000000ffff1e7224 */ /* 0x002fe400078e000e */
        /* <DEDUP_REMOVED lines=22> */
[----:B------:R-:W2:Y:S04]  /*fc680*/  LDL.LU R7, [R1+0x7b48] ;  /* 0x007b480001077983 */ /* 0x000ea80000300800 */
[----:B------:R-:W3:Y:S04]  /*fc690*/  LDL R196, [R1+0x1200] ;  /* 0x0012000001c47983 */ /* 0x000ee80000100800 */
[----:B------:R-:W3:Y:S01]  /*fc6a0*/  LDL R197, [R1+0x1204] ;  /* 0x0012040001c57983 */ /* 0x000ee20000100800 */
[C---:B------:R-:W-:Y:S08]  /*fc6b0*/  HMMA.1688.F32.TF32 R116, R232.reuse, R50, R116 ;  /* 0x00000032e874723c */ /* 0x040ff00000081074 */
[C---:B------:R-:W-:Y:S08]  /*fc6c0*/  HMMA.1688.F32.TF32 R128, R232.reuse, R10, R128 ;  /* 0x0000000ae880723c */ /* 0x040ff00000081080 */
[C---:B------:R-:W-:Y:S08]  /*fc6d0*/  HMMA.1688.F32.TF32 R216, R232.reuse, R18, R216 ;  /* 0x00000012e8d8723c */ /* 0x040ff000000810d8 */
[C---:B------:R-:W-:Y:S08]  /*fc6e0*/  HMMA.1688.F32.TF32 R228, R232.reuse, R26, R228 ;  /* 0x0000001ae8e4723c */ /* 0x040ff000000810e4 */
[C---:B------:R-:W-:Y:S08]  /*fc6f0*/  HMMA.1688.F32.TF32 R108, R232.reuse, R34, R108 ;  /* 0x00000022e86c723c */ /* 0x040ff0000008106c */
[----:B------:R-:W-:Y:S01]  /*fc700*/  HMMA.1688.F32.TF32 R112, R232, R42, R112 ;  /* 0x0000002ae870723c */ /* 0x000fe20000081070 */
        /* <DEDUP_REMOVED lines=12> */
[----:B----4-:R-:W-:Y:S08]  /*fc7d0*/  HMMA.1688.F32.TF32 R120, R104, R64, R120 ;  /* 0x000000406878723c */ /* 0x010ff00000081078 */
[----:B--2---:R-:W-:Y:S01]  /*fc7e0*/  HMMA.1688.F32.TF32 R236, R232, R6, R236 ;  /* 0x00000006e8ec723c */ /* 0x004fe200000810ec */
[----:B------:R-:W2:Y:S04]  /*fc7f0*/  LDL R232, [R1+0x11f0] ;  /* 0x0011f00001e87983 */ /* 0x000ea80000100800 */
[----:B------:R-:W2:Y:S04]  /*fc800*/  LDL R233, [R1+0x11f4] ;  /* 0x0011f40001e97983 */ /* 0x000ea80000100800 */
[----:B------:R1:W-:Y:S04]  /*fc810*/  STL.64 [R1+0x7938], R6 ;  /* 0x0079380601007387 */ /* 0x0003e80000100a00 */
[----:B------:R4:W-:Y:S04]  /*fc820*/  STL.64 [R1+0x7930], R4 ;  /* 0x0079300401007387 */ /* 0x0009e80000100a00 */
[----:B------:R-:W2:Y:S04]  /*fc830*/  LDL R48, [R1+0x1350] ;  /* 0x0013500001307983 */ /* 0x000ea80000100800 */
[----:B------:R-:W2:Y:S04]  /*fc840*/  LDL R49, [R1+0x1354] ;  /* 0x0013540001317983 */ /* 0x000ea80000100800 */
[----:B------:R-:W2:Y:S04]  /*fc850*/  LDL.64 R56, [R1+0x1360] ;  /* 0x0013600001387983 */ /* 0x000ea80000100a00 */
[----:B------:R-:W2:Y:S04]  /*fc860*/  LDL R64, [R1+0x366c] ;  /* 0x00366c0001407983 */ /* 0x000ea80000100800 */
[----:B------:R-:W2:Y:S01]  /*fc870*/  LDL R65, [R1+0x36c0] ;  /* 0x0036c00001417983 */ /* 0x000ea20000100800 */
[C---:B---3--:R-:W-:Y:S03]  /*fc880*/  HMMA.1688.F32.TF32 R116, R104.reuse, R196, R116 ;  /* 0x000000c46874723c */ /* 0x048fe60000081074 */
[----:B-1----:R-:W3:Y:S04]  /*fc890*/  LDL R6, [R1+0x1278] ;  /* 0x0012780001067983 */ /* 0x002ee80000100800 */
[----:B----4-:R-:W4:Y:S04]  /*fc8a0*/  LDL R4, [R1+0x1270] ;  /* 0x0012700001047983 */ /* 0x010f280000100800 */
[----:B------:R-:W4:Y:S04]  /*fc8b0*/  LDL R5, [R1+0x1274] ;  /* 0x0012740001057983 */ /* 0x000f280000100800 */
[----:B------:R-:W3:Y:S04]  /*fc8c0*/  LDL R7, [R1+0x127c] ;  /* 0x00127c0001077983 */ /* 0x000ee80000100800 */
[----:B------:R-:W3:Y:S04]  /*fc8d0*/  LDL.LU.64 R198, [R1+0x7b40] ;  /* 0x007b400001c67983 */ /* 0x000ee80000300a00 */
[----:B------:R-:W3:Y:S04]  /*fc8e0*/  LDL.LU.64 R196, [R1+0x7b38] ;  /* 0x007b380001c47983 */ /* 0x000ee80000300a00 */
[----:B------:R-:W4:Y:S01]  /*fc8f0*/  LDL.LU.64 R202, [R1+0x7b30] ;  /* 0x007b300001ca7983 */ /* 0x000f220000300a00 */
[C---:B------:R-:W-:Y:S08]  /*fc900*/  HMMA.1688.F32.TF32 R192, R104.reuse, R72, R192 ;  /* 0x0000004868c0723c */ /* 0x040ff000000810c0 */
[C---:B------:R-:W-:Y:S08]  /*fc910*/  HMMA.1688.F32.TF32 R124, R104.reuse, R80, R124 ;  /* 0x00000050687c723c */ /* 0x040ff0000008107c */
[C---:B------:R-:W-:Y:S08]  /*fc920*/  HMMA.1688.F32.TF32 R204, R104.reuse, R88, R204 ;  /* 0x0000005868cc723c */ /* 0x040ff000000810cc */
[----:B------:R-:W-:Y:S01]  /*fc930*/  HMMA.1688.F32.TF32 R128, R104, R96, R128 ;  /* 0x000000606880723c */ /* 0x000fe20000081080 */
[----:B------:R-:W-:Y:S01]  /*fc940*/  MOV R40, R3 ;  /* 0x0000000300287202 */ /* 0x000fe20000000f00 */
[----:B------:R-:W-:-:S06]  /*fc950*/  IMAD.MOV.U32 R41, RZ, RZ, R2 ;  /* 0x000000ffff297224 */ /* 0x000fcc00078e0002 */
        /* <DEDUP_REMOVED lines=18> */
[C---:B--2---:R-:W-:Y:S01]  /*fca80*/  HMMA.1688.F32.TF32 R112, R104.reuse, R232, R112 ;  /* 0x000000e86870723c */ /* 0x044fe20000081070 */
[----:B------:R-:W-:Y:S04]  /*fca90*/  LDS R232, [R64+UR6+0x9a100] ;  /* 0x09a1000640e87984 */ /* 0x000fe80008000800 */
[----:B------:R-:W-:Y:S04]  /*fcaa0*/  LDS R234, [R64+UR6+0x9b100] ;  /* 0x09b1000640ea7984 */ /* 0x000fe80008000800 */
[----:B------:R-:W-:Y:S04]  /*fcab0*/  LDS R233, [R65+UR6+0x9a100] ;  /* 0x09a1000641e97984 */ /* 0x000fe80008000800 */
[----:B------:R-:W1:Y:S01]  /*fcac0*/  LDS R235, [R65+UR6+0x9b100] ;  /* 0x09b1000641eb7984 */ /* 0x000e620008000800 */
[C---:B---3--:R-:W-:Y:S03]  /*fcad0*/  HMMA.1688.F32.TF32 R196, R104.reuse, R200, R196 ;  /* 0x000000c868c4723c */ /* 0x048fe600000810c4 */
[----:B------:R-:W4:Y:S04]  /*fcae0*/  LDL.LU.64 R200, [R1+0x7b28] ;  /* 0x007b280001c87983 */ /* 0x000f280000300a00 */
[----:B------:R-:W2:Y:S01]  /*fcaf0*/  LDL.LU.64 R210, [R1+0x7b20] ;  /* 0x007b200001d27983 */ /* 0x000ea20000300a00 */
[----:B----4-:R-:W-:Y:S03]  /*fcb00*/  HMMA.1688.F32.TF32 R200, R104, R208, R200 ;  /* 0x000000d068c8723c */ /* 0x010fe600000810c8 */
[----:B------:R-:W2:Y:S05]  /*fcb10*/  LDL.LU.64 R208, [R1+0x7b18] ;  /* 0x007b180001d07983 */ /* 0x000eaa0000300a00 */
[C---:B-1----:R-:W-:Y:S01]  /*fcb20*/  HMMA.1688.F32.TF32 R120, R232.reuse, R66, R120 ;  /* 0x00000042e878723c */ /* 0x042fe20000081078 */
[----:B------:R-:W3:Y:S07]  /*fcb30*/  LDL.LU.64 R10, [R1+0x7b10] ;  /* 0x007b1000010a7983 */ /* 0x000eee0000300a00 */
[C---:B------:R-:W-:Y:S08]  /*fcb40*/  HMMA.1688.F32.TF32 R192, R232.reuse, R74, R192 ;  /* 0x0000004ae8c0723c */ /* 0x040ff000000810c0 */
[----:B------:R-:W-:Y:S08]  /*fcb50*/  HMMA.1688.F32.TF32 R124, R232, R82, R124 ;  /* 0x00000052e87c723c */ /* 0x000ff0000008107c */
[C---:B------:R-:W-:Y:S08]  /*fcb60*/  HMMA.1688.F32.TF32 R184, R104.reuse, R40, R184 ;  /* 0x0000002868b8723c */ /* 0x040ff000000810b8 */
[C---:B------:R-:W-:Y:S08]  /*fcb70*/  HMMA.1688.F32.TF32 R188, R104.reuse, R48, R188 ;  /* 0x0000003068bc723c */ /* 0x040ff000000810bc */
[----:B------:R-:W-:Y:S01]  /*fcb80*/  HMMA.1688.F32.TF32 R236, R104, R56, R236 ;  /* 0x0000003868ec723c */ /* 0x000fe200000810ec */
[----:B------:R-:W-:-:S07]  /*fcb90*/  IMAD.MOV.U32 R2, RZ, RZ, R57 ;  /* 0x000000ffff027224 */ /* 0x000fce00078e0039 */
[----:B------:R-:W-:Y:S08]  /*fcba0*/  HMMA.1688.F32.TF32 R204, R232, R90, R204 ;  /* 0x0000005ae8cc723c */ /* 0x000ff000000810cc */
[----:B------:R-:W-:Y:S08]  /*fcbb0*/  HMMA.1688.F32.TF32 R132, R104, R4, R132 ;  /* 0x000000046884723c */ /* 0x000ff00000081084 */
[----:B------:R-:W-:Y:S01]  /*fcbc0*/  HMMA.1688.F32.TF32 R128, R232, R98, R128 ;  /* 0x00000062e880723c */ /* 0x000fe20000081080 */
[----:B------:R-:W-:-:S07]  /*fcbd0*/  IMAD.MOV.U32 R3, RZ, RZ, R73 ;  /* 0x000000ffff037224 */ /* 0x000fce00078e0049 */
[C---:B------:R-:W-:Y:S08]  /*fcbe0*/  HMMA.1688.F32.TF32 R216, R232.reuse, R246, R216 ;  /* 0x000000f6e8d8723c */ /* 0x040ff000000810d8 */
[C---:B------:R-:W-:Y:S08]  /*fcbf0*/  HMMA.1688.F32.TF32 R228, R232.reuse, R250, R228 ;  /* 0x000000fae8e4723c */ /* 0x040ff000000810e4 */
[----:B------:R-:W-:Y:S08]  /*fcc00*/  HMMA.1688.F32.TF32 R108, R232, R242, R108 ;  /* 0x000000f2e86c723c */ /* 0x000ff0000008106c */
[----:B--2---:R-:W-:Y:S01]  /*fcc10*/  HMMA.1688.F32.TF32 R208, R104, R8, R208 ;  /* 0x0000000868d0723c */ /* 0x004fe200000810d0 */
        /* <DEDUP_REMOVED lines=13> */
[----:B------:R-:W-:Y:S04]  /*fccf0*/  LDS R104, [R64+UR6+0x8c180] ;  /* 0x08c1800640687984 */ /* 0x000fe80008000800 */
[----:B------:R-:W-:Y:S04]  /*fcd00*/  LDS R106, [R64+UR6+0x8d180] ;  /* 0x08d18006406a7984 */ /* 0x000fe80008000800 */
[----:B------:R-:W-:Y:S04]  /*fcd10*/  LDS R105, [R65+UR6+0x8c180] ;  /* 0x08c1800641697984 */ /* 0x000fe80008000800 */
[----:B------:R1:W2:Y:S04]  /*fcd20*/  LDS R107, [R65+UR6+0x8d180] ;  /* 0x08d18006416b7984 */ /* 0x0002a80008000800 */
[----:B------:R-:W2:Y:S04]  /*fcd30*/  LDL.LU.64 R66, [R1+0x7aa0] ;  /* 0x007aa00001427983 */ /* 0x000ea80000300a00 */
[----:B-1----:R-:W2:Y:S04]  /*fcd40*/  LDL.LU.64 R64, [R1+0x7a98] ;  /* 0x007a980001407983 */ /* 0x002ea80000300a00 */
        /* <DEDUP_REMOVED lines=45> */
[----:B------:R-:W2:Y:S01]  /*fd020*/  LDL R111, [R1+0x11fc] ;  /* 0x0011fc00016f7983 */ /* 0x000ea20000100800 */
[C---:B------:R-:W-:Y:S08]  /*fd030*/  HMMA.1688.F32.TF32 R4, R232.reuse, R6, R132 ;  /* 0x00000006e804723c */ /* 0x040ff00000081084 */
[C---:B--2---:R-:W-:Y:S08]  /*fd040*/  HMMA.1688.F32.TF32 R108, R232.reuse, R110, R112 ;  /* 0x0000006ee86c723c */ /* 0x044ff00000081070 */
[C---:B------:R-:W-:Y:S08]  /*fd050*/  HMMA.1688.F32.TF32 R112, R232.reuse, R230, R116 ;  /* 0x000000e6e870723c */ /* 0x040ff00000081074 */
        /* <DEDUP_REMOVED lines=17> */
[----:B------:R-:W-:Y:S06]  /*fd170*/  STL.64 [R1+0xe88], R118 ;  /* 0x000e887601007387 */ /* 0x000fec0000100a00 */
[----:B------:R-:W-:Y:S04]  /*fd180*/  STL.64 [R1+0xe60], R108 ;  /* 0x000e606c01007387 */ /* 0x000fe80000100a00 */
[----:B------:R1:W-:Y:S04]  /*fd190*/  STL.64 [R1+0xe68], R110 ;  /* 0x000e686e01007387 */ /* 0x0003e80000100a00 */
[----:B------:R-:W-:Y:S04]  /*fd1a0*/  STL.64 [R1+0xe40], R112 ;  /* 0x000e407001007387 */ /* 0x000fe80000100a00 */
[----:B------:R-:W-:Y:S04]  /*fd1b0*/  STL.64 [R1+0xe48], R114 ;  /* 0x000e487201007387 */ /* 0x000fe80000100a00 */
[----:B------:R-:W-:Y:S04]  /*fd1c0*/  STL.64 [R1+0xe20], R4 ;  /* 0x000e200401007387 */ /* 0x000fe80000100a00 */
[----:B------:R2:W-:Y:S01]  /*fd1d0*/  STL.64 [R1+0xe28], R6 ;  /* 0x000e280601007387 */ /* 0x0005e20000100a00 */
[C---:B-1----:R-:W-:Y:S08]  /*fd1e0*/  HMMA.1688.F32.TF32 R108, R232.reuse, R14, R136 ;  /* 0x0000000ee86c723c */ /* 0x042ff00000081088 */
[C---:B------:R-:W-:Y:S08]  /*fd1f0*/  HMMA.1688.F32.TF32 R12, R232.reuse, R22, R140 ;  /* 0x00000016e80c723c */ /* 0x040ff0000008108c */
        /* <DEDUP_REMOVED lines=31> */
[----:B------:R-:W-:-:S02]  /*fd3f0*/  IMAD.MOV.U32 R94, RZ, RZ, R65 ;  /* 0x000000ffff5e7224 */ /* 0x000fc400078e0041 */
[----:B------:R-:W-:Y:S02]  /*fd400*/  IMAD.MOV.U32 R95, RZ, RZ, R72 ;  /* 0x000000ffff5f7224 */ /* 0x000fe400078e0048 */
[----:B------:R-:W-:Y:S02]  /*fd410*/  IMAD.MOV.U32 R86, RZ, RZ, R73 ;  /* 0x000000ffff567224 */ /* 0x000fe400078e0049 */
[----:B------:R-:W-:Y:S01]  /*fd420*/  IMAD.MOV.U32 R87, RZ, RZ, R80 ;  /* 0x000000ffff577224 */ /* 0x000fe200078e0050 */
[----:B------:R-:W-:Y:S01]  /*fd430*/  MOV R78, R81 ;  /* 0x00000051004e7202 */ /* 0x000fe20000000f00 */
[----:B------:R-:W-:Y:S04]  /*fd440*/  STL.64 [R1+0xcc0], R12 ;  /* 0x000cc00c01007387 */ /* 0x000fe80000100a00 */
[----:B------:R1:W-:Y:S04]  /*fd450*/  STL.64 [R1+0xcc8], R14 ;  /* 0x000cc80e01007387 */ /* 0x0003e80000100a00 */
[----:B------:R1:W-:Y:S04]  /*fd460*/  STL.64 [R1+0xca0], R4 ;  /* 0x000ca00401007387 */ /* 0x0003e80000100a00 */
[----:B------:R1:W-:Y:S04]  /*fd470*/  STL.64 [R1+0xca8], R6 ;  /* 0x000ca80601007387 */ /* 0x0003e80000100a00 */
        /* <DEDUP_REMOVED lines=28> */
[----:B------:R-:W-:Y:S01]  /*fd640*/  IMAD.MOV.U32 R15, RZ, RZ, R248 ;  /* 0x000000ffff0f7224 */ /* 0x000fe200078e00f8 */
[----:B------:R-:W-:-:S02]  /*fd650*/  MOV R22, R241 ;  /* 0x000000f100167202 */ /* 0x000fc40000000f00 */
[----:B------:R-:W2:Y:S04]  /*fd660*/  LDL.LU R248, [R1+0x79f4] ;  /* 0x0079f40001f87983 */ /* 0x000ea80000300800 */
[----:B------:R-:W3:Y:S04]  /*fd670*/  LDL.64 R4, [R1+0x50] ;  /* 0x0000500001047983 */ /* 0x000ee80000100a00 */
[----:B------:R-:W3:Y:S04]  /*fd680*/  LDL.64 R6, [R1+0x58] ;  /* 0x0000580001067983 */ /* 0x000ee80000100a00 */
[----:B------:R-:W3:Y:S04]  /*fd690*/  LDL R20, [R1+0x70] ;  /* 0x0000700001147983 */ /* 0x000ee80000100800 */
[----:B------:R-:W3:Y:S04]  /*fd6a0*/  LDL R21, [R1+0x74] ;  /* 0x0000740001157983 */ /* 0x000ee80000100800 */
[----:B------:R-:W3:Y:S01]  /*fd6b0*/  LDL.LU R241, [R1+0x79f0] ;  /* 0x0079f00001f17983 */ /* 0x000ee20000300800 */
[----:B------:R-:W-:-:S03]  /*fd6c0*/  IMAD.MOV.U32 R23, RZ, RZ, R242 ;  /* 0x000000ffff177224 */ /* 0x000fc600078e00f2 */
        /* <DEDUP_REMOVED lines=11> */
[----:B------:R-:W4:Y:S04]  /*fd780*/  LDL R128, [R1] ;  /* 0x0000000001807983 */ /* 0x000f280000100800 */
[----:B------:R-:W4:Y:S04]  /*fd790*/  LDL R129, [R1+0x4] ;  /* 0x0000040001817983 */ /* 0x000f280000100800 */
[----:B------:R-:W4:Y:S04]  /*fd7a0*/  LDL.LU R112, [R1+0x2670] ;  /* 0x0026700001707983 */ /* 0x000f280000300800 */
[----:B------:R-:W4:Y:S04]  /*fd7b0*/  LDL.LU R113, [R1+0x2674] ;  /* 0x0026740001717983 */ /* 0x000f280000300800 */
[----:B------:R-:W4:Y:S04]  /*fd7c0*/  LDL.LU R114, [R1+0x2678] ;  /* 0x0026780001727983 */ /* 0x000f280000300800 */
[----:B------:R-:W4:Y:S04]  /*fd7d0*/  LDL.LU R115, [R1+0x267c] ;  /* 0x00267c0001737983 */ /* 0x000f280000300800 */
[----:B------:R-:W4:Y:S04]  /*fd7e0*/  LDL R210, [R1+0x1348] ;  /* 0x0013480001d27983 */ /* 0x000f280000100800 */
[----:B------:R-:W4:Y:S04]  /*fd7f0*/  LDL R211, [R1+0x134c] ;  /* 0x00134c0001d37983 */ /* 0x000f280000100800 */
        /* <DEDUP_REMOVED lines=24> */
[----:B------:R-:W4:Y:S01]  /*fd980*/  LDL.64 R62, [R1+0xc8] ;  /* 0x0000c800013e7983 */ /* 0x000f220000100a00 */
[----:B------:R-:W-:-:S02]  /*fd990*/  IMAD.MOV.U32 R70, RZ, RZ, R249 ;  /* 0x000000ffff467224 */ /* 0x000fc400078e00f9 */
[----:B------:R-:W-:Y:S02]  /*fd9a0*/  IMAD.MOV.U32 R71, RZ, RZ, R244 ;  /* 0x000000ffff477224 */ /* 0x000fe400078e00f4 */
[----:B------:R-:W-:Y:S01]  /*fd9b0*/  IMAD.MOV.U32 R103, RZ, RZ, R0 ;  /* 0x000000ffff677224 */ /* 0x000fe200078e0000 */
[----:B------:R-:W-:Y:S01]  /*fd9c0*/  MOV R102, R252 ;  /* 0x000000fc00667202 */ /* 0x000fe20000000f00 */
[----:B--2---:R-:W-:Y:S02]  /*fd9d0*/  IMAD.MOV.U32 R69, RZ, RZ, R248 ;  /* 0x000000ffff457224 */ /* 0x004fe400078e00f8 */
[----:B---3--:R-:W-:Y:S02]  /*fd9e0*/  IMAD.MOV.U32 R68, RZ, RZ, R241 ;  /* 0x000000ffff447224 */ /* 0x008fe400078e00f1 */
[----:B------:R-:W2:Y:S04]  /*fd9f0*/  LDL.LU R241, [R1+0x79e8] ;  /* 0x0079e80001f17983 */ /* 0x000ea80000300800 */
[----:B------:R-:W3:Y:S04]  /*fda00*/  LDL.LU R248, [R1+0x79e4] ;  /* 0x0079e40001f87983 */ /* 0x000ee80000300800 */
[----:B------:R-:W3:Y:S04]  /*fda10*/  LDL.LU R249, [R1+0x79e0] ;  /* 0x0079e00001f97983 */ /* 0x000ee80000300800 */
[----:B------:R-:W2:Y:S01]  /*fda20*/  LDL.LU R244, [R1+0x79dc] ;  /* 0x0079dc0001f47983 */ /* 0x000ea20000300800 */
[C---:B----4-:R-:W-:Y:S08]  /*fda30*/  HMMA.1688.F32.TF32 R136, R232.reuse, R210, R184 ;  /* 0x000000d2e888723c */ /* 0x050ff000000810b8 */
[----:B------:R-:W-:Y:S01]  /*fda40*/  HMMA.1688.F32.TF32 R132, R232, R202, R188 ;  /* 0x000000cae884723c */ /* 0x000fe200000810bc */
[----:B------:R-:W-:-:S02]  /*fda50*/  IMAD.MOV.U32 R100, RZ, RZ, R245 ;  /* 0x000000ffff647224 */ /* 0x000fc400078e00f5 */
[----:B------:R-:W-:Y:S01]  /*fda60*/  IMAD.MOV.U32 R101, RZ, RZ, R240 ;  /* 0x000000ffff657224 */ /* 0x000fe200078e00f0 */
[----:B------:R-:W4:Y:S04]  /*fda70*/  LDL.LU R245, [R1+0x79d8] ;  /* 0x0079d80001f57983 */ /* 0x000f280000300800 */
[----:B------:R-:W2:Y:S04]  /*fda80*/  LDL.LU R240, [R1+0x79d4] ;  /* 0x0079d40001f07983 */ /* 0x000ea80000300800 */
[----:B------:R-:W-:Y:S04]  /*fda90*/  STL.64 [R1+0xc80], R136 ;  /* 0x000c808801007387 */ /* 0x000fe80000100a00 */
[----:B------:R-:W-:Y:S04]  /*fdaa0*/  STL.64 [R1+0xc88], R138 ;  /* 0x000c888a01007387 */ /* 0x000fe80000100a00 */
[----:B------:R-:W-:Y:S04]  /*fdab0*/  STL.64 [R1+0xc60], R132 ;  /* 0x000c608401007387 */ /* 0x000fe80000100a00 */
[----:B------:R1:W-:Y:S01]  /*fdac0*/  STL.64 [R1+0xc68], R134 ;  /* 0x000c688601007387 */ /* 0x0003e20000100a00 */
[----:B------:R-:W-:Y:S01]  /*fdad0*/  HMMA.1688.F32.TF32 R208, R104, R228, R108 ;  /* 0x000000e468d0723c */ /* 0x000fe2000008106c */
[----:B------:R-:W-:-:S07]  /*fdae0*/  IMAD.MOV.U32 R0, RZ, RZ, R202 ;  /* 0x000000ffff007224 */ /* 0x000fce00078e00ca */
[----:B-1----:R-:W-:Y:S01]  /*fdaf0*/  HMMA.1688.F32.TF32 R132, R232, R198, R236 ;  /* 0x000000c6e884723c */ /* 0x002fe200000810ec */
[----:B------:R-:W-:Y:S01]  /*fdb00*/  IMAD.MOV.U32 R252, RZ, RZ, R203 ;  /* 0x000000fffffc7224 */ /* 0x000fe200078e00cb */
[----:B------:R1:W-:Y:S04]  /*fdb10*/  STL [R1+0x6d2c], R0 ;  /* 0x006d2c0001007387 */ /* 0x0003e80000100800 */
[----:B-1----:R-:W3:Y:S04]  /*fdb20*/  LDL R0, [R1+0x36c0] ;  /* 0x0036c00001007983 */ /* 0x002ee80000100800 */
[----:B------:R1:W-:Y:S04]  /*fdb30*/  STL [R1+0x6d28], R252 ;  /* 0x006d28fc01007387 */ /* 0x0003e80000100800 */
[----:B-1----:R-:W4:Y:S05]  /*fdb40*/  LDL R252, [R1+0x366c] ;  /* 0x00366c0001fc7983 */ /* 0x002f2a0000100800 */
[----:B------:R-:W-:Y:S04]  /*fdb50*/  STL.64 [R1+0xc40], R132 ;  /* 0x000c408401007387 */ /* 0x000fe80000100a00 */
[----:B------:R1:W-:Y:S04]  /*fdb60*/  STL.64 [R1+0xc48], R134 ;  /* 0x000c488601007387 */ /* 0x0003e80000100a00 */
[----:B------:R1:W-:Y:S04]  /*fdb70*/  STL.64 [R1+0x79c0], R210 ;  /* 0x0079c0d201007387 */ /* 0x0003e80000100a00 */
        /* <DEDUP_REMOVED lines=56> */
[C---:B-1----:R-:W-:Y:S03]  /*fdf00*/  HMMA.1688.F32.TF32 R132, R104.reuse, R204, R216 ;  /* 0x000000cc6884723c */ /* 0x042fe600000810d8 */
        /* <DEDUP_REMOVED lines=9> */
[----:B------:R-:W4:Y:S01]  /*fdfa0*/  LDL.LU R115, [R1+0x22dc] ;  /* 0x0022dc0001737983 */ /* 0x000f220000300800 */
[----:B------:R-:W-:Y:S01]  /*fdfb0*/  IMAD.MOV.U32 R109, RZ, RZ, R242 ;  /* 0x000000ffff6d7224 */ /* 0x000fe200078e00f2 */
[----:B------:R-:W-:Y:S01]  /*fdfc0*/  HMMA.1688.F32.TF32 R220, R104, R120, R192 ;  /* 0x0000007868dc723c */ /* 0x000fe200000810c0 */
[----:B------:R-:W-:-:S02]  /*fdfd0*/  IMAD.MOV.U32 R210, RZ, RZ, R243 ;  /* 0x000000ffffd27224 */ /* 0x000fc400078e00f3 */
[----:B--2---:R-:W-:Y:S02]  /*fdfe0*/  IMAD.MOV.U32 R108, RZ, RZ, R241 ;  /* 0x000000ffff6c7224 */ /* 0x004fe400078e00f1 */
[----:B------:R-:W2:Y:S04]  /*fdff0*/  LDL.LU R241, [R1+0x79d0] ;  /* 0x0079d00001f17983 */ /* 0x000ea80000300800 */
[----:B------:R-:W2:Y:S04]  /*fe000*/  LDL.LU R242, [R1+0x79cc] ;  /* 0x0079cc0001f27983 */ /* 0x000ea80000300800 */
[----:B------:R-:W2:Y:S04]  /*fe010*/  LDL.LU R236, [R1+0x2630] ;  /* 0x0026300001ec7983 */ /* 0x000ea80000300800 */
[----:B------:R-:W2:Y:S04]  /*fe020*/  LDL.LU R237, [R1+0x2634] ;  /* 0x0026340001ed7983 */ /* 0x000ea80000300800 */
[----:B------:R-:W2:Y:S01]  /*fe030*/  LDL.LU R238, [R1+0x2638] ;  /* 0x0026380001ee7983 */ /* 0x000ea20000300800 */
[C---:B---3--:R-:W-:Y:S03]  /*fe040*/  HMMA.1688.F32.TF32 R196, R104.reuse, R248, R116 ;  /* 0x000000f868c4723c */ /* 0x048fe60000081074 */
        /* <DEDUP_REMOVED lines=34> */
[----:B------:R-:W3:Y:S04]  /*fe270*/  LDL R211, [R1+0xc] ;  /* 0x00000c0001d37983 */ /* 0x000ee80000100800 */
[----:B------:R-:W-:Y:S04]  /*fe280*/  LDS R233, [R0+UR6+0x8e180] ;  /* 0x08e1800600e97984 */ /* 0x000fe80008000800 */
[----:B------:R-:W-:Y:S04]  /*fe290*/  LDS R235, [R0+UR6+0x8f180] ;  /* 0x08f1800600eb7984 */ /* 0x000fe80008000800 */
[----:B----4-:R-:W-:Y:S04]  /*fe2a0*/  LDS R232, [R252+UR6+0x8e180] ;  /* 0x08e18006fce87984 */ /* 0x010fe80008000800 */
[----:B------:R-:W1:Y:S01]  /*fe2b0*/  LDS R234, [R252+UR6+0x8f180] ;  /* 0x08f18006fcea7984 */ /* 0x000e620008000800 */
[----:B------:R-:W-:Y:S08]  /*fe2c0*/  HMMA.1688.F32.TF32 R124, R104, R244, R124 ;  /* 0x000000f4687c723c */ /* 0x000ff0000008107c */
[----:B-1----:R-:W-:-:S12]  /*fe2d0*/  HMMA.1688.F32.TF32 R196, R232, R250, R196 ;  /* 0x000000fae8c4723c */ /* 0x002fd800000810c4 */
[----:B------:R-:W-:Y:S08]  /*fe2e0*/  HMMA.1688.F32.TF32 R124, R232, R246, R124 ;  /* 0x000000f6e87c723c */ /* 0x000ff0000008107c */
[C---:B--2---:R-:W-:Y:S08]  /*fe2f0*/  HMMA.1688.F32.TF32 R108, R104.reuse, R108, R236 ;  /* 0x0000006c686c723c */ /* 0x044ff000000810ec */
[----:B---3--:R-:W-:Y:S01]  /*fe300*/  HMMA.1688.F32.TF32 R236, R104, R8, R240 ;  /* 0x0000000868ec723c */ /* 0x008fe200000810f0 */
[----:B------:R-:W2:Y:S04]  /*fe310*/  LDL R242, [R1+0x48] ;  /* 0x0000480001f27983 */ /* 0x000ea80000100800 */
[----:B------:R-:W2:Y:S04]  /*fe320*/  LDL R243, [R1+0x4c] ;  /* 0x00004c0001f37983 */ /* 0x000ea80000100800 */
[----:B------:R1:W-:Y:S04]  /*fe330*/  STL.64 [R1+0x7760], R246 ;  /* 0x007760f601007387 */ /* 0x0003e80000100a00 */
[----:B------:R-:W-:Y:S01]  /*fe340*/  STL.64 [R1+0x7758], R244 ;  /* 0x007758f401007387 */ /* 0x000fe20000100a00 */
[----:B------:R-:W-:Y:S03]  /*fe350*/  HMMA.1688.F32.TF32 R128, R232, R210, R128 ;  /* 0x000000d2e880723c */ /* 0x000fe60000081080 */
[----:B-1----:R-:W3:Y:S04]  /*fe360*/  LDL R246, [R1+0x38] ;  /* 0x0000380001f67983 */ /* 0x002ee80000100800 */
[----:B------:R-:W3:Y:S04]  /*fe370*/  LDL R247, [R1+0x3c] ;  /* 0x00003c0001f77983 */ /* 0x000ee80000100800 */
[----:B------:R1:W-:Y:S04]  /*fe380*/  STL.64 [R1+0x79b0], R198 ;  /* 0x0079b0c601007387 */ /* 0x0003e80000100a00 */
[----:B------:R-:W-:Y:S04]  /*fe390*/  STL.64 [R1+0x79a8], R196 ;  /* 0x0079a8c401007387 */ /* 0x000fe80000100a00 */
[----:B-1----:R-:W4:Y:S04]  /*fe3a0*/  LDL R198, [R1+0x28] ;  /* 0x0000280001c67983 */ /* 0x002f280000100800 */
[----:B------:R-:W4:Y:S04]  /*fe3b0*/  LDL R199, [R1+0x2c] ;  /* 0x00002c0001c77983 */ /* 0x000f280000100800 */
[----:B------:R1:W-:Y:S04]  /*fe3c0*/  STL.64 [R1+0x7770], R250 ;  /* 0x007770fa01007387 */ /* 0x0003e80000100a00 */
[----:B------:R1:W-:Y:S04]  /*fe3d0*/  STL.64 [R1+0x7768], R248 ;  /* 0x007768f801007387 */ /* 0x0003e80000100a00 */
[----:B-1----:R-:W3:Y:S04]  /*fe3e0*/  LDL R250, [R1+0x18] ;  /* 0x0000180001fa7983 */ /* 0x002ee80000100800 */
[----:B------:R-:W4:Y:S04]  /*fe3f0*/  LDL R251, [R1+0x1c] ;  /* 0x00001c0001fb7983 */ /* 0x000f280000100800 */
[----:B------:R-:W4:Y:S04]  /*fe400*/  LDL.LU.64 R210, [R1+0x79c0] ;  /* 0x0079c00001d27983 */ /* 0x000f280000300a00 */
        /* <DEDUP_REMOVED lines=15> */
[----:B------:R-:W-:Y:S01]  /*fe500*/  STL.64 [R1+0x79a0], R130 ;  /* 0x0079a08201007387 */ /* 0x000fe20000100a00 */
[----:B------:R-:W-:Y:S01]  /*fe510*/  IMAD.MOV.U32 R245, RZ, RZ, R6 ;  /* 0x000000fffff57224 */ /* 0x000fe200078e0006 */
[----:B------:R-:W-:-:S02]  /*fe520*/  MOV R244, R7 ;  /* 0x0000000700f47202 */ /* 0x000fc40000000f00 */
[----:B------:R-:W-:Y:S03]  /*fe530*/  STL.64 [R1+0x7998], R128 ;  /* 0x0079988001007387 */ /* 0x000fe60000100a00 */
[----:B------:R-:W-:Y:S01]  /*fe540*/  HMMA.1688.F32.TF32 R168, R104, R64, R168 ;  /* 0x0000004068a8723c */ /* 0x000fe200000810a8 */
[----:B------:R-:W-:Y:S02]  /*fe550*/  IMAD.MOV.U32 R249, RZ, RZ, R54 ;  /* 0x000000fffff97224 */ /* 0x000fe400078e0036 */
[----:B------:R-:W-:-:S05]  /*fe560*/  IMAD.MOV.U32 R248, RZ, RZ, R55 ;  /* 0x000000fffff87224 */ /* 0x000fca00078e0037 */
        /* <DEDUP_REMOVED lines=20> */
[C---:B--2---:R-:W-:Y:S08]  /*fe6b0*/  HMMA.1688.F32.TF32 R108, R232.reuse, R242, R108 ;  /* 0x000000f2e86c723c */ /* 0x044ff0000008106c */
[----:B---3--:R-:W-:Y:S01]  /*fe6c0*/  HMMA.1688.F32.TF32 R220, R232, R246, R220 ;  /* 0x000000f6e8dc723c */ /* 0x008fe200000810dc */
[----:B------:R-:W-:-:S02]  /*fe6d0*/  IMAD.MOV.U32 R247, RZ, RZ, R46 ;  /* 0x000000fffff77224 */ /* 0x000fc400078e002e */
[----:B------:R-:W-:-:S05]  /*fe6e0*/  IMAD.MOV.U32 R246, RZ, RZ, R47 ;  /* 0x000000fffff67224 */ /* 0x000fca00078e002f */
[----:B----4-:R-:W-:Y:S01]  /*fe6f0*/  HMMA.1688.F32.TF32 R208, R232, R250, R208 ;  /* 0x000000fae8d0723c */ /* 0x010fe200000810d0 */
[----:B------:R-:W-:Y:S02]  /*fe700*/  IMAD.MOV.U32 R251, RZ, RZ, R62 ;  /* 0x000000fffffb7224 */ /* 0x000fe400078e003e */
[----:B------:R-:W-:-:S15]  /*fe710*/  IMAD.MOV.U32 R250, RZ, RZ, R63 ;  /* 0x000000fffffa7224 */ /* 0x000fde00078e003f */
[----:B------:R-:W-:Y:S01]  /*fe720*/  NOP ;  /* 0x0000000000007918 */ /* 0x000fe20000000000 */
[----:B------:R-:W-:Y:S04]  /*fe730*/  STL.64 [R1+0x7990], R210 ;  /* 0x007990d201007387 */ /* 0x000fe80000100a00 */
[----:B------:R-:W-:Y:S04]  /*fe740*/  STL.64 [R1+0x7988], R208 ;  /* 0x007988d001007387 */ /* 0x000fe80000100a00 */
[----:B------:R-:W-:Y:S04]  /*fe750*/  STL.64 [R1+0x77d0], R246 ;  /* 0x0077d0f601007387 */ /* 0x000fe80000100a00 */
[----:B------:R1:W-:Y:S04]  /*fe760*/  STL.64 [R1+0x77c8], R244 ;  /* 0x0077c8f401007387 */ /* 0x0003e80000100a00 */
        /* <DEDUP_REMOVED lines=58> */
[----:B------:R-:W-:Y:S04]  /*feb10*/  STL.64 [R1+0x7730], R98 ;  /* 0x0077306201007387 */ /* 0x000fe80000100a00 */
[----:B------:R1:W-:Y:S04]  /*feb20*/  STL.64 [R1+0x7728], R96 ;  /* 0x0077286001007387 */ /* 0x0003e80000100a00 */
[----:B-1----:R-:W2:Y:S04]  /*feb30*/  LDL R96, [R1+0x366c] ;  /* 0x00366c0001607983 */ /* 0x002ea80000100800 */
        /* <DEDUP_REMOVED lines=50> */
[----:B------:R-:W3:Y:S04]  /*fee60*/  LDS R107, [R0+UR6+0x91180] ;  /* 0x09118006006b7984 */ /* 0x000ee80008000800 */
        /* <DEDUP_REMOVED lines=10> */
[C---:B------:R-:W-:Y:S08]  /*fef10*/  HMMA.1688.F32.TF32 R112, R232.reuse, R6, R112 ;  /* 0x00000006e870723c */ /* 0x040ff00000081070 */
[C---:B------:R-:W-:Y:S08]  /*fef20*/  HMMA.1688.F32.TF32 R116, R232.reuse, R14, R116 ;  /* 0x0000000ee874723c */ /* 0x040ff00000081074 */
[C---:B------:R-:W-:Y:S01]  /*fef30*/  HMMA.1688.F32.TF32 R180, R232.reuse, R42, R180 ;  /* 0x0000002ae8b4723c */ /* 0x040fe200000810b4 */
        /* <DEDUP_REMOVED lines=12> */
[C---:B------:R-:W-:Y:S08]  /*ff000*/  HMMA.1688.F32.TF32 R192, R232.reuse, R18, R192 ;  /* 0x00000012e8c0723c */ /* 0x040ff000000810c0 */
[----:B------:R-:W-:Y:S01]  /*ff010*/  HMMA.1688.F32.TF32 R236, R232, R10, R236 ;  /* 0x0000000ae8ec723c */ /* 0x000fe200000810ec */
        /* <DEDUP_REMOVED lines=12> */
[----:B------:R-:W4:Y:S04]  /*ff0e0*/  LDL R232, [R1+0x220] ;  /* 0x0002200001e87983 */ /* 0x000f280000100800 */
[----:B------:R-:W4:Y:S04]  /*ff0f0*/  LDL R233, [R1+0x224] ;  /* 0x0002240001e97983 */ /* 0x000f280000100800 */
        /* <DEDUP_REMOVED lines=10> */
[----:B------:R-:W4:Y:S04]  /*ff1a0*/  LDL.LU.64 R198, [R1+0x79b0] ;  /* 0x0079b00001c67983 */ /* 0x000f280000300a00 */
[----:B--2---:R-:W-:Y:S04]  /*ff1b0*/  LDS R234, [R96+UR6+0x93180] ;  /* 0x0931800660ea7984 */ /* 0x004fe80008000800 */
[----:B------:R-:W-:Y:S01]  /*ff1c0*/  LDS R235, [R97+UR6+0x93180] ;  /* 0x0931800661eb7984 */ /* 0x000fe20008000800 */
[C---:B---3--:R-:W-:Y:S03]  /*ff1d0*/  HMMA.1688.F32.TF32 R124, R104.reuse, R196, R124 ;  /* 0x000000c4687c723c */ /* 0x048fe6000008107c */
[----:B------:R-:W4:Y:S04]  /*ff1e0*/  LDL.LU.64 R196, [R1+0x79a8] ;  /* 0x0079a80001c47983 */ /* 0x000f280000300a00 */
[----:B------:R-:W2:Y:S01]  /*ff1f0*/  LDL.LU.64 R130, [R1+0x79a0] ;  /* 0x0079a00001827983 */ /* 0x000ea20000300a00 */
[----:B----4-:R-:W-:Y:S03]  /*ff200*/  HMMA.1688.F32.TF32 R196, R104, R128, R196 ;  /* 0x0000008068c4723c */ /* 0x010fe600000810c4 */
        /* <DEDUP_REMOVED lines=12> */
[----:B------:R2:W-:Y:S04]  /*ff2d0*/  STL.64 [R1+0x7970], R130 ;  /* 0x0079708201007387 */ /* 0x0005e80000100a00 */
[----:B------:R-:W-:Y:S01]  /*ff2e0*/  STL.64 [R1+0x7968], R128 ;  /* 0x0079688001007387 */ /* 0x000fe20000100a00 */
[----:B---3--:R-:W-:-:S15]  /*ff2f0*/  HMMA.1688.F32.TF32 R208, R104, R196, R208 ;  /* 0x000000c468d0723c */ /* 0x008fde00000810d0 */
[----:B------:R-:W-:-:S04]  /*ff300*/  NOP ;  /* 0x0000000000007918 */ /* 0x000fc80000000000 */
[----:B------:R3:W-:Y:S04]  /*ff310*/  STL.64 [R1+0x7960], R210 ;  /* 0x007960d201007387 */ /* 0x0007e80000100a00 */
[----:B------:R-:W-:Y:S04]  /*ff320*/  STL.64 [R1+0x7958], R208 ;  /* 0x007958d001007387 */ /* 0x000fe80000100a00 */
[----:B------:R4:W-:Y:S04]  /*ff330*/  STL.64 [R1+0x7950], R134 ;  /* 0x0079508601007387 */ /* 0x0009e80000100a00 */
[----:B------:R-:W-:Y:S04]  /*ff340*/  STL.64 [R1+0x7948], R132 ;  /* 0x0079488401007387 */ /* 0x000fe80000100a00 */
[----:B------:R1:W-:Y:S04]  /*ff350*/  STL.64 [R1+0x7940], R6 ;  /* 0x0079400601007387 */ /* 0x0003e80000100a00 */
[----:B------:R-:W4:Y:S04]  /*ff360*/  LDL R198, [R1+0x1e8] ;  /* 0x0001e80001c67983 */ /* 0x000f280000100800 */
[----:B------:R-:W4:Y:S04]  /*ff370*/  LDL R199, [R1+0x1ec] ;  /* 0x0001ec0001c77983 */ /* 0x000f280000100800 */
[----:B--2---:R-:W2:Y:S04]  /*ff380*/  LDL R130, [R1+0x1f8] ;  /* 0x0001f80001827983 */ /* 0x004ea80000100800 */
[----:B------:R-:W2:Y:S04]  /*ff390*/  LDL R131, [R1+0x1fc] ;  /* 0x0001fc0001837983 */ /* 0x000ea80000100800 */
[----:B---3--:R-:W3:Y:S04]  /*ff3a0*/  LDL R210, [R1+0x208] ;  /* 0x0002080001d27983 */ /* 0x008ee80000100800 */
[----:B----4-:R-:W4:Y:S04]  /*ff3b0*/  LDL R134, [R1+0x218] ;  /* 0x0002180001867983 */ /* 0x010f280000100800 */
[----:B-1----:R-:W2:Y:S04]  /*ff3c0*/  LDL R6, [R1+0x228] ;  /* 0x0002280001067983 */ /* 0x002ea80000100800 */
[----:B------:R-:W2:Y:S04]  /*ff3d0*/  LDL R7, [R1+0x22c] ;  /* 0x00022c0001077983 */ /* 0x000ea80000100800 */
[----:B------:R-:W4:Y:S04]  /*ff3e0*/  LDL R135, [R1+0x21c] ;  /* 0x00021c0001877983 */ /* 0x000f280000100800 */
[----:B------:R-:W3:Y:S01]  /*ff3f0*/  LDL R211, [R1+0x20c] ;  /* 0x00020c0001d37983 */ /* 0x000ee20000100800 */
[C---:B------:R-:W-:Y:S03]  /*ff400*/  HMMA.1688.F32.TF32 R124, R232.reuse, R198, R124 ;  /* 0x000000c6e87c723c */ /* 0x040fe6000008107c */
[----:B------:R-:W2:Y:S04]  /*ff410*/  LDL.LU.64 R198, [R1+0x7980] ;  /* 0x0079800001c67983 */ /* 0x000ea80000300a00 */
[----:B------:R-:W2:Y:S02]  /*ff420*/  LDL.LU.64 R196, [R1+0x7978] ;  /* 0x0079780001c47983 */ /* 0x000ea40000300a00 */
[C---:B--2---:R-:W-:Y:S02]  /*ff430*/  HMMA.1688.F32.TF32 R196, R232.reuse, R130, R196 ;  /* 0x00000082e8c4723c */ /* 0x044fe400000810c4 */
[----:B------:R-:W3:Y:S04]  /*ff440*/  LDL.LU.64 R130, [R1+0x7970] ;  /* 0x0079700001827983 */ /* 0x000ee80000300a00 */
[----:B------:R-:W3:Y:S02]  /*ff450*/  LDL.LU.64 R128, [R1+0x7968] ;  /* 0x0079680001807983 */ /* 0x000ee40000300a00 */
[C---:B---3--:R-:W-:Y:S02]  /*ff460*/  HMMA.1688.F32.TF32 R128, R232.reuse, R210, R128 ;  /* 0x000000d2e880723c */ /* 0x048fe40000081080 */
        /* <DEDUP_REMOVED lines=39> */
[C---:B--2---:R-:W-:Y:S03]  /*ff6e0*/  HMMA.1688.F32.TF32 R220, R232.reuse, R6, R220 ;  /* 0x00000006e8dc723c */ /* 0x044fe600000810dc */
[----:B------:R-:W2:Y:S04]  /*ff6f0*/  LDL.LU.64 R6, [R1+0x7938] ;  /* 0x0079380001067983 */ /* 0x000ea80000300a00 */
[----:B------:R-:W3:Y:S04]  /*ff700*/  LDL.LU.64 R4, [R1+0x7930] ;  /* 0x0079300001047983 */ /* 0x000ee80000300a00 */
[----:B------:R-:W4:Y:S04]  /*ff710*/  LDL.LU.64 R14, [R1+0x7928] ;  /* 0x00792800010e7983 */ /* 0x000f280000300a00 */
[----:B------:R-:W2:Y:S04]  /*ff720*/  LDL.LU.64 R12, [R1+0x7920] ;  /* 0x00792000010c7983 */ /* 0x000ea80000300a00 */
[----:B------:R-:W1:Y:S04]  /*ff730*/  LDL R92, [R1+0x3f0] ;  /* 0x0003f000015c7983 */ /* 0x000e680000100800 */
[----:B------:R-:W1:Y:S04]  /*ff740*/  LDL R93, [R1+0x3f4] ;  /* 0x0003f400015d7983 */ /* 0x000e680000100800 */
        /* <DEDUP_REMOVED lines=96> */
[----:B------:R-:W4:Y:S05]  /*ffd50*/  LDL.LU.64 R78, [R1+0x78a8] ;  /* 0x0078a800014e7983 */ /* 0x000f2a0000300a00 */
[C---:B------:R-:W-:Y:S08]  /*ffd60*/  HMMA.1688.F32.TF32 R156, R232.reuse, R86, R156 ;  /* 0x00000056e89c723c */ /* 0x040ff0000008109c */
[C---:B------:R-:W-:Y:S08]  /*ffd70*/  HMMA.1688.F32.TF32 R160, R232.reuse, R94, R160 ;  /* 0x0000005ee8a0723c */ /* 0x040ff000000810a0 */
[----:B------:R-:W-:Y:S01]  /*ffd80*/  HMMA.1688.F32.TF32 R164, R232, R102, R164 ;  /* 0x00000066e8a4723c */ /* 0x000fe200000810a4 */
[----:B------:R-:W4:Y:S04]  /*ffd90*/  LDL.LU.64 R76, [R1+0x78a0] ;  /* 0x0078a000014c7983 */ /* 0x000f280000300a00 */
[----:B------:R-:W4:Y:S04]  /*ffda0*/  LDL R232, [R1+0x420] ;  /* 0x0004200001e87983 */ /* 0x000f280000100800 */
[----:B------:R-:W4:Y:S04]  /*ffdb0*/  LDL R233, [R1+0x424] ;  /* 0x0004240001e97983 */ /* 0x000f280000100800 */
[----:B------:R-:W4:Y:S04]  /*ffdc0*/  LDL.LU.64 R86, [R1+0x7898] ;  /* 0x0078980001567983 */ /* 0x000f280000300a00 */
[----:B------:R-:W-:Y:S04]  /*ffdd0*/  LDS R234, [R96+UR6+0x97180] ;  /* 0x0971800660ea7984 */ /* 0x000fe80008000800 */
[----:B------:R-:W-:Y:S01]  /*ffde0*/  LDS R235, [R97+UR6+0x97180] ;  /* 0x0971800661eb7984 */ /* 0x000fe20008000800 */
[C---:B-1----:R-:W-:Y:S08]  /*ffdf0*/  HMMA.1688.F32.TF32 R196, R104.reuse, R92, R196 ;  /* 0x0000005c68c4723c */ /* 0x042ff000000810c4 */
[C---:B--2---:R-:W-:Y:S01]  /*ffe00*/  HMMA.1688.F32.TF32 R124, R104.reuse, R84, R124 ;  /* 0x00000054687c723c */ /* 0x044fe2000008107c */
        /* <DEDUP_REMOVED lines=12> */
[----:B------:R-:W-:Y:S01]  /*ffed0*/  STL.64 [R1+0x7850], R128 ;  /* 0x0078508001007387 */ /* 0x000fe20000100a00 */
[C---:B----4-:R-:W-:Y:S03]  /*ffee0*/  HMMA.1688.F32.TF32 R132, R104.reuse, R232, R132 ;  /* 0x000000e86884723c */ /* 0x050fe60000081084 */
[----:B------:R-:W-:Y:S04]  /*ffef0*/  LDS R232, [R96+UR6+0x96180] ;  /* 0x0961800660e87984 */ /* 0x000fe80008000800 */
[----:B------:R-:W4:Y:S01]  /*fff00*/  LDS R233, [R97+UR6+0x96180] ;  /* 0x0961800661e97984 */ /* 0x000f220008000800 */
[----:B--2---:R-:W-:-:S15]  /*fff10*/  HMMA.1688.F32.TF32 R208, R104, R196, R208 ;  /* 0x000000c468d0723c */ /* 0x004fde00000810d0 */
        /* <DEDUP_REMOVED lines=8> */
[----:B-1----:R-:W3:Y:S04]  /*fffa0*/  LDL R130, [R1+0x3f8] ;  /* 0x0003f80001827983 */ /* 0x002ee80000100800 */
[----:B------:R-:W3:Y:S04]  /*fffb0*/  LDL R131, [R1+0x3fc] ;  /* 0x0003fc0001837983 */ /* 0x000ee80000100800 */
[----:B--2---:R-:W2:Y:S04]  /*fffc0*/  LDL R210, [R1+0x408] ;  /* 0x0004080001d27983 */ /* 0x004ea80000100800 */
[----:B------:R-:W2:Y:S04]  /*fffd0*/  LDL R134, [R1+0x418] ;  /* 0x0004180001867983 */ /* 0x000ea80000100800 */
[----:B------:R-:W2:Y:S04]  /*fffe0*/  LDL R10, [R1+0x428] ;  /* 0x00042800010a7983 */ /* 0x000ea80000100800 */
[----:B------:R-:W2:Y:S04]  /*ffff0*/  LDL R11, [R1+0x42c] ;  /* 0x00042c00010b7983 */ /* 0x000ea80000100800 */
[----:B------:R-:W2:Y:S04]  /*100000*/  LDL R135, [R1+0x41c] ;  /* 0x00041c0001877983 */ /* 0x000ea80000100800 */
[----:B------:R-:W2:Y:S01]  /*100010*/  LDL R211, [R1+0x40c] ;  /* 0x00040c0001d37983 */ /* 0x000ea20000100800 */
[C---:B----4-:R-:W-:Y:S03]  /*100020*/  HMMA.1688.F32.TF32 R124, R232.reuse, R198, R124 ;  /* 0x000000c6e87c723c */ /* 0x050fe6000008107c */
[----:B------:R-:W3:Y:S04]  /*100030*/  LDL.LU.64 R198, [R1+0x7868] ;  /* 0x0078680001c67983 */ /* 0x000ee80000300a00 */
[----:B------:R-:W3:Y:S02]  /*100040*/  LDL.LU.64 R196, [R1+0x7860] ;  /* 0x0078600001c47983 */ /* 0x000ee40000300a00 */
[C---:B---3--:R-:W-:Y:S02]  /*100050*/  HMMA.1688.F32.TF32 R196, R232.reuse, R130, R196 ;  /* 0x00000082e8c4723c */ /* 0x048fe400000810c4 */
        /* <DEDUP_REMOVED lines=9> */
[C---:B------:R-:W-:Y:S08]  /*1000f0*/  HMMA.1688.F32.TF32 R108, R104.reuse, R16, R108 ;  /* 0x00000010686c723c */ /* 0x040ff0000008106c */
[C---:B------:R-:W-:Y:S08]  /*100100*/  HMMA.1688.F32.TF32 R112, R104.reuse, R24, R112 ;  /* 0x000000186870723c */ /* 0x040ff00000081070 */
[C---:B------:R-:W-:Y:S08]  /*100110*/  HMMA.1688.F32.TF32 R116, R104.reuse, R32, R116 ;  /* 0x000000206874723c */ /* 0x040ff00000081074 */
[C---:B------:R-:W-:Y:S08]  /*100120*/  HMMA.1688.F32.TF32 R120, R104.reuse, R248, R120 ;  /* 0x000000f86878723c */ /* 0x040ff00000081078 */
[----:B------:R-:W-:Y:S08]  /*100130*/  HMMA.1688.F32.TF32 R204, R104, R244, R204 ;  /* 0x000000f468cc723c */ /* 0x000ff000000810cc */
[C---:B--2---:R-:W-:Y:S01]  /*100140*/  HMMA.1688.F32.TF32 R132, R232.reuse, R10, R132 ;  /* 0x0000000ae884723c */ /* 0x044fe20000081084 */
[----:B------:R-:W2:Y:S07]  /*100150*/  LDL.LU.64 R10, [R1+0x7828] ;  /* 0x00782800010a7983 */ /* 0x000eae0000300a00 */
        /* <DEDUP_REMOVED lines=30> */
[----:B--2---:R-:W-:Y:S03]  /*100340*/  HMMA.1688.F32.TF32 R220, R232, R10, R220 ;  /* 0x0000000ae8dc723c */ /* 0x004fe600000810dc */
        /* <DEDUP_REMOVED lines=12> */
[----:B------:R-:W1:Y:S04]  /*100410*/  LDL.64 R40, [R1+0x1170] ;  /* 0x0011700001287983 */ /* 0x000e680000100a00 */
[----:B------:R-:W2:Y:S04]  /*100420*/  LDL R48, [R1+0x1180] ;  /* 0x0011800001307983 */ /* 0x000ea80000100800 */
[----:B------:R-:W2:Y:S04]  /*100430*/  LDL R56, [R1+0x1190] ;  /* 0x0011900001387983 */ /* 0x000ea80000100800 */
[----:B------:R-:W3:Y:S04]  /*100440*/  LDL R57, [R1+0x1194] ;  /* 0x0011940001397983 */ /* 0x000ee80000100800 */
[----:B------:R-:W3:Y:S04]  /*100450*/  LDL R64, [R1+0x11a0] ;  /* 0x0011a00001407983 */ /* 0x000ee80000100800 */
[----:B------:R-:W4:Y:S04]  /*100460*/  LDL R65, [R1+0x11a4] ;  /* 0x0011a40001417983 */ /* 0x000f280000100800 */
[----:B------:R-:W4:Y:S04]  /*100470*/  LDL.64 R72, [R1+0x11b0] ;  /* 0x0011b00001487983 */ /* 0x000f280000100a00 */
[----:B------:R-:W4:Y:S04]  /*100480*/  LDL.64 R80, [R1+0x11c0] ;  /* 0x0011c00001507983 */ /* 0x000f280000100a00 */
[----:B------:R-:W4:Y:S04]  /*100490*/  LDL.64 R88, [R1+0x11d0] ;  /* 0x0011d00001587983 */ /* 0x000f280000100a00 */
[----:B------:R-:W4:Y:S04]  /*1004a0*/  LDL R240, [R1+0x11e0] ;  /* 0x0011e00001f07983 */ /* 0x000f280000100800 */
[----:B------:R-:W4:Y:S04]  /*1004b0*/  LDL R241, [R1+0x11e4] ;  /* 0x0011e40001f17983 */ /* 0x000f280000100800 */
        /* <DEDUP_REMOVED lines=19> */
[----:B------:R-:W-:-:S03]  /*1005f0*/  IMAD.MOV.U32 R49, RZ, RZ, R3 ;  /* 0x000000ffff317224 */ /* 0x000fc600078e0003 */
[----:B------:R-:W-:Y:S04]  /*100600*/  STL.64 [R1+0x7630], R28 ;  /* 0x0076301c01007387 */ /* 0x000fe80000100a00 */
[----:B------:R-:W-:Y:S04]  /*100610*/  STL.64 [R1+0x7648], R22 ;  /* 0x0076481601007387 */ /* 0x000fe80000100a00 */
[----:B------:R-:W-:Y:S04]  /*100620*/  STL.64 [R1+0x7640], R20 ;  /* 0x0076401401007387 */ /* 0x000fe80000100a00 */
[----:B------:R-:W-:Y:S01]  /*100630*/  STL.64 [R1+0x7658], R14 ;  /* 0x0076580e01007387 */ /* 0x000fe20000100a00 */
[C---:B------:R-:W-:Y:S03]  /*100640*/  HMMA.1688.F32.TF32 R192, R232.reuse, R14, R192 ;  /* 0x0000000ee8c0723c */ /* 0x040fe600000810c0 */
[----:B------:R1:W-:Y:S04]  /*100650*/  STL.64 [R1+0x7650], R12 ;  /* 0x0076500c01007387 */ /* 0x0003e80000100a00 */
[----:B------:R-:W-:Y:S01]  /*100660*/  STL.64 [R1+0x7668], R6 ;  /* 0x0076680601007387 */ /* 0x000fe20000100a00 */
[C---:B------:R-:W-:Y:S03]  /*100670*/  HMMA.1688.F32.TF32 R236, R232.reuse, R6, R236 ;  /* 0x00000006e8ec723c */ /* 0x040fe600000810ec */
[----:B------:R2:W-:Y:S05]  /*100680*/  STL.64 [R1+0x7660], R4 ;  /* 0x0076600401007387 */ /* 0x0005ea0000100a00 */
        /* <DEDUP_REMOVED lines=20> */
[C---:B--2---:R-:W-:Y:S08]  /*1007d0*/  HMMA.1688.F32.TF32 R4, R104.reuse, R48, R196 ;  /* 0x000000306804723c */ /* 0x044ff000000810c4 */
[C---:B---3--:R-:W-:Y:S03]  /*1007e0*/  HMMA.1688.F32.TF32 R20, R104.reuse, R56, R128 ;  /* 0x000000386814723c */ /* 0x048fe60000081080 */
[----:B------:R-:W-:Y:S04]  /*1007f0*/  STL.64 [R1+0xad0], R12 ;  /* 0x000ad00c01007387 */ /* 0x000fe80000100a00 */
[----:B------:R4:W-:Y:S04]  /*100800*/  STL.64 [R1+0xad8], R14 ;  /* 0x000ad80e01007387 */ /* 0x0009e80000100a00 */
[----:B------:R-:W-:Y:S04]  /*100810*/  STL.64 [R1+0xac0], R4 ;  /* 0x000ac00401007387 */ /* 0x000fe80000100a00 */
[----:B------:R1:W-:Y:S01]  /*100820*/  STL.64 [R1+0xac8], R6 ;  /* 0x000ac80601007387 */ /* 0x0003e20000100a00 */
[C---:B----4-:R-:W-:Y:S08]  /*100830*/  HMMA.1688.F32.TF32 R12, R104.reuse, R64, R208 ;  /* 0x00000040680c723c */ /* 0x050ff000000810d0 */
[C---:B-1----:R-:W-:Y:S01]  /*100840*/  HMMA.1688.F32.TF32 R4, R104.reuse, R72, R132 ;  /* 0x000000486804723c */ /* 0x042fe20000081084 */
[----:B------:R-:W-:Y:S04]  /*100850*/  STL.64 [R1+0xab0], R20 ;  /* 0x000ab01401007387 */ /* 0x000fe80000100a00 */
[----:B------:R-:W-:Y:S06]  /*100860*/  STL.64 [R1+0xab8], R22 ;  /* 0x000ab81601007387 */ /* 0x000fec0000100a00 */
[----:B------:R-:W-:Y:S04]  /*100870*/  STL.64 [R1+0xaa0], R12 ;  /* 0x000aa00c01007387 */ /* 0x000fe80000100a00 */
[----:B------:R-:W-:Y:S04]  /*100880*/  STL.64 [R1+0xaa8], R14 ;  /* 0x000aa80e01007387 */ /* 0x000fe80000100a00 */
[----:B------:R-:W-:Y:S04]  /*100890*/  STL.64 [R1+0xa90], R4 ;  /* 0x000a900401007387 */ /* 0x000fe80000100a00 */
[----:B------:R1:W-:Y:S02]  /*1008a0*/  STL.64 [R1+0xa98], R6 ;  /* 0x000a980601007387 */ /* 0x0003e40000100a00 */
[----:B-1----:R-:W-:Y:S01]  /*1008b0*/  HMMA.1688.F32.TF32 R4, R104, R80, R220 ;  /* 0x000000506804723c */ /* 0x002fe200000810dc */
[----:B------:R-:W-:-:S02]  /*1008c0*/  IMAD.MOV.U32 R102, RZ, RZ, R80 ;  /* 0x000000ffff667224 */ /* 0x000fc400078e0050 */
[----:B------:R-:W-:-:S15]  /*1008d0*/  IMAD.MOV.U32 R103, RZ, RZ, R81 ;  /* 0x000000ffff677224 */ /* 0x000fde00078e0051 */
[----:B------:R-:W-:Y:S01]  /*1008e0*/  NOP ;  /* 0x0000000000007918 */ /* 0x000fe20000000000 */
[----:B------:R-:W-:Y:S04]  /*1008f0*/  STL.64 [R1+0xa80], R4 ;  /* 0x000a800401007387 */ /* 0x000fe80000100a00 */
[----:B------:R1:W-:Y:S02]  /*100900*/  STL.64 [R1+0xa88], R6 ;  /* 0x000a880601007387 */ /* 0x0003e40000100a00 */
[----:B-1----:R-:W-:Y:S02]  /*100910*/  HMMA.1688.F32.TF32 R4, R104, R88, R108 ;  /* 0x000000586804723c */ /* 0x002fe4000008106c */
[----:B------:R-:W-:Y:S04]  /*100920*/  STL.64 [R1+0x7678], R102 ;  /* 0x0076786601007387 */ /* 0x000fe80000100a00 */
[----:B------:R-:W-:Y:S01]  /*100930*/  STL.64 [R1+0x7670], R100 ;  /* 0x0076706401007387 */ /* 0x000fe20000100a00 */
[----:B------:R-:W-:-:S02]  /*100940*/  IMAD.MOV.U32 R95, RZ, RZ, R72 ;  /* 0x000000ffff5f7224 */ /* 0x000fc400078e0048 */
[----:B------:R-:W-:Y:S02]  /*100950*/  IMAD.MOV.U32 R94, RZ, RZ, R89 ;  /* 0x000000ffff5e7224 */ /* 0x000fe400078e0059 */
[----:B------:R-:W-:Y:S02]  /*100960*/  IMAD.MOV.U32 R87, RZ, RZ, R73 ;  /* 0x000000ffff577224 */ /* 0x000fe400078e0049 */
[----:B------:R-:W-:Y:S01]  /*100970*/  IMAD.MOV.U32 R86, RZ, RZ, R88 ;  /* 0x000000ffff567224 */ /* 0x000fe200078e0058 */
[----:B------:R-:W-:Y:S01]  /*100980*/  MOV R3, R41 ;  /* 0x0000002900037202 */ /* 0x000fe20000000f00 */
[----:B------:R-:W-:Y:S04]  /*100990*/  LDS R108, [R96+UR6+0x8a200] ;  /* 0x08a20006606c7984 */ /* 0x000fe80008000800 */
[----:B------:R-:W-:Y:S04]  /*1009a0*/  LDS R110, [R96+UR6+0x8b200] ;  /* 0x08b20006606e7984 */ /* 0x000fe80008000800 */
[----:B------:R-:W-:Y:S04]  /*1009b0*/  LDS R109, [R97+UR6+0x8a200] ;  /* 0x08a20006616d7984 */ /* 0x000fe80008000800 */
[----:B------:R-:W1:Y:S04]  /*1009c0*/  LDS R111, [R97+UR6+0x8b200] ;  /* 0x08b20006616f7984 */ /* 0x000e680008000800 */
[----:B------:R-:W-:Y:S04]  /*1009d0*/  STL.64 [R1+0xa70], R4 ;  /* 0x000a700401007387 */ /* 0x000fe80000100a00 */
[----:B------:R2:W-:Y:S02]  /*1009e0*/  STL.64 [R1+0xa78], R6 ;  /* 0x000a780601007387 */ /* 0x0005e40000100a00 */
[----:B--2---:R-:W-:Y:S02]  /*1009f0*/  HMMA.1688.F32.TF32 R4, R104, R240, R112 ;  /* 0x000000f06804723c */ /* 0x004fe40000081070 */
[----:B------:R-:W-:Y:S04]  /*100a00*/  STL.64 [R1+0x7698], R94 ;  /* 0x0076985e01007387 */ /* 0x000fe80000100a00 */
[----:B------:R-:W-:Y:S04]  /*100a10*/  STL.64 [R1+0x7690], R92 ;  /* 0x0076905c01007387 */ /* 0x000fe80000100a00 */
[----:B------:R-:W-:Y:S04]  /*100a20*/  STL.64 [R1+0x7688], R86 ;  /* 0x0076885601007387 */ /* 0x000fe80000100a00 */
[----:B------:R-:W-:Y:S04]  /*100a30*/  STL.64 [R1+0x7680], R84 ;  /* 0x0076805401007387 */ /* 0x000fe80000100a00 */
[----:B------:R-:W2:Y:S01]  /*100a40*/  LDL R48, [R1+0x1300] ;  /* 0x0013000001307983 */ /* 0x000ea20000100800 */
[----:B------:R-:W-:-:S03]  /*100a50*/  IMAD.MOV.U32 R241, RZ, RZ, R2 ;  /* 0x000000fffff17224 */ /* 0x000fc600078e0002 */
[----:B------:R-:W-:Y:S04]  /*100a60*/  LDS R112, [R96+UR6+0x8c200] ;  /* 0x08c2000660707984 */ /* 0x000fe80008000800 */
[----:B------:R-:W-:Y:S04]  /*100a70*/  LDS R114, [R96+UR6+0x8d200] ;  /* 0x08d2000660727984 */ /* 0x000fe80008000800 */
[----:B------:R-:W-:Y:S04]  /*100a80*/  LDS R113, [R97+UR6+0x8c200] ;  /* 0x08c2000661717984 */ /* 0x000fe80008000800 */
[----:B------:R-:W3:Y:S04]  /*100a90*/  LDS R115, [R97+UR6+0x8d200] ;  /* 0x08d2000661737984 */ /* 0x000ee80008000800 */
[----:B------:R4:W-:Y:S04]  /*100aa0*/  STL.64 [R1+0xa60], R4 ;  /* 0x000a600401007387 */ /* 0x0009e80000100a00 */
[----:B------:R-:W-:Y:S04]  /*100ab0*/  STL.64 [R1+0xa68], R6 ;  /* 0x000a680601007387 */ /* 0x000fe80000100a00 */
        /* <DEDUP_REMOVED lines=10> */
[----:B----4-:R-:W4:Y:S04]  /*100b60*/  LDL R4, [R1+0x1240] ;  /* 0x0012400001047983 */ /* 0x010f280000100800 */
        /* <DEDUP_REMOVED lines=26> */
[----:B------:R-:W4:Y:S04]  /*100d10*/  LDL.64 R64, [R1+0x1320] ;  /* 0x0013200001407983 */ /* 0x000f280000100a00 */
[----:B------:R-:W4:Y:S04]  /*100d20*/  LDL R72, [R1+0x1330] ;  /* 0x0013300001487983 */ /* 0x000f280000100800 */
[----:B------:R-:W4:Y:S04]  /*100d30*/  LDL R73, [R1+0x1334] ;  /* 0x0013340001497983 */ /* 0x000f280000100800 */
[----:B------:R-:W4:Y:S04]  /*100d40*/  LDL.64 R80, [R1+0x1340] ;  /* 0x0013400001507983 */ /* 0x000f280000100a00 */
[----:B------:R-:W4:Y:S04]  /*100d50*/  LDL R88, [R1+0x1350] ;  /* 0x0013500001587983 */ /* 0x000f280000100800 */
[----:B------:R-:W4:Y:S04]  /*100d60*/  LDL R89, [R1+0x1354] ;  /* 0x0013540001597983 */ /* 0x000f280000100800 */
[----:B------:R-:W4:Y:S01]  /*100d70*/  LDL R240, [R1+0x1360] ;  /* 0x0013600001f07983 */ /* 0x000f220000100800 */
[----:B--2---:R-:W-:-:S15]  /*100d80*/  HMMA.1688.F32.TF32 R84, R104, R132, R116 ;  /* 0x000000846854723c */ /* 0x004fde0000081074 */
[----:B------:R-:W-:-:S04]  /*100d90*/  NOP ;  /* 0x0000000000007918 */ /* 0x000fc80000000000 */
[----:B------:R-:W-:Y:S04]  /*100da0*/  STL.64 [R1+0xa50], R84 ;  /* 0x000a505401007387 */ /* 0x000fe80000100a00 */
[----:B------:R3:W-:Y:S02]  /*100db0*/  STL.64 [R1+0xa58], R86 ;  /* 0x000a585601007387 */ /* 0x0007e40000100a00 */
[C---:B---3--:R-:W-:Y:S08]  /*100dc0*/  HMMA.1688.F32.TF32 R84, R104.reuse, R208, R120 ;  /* 0x000000d06854723c */ /* 0x048ff00000081078 */
[C---:B------:R-:W-:Y:S11]  /*100dd0*/  HMMA.1688.F32.TF32 R92, R104.reuse, R128, R204 ;  /* 0x00000080685c723c */ /* 0x040ff600000810cc */
[----:B------:R-:W-:Y:S04]  /*100de0*/  STL.64 [R1+0xc30], R84 ;  /* 0x000c305401007387 */ /* 0x000fe80000100a00 */
[----:B------:R2:W-:Y:S02]  /*100df0*/  STL.64 [R1+0xc38], R86 ;  /* 0x000c385601007387 */ /* 0x0005e40000100a00 */
[C---:B--2---:R-:W-:Y:S08]  /*100e00*/  HMMA.1688.F32.TF32 R84, R104.reuse, R196, R200 ;  /* 0x000000c46854723c */ /* 0x044ff000000810c8 */
[C---:B------:R-:W-:Y:S01]  /*100e10*/  HMMA.1688.F32.TF32 R100, R104.reuse, R124, R216 ;  /* 0x0000007c6864723c */ /* 0x040fe200000810d8 */
[----:B------:R-:W-:Y:S04]  /*100e20*/  STL.64 [R1+0xc20], R92 ;  /* 0x000c205c01007387 */ /* 0x000fe80000100a00 */
[----:B------:R4:W-:Y:S03]  /*100e30*/  STL.64 [R1+0xc28], R94 ;  /* 0x000c285e01007387 */ /* 0x0009e60000100a00 */
[C---:B----4-:R-:W-:Y:S03]  /*100e40*/  HMMA.1688.F32.TF32 R92, R104.reuse, R4, R212 ;  /* 0x00000004685c723c */ /* 0x050fe600000810d4 */
[----:B------:R-:W-:Y:S04]  /*100e50*/  STL.64 [R1+0xc10], R84 ;  /* 0x000c105401007387 */ /* 0x000fe80000100a00 */
[----:B------:R2:W-:Y:S01]  /*100e60*/  STL.64 [R1+0xc18], R86 ;  /* 0x000c185601007387 */ /* 0x0005e20000100a00 */
[C---:B------:R-:W-:Y:S08]  /*100e70*/  HMMA.1688.F32.TF32 R4, R104.reuse, R12, R224 ;  /* 0x0000000c6804723c */ /* 0x040ff000000810e0 */
[C---:B--2---:R-:W-:Y:S01]  /*100e80*/  HMMA.1688.F32.TF32 R84, R104.reuse, R232, R228 ;  /* 0x000000e86854723c */ /* 0x044fe200000810e4 */
[----:B------:R-:W-:Y:S04]  /*100e90*/  STL.64 [R1+0xc00], R100 ;  /* 0x000c006401007387 */ /* 0x000fe80000100a00 */
[----:B------:R-:W-:Y:S04]  /*100ea0*/  STL.64 [R1+0xc08], R102 ;  /* 0x000c086601007387 */ /* 0x000fe80000100a00 */
[----:B------:R-:W-:Y:S04]  /*100eb0*/  STL.64 [R1+0xbf0], R92 ;  /* 0x000bf05c01007387 */ /* 0x000fe80000100a00 */
[----:B------:R-:W-:Y:S01]  /*100ec0*/  STL.64 [R1+0xbf8], R94 ;  /* 0x000bf85e01007387 */ /* 0x000fe20000100a00 */
[C---:B------:R-:W-:Y:S08]  /*100ed0*/  HMMA.1688.F32.TF32 R20, R104.reuse, R20, R136 ;  /* 0x000000146814723c */ /* 0x040ff00000081088 */
[C---:B------:R-:W-:Y:S01]  /*100ee0*/  HMMA.1688.F32.TF32 R12, R104.reuse, R28, R140 ;  /* 0x0000001c680c723c */ /* 0x040fe2000008108c */
        /* <DEDUP_REMOVED lines=34> */
[----:B------:R-:W-:Y:S04]  /*101110*/  STL.64 [R1+0xb20], R12 ;  /* 0x000b200c01007387 */ /* 0x000fe80000100a00 */
[----:B------:R2:W-:Y:S02]  /*101120*/  STL.64 [R1+0xb28], R14 ;  /* 0x000b280e01007387 */ /* 0x0005e40000100a00 */
[C---:B--2---:R-:W-:Y:S02]  /*101130*/  HMMA.1688.F32.TF32 R12, R104.reuse, R72, R184 ;  /* 0x00000048680c723c */ /* 0x044fe400000810b8 */
[----:B------:R-:W-:Y:S04]  /*101140*/  STL.64 [R1+0xb10], R4 ;  /* 0x000b100401007387 */ /* 0x000fe80000100a00 */
[----:B------:R2:W-:Y:S02]  /*101150*/  STL.64 [R1+0xb18], R6 ;  /* 0x000b180601007387 */ /* 0x0005e40000100a00 */
[C---:B--2---:R-:W-:Y:S11]  /*101160*/  HMMA.1688.F32.TF32 R4, R104.reuse, R80, R188 ;  /* 0x000000506804723c */ /* 0x044ff600000810bc */
[----:B------:R-:W-:Y:S04]  /*101170*/  STL.64 [R1+0xb00], R12 ;  /* 0x000b000c01007387 */ /* 0x000fe80000100a00 */
[----:B------:R-:W-:Y:S04]  /*101180*/  STL.64 [R1+0xb08], R14 ;  /* 0x000b080e01007387 */ /* 0x000fe80000100a00 */
[----:B------:R-:W-:Y:S04]  /*101190*/  STL.64 [R1+0xaf0], R4 ;  /* 0x000af00401007387 */ /* 0x000fe80000100a00 */
[----:B------:R2:W-:Y:S04]  /*1011a0*/  STL.64 [R1+0xaf8], R6 ;  /* 0x000af80601007387 */ /* 0x0005e80000100a00 */
[----:B------:R-:W3:Y:S01]  /*1011b0*/  LDL R98, [R1+0x10d8] ;  /* 0x0010d80001627983 */ /* 0x000ee20000100800 */
[----:B--2---:R-:W-:-:S15]  /*1011c0*/  HMMA.1688.F32.TF32 R4, R104, R88, R192 ;  /* 0x000000586804723c */ /* 0x004fde00000810c0 */
[----:B------:R-:W-:-:S04]  /*1011d0*/  NOP ;  /* 0x0000000000007918 */ /* 0x000fc80000000000 */
[----:B------:R2:W-:Y:S04]  /*1011e0*/  STL.64 [R1+0xae0], R4 ;  /* 0x000ae00401007387 */ /* 0x0005e80000100a00 */
[----:B------:R4:W-:Y:S04]  /*1011f0*/  STL.64 [R1+0xae8], R6 ;  /* 0x000ae80601007387 */ /* 0x0009e80000100a00 */
        /* <DEDUP_REMOVED lines=41> */
[----:B--2---:R-:W2:Y:S04]  /*101490*/  LDL.LU R4, [R1+0x2990] ;  /* 0x0029900001047983 */ /* 0x004ea80000300800 */
[----:B------:R-:W2:Y:S04]  /*1014a0*/  LDL.LU R5, [R1+0x2994] ;  /* 0x0029940001057983 */ /* 0x000ea80000300800 */
[----:B----4-:R-:W2:Y:S04]  /*1014b0*/  LDL.LU R6, [R1+0x2998] ;  /* 0x0029980001067983 */ /* 0x010ea80000300800 */
[----:B------:R-:W2:Y:S04]  /*1014c0*/  LDL.LU R7, [R1+0x299c] ;  /* 0x00299c0001077983 */ /* 0x000ea80000300800 */
        /* <DEDUP_REMOVED lines=14> */
[----:B------:R-:W1:Y:S04]  /*1015b0*/  LDL R126, [R1+0x1018] ;  /* 0x00101800017e7983 */ /* 0x000e680000100800 */
[----:B------:R-:W1:Y:S04]  /*1015c0*/  LDL R127, [R1+0x101c] ;  /* 0x00101c00017f7983 */ /* 0x000e680000100800 */
[----:B------:R-:W1:Y:S04]  /*1015d0*/  LDL.LU R84, [R1+0x29d0] ;  /* 0x0029d00001547983 */ /* 0x000e680000300800 */
[----:B------:R-:W1:Y:S04]  /*1015e0*/  LDL.LU R85, [R1+0x29d4] ;  /* 0x0029d40001557983 */ /* 0x000e680000300800 */
[----:B------:R-:W1:Y:S04]  /*1015f0*/  LDL.LU R86, [R1+0x29d8] ;  /* 0x0029d80001567983 */ /* 0x000e680000300800 */
[----:B------:R-:W1:Y:S04]  /*101600*/  LDL.LU R87, [R1+0x29dc] ;  /* 0x0029dc0001577983 */ /* 0x000e680000300800 */
        /* <DEDUP_REMOVED lines=84> */
[----:B------:R-:W-:Y:S01]  /*101b50*/  HMMA.1688.F32.TF32 R240, R104, R240, R236 ;  /* 0x000000f068f0723c */ /* 0x000fe200000810ec */
[----:B------:R-:W-:-:S15]  /*101b60*/  MOV R252, R65 ;  /* 0x0000004100fc7202 */ /* 0x000fde0000000f00 */
[----:B------:R-:W-:-:S03]  /*101b70*/  NOP ;  /* 0x0000000000007918 */ /* 0x000fc60000000000 */
[----:B------:R-:W-:Y:S04]  /*101b80*/  STL [R1+0x6d3c], R240 ;  /* 0x006d3cf001007387 */ /* 0x000fe80000100800 */
[----:B------:R1:W-:Y:S04]  /*101b90*/  STL [R1+0x6d34], R241 ;  /* 0x006d34f101007387 */ /* 0x0003e80000100800 */
[----:B------:R-:W-:Y:S04]  /*101ba0*/  STL [R1+0x6d30], R242 ;  /* 0x006d30f201007387 */ /* 0x000fe80000100800 */
[----:B------:R1:W-:Y:S04]  /*101bb0*/  STL [R1+0x6d24], R243 ;  /* 0x006d24f301007387 */ /* 0x0003e80000100800 */
[----:B------:R-:W3:Y:S04]  /*101bc0*/  LDL R60, [R1+0xf0] ;  /* 0x0000f000013c7983 */ /* 0x000ee80000100800 */
[----:B------:R-:W3:Y:S04]  /*101bd0*/  LDL R61, [R1+0xf4] ;  /* 0x0000f400013d7983 */ /* 0x000ee80000100800 */
[----:B------:R-:W3:Y:S04]  /*101be0*/  LDL R28, [R1+0xb0] ;  /* 0x0000b000011c7983 */ /* 0x000ee80000100800 */
[----:B------:R-:W3:Y:S01]  /*101bf0*/  LDL R29, [R1+0xb4] ;  /* 0x0000b400011d7983 */ /* 0x000ee20000100800 */
[----:B------:R-:W-:-:S02]  /*101c00*/  IMAD.MOV.U32 R2, RZ, RZ, R80 ;  /* 0x000000ffff027224 */ /* 0x000fc400078e0050 */
[----:B------:R-:W-:Y:S01]  /*101c10*/  IMAD.MOV.U32 R0, RZ, RZ, R81 ;  /* 0x000000ffff007224 */ /* 0x000fe200078e0051 */
[C---:B-1----:R-:W-:Y:S08]  /*101c20*/  HMMA.1688.F32.TF32 R124, R108.reuse, R126, R84 ;  /* 0x0000007e6c7c723c */ /* 0x042ff00000081054 */
[C---:B--2---:R-:W-:Y:S08]  /*101c30*/  HMMA.1688.F32.TF32 R120, R108.reuse, R122, R136 ;  /* 0x0000007a6c78723c */ /* 0x044ff00000081088 */
[C---:B----4-:R-:W-:Y:S01]  /*101c40*/  HMMA.1688.F32.TF32 R136, R108.reuse, R198, R220 ;  /* 0x000000c66c88723c */ /* 0x050fe200000810dc */
[----:B------:R-:W2:Y:S04]  /*101c50*/  LDL R84, [R1+0x50] ;  /* 0x0000500001547983 */ /* 0x000ea80000100800 */
[----:B------:R-:W2:Y:S04]  /*101c60*/  LDL R85, [R1+0x54] ;  /* 0x0000540001557983 */ /* 0x000ea80000100800 */
[----:B------:R-:W4:Y:S04]  /*101c70*/  LDL R222, [R1+0x1148] ;  /* 0x0011480001de7983 */ /* 0x000f280000100800 */
[----:B------:R-:W4:Y:S04]  /*101c80*/  LDL R223, [R1+0x114c] ;  /* 0x00114c0001df7983 */ /* 0x000f280000100800 */
[----:B------:R-:W2:Y:S04]  /*101c90*/  LDL R198, [R1+0x1138] ;  /* 0x0011380001c67983 */ /* 0x000ea80000100800 */
[----:B------:R-:W2:Y:S01]  /*101ca0*/  LDL R199, [R1+0x113c] ;  /* 0x00113c0001c77983 */ /* 0x000ea20000100800 */
[C---:B------:R-:W-:Y:S08]  /*101cb0*/  HMMA.1688.F32.TF32 R104, R108.reuse, R146, R148 ;  /* 0x000000926c68723c */ /* 0x040ff00000081094 */
[C---:B------:R-:W-:Y:S08]  /*101cc0*/  HMMA.1688.F32.TF32 R204, R108.reuse, R206, R152 ;  /* 0x000000ce6ccc723c */ /* 0x040ff00000081098 */
[C---:B---3--:R-:W-:Y:S08]  /*101cd0*/  HMMA.1688.F32.TF32 R144, R108.reuse, R30, R20 ;  /* 0x0000001e6c90723c */ /* 0x048ff00000081014 */
[----:B------:R-:W-:Y:S01]  /*101ce0*/  HMMA.1688.F32.TF32 R152, R108, R62, R52 ;  /* 0x0000003e6c98723c */ /* 0x000fe20000081034 */
[----:B------:R-:W3:Y:S04]  /*101cf0*/  LDL R62, [R1+0xf8] ;  /* 0x0000f800013e7983 */ /* 0x000ee80000100800 */
[----:B------:R-:W3:Y:S04]  /*101d00*/  LDL R63, [R1+0xfc] ;  /* 0x0000fc00013f7983 */ /* 0x000ee80000100800 */
[----:B------:R-:W2:Y:S04]  /*101d10*/  LDL R52, [R1+0xe0] ;  /* 0x0000e00001347983 */ /* 0x000ea80000100800 */
[----:B------:R-:W2:Y:S04]  /*101d20*/  LDL R53, [R1+0xe4] ;  /* 0x0000e40001357983 */ /* 0x000ea80000100800 */
[----:B------:R-:W2:Y:S04]  /*101d30*/  LDL R54, [R1+0xe8] ;  /* 0x0000e80001367983 */ /* 0x000ea80000100800 */
[----:B------:R-:W2:Y:S01]  /*101d40*/  LDL R55, [R1+0xec] ;  /* 0x0000ec0001377983 */ /* 0x000ea20000100800 */
[----:B------:R-:W-:-:S03]  /*101d50*/  IMAD.MOV.U32 R31, RZ, RZ, R248 ;  /* 0x000000ffff1f7224 */ /* 0x000fc600078e00f8 */
[----:B------:R-:W2:Y:S01]  /*101d60*/  LDL R20, [R1+0xa0] ;  /* 0x0000a00001147983 */ /* 0x000ea20000100800 */
[C---:B------:R-:W-:Y:S08]  /*101d70*/  HMMA.1688.F32.TF32 R200, R108.reuse, R202, R156 ;  /* 0x000000ca6cc8723c */ /* 0x040ff0000008109c */
[C---:B------:R-:W-:Y:S01]  /*101d80*/  HMMA.1688.F32.TF32 R156, R108.reuse, R78, R68 ;  /* 0x0000004e6c9c723c */ /* 0x040fe20000081044 */
[----:B------:R-:W2:Y:S04]  /*101d90*/  LDL R68, [R1+0x100] ;  /* 0x0001000001447983 */ /* 0x000ea80000100800 */
[----:B------:R-:W2:Y:S04]  /*101da0*/  LDL R69, [R1+0x104] ;  /* 0x0001040001457983 */ /* 0x000ea80000100800 */
[----:B------:R-:W2:Y:S04]  /*101db0*/  LDL R70, [R1+0x108] ;  /* 0x0001080001467983 */ /* 0x000ea80000100800 */
[----:B------:R-:W2:Y:S04]  /*101dc0*/  LDL R71, [R1+0x10c] ;  /* 0x00010c0001477983 */ /* 0x000ea80000100800 */
[----:B------:R-:W2:Y:S01]  /*101dd0*/  LDL R21, [R1+0xa4] ;  /* 0x0000a40001157983 */ /* 0x000ea20000100800 */
[----:B------:R-:W-:Y:S01]  /*101de0*/  IMAD.MOV.U32 R30, RZ, RZ, R249 ;  /* 0x000000ffff1e7224 */ /* 0x000fe200078e00f9 */
[C---:B------:R-:W-:Y:S08]  /*101df0*/  HMMA.1688.F32.TF32 R236, R108.reuse, R166, R168 ;  /* 0x000000a66cec723c */ /* 0x040ff000000810a8 */
[C---:B------:R-:W-:Y:S08]  /*101e00*/  HMMA.1688.F32.TF32 R216, R108.reuse, R218, R172 ;  /* 0x000000da6cd8723c */ /* 0x040ff000000810ac */
[C---:B------:R-:W-:Y:S01]  /*101e10*/  HMMA.1688.F32.TF32 R172, R108.reuse, R98, R88 ;  /* 0x000000626cac723c */ /* 0x040fe20000081058 */
[----:B------:R-:W2:Y:S04]  /*101e20*/  LDL R88, [R1+0x10] ;  /* 0x0000100001587983 */ /* 0x000ea80000100800 */
[----:B------:R-:W2:Y:S03]  /*101e30*/  LDL R89, [R1+0x14] ;  /* 0x0000140001597983 */ /* 0x000ea60000100800 */
        /* <DEDUP_REMOVED lines=8> */
[----:B------:R-:W3:Y:S01]  /*101ec0*/  LDL.LU R248, [R1+0x28b0] ;  /* 0x0028b00001f87983 */ /* 0x000ee20000300800 */
[----:B------:R-:W-:-:S03]  /*101ed0*/  IMAD.MOV.U32 R39, RZ, RZ, R250 ;  /* 0x000000ffff277224 */ /* 0x000fc600078e00fa */
[----:B------:R-:W3:Y:S01]  /*101ee0*/  LDL.LU R249, [R1+0x28b4] ;  /* 0x0028b40001f97983 */ /* 0x000ee20000300800 */
[----:B------:R-:W-:-:S03]  /*101ef0*/  IMAD.MOV.U32 R38, RZ, RZ, R251 ;  /* 0x000000ffff267224 */ /* 0x000fc600078e00fb */
        /* <DEDUP_REMOVED lines=10> */
[----:B------:R-:W4:Y:S01]  /*101fa0*/  LDL.LU R64, [R1+0x28d0] ;  /* 0x0028d00001407983 */ /* 0x000f220000300800 */
[C---:B------:R-:W-:Y:S03]  /*101fb0*/  HMMA.1688.F32.TF32 R164, R108.reuse, R66, R56 ;  /* 0x000000426ca4723c */ /* 0x040fe60000081038 */
[----:B------:R-:W4:Y:S04]  /*101fc0*/  LDL.LU R65, [R1+0x28d4] ;  /* 0x0028d40001417983 */ /* 0x000f280000300800 */
[----:B------:R-:W4:Y:S04]  /*101fd0*/  LDL.LU R66, [R1+0x28d8] ;  /* 0x0028d80001427983 */ /* 0x000f280000300800 */
[----:B------:R-:W4:Y:S04]  /*101fe0*/  LDL.LU R67, [R1+0x28dc] ;  /* 0x0028dc0001437983 */ /* 0x000f280000300800 */
[----:B------:R-:W4:Y:S04]  /*101ff0*/  LDL R186, [R1+0x1108] ;  /* 0x0011080001ba7983 */ /* 0x000f280000100800 */
[----:B------:R-:W4:Y:S04]  /*102000*/  LDL R187, [R1+0x110c] ;  /* 0x00110c0001bb7983 */ /* 0x000f280000100800 */
[----:B------:R-:W4:Y:S04]  /*102010*/  LDL R182, [R1+0x10f8] ;  /* 0x0010f80001b67983 */ /* 0x000f280000100800 */
[----:B------:R-:W4:Y:S01]  /*102020*/  LDL R183, [R1+0x10fc] ;  /* 0x0010fc0001b77983 */ /* 0x000f220000100800 */
[C---:B------:R-:W-:Y:S03]  /*102030*/  HMMA.1688.F32.TF32 R224, R108.reuse, R226, R160 ;  /* 0x000000e26ce0723c */ /* 0x040fe600000810a0 */
[----:B------:R-:W4:Y:S05]  /*102040*/  LDL.LU R48, [R1+0x28f0] ;  /* 0x0028f00001307983 */ /* 0x000f2a0000300800 */
[----:B------:R-:W-:Y:S01]  /*102050*/  HMMA.1688.F32.TF32 R160, R108, R50, R40 ;  /* 0x000000326ca0723c */ /* 0x000fe20000081028 */
        /* <DEDUP_REMOVED lines=21> */
[----:B------:R-:W4:Y:S04]  /*1021b0*/  LDL R80, [R1] ;  /* 0x0000000001507983 */ /* 0x000f280000100800 */
[----:B------:R-:W4:Y:S04]  /*1021c0*/  LDL R81, [R1+0x4] ;  /* 0x0000040001517983 */ /* 0x000f280000100800 */
[----:B------:R-:W4:Y:S04]  /*1021d0*/  LDL R96, [R1+0x20] ;  /* 0x0000200001607983 */ /* 0x000f280000100800 */
[----:B------:R-:W4:Y:S01]  /*1021e0*/  LDL R97, [R1+0x24] ;  /* 0x0000240001617983 */ /* 0x000f220000100800 */
[C---:B------:R-:W-:Y:S08]  /*1021f0*/  HMMA.1688.F32.TF32 R116, R108.reuse, R118, R140 ;  /* 0x000000766c74723c */ /* 0x040ff0000008108c */
[C---:B------:R-:W-:Y:S08]  /*102200*/  HMMA.1688.F32.TF32 R128, R108.reuse, R130, R92 ;  /* 0x000000826c80723c */ /* 0x040ff0000008105c */
[C---:B------:R-:W-:Y:S08]  /*102210*/  HMMA.1688.F32.TF32 R132, R108.reuse, R134, R100 ;  /* 0x000000866c84723c */ /* 0x040ff00000081064 */
[----:B------:R-:W-:Y:S01]  /*102220*/  HMMA.1688.F32.TF32 R140, R108, R14, R4 ;  /* 0x0000000e6c8c723c */ /* 0x000fe20000081004 */
        /* <DEDUP_REMOVED lines=20> */
[----:B--2---:R-:W-:Y:S08]  /*102370*/  HMMA.1688.F32.TF32 R232, R112, R88, R232 ;  /* 0x0000005870e8723c */ /* 0x004ff000000810e8 */
[C---:B---3--:R-:W-:Y:S08]  /*102380*/  HMMA.1688.F32.TF32 R196, R108.reuse, R198, R248 ;  /* 0x000000c66cc4723c */ /* 0x048ff000000810f8 */
[C---:B----4-:R-:W-:Y:S08]  /*102390*/  HMMA.1688.F32.TF32 R192, R108.reuse, R194, R72 ;  /* 0x000000c26cc0723c */ /* 0x050ff00000081048 */
[C---:B------:R-:W-:Y:S08]  /*1023a0*/  HMMA.1688.F32.TF32 R188, R108.reuse, R190, R64 ;  /* 0x000000be6cbc723c */ /* 0x040ff00000081040 */
        /* <DEDUP_REMOVED lines=17> */
[----:B------:R-:W2:Y:S04]  /*1024c0*/  LDL.LU.64 R244, [R1+0x7758] ;  /* 0x0077580001f47983 */ /* 0x000ea80000300a00 */
[----:B------:R-:W2:Y:S04]  /*1024d0*/  LDL R108, [R1+0x30] ;  /* 0x00003000016c7983 */ /* 0x000ea80000100800 */
[----:B------:R-:W2:Y:S01]  /*1024e0*/  LDL R109, [R1+0x34] ;  /* 0x00003400016d7983 */ /* 0x000ea20000100800 */
[C---:B------:R-:W-:Y:S03]  /*1024f0*/  HMMA.1688.F32.TF32 R212, R112.reuse, R80, R212 ;  /* 0x0000005070d4723c */ /* 0x040fe600000810d4 */
[----:B------:R-:W3:Y:S04]  /*102500*/  LDL.LU.64 R82, [R1+0x7750] ;  /* 0x0077500001527983 */ /* 0x000ee80000300a00 */
[----:B------:R-:W3:Y:S04]  /*102510*/  LDL.LU.64 R80, [R1+0x7748] ;  /* 0x0077480001507983 */ /* 0x000ee80000300a00 */
[----:B------:R-:W3:Y:S04]  /*102520*/  LDL.LU.64 R90, [R1+0x7740] ;  /* 0x00774000015a7983 */ /* 0x000ee80000300a00 */
[----:B------:R-:W3:Y:S04]  /*102530*/  LDL.LU.64 R88, [R1+0x7738] ;  /* 0x0077380001587983 */ /* 0x000ee80000300a00 */
[----:B------:R1:W-:Y:S04]  /*102540*/  STL.64 [R1+0x7720], R234 ;  /* 0x007720ea01007387 */ /* 0x0003e80000100a00 */
[----:B------:R1:W-:Y:S01]  /*102550*/  STL.64 [R1+0x7718], R232 ;  /* 0x007718e801007387 */ /* 0x0003e20000100a00 */
[C---:B------:R-:W-:Y:S03]  /*102560*/  HMMA.1688.F32.TF32 R216, R112.reuse, R96, R216 ;  /* 0x0000006070d8723c */ /* 0x040fe600000810d8 */
[----:B-1----:R-:W3:Y:S04]  /*102570*/  LDL R234, [R1+0x8] ;  /* 0x0000080001ea7983 */ /* 0x002ee80000100800 */
[----:B------:R-:W3:Y:S04]  /*102580*/  LDL R232, [R1+0x366c] ;  /* 0x00366c0001e87983 */ /* 0x000ee80000100800 */
[----:B------:R-:W4:Y:S04]  /*102590*/  LDL R233, [R1+0x36c0] ;  /* 0x0036c00001e97983 */ /* 0x000f280000100800 */
        /* <DEDUP_REMOVED lines=21> */
[C---:B------:R-:W-:Y:S01]  /*1026f0*/  HMMA.1688.F32.TF32 R108, R112.reuse, R240, R224 ;  /* 0x000000f0706c723c */ /* 0x040fe200000810e0 */
[----:B---3--:R-:W-:Y:S04]  /*102700*/  LDS R224, [R232+UR6+0x8e200] ;  /* 0x08e20006e8e07984 */ /* 0x008fe80008000800 */
[----:B------:R-:W-:Y:S04]  /*102710*/  LDS R226, [R232+UR6+0x8f200] ;  /* 0x08f20006e8e27984 */ /* 0x000fe80008000800 */
[----:B----4-:R-:W-:Y:S04]  /*102720*/  LDS R225, [R233+UR6+0x8e200] ;  /* 0x08e20006e9e17984 */ /* 0x010fe80008000800 */
[----:B------:R-:W1:Y:S01]  /*102730*/  LDS R227, [R233+UR6+0x8f200] ;  /* 0x08f20006e9e37984 */ /* 0x000e620008000800 */
[C---:B------:R-:W-:Y:S08]  /*102740*/  HMMA.1688.F32.TF32 R228, R112.reuse, R248, R228 ;  /* 0x000000f870e4723c */ /* 0x040ff000000810e4 */
[C---:B------:R-:W-:Y:S01]  /*102750*/  HMMA.1688.F32.TF32 R208, R112.reuse, R244, R208 ;  /* 0x000000f470d0723c */ /* 0x040fe200000810d0 */
[----:B------:R2:W-:Y:S04]  /*102760*/  STL.64 [R1+0x74a8], R246 ;  /* 0x0074a8f601007387 */ /* 0x0005e80000100a00 */
[----:B------:R-:W-:Y:S03]  /*102770*/  STL.64 [R1+0x74a0], R244 ;  /* 0x0074a0f401007387 */ /* 0x000fe60000100a00 */
        /* <DEDUP_REMOVED lines=11> */
[----:B------:R-:W3:Y:S01]  /*102830*/  LDS R115, [R233+UR6+0x91200] ;  /* 0x09120006e9737984 */ /* 0x000ee20008000800 */
[C---:B-1----:R-:W-:Y:S08]  /*102840*/  HMMA.1688.F32.TF32 R228, R224.reuse, R250, R228 ;  /* 0x000000fae0e4723c */ /* 0x042ff000000810e4 */
[C---:B------:R-:W-:Y:S01]  /*102850*/  HMMA.1688.F32.TF32 R208, R224.reuse, R246, R208 ;  /* 0x000000f6e0d0723c */ /* 0x040fe200000810d0 */
[----:B--2---:R-:W2:Y:S04]  /*102860*/  LDL R246, [R1+0x38] ;  /* 0x0000380001f67983 */ /* 0x004ea80000100800 */
[----:B------:R-:W2:Y:S03]  /*102870*/  LDL R247, [R1+0x3c] ;  /* 0x00003c0001f77983 */ /* 0x000ea60000100800 */
[----:B------:R-:W-:Y:S03]  /*102880*/  HMMA.1688.F32.TF32 R212, R224, R234, R212 ;  /* 0x000000eae0d4723c */ /* 0x000fe600000810d4 */
[----:B------:R1:W-:Y:S04]  /*102890*/  STL.64 [R1+0x7710], R230 ;  /* 0x007710e601007387 */ /* 0x0003e80000100a00 */
[----:B------:R-:W-:Y:S04]  /*1028a0*/  STL.64 [R1+0x7708], R228 ;  /* 0x007708e401007387 */ /* 0x000fe80000100a00 */
[----:B-1----:R-:W4:Y:S04]  /*1028b0*/  LDL R230, [R1+0x28] ;  /* 0x0000280001e67983 */ /* 0x002f280000100800 */
[----:B------:R-:W4:Y:S04]  /*1028c0*/  LDL R231, [R1+0x2c] ;  /* 0x00002c0001e77983 */ /* 0x000f280000100800 */
[----:B------:R1:W-:Y:S04]  /*1028d0*/  STL.64 [R1+0x74b8], R250 ;  /* 0x0074b8fa01007387 */ /* 0x0003e80000100a00 */
[----:B------:R3:W-:Y:S04]  /*1028e0*/  STL.64 [R1+0x74b0], R248 ;  /* 0x0074b0f801007387 */ /* 0x0007e80000100a00 */
[----:B-1----:R-:W4:Y:S04]  /*1028f0*/  LDL R250, [R1+0x18] ;  /* 0x0000180001fa7983 */ /* 0x002f280000100800 */
[----:B------:R-:W4:Y:S04]  /*102900*/  LDL R251, [R1+0x1c] ;  /* 0x00001c0001fb7983 */ /* 0x000f280000100800 */
[----:B------:R-:W4:Y:S04]  /*102910*/  LDL.LU.64 R234, [R1+0x7720] ;  /* 0x0077200001ea7983 */ /* 0x000f280000300a00 */
[----:B------:R-:W4:Y:S04]  /*102920*/  LDL.LU.64 R232, [R1+0x7718] ;  /* 0x0077180001e87983 */ /* 0x000f280000300a00 */
[----:B------:R-:W-:Y:S01]  /*102930*/  STL.64 [R1+0x7700], R214 ;  /* 0x007700d601007387 */ /* 0x000fe20000100a00 */
[----:B------:R-:W-:-:S02]  /*102940*/  IMAD.MOV.U32 R245, RZ, RZ, R242 ;  /* 0x000000fffff57224 */ /* 0x000fc400078e00f2 */
[----:B------:R-:W-:Y:S01]  /*102950*/  IMAD.MOV.U32 R244, RZ, RZ, R243 ;  /* 0x000000fffff47224 */ /* 0x000fe200078e00f3 */
[----:B------:R-:W-:Y:S01]  /*102960*/  STL.64 [R1+0x76f8], R212 ;  /* 0x0076f8d401007387 */ /* 0x000fe20000100a00 */
[----:B---3--:R-:W-:Y:S01]  /*102970*/  IMAD.MOV.U32 R249, RZ, RZ, R6 ;  /* 0x000000fffff97224 */ /* 0x008fe200078e0006 */
[----:B------:R-:W-:Y:S01]  /*102980*/  MOV R248, R7 ;  /* 0x0000000700f87202 */ /* 0x000fe20000000f00 */
        /* <DEDUP_REMOVED lines=439> */
[----:B------:R-:W-:Y:S01]  /*104500*/  HMMA.1688.F32.TF32 R144, R112, R88, R144 ;  /* 0x000000587090723c */ /* 0x000fe20000081090 */
[----:B------:R-:W-:-:S07]  /*104510*/  IMAD.MOV.U32 R88, RZ, RZ, R86 ;  /* 0x000000ffff587224 */ /* 0x000fce00078e0056 */
[----:B------:R-:W-:Y:S01]  /*104520*/  HMMA.1688.F32.TF32 R140, R112, R80, R140 ;  /* 0x00000050708c723c */ /* 0x000fe2000008108c */
[----:B------:R-:W-:Y:S02]  /*104530*/  IMAD.MOV.U32 R89, RZ, RZ, R94 ;  /* 0x000000ffff597224 */ /* 0x000fe400078e005e */
[----:B------:R-:W-:-:S05]  /*104540*/  IMAD.MOV.U32 R80, RZ, RZ, R102 ;  /* 0x000000ffff507224 */ /* 0x000fca00078e0066 */
[----:B------:R-:W-:Y:S01]  /*104550*/  HMMA.1688.F32.TF32 R136, R112, R72, R136 ;  /* 0x000000487088723c */ /* 0x000fe20000081088 */
[----:B------:R-:W-:Y:S02]  /*104560*/  IMAD.MOV.U32 R81, RZ, RZ, R103 ;  /* 0x000000ffff517224 */ /* 0x000fe400078e0067 */
[----:B------:R-:W-:Y:S01]  /*104570*/  IMAD.MOV.U32 R72, RZ, RZ, R95 ;  /* 0x000000ffff487224 */ /* 0x000fe200078e005f */
[----:B------:R-:W-:-:S04]  /*104580*/  MOV R73, R87 ;  /* 0x0000005700497202 */ /* 0x000fc80000000f00 */
[C---:B------:R-:W-:Y:S08]  /*104590*/  HMMA.1688.F32.TF32 R148, R112.reuse, R240, R148 ;  /* 0x000000f07094723c */ /* 0x040ff00000081094 */
        /* <DEDUP_REMOVED lines=16> */
[----:B------:R-:W2:Y:S04]  /*1046a0*/  LDL.LU R86, [R1+0x7524] ;  /* 0x0075240001567983 */ /* 0x000ea80000300800 */
[----:B------:R-:W2:Y:S04]  /*1046b0*/  LDL.LU R94, [R1+0x7520] ;  /* 0x00752000015e7983 */ /* 0x000ea80000300800 */
[----:B------:R-:W2:Y:S04]  /*1046c0*/  LDL.LU R102, [R1+0x751c] ;  /* 0x00751c0001667983 */ /* 0x000ea80000300800 */
[----:B------:R-:W2:Y:S04]  /*1046d0*/  LDL.LU R103, [R1+0x7518] ;  /* 0x0075180001677983 */ /* 0x000ea80000300800 */
[----:B------:R-:W3:Y:S04]  /*1046e0*/  LDL.LU R95, [R1+0x7514] ;  /* 0x00751400015f7983 */ /* 0x000ee80000300800 */
[----:B------:R-:W4:Y:S04]  /*1046f0*/  LDL.LU R87, [R1+0x7510] ;  /* 0x0075100001577983 */ /* 0x000f280000300800 */
[----:B------:R-:W4:Y:S04]  /*104700*/  LDL R240, [R1+0x1170] ;  /* 0x0011700001f07983 */ /* 0x000f280000100800 */
[----:B------:R-:W4:Y:S04]  /*104710*/  LDL.64 R48, [R1+0x1180] ;  /* 0x0011800001307983 */ /* 0x000f280000100a00 */
[----:B------:R-:W4:Y:S04]  /*104720*/  LDL.64 R56, [R1+0x1190] ;  /* 0x0011900001387983 */ /* 0x000f280000100a00 */
[----:B------:R-:W4:Y:S01]  /*104730*/  LDL.64 R64, [R1+0x11a0] ;  /* 0x0011a00001407983 */ /* 0x000f220000100a00 */
        /* <DEDUP_REMOVED lines=18> */
[----:B------:R-:W-:Y:S01]  /*104860*/  IMAD.MOV.U32 R241, RZ, RZ, R3 ;  /* 0x000000fffff17224 */ /* 0x000fe200078e0003 */
[C---:B------:R-:W-:Y:S08]  /*104870*/  HMMA.1688.F32.TF32 R196, R224.reuse, R14, R196 ;  /* 0x0000000ee0c4723c */ /* 0x040ff000000810c4 */
[C---:B------:R-:W-:Y:S08]  /*104880*/  HMMA.1688.F32.TF32 R220, R224.reuse, R6, R220 ;  /* 0x00000006e0dc723c */ /* 0x040ff000000810dc */
[----:B------:R-:W-:Y:S01]  /*104890*/  HMMA.1688.F32.TF32 R192, R224, R22, R192 ;  /* 0x00000016e0c0723c */ /* 0x000fe200000810c0 */
[----:B--2---:R-:W-:Y:S04]  /*1048a0*/  STL [R1+0x725c], R103 ;  /* 0x00725c6701007387 */ /* 0x004fe80000100800 */
[----:B---3--:R-:W-:Y:S04]  /*1048b0*/  STL [R1+0x7258], R95 ;  /* 0x0072585f01007387 */ /* 0x008fe80000100800 */
        /* <DEDUP_REMOVED lines=25> */
[----:B------:R-:W-:Y:S04]  /*104a50*/  STL.64 [R1+0x8e8], R14 ;  /* 0x0008e80e01007387 */ /* 0x000fe80000100a00 */
[----:B------:R-:W-:Y:S04]  /*104a60*/  STL.64 [R1+0x8d0], R4 ;  /* 0x0008d00401007387 */ /* 0x000fe80000100a00 */
[----:B------:R1:W-:Y:S02]  /*104a70*/  STL.64 [R1+0x8d8], R6 ;  /* 0x0008d80601007387 */ /* 0x0003e40000100a00 */
[C---:B-1----:R-:W-:Y:S08]  /*104a80*/  HMMA.1688.F32.TF32 R4, R112.reuse, R56, R212 ;  /* 0x000000387004723c */ /* 0x042ff000000810d4 */
[C---:B------:R-:W-:Y:S11]  /*104a90*/  HMMA.1688.F32.TF32 R20, R112.reuse, R72, R216 ;  /* 0x000000487014723c */ /* 0x040ff600000810d8 */
[----:B------:R-:W-:Y:S04]  /*104aa0*/  STL.64 [R1+0x8a0], R4 ;  /* 0x0008a00401007387 */ /* 0x000fe80000100a00 */
[----:B------:R1:W-:Y:S02]  /*104ab0*/  STL.64 [R1+0x8a8], R6 ;  /* 0x0008a80601007387 */ /* 0x0003e40000100a00 */
[C---:B-1----:R-:W-:Y:S08]  /*104ac0*/  HMMA.1688.F32.TF32 R4, R112.reuse, R64, R232 ;  /* 0x000000407004723c */ /* 0x042ff000000810e8 */
[----:B------:R-:W-:Y:S08]  /*104ad0*/  HMMA.1688.F32.TF32 R12, R112, R80, R236 ;  /* 0x00000050700c723c */ /* 0x000ff000000810ec */
[----:B------:R-:W-:Y:S01]  /*104ae0*/  HMMA.1688.F32.TF32 R156, R224, R94, R156 ;  /* 0x0000005ee09c723c */ /* 0x000fe2000008109c */
[----:B------:R-:W-:-:S07]  /*104af0*/  IMAD.MOV.U32 R95, RZ, RZ, R65 ;  /* 0x000000ffff5f7224 */ /* 0x000fce00078e0041 */
[----:B------:R-:W-:Y:S01]  /*104b00*/  HMMA.1688.F32.TF32 R152, R224, R102, R152 ;  /* 0x00000066e098723c */ /* 0x000fe20000081098 */
[----:B------:R-:W-:Y:S01]  /*104b10*/  IMAD.MOV.U32 R103, RZ, RZ, R64 ;  /* 0x000000ffff677224 */ /* 0x000fe200078e0040 */
[----:B------:R-:W-:Y:S04]  /*104b20*/  STL.64 [R1+0x880], R4 ;  /* 0x0008800401007387 */ /* 0x000fe80000100a00 */
[----:B------:R1:W-:Y:S04]  /*104b30*/  STL.64 [R1+0x888], R6 ;  /* 0x0008880601007387 */ /* 0x0003e80000100a00 */
[----:B------:R-:W-:Y:S01]  /*104b40*/  STL.64 [R1+0x73e0], R94 ;  /* 0x0073e05e01007387 */ /* 0x000fe20000100a00 */
[----:B-1----:R-:W-:Y:S03]  /*104b50*/  HMMA.1688.F32.TF32 R4, R112, R88, R108 ;  /* 0x000000587004723c */ /* 0x002fe6000008106c */
[----:B------:R-:W-:Y:S04]  /*104b60*/  STL.64 [R1+0x73d8], R92 ;  /* 0x0073d85c01007387 */ /* 0x000fe80000100a00 */
[----:B------:R-:W-:Y:S04]  /*104b70*/  STL.64 [R1+0x73d0], R102 ;  /* 0x0073d06601007387 */ /* 0x000fe80000100a00 */
[----:B------:R-:W-:Y:S04]  /*104b80*/  STL.64 [R1+0x73c8], R100 ;  /* 0x0073c86401007387 */ /* 0x000fe80000100a00 */
[----:B------:R-:W-:Y:S04]  /*104b90*/  STL.64 [R1+0x860], R20 ;  /* 0x0008601401007387 */ /* 0x000fe80000100a00 */
[----:B------:R-:W-:Y:S04]  /*104ba0*/  STL.64 [R1+0x868], R22 ;  /* 0x0008681601007387 */ /* 0x000fe80000100a00 */
[----:B------:R-:W2:Y:S04]  /*104bb0*/  LDL R84, [R1+0x12d0] ;  /* 0x0012d00001547983 */ /* 0x000ea80000100800 */
[----:B------:R-:W-:Y:S04]  /*104bc0*/  STL.64 [R1+0x840], R12 ;  /* 0x0008400c01007387 */ /* 0x000fe80000100a00 */
[----:B------:R-:W-:Y:S01]  /*104bd0*/  STL.64 [R1+0x848], R14 ;  /* 0x0008480e01007387 */ /* 0x000fe20000100a00 */
        /* <DEDUP_REMOVED lines=10> */
[----:B------:R1:W-:Y:S04]  /*104c80*/  STL.64 [R1+0x820], R4 ;  /* 0x0008200401007387 */ /* 0x0003e80000100a00 */
[----:B------:R-:W-:Y:S04]  /*104c90*/  STL.64 [R1+0x828], R6 ;  /* 0x0008280601007387 */ /* 0x000fe80000100a00 */
        /* <DEDUP_REMOVED lines=8> */
[----:B-1----:R-:W2:Y:S04]  /*104d20*/  LDL R4, [R1+0x1220] ;  /* 0x0012200001047983 */ /* 0x002ea80000100800 */
[----:B------:R-:W2:Y:S01]  /*104d30*/  LDL R5, [R1+0x1224] ;  /* 0x0012240001057983 */ /* 0x000ea20000100800 */
        /* <DEDUP_REMOVED lines=29> */
[----:B------:R-:W-:-:S02]  /*104f10*/  IMAD.MOV.U32 R240, RZ, RZ, R48 ;  /* 0x000000fffff07224 */ /* 0x000fc400078e0030 */
[----:B------:R-:W-:Y:S02]  /*104f20*/  IMAD.MOV.U32 R3, RZ, RZ, R49 ;  /* 0x000000ffff037224 */ /* 0x000fe400078e0031 */
[----:B------:R-:W-:Y:S01]  /*104f30*/  IMAD.MOV.U32 R241, RZ, RZ, R57 ;  /* 0x000000fffff17224 */ /* 0x000fe200078e0039 */
[----:B------:R-:W2:Y:S01]  /*104f40*/  LDL.64 R48, [R1+0x12f0] ;  /* 0x0012f00001307983 */ /* 0x000ea20000100a00 */
[----:B------:R-:W-:-:S03]  /*104f50*/  IMAD.MOV.U32 R242, RZ, RZ, R56 ;  /* 0x000000fffff27224 */ /* 0x000fc600078e0038 */
[----:B------:R-:W2:Y:S04]  /*104f60*/  LDL R56, [R1+0x1300] ;  /* 0x0013000001387983 */ /* 0x000ea80000100800 */
[----:B------:R-:W-:Y:S04]  /*104f70*/  LDS R108, [R96+UR6+0x8a280] ;  /* 0x08a28006606c7984 */ /* 0x000fe80008000800 */
[----:B------:R-:W-:Y:S04]  /*104f80*/  LDS R110, [R96+UR6+0x8b280] ;  /* 0x08b28006606e7984 */ /* 0x000fe80008000800 */
[----:B------:R-:W-:Y:S04]  /*104f90*/  LDS R109, [R97+UR6+0x8a280] ;  /* 0x08a28006616d7984 */ /* 0x000fe80008000800 */
[----:B------:R-:W1:Y:S01]  /*104fa0*/  LDS R111, [R97+UR6+0x8b280] ;  /* 0x08b28006616f7984 */ /* 0x000e620008000800 */
[C---:B---3--:R-:W-:Y:S08]  /*104fb0*/  HMMA.1688.F32.TF32 R72, R112.reuse, R80, R200 ;  /* 0x000000507048723c */ /* 0x048ff000000810c8 */
[C---:B----4-:R-:W-:Y:S11]  /*104fc0*/  HMMA.1688.F32.TF32 R64, R112.reuse, R88, R204 ;  /* 0x000000587040723c */ /* 0x050ff600000810cc */
[----:B------:R3:W-:Y:S04]  /*104fd0*/  STL.64 [R1+0x800], R72 ;  /* 0x0008004801007387 */ /* 0x0007e80000100a00 */
[----:B------:R-:W-:Y:S04]  /*104fe0*/  STL.64 [R1+0x808], R74 ;  /* 0x0008084a01007387 */ /* 0x000fe80000100a00 */
[----:B------:R4:W-:Y:S04]  /*104ff0*/  STL.64 [R1+0x7e0], R64 ;  /* 0x0007e04001007387 */ /* 0x0009e80000100a00 */
[----:B------:R-:W-:Y:S04]  /*105000*/  STL.64 [R1+0x7e8], R66 ;  /* 0x0007e84201007387 */ /* 0x000fe80000100a00 */
[----:B------:R-:W2:Y:S04]  /*105010*/  LDL R57, [R1+0x1304] ;  /* 0x0013040001397983 */ /* 0x000ea80000100800 */
[----:B------:R-:W2:Y:S04]  /*105020*/  LDL R80, [R1+0x1330] ;  /* 0x0013300001507983 */ /* 0x000ea80000100800 */
[----:B------:R-:W2:Y:S04]  /*105030*/  LDL R81, [R1+0x1334] ;  /* 0x0013340001517983 */ /* 0x000ea80000100800 */
[----:B---3--:R-:W3:Y:S04]  /*105040*/  LDL R72, [R1+0x1320] ;  /* 0x0013200001487983 */ /* 0x008ee80000100800 */
[----:B----4-:R-:W4:Y:S01]  /*105050*/  LDL.64 R64, [R1+0x1310] ;  /* 0x0013100001407983 */ /* 0x010f220000100a00 */
[C---:B--2---:R-:W-:Y:S08]  /*105060*/  HMMA.1688.F32.TF32 R100, R112.reuse, R228, R104 ;  /* 0x000000e47064723c */ /* 0x044ff00000081068 */
[C---:B------:R-:W-:Y:S11]  /*105070*/  HMMA.1688.F32.TF32 R92, R112.reuse, R208, R116 ;  /* 0x000000d0705c723c */ /* 0x040ff60000081074 */
[----:B------:R-:W-:Y:S04]  /*105080*/  STL.64 [R1+0xa40], R100 ;  /* 0x000a406401007387 */ /* 0x000fe80000100a00 */
[----:B------:R2:W-:Y:S02]  /*105090*/  STL.64 [R1+0xa48], R102 ;  /* 0x000a486601007387 */ /* 0x0005e40000100a00 */
[C---:B--2---:R-:W-:Y:S08]  /*1050a0*/  HMMA.1688.F32.TF32 R100, R112.reuse, R4, R120 ;  /* 0x000000047064723c */ /* 0x044ff00000081078 */
        /* <DEDUP_REMOVED lines=14> */
[----:B------:R2:W-:Y:S02]  /*105190*/  STL.64 [R1+0x9f8], R14 ;  /* 0x0009f80e01007387 */ /* 0x0005e40000100a00 */
[C---:B--2---:R-:W-:Y:S03]  /*1051a0*/  HMMA.1688.F32.TF32 R12, R112.reuse, R44, R144 ;  /* 0x0000002c700c723c */ /* 0x044fe60000081090 */
        /* <DEDUP_REMOVED lines=24> */
[----:B------:R1:W-:Y:S01]  /*105330*/  STL.64 [R1+0x968], R14 ;  /* 0x0009680e01007387 */ /* 0x0003e20000100a00 */
[----:B------:R-:W-:Y:S01]  /*105340*/  MOV R73, R252 ;  /* 0x000000fc00497202 */ /* 0x000fe20000000f00 */
[----:B------:R-:W-:-:S02]  /*105350*/  IMAD.MOV.U32 R243, RZ, RZ, R49 ;  /* 0x000000fffff37224 */ /* 0x000fc400078e0031 */
[----:B------:R-:W-:Y:S04]  /*105360*/  STL.64 [R1+0x950], R4 ;  /* 0x0009500401007387 */ /* 0x000fe80000100a00 */
[----:B------:R4:W-:Y:S01]  /*105370*/  STL.64 [R1+0x958], R6 ;  /* 0x0009580601007387 */ /* 0x0009e20000100a00 */
[----:B------:R-:W-:Y:S02]  /*105380*/  IMAD.MOV.U32 R88, RZ, RZ, R2 ;  /* 0x000000ffff587224 */ /* 0x000fe400078e0002 */
[----:B------:R-:W-:Y:S01]  /*105390*/  IMAD.MOV.U32 R89, RZ, RZ, R0 ;  /* 0x000000ffff597224 */ /* 0x000fe200078e0000 */
[----:B------:R-:W-:Y:S04]  /*1053a0*/  STL.64 [R1+0x7268], R242 ;  /* 0x007268f201007387 */ /* 0x000fe80000100a00 */
[----:B------:R-:W-:Y:S01]  /*1053b0*/  STL.64 [R1+0x7260], R240 ;  /* 0x007260f001007387 */ /* 0x000fe20000100a00 */
[C---:B-1----:R-:W-:Y:S08]  /*1053c0*/  HMMA.1688.F32.TF32 R12, R112.reuse, R56, R176 ;  /* 0x00000038700c723c */ /* 0x042ff000000810b0 */
[C---:B----4-:R-:W-:Y:S08]  /*1053d0*/  HMMA.1688.F32.TF32 R4, R112.reuse, R64, R180 ;  /* 0x000000407004723c */ /* 0x050ff000000810b4 */
[C---:B---3--:R-:W-:Y:S03]  /*1053e0*/  HMMA.1688.F32.TF32 R20, R112.reuse, R72, R184 ;  /* 0x000000487014723c */ /* 0x048fe600000810b8 */
[----:B------:R-:W-:Y:S04]  /*1053f0*/  STL.64 [R1+0x940], R12 ;  /* 0x0009400c01007387 */ /* 0x000fe80000100a00 */
[----:B------:R1:W-:Y:S04]  /*105400*/  STL.64 [R1+0x948], R14 ;  /* 0x0009480e01007387 */ /* 0x0003e80000100a00 */
[----:B------:R-:W-:Y:S04]  /*105410*/  STL.64 [R1+0x930], R4 ;  /* 0x0009300401007387 */ /* 0x000fe80000100a00 */
[----:B------:R2:W-:Y:S01]  /*105420*/  STL.64 [R1+0x938], R6 ;  /* 0x0009380601007387 */ /* 0x0005e20000100a00 */
[C---:B-1----:R-:W-:Y:S08]  /*105430*/  HMMA.1688.F32.TF32 R12, R112.reuse, R80, R188 ;  /* 0x00000050700c723c */ /* 0x042ff000000810bc */
[----:B--2---:R-:W-:Y:S01]  /*105440*/  HMMA.1688.F32.TF32 R4, R112, R88, R192 ;  /* 0x000000587004723c */ /* 0x004fe200000810c0 */
[----:B------:R-:W-:Y:S04]  /*105450*/  STL.64 [R1+0x920], R20 ;  /* 0x0009201401007387 */ /* 0x000fe80000100a00 */
[----:B------:R1:W-:Y:S04]  /*105460*/  STL.64 [R1+0x928], R22 ;  /* 0x0009281601007387 */ /* 0x0003e80000100a00 */
[----:B------:R-:W2:Y:S04]  /*105470*/  LDL R98, [R1+0x10d8] ;  /* 0x0010d80001627983 */ /* 0x000ea80000100800 */
[----:B------:R-:W-:Y:S04]  /*105480*/  STL.64 [R1+0x910], R12 ;  /* 0x0009100c01007387 */ /* 0x000fe80000100a00 */
[----:B------:R-:W-:Y:S04]  /*105490*/  STL.64 [R1+0x918], R14 ;  /* 0x0009180e01007387 */ /* 0x000fe80000100a00 */
[----:B------:R-:W-:Y:S04]  /*1054a0*/  STL.64 [R1+0x900], R4 ;  /* 0x0009000401007387 */ /* 0x000fe80000100a00 */
        /* <DEDUP_REMOVED lines=42> */
[----:B---3--:R-:W3:Y:S04]  /*105750*/  LDL R6, [R1+0x1048] ;  /* 0x0010480001067983 */ /* 0x008ee80000100800 */
[----:B------:R-:W3:Y:S04]  /*105760*/  LDL R7, [R1+0x104c] ;  /* 0x00104c0001077983 */ /* 0x000ee80000100800 */
[----:B------:R-:W3:Y:S04]  /*105770*/  LDL.LU R92, [R1+0x2cf0] ;  /* 0x002cf000015c7983 */ /* 0x000ee80000300800 */
[----:B------:R-:W3:Y:S04]  /*105780*/  LDL.LU R93, [R1+0x2cf4] ;  /* 0x002cf400015d7983 */ /* 0x000ee80000300800 */
[----:B------:R-:W3:Y:S04]  /*105790*/  LDL.LU R94, [R1+0x2cf8] ;  /* 0x002cf800015e7983 */ /* 0x000ee80000300800 */
[----:B------:R-:W3:Y:S04]  /*1057a0*/  LDL.LU R95, [R1+0x2cfc] ;  /* 0x002cfc00015f7983 */ /* 0x000ee80000300800 */
        /* <DEDUP_REMOVED lines=109> */
[C---:B--2---:R-:W-:Y:S08]  /*105e80*/  HMMA.1688.F32.TF32 R128, R108.reuse, R130, R136 ;  /* 0x000000826c80723c */ /* 0x044ff00000081088 */
[C---:B---3--:R-:W-:Y:S08]  /*105e90*/  HMMA.1688.F32.TF32 R136, R108.reuse, R6, R92 ;  /* 0x000000066c88723c */ /* 0x048ff0000008105c */
[C---:B------:R-:W-:Y:S08]  /*105ea0*/  HMMA.1688.F32.TF32 R104, R108.reuse, R106, R152 ;  /* 0x0000006a6c68723c */ /* 0x040ff00000081098 */
[C---:B------:R-:W-:Y:S08]  /*105eb0*/  HMMA.1688.F32.TF32 R152, R108.reuse, R70, R60 ;  /* 0x000000466c98723c */ /* 0x040ff0000008103c */
[C---:B----4-:R-:W-:Y:S08]  /*105ec0*/  HMMA.1688.F32.TF32 R200, R108.reuse, R202, R160 ;  /* 0x000000ca6cc8723c */ /* 0x050ff000000810a0 */
        /* <DEDUP_REMOVED lines=13> */
[----:B------:R-:W-:Y:S01]  /*105fa0*/  IMAD.MOV.U32 R95, RZ, RZ, R246 ;  /* 0x000000ffff5f7224 */ /* 0x000fe200078e00f6 */
[----:B------:R-:W-:Y:S04]  /*105fb0*/  STL.64 [R1+0x8f0], R192 ;  /* 0x0008f0c001007387 */ /* 0x000fe80000100a00 */
[----:B------:R1:W-:Y:S04]  /*105fc0*/  STL.64 [R1+0x8f8], R194 ;  /* 0x0008f8c201007387 */ /* 0x0003e80000100a00 */
[----:B------:R-:W-:Y:S04]  /*105fd0*/  STL.64 [R1+0x7c0], R188 ;  /* 0x0007c0bc01007387 */ /* 0x000fe80000100a00 */
[----:B------:R2:W-:Y:S01]  /*105fe0*/  STL.64 [R1+0x7c8], R190 ;  /* 0x0007c8be01007387 */ /* 0x0005e20000100a00 */
[C---:B------:R-:W-:Y:S08]  /*105ff0*/  HMMA.1688.F32.TF32 R140, R108.reuse, R22, R12 ;  /* 0x000000166c8c723c */ /* 0x040ff0000008100c */
[C---:B------:R-:W-:Y:S08]  /*106000*/  HMMA.1688.F32.TF32 R156, R108.reuse, R86, R76 ;  /* 0x000000566c9c723c */ /* 0x040ff0000008104c */
[----:B------:R-:W-:Y:S01]  /*106010*/  HMMA.1688.F32.TF32 R172, R108, R98, R88 ;  /* 0x000000626cac723c */ /* 0x000fe20000081058 */
        /* <DEDUP_REMOVED lines=16> */
[----:B------:R-:W-:-:S03]  /*106120*/  IMAD.MOV.U32 R15, RZ, RZ, R248 ;  /* 0x000000ffff0f7224 */ /* 0x000fc600078e00f8 */
        /* <DEDUP_REMOVED lines=9> */
[----:B------:R-:W4:Y:S01]  /*1061c0*/  LDL R199, [R1+0x113c] ;  /* 0x00113c0001c77983 */ /* 0x000f220000100800 */
[----:B------:R-:W-:-:S03]  /*1061d0*/  IMAD.MOV.U32 R14, RZ, RZ, R249 ;  /* 0x000000ffff0e7224 */ /* 0x000fc600078e00f9 */
[----:B------:R-:W4:Y:S01]  /*1061e0*/  LDL.LU R248, [R1+0x2c00] ;  /* 0x002c000001f87983 */ /* 0x000f220000300800 */
[----:B------:R-:W-:-:S03]  /*1061f0*/  MOV R23, R250 ;  /* 0x000000fa00177202 */ /* 0x000fc60000000f00 */
[----:B------:R-:W4:Y:S01]  /*106200*/  LDL.LU R249, [R1+0x2c04] ;  /* 0x002c040001f97983 */ /* 0x000f220000300800 */
[----:B------:R-:W-:-:S03]  /*106210*/  IMAD.MOV.U32 R22, RZ, RZ, R251 ;  /* 0x000000ffff167224 */ /* 0x000fc600078e00fb */
[----:B------:R-:W4:Y:S04]  /*106220*/  LDL.LU R250, [R1+0x2c08] ;  /* 0x002c080001fa7983 */ /* 0x000f280000300800 */
[----:B------:R-:W4:Y:S04]  /*106230*/  LDL.LU R251, [R1+0x2c0c] ;  /* 0x002c0c0001fb7983 */ /* 0x000f280000300800 */
[----:B-1----:R-:W4:Y:S04]  /*106240*/  LDL R194, [R1+0x1128] ;  /* 0x0011280001c27983 */ /* 0x002f280000100800 */
[----:B------:R-:W4:Y:S04]  /*106250*/  LDL R195, [R1+0x112c] ;  /* 0x00112c0001c37983 */ /* 0x000f280000100800 */
[----:B------:R-:W4:Y:S04]  /*106260*/  LDL.LU R72, [R1+0x2c10] ;  /* 0x002c100001487983 */ /* 0x000f280000300800 */
[----:B------:R-:W4:Y:S04]  /*106270*/  LDL.LU R73, [R1+0x2c14] ;  /* 0x002c140001497983 */ /* 0x000f280000300800 */
[----:B------:R-:W4:Y:S04]  /*106280*/  LDL.LU R74, [R1+0x2c18] ;  /* 0x002c1800014a7983 */ /* 0x000f280000300800 */
[----:B------:R-:W4:Y:S04]  /*106290*/  LDL.LU R75, [R1+0x2c1c] ;  /* 0x002c1c00014b7983 */ /* 0x000f280000300800 */
[----:B--2---:R-:W2:Y:S04]  /*1062a0*/  LDL R190, [R1+0x1118] ;  /* 0x0011180001be7983 */ /* 0x004ea80000100800 */
[----:B------:R-:W2:Y:S04]  /*1062b0*/  LDL R191, [R1+0x111c] ;  /* 0x00111c0001bf7983 */ /* 0x000ea80000100800 */
[----:B------:R-:W2:Y:S01]  /*1062c0*/  LDL.LU R64, [R1+0x2c20] ;  /* 0x002c200001407983 */ /* 0x000ea20000300800 */
[----:B------:R-:W-:Y:S03]  /*1062d0*/  HMMA.1688.F32.TF32 R164, R108, R66, R56 ;  /* 0x000000426ca4723c */ /* 0x000fe60000081038 */
        /* <DEDUP_REMOVED lines=24> */
[----:B------:R-:W2:Y:S01]  /*106460*/  LDL.LU R245, [R1+0x2bf4] ;  /* 0x002bf40001f57983 */ /* 0x000ea20000300800 */
[----:B------:R-:W-:-:S03]  /*106470*/  IMAD.MOV.U32 R94, RZ, RZ, R247 ;  /* 0x000000ffff5e7224 */ /* 0x000fc600078e00f7 */
[----:B------:R-:W2:Y:S04]  /*106480*/  LDL.LU R246, [R1+0x2bf8] ;  /* 0x002bf80001f67983 */ /* 0x000ea80000300800 */
[----:B------:R-:W2:Y:S04]  /*106490*/  LDL.LU R247, [R1+0x2bfc] ;  /* 0x002bfc0001f77983 */ /* 0x000ea80000300800 */
[----:B------:R-:W2:Y:S04]  /*1064a0*/  LDL R80, [R1] ;  /* 0x0000000001507983 */ /* 0x000ea80000100800 */
[----:B------:R-:W2:Y:S04]  /*1064b0*/  LDL R81, [R1+0x4] ;  /* 0x0000040001517983 */ /* 0x000ea80000100800 */
[----:B------:R-:W-:Y:S04]  /*1064c0*/  LDS R112, [R96+UR6+0x8c280] ;  /* 0x08c2800660707984 */ /* 0x000fe80008000800 */
[----:B------:R1:W-:Y:S04]  /*1064d0*/  LDS R114, [R96+UR6+0x8d280] ;  /* 0x08d2800660727984 */ /* 0x0003e80008000800 */
[----:B------:R-:W-:Y:S04]  /*1064e0*/  LDS R113, [R97+UR6+0x8c280] ;  /* 0x08c2800661717984 */ /* 0x000fe80008000800 */
[----:B------:R1:W3:Y:S01]  /*1064f0*/  LDS R115, [R97+UR6+0x8d280] ;  /* 0x08d2800661737984 */ /* 0x0002e20008000800 */
[C---:B------:R-:W-:Y:S08]  /*106500*/  HMMA.1688.F32.TF32 R116, R108.reuse, R118, R148 ;  /* 0x000000766c74723c */ /* 0x040ff00000081094 */
[C---:B------:R-:W-:Y:S08]  /*106510*/  HMMA.1688.F32.TF32 R120, R108.reuse, R122, R144 ;  /* 0x0000007a6c78723c */ /* 0x040ff00000081090 */
[C---:B------:R-:W-:Y:S01]  /*106520*/  HMMA.1688.F32.TF32 R132, R108.reuse, R102, R132 ;  /* 0x000000666c84723c */ /* 0x040fe20000081084 */
[----:B------:R-:W2:Y:S04]  /*106530*/  LDL.64 R100, [R1+0x50] ;  /* 0x0000500001647983 */ /* 0x000ea80000100a00 */
[----:B-1----:R-:W2:Y:S04]  /*106540*/  LDL R96, [R1+0x20] ;  /* 0x0000200001607983 */ /* 0x002ea80000100800 */
[----:B------:R-:W2:Y:S01]  /*106550*/  LDL R97, [R1+0x24] ;  /* 0x0000240001617983 */ /* 0x000ea20000100800 */
[C---:B------:R-:W-:Y:S08]  /*106560*/  HMMA.1688.F32.TF32 R144, R108.reuse, R38, R28 ;  /* 0x000000266c90723c */ /* 0x040ff0000008101c */
[----:B------:R-:W-:Y:S01]  /*106570*/  HMMA.1688.F32.TF32 R148, R108, R54, R44 ;  /* 0x000000366c94723c */ /* 0x000fe2000008102c */
[----:B------:R-:W2:Y:S04]  /*106580*/  LDL.64 R102, [R1+0x58] ;  /* 0x0000580001667983 */ /* 0x000ea80000100a00 */
        /* <DEDUP_REMOVED lines=18> */
[----:B---3--:R-:W-:Y:S08]  /*1066b0*/  HMMA.1688.F32.TF32 R232, R112, R88, R232 ;  /* 0x0000005870e8723c */ /* 0x008ff000000810e8 */
[C---:B----4-:R-:W-:Y:S08]  /*1066c0*/  HMMA.1688.F32.TF32 R196, R108.reuse, R198, R248 ;  /* 0x000000c66cc4723c */ /* 0x050ff000000810f8 */
[C---:B------:R-:W-:Y:S08]  /*1066d0*/  HMMA.1688.F32.TF32 R192, R108.reuse, R194, R72 ;  /* 0x000000c26cc0723c */ /* 0x040ff00000081048 */
[C---:B--2---:R-:W-:Y:S08]  /*1066e0*/  HMMA.1688.F32.TF32 R188, R108.reuse, R190, R64 ;  /* 0x000000be6cbc723c */ /* 0x044ff00000081040 */
        /* <DEDUP_REMOVED lines=89> */
[----:B------:R-:W-:Y:S01]  /*106c80*/  IMAD.MOV.U32 R245, RZ, RZ, R102 ;  /* 0x000000fffff57224 */ /* 0x000fe200078e0066 */
[----:B------:R-:W-:-:S02]  /*106c90*/  MOV R244, R103 ;  /* 0x0000006700f47202 */ /* 0x000fc40000000f00 */
[----:B------:R-:W-:Y:S01]  /*106ca0*/  STL.64 [R1+0x7440], R212 ;  /* 0x007440d401007387 */ /* 0x000fe20000100a00 */
[----:B---3--:R-:W-:Y:S02]  /*106cb0*/  IMAD.MOV.U32 R249, RZ, RZ, R38 ;  /* 0x000000fffff97224 */ /* 0x008fe400078e0026 */
        /* <DEDUP_REMOVED lines=440> */
[C---:B------:R-:W-:Y:S08]  /*108840*/  HMMA.1688.F32.TF32 R116, R224.reuse, R246, R116 ;  /* 0x000000f6e074723c */ /* 0x040ff00000081074 */
[----:B------:R-:W-:Y:S08]  /*108850*/  HMMA.1688.F32.TF32 R120, R224, R242, R120 ;  /* 0x000000f2e078723c */ /* 0x000ff00000081078 */
[----:B------:R-:W-:Y:S01]  /*108860*/  HMMA.1688.F32.TF32 R132, R112, R56, R132 ;  /* 0x000000387084723c */ /* 0x000fe20000081084 */
[----:B------:R-:W-:Y:S01]  /*108870*/  IMAD.MOV.U32 R56, RZ, RZ, R103 ;  /* 0x000000ffff387224 */ /* 0x000fe200078e0067 */
[----:B------:R-:W-:-:S06]  /*108880*/  MOV R57, R95 ;  /* 0x0000005f00397202 */ /* 0x000fcc0000000f00 */
        /* <DEDUP_REMOVED lines=16> */
[----:B------:R-:W3:Y:S01]  /*108990*/  LDL.LU R95, [R1+0x7258] ;  /* 0x00725800015f7983 */ /* 0x000ee20000300800 */
[C---:B------:R-:W-:Y:S08]  /*1089a0*/  HMMA.1688.F32.TF32 R136, R112.reuse, R64, R136 ;  /* 0x000000407088723c */ /* 0x040ff00000081088 */
[C---:B------:R-:W-:Y:S08]  /*1089b0*/  HMMA.1688.F32.TF32 R140, R112.reuse, R72, R140 ;  /* 0x00000048708c723c */ /* 0x040ff0000008108c */
[C---:B------:R-:W-:Y:S08]  /*1089c0*/  HMMA.1688.F32.TF32 R144, R112.reuse, R80, R144 ;  /* 0x000000507090723c */ /* 0x040ff00000081090 */
[C---:B------:R-:W-:Y:S01]  /*1089d0*/  HMMA.1688.F32.TF32 R148, R112.reuse, R88, R148 ;  /* 0x000000587094723c */ /* 0x040fe20000081094 */
[----:B------:R-:W4:Y:S04]  /*1089e0*/  LDL.64 R64, [R1+0x11b0] ;  /* 0x0011b00001407983 */ /* 0x000f280000100a00 */
[----:B------:R-:W4:Y:S04]  /*1089f0*/  LDL.64 R72, [R1+0x11c0] ;  /* 0x0011c00001487983 */ /* 0x000f280000100a00 */
[----:B------:R-:W4:Y:S04]  /*108a00*/  LDL.64 R80, [R1+0x11d0] ;  /* 0x0011d00001507983 */ /* 0x000f280000100a00 */
[----:B------:R-:W4:Y:S04]  /*108a10*/  LDL.64 R88, [R1+0x11e0] ;  /* 0x0011e00001587983 */ /* 0x000f280000100a00 */
[----:B------:R-:W-:Y:S01]  /*108a20*/  STL [R1+0x6f90], R102 ;  /* 0x006f906601007387 */ /* 0x000fe20000100800 */
        /* <DEDUP_REMOVED lines=18> */
[----:B------:R-:W1:Y:S04]  /*108b50*/  LDS R115, [R97+UR6+0x99280] ;  /* 0x0992800661737984 */ /* 0x000e680008000800 */
[----:B--2---:R-:W-:Y:S04]  /*108b60*/  STL [R1+0x6f8c], R103 ;  /* 0x006f8c6701007387 */ /* 0x004fe80000100800 */
[----:B------:R-:W-:Y:S04]  /*108b70*/  STL [R1+0x6f94], R94 ;  /* 0x006f945e01007387 */ /* 0x000fe80000100800 */
[----:B---3--:R-:W-:Y:S04]  /*108b80*/  STL [R1+0x6f88], R95 ;  /* 0x006f885f01007387 */ /* 0x008fe80000100800 */
[----:B------:R-:W-:Y:S04]  /*108b90*/  STL [R1+0x6f84], R86 ;  /* 0x006f845601007387 */ /* 0x000fe80000100800 */
[----:B------:R-:W-:Y:S04]  /*108ba0*/  STL [R1+0x6f80], R87 ;  /* 0x006f805701007387 */ /* 0x000fe80000100800 */
[----:B------:R-:W-:Y:S04]  /*108bb0*/  STL.64 [R1+0x7068], R78 ;  /* 0x0070684e01007387 */ /* 0x000fe80000100a00 */
[----:B------:R2:W-:Y:S04]  /*108bc0*/  STL.64 [R1+0x7060], R76 ;  /* 0x0070604c01007387 */ /* 0x0005e80000100a00 */
[----:B--2---:R-:W2:Y:S04]  /*108bd0*/  LDL.64 R76, [R1+0x1170] ;  /* 0x00117000014c7983 */ /* 0x004ea80000100a00 */
        /* <DEDUP_REMOVED lines=16> */
[----:B------:R-:W-:Y:S01]  /*108ce0*/  STL.64 [R1+0x70f8], R6 ;  /* 0x0070f80601007387 */ /* 0x000fe20000100a00 */
[----:B------:R-:W-:Y:S03]  /*108cf0*/  HMMA.1688.F32.TF32 R220, R224, R6, R220 ;  /* 0x00000006e0dc723c */ /* 0x000fe600000810dc */
[----:B------:R2:W-:Y:S01]  /*108d00*/  STL.64 [R1+0x70f0], R4 ;  /* 0x0070f00401007387 */ /* 0x0005e20000100a00 */
[----:B------:R-:W-:-:S02]  /*108d10*/  IMAD.MOV.U32 R40, RZ, RZ, R240 ;  /* 0x000000ffff287224 */ /* 0x000fc400078e00f0 */
[----:B------:R-:W-:Y:S02]  /*108d20*/  IMAD.MOV.U32 R41, RZ, RZ, R3 ;  /* 0x000000ffff297224 */ /* 0x000fe400078e0003 */
[----:B------:R-:W-:Y:S02]  /*108d30*/  IMAD.MOV.U32 R48, RZ, RZ, R242 ;  /* 0x000000ffff307224 */ /* 0x000fe400078e00f2 */
[----:B------:R-:W-:Y:S01]  /*108d40*/  IMAD.MOV.U32 R49, RZ, RZ, R241 ;  /* 0x000000ffff317224 */ /* 0x000fe200078e00f1 */
[----:B------:R-:W-:Y:S08]  /*108d50*/  HMMA.1688.F32.TF32 R192, R224, R22, R192 ;  /* 0x00000016e0c0723c */ /* 0x000ff000000810c0 */
[----:B-1----:R-:W-:Y:S08]  /*108d60*/  HMMA.1688.F32.TF32 R20, R112, R48, R212 ;  /* 0x000000307014723c */ /* 0x002ff000000810d4 */
[----:B------:R-:W-:Y:S08]  /*108d70*/  HMMA.1688.F32.TF32 R196, R224, R14, R196 ;  /* 0x0000000ee0c4723c */ /* 0x000ff000000810c4 */
[----:B---3--:R-:W-:Y:S08]  /*108d80*/  HMMA.1688.F32.TF32 R12, R112, R56, R232 ;  /* 0x00000038700c723c */ /* 0x008ff000000810e8 */
[----:B------:R-:W-:Y:S01]  /*108d90*/  HMMA.1688.F32.TF32 R160, R224, R86, R160 ;  /* 0x00000056e0a0723c */ /* 0x000fe200000810a0 */
[----:B----4-:R-:W-:-:S02]  /*108da0*/  IMAD.MOV.U32 R86, RZ, RZ, R72 ;  /* 0x000000ffff567224 */ /* 0x010fc400078e0048 */
[----:B------:R-:W-:-:S05]  /*108db0*/  IMAD.MOV.U32 R87, RZ, RZ, R73 ;  /* 0x000000ffff577224 */ /* 0x000fca00078e0049 */
[C---:B------:R-:W-:Y:S08]  /*108dc0*/  HMMA.1688.F32.TF32 R152, R224.reuse, R102, R152 ;  /* 0x00000066e098723c */ /* 0x040ff00000081098 */
[----:B------:R-:W-:Y:S01]  /*108dd0*/  HMMA.1688.F32.TF32 R156, R224, R94, R156 ;  /* 0x0000005ee09c723c */ /* 0x000fe2000008109c */
[----:B------:R-:W-:Y:S02]  /*108de0*/  IMAD.MOV.U32 R103, RZ, RZ, R80 ;  /* 0x000000ffff677224 */ /* 0x000fe400078e0050 */
[----:B------:R-:W-:-:S02]  /*108df0*/  IMAD.MOV.U32 R95, RZ, RZ, R81 ;  /* 0x000000ffff5f7224 */ /* 0x000fc400078e0051 */
[----:B------:R-:W-:Y:S02]  /*108e00*/  IMAD.MOV.U32 R94, RZ, RZ, R88 ;  /* 0x000000ffff5e7224 */ /* 0x000fe400078e0058 */
[----:B------:R-:W-:Y:S01]  /*108e10*/  IMAD.MOV.U32 R102, RZ, RZ, R89 ;  /* 0x000000ffff667224 */ /* 0x000fe200078e0059 */
[----:B--2---:R-:W-:-:S15]  /*108e20*/  HMMA.1688.F32.TF32 R4, R112, R76, R208 ;  /* 0x0000004c7004723c */ /* 0x004fde00000810d0 */
[----:B------:R-:W-:-:S04]  /*108e30*/  NOP ;  /* 0x0000000000007918 */ /* 0x000fc80000000000 */
        /* <DEDUP_REMOVED lines=16> */
[----:B------:R1:W-:Y:S02]  /*108f40*/  STL.64 [R1+0x498], R6 ;  /* 0x0004980601007387 */ /* 0x0003e40000100a00 */
[----:B-1----:R-:W-:Y:S02]  /*108f50*/  HMMA.1688.F32.TF32 R4, R112, R80, R108 ;  /* 0x000000507004723c */ /* 0x002fe4000008106c */
[----:B------:R-:W-:Y:S04]  /*108f60*/  STL.64 [R1+0x7108], R86 ;  /* 0x0071085601007387 */ /* 0x000fe80000100a00 */
[----:B------:R-:W-:Y:S02]  /*108f70*/  STL.64 [R1+0x7100], R84 ;  /* 0x0071005401007387 */ /* 0x000fe40000100a00 */
        /* <DEDUP_REMOVED lines=15> */
[----:B------:R-:W-:Y:S01]  /*109070*/  IMAD.MOV.U32 R3, RZ, RZ, R77 ;  /* 0x000000ffff037224 */ /* 0x000fe200078e004d */
[----:B------:R-:W-:Y:S04]  /*109080*/  STL.64 [R1+0x4a0], R4 ;  /* 0x0004a00401007387 */ /* 0x000fe80000100a00 */
[----:B------:R1:W-:Y:S01]  /*109090*/  STL.64 [R1+0x4a8], R6 ;  /* 0x0004a80601007387 */ /* 0x0003e20000100a00 */
[----:B------:R-:W-:Y:S01]  /*1090a0*/  IMAD.MOV.U32 R48, RZ, RZ, R252 ;  /* 0x000000ffff307224 */ /* 0x000fe200078e00fc */
[----:B------:R-:W-:Y:S01]  /*1090b0*/  MOV R49, R243 ;  /* 0x000000f300317202 */ /* 0x000fe20000000f00 */
[----:B------:R-:W-:Y:S01]  /*1090c0*/  IMAD.MOV.U32 R242, RZ, RZ, R64 ;  /* 0x000000fffff27224 */ /* 0x000fe200078e0040 */
[----:B------:R-:W-:Y:S01]  /*1090d0*/  MOV R241, R65 ;  /* 0x0000004100f17202 */ /* 0x000fe20000000f00 */
[----:B------:R-:W-:Y:S04]  /*1090e0*/  LDS R108, [R96+UR6+0x8a300] ;  /* 0x08a30006606c7984 */ /* 0x000fe80008000800 */
[----:B------:R-:W-:Y:S04]  /*1090f0*/  LDS R110, [R96+UR6+0x8b300] ;  /* 0x08b30006606e7984 */ /* 0x000fe80008000800 */
[----:B------:R-:W-:Y:S04]  /*109100*/  LDS R109, [R97+UR6+0x8a300] ;  /* 0x08a30006616d7984 */ /* 0x000fe80008000800 */
[----:B------:R-:W2:Y:S01]  /*109110*/  LDS R111, [R97+UR6+0x8b300] ;  /* 0x08b30006616f7984 */ /* 0x000ea20008000800 */
[----:B-1----:R-:W-:-:S15]  /*109120*/  HMMA.1688.F32.TF32 R4, R112, R88, R200 ;  /* 0x000000587004723c */ /* 0x002fde00000810c8 */
[----:B------:R-:W-:-:S04]  /*109130*/  NOP ;  /* 0x0000000000007918 */ /* 0x000fc80000000000 */
        /* <DEDUP_REMOVED lines=34> */
[----:B------:R-:W2:Y:S04]  /*109360*/  LDL.64 R56, [R1+0x1300] ;  /* 0x0013000001387983 */ /* 0x000ea80000100a00 */
[----:B------:R-:W2:Y:S04]  /*109370*/  LDL.64 R72, [R1+0x1320] ;  /* 0x0013200001487983 */ /* 0x000ea80000100a00 */
[----:B------:R-:W-:Y:S04]  /*109380*/  STL.64 [R1+0x7128], R102 ;  /* 0x0071286601007387 */ /* 0x000fe80000100a00 */
[----:B------:R-:W-:Y:S04]  /*109390*/  STL.64 [R1+0x7120], R100 ;  /* 0x0071206401007387 */ /* 0x000fe80000100a00 */
[----:B------:R-:W-:Y:S04]  /*1093a0*/  STL.64 [R1+0x7118], R94 ;  /* 0x0071185e01007387 */ /* 0x000fe80000100a00 */
[----:B------:R-:W-:Y:S01]  /*1093b0*/  STL.64 [R1+0x7110], R92 ;  /* 0x0071105c01007387 */ /* 0x000fe20000100a00 */
[----:B---3--:R-:W-:Y:S03]  /*1093c0*/  HMMA.1688.F32.TF32 R84, R112, R80, R204 ;  /* 0x000000507054723c */ /* 0x008fe600000810cc */
[----:B------:R-:W3:-:S15]  /*1093d0*/  LDL.64 R80, [R1+0x1330] ;  /* 0x0013300001507983 */ /* 0x000ede0000100a00 */
[----:B------:R-:W-:Y:S01]  /*1093e0*/  NOP ;  /* 0x0000000000007918 */ /* 0x000fe20000000000 */
[----:B------:R-:W-:Y:S04]  /*1093f0*/  STL.64 [R1+0x4c0], R84 ;  /* 0x0004c05401007387 */ /* 0x000fe80000100a00 */
[----:B------:R4:W-:Y:S02]  /*109400*/  STL.64 [R1+0x4c8], R86 ;  /* 0x0004c85601007387 */ /* 0x0009e40000100a00 */
[C---:B----4-:R-:W-:Y:S08]  /*109410*/  HMMA.1688.F32.TF32 R84, R112.reuse, R228, R104 ;  /* 0x000000e47054723c */ /* 0x050ff00000081068 */
[C---:B--2---:R-:W-:Y:S11]  /*109420*/  HMMA.1688.F32.TF32 R92, R112.reuse, R88, R116 ;  /* 0x00000058705c723c */ /* 0x044ff60000081074 */
[----:B------:R-:W-:Y:S04]  /*109430*/  STL.64 [R1+0x7b0], R84 ;  /* 0x0007b05401007387 */ /* 0x000fe80000100a00 */
[----:B------:R1:W-:Y:S04]  /*109440*/  STL.64 [R1+0x7b8], R86 ;  /* 0x0007b85601007387 */ /* 0x0003e80000100a00 */
[----:B------:R-:W2:Y:S04]  /*109450*/  LDL.64 R88, [R1+0x1340] ;  /* 0x0013400001587983 */ /* 0x000ea80000100a00 */
[----:B------:R-:W-:Y:S04]  /*109460*/  STL.64 [R1+0x4f0], R92 ;  /* 0x0004f05c01007387 */ /* 0x000fe80000100a00 */
[----:B------:R4:W-:Y:S01]  /*109470*/  STL.64 [R1+0x4f8], R94 ;  /* 0x0004f85e01007387 */ /* 0x0009e20000100a00 */
[C---:B-1----:R-:W-:Y:S08]  /*109480*/  HMMA.1688.F32.TF32 R84, R112.reuse, R208, R120 ;  /* 0x000000d07054723c */ /* 0x042ff00000081078 */
[C---:B----4-:R-:W-:Y:S08]  /*109490*/  HMMA.1688.F32.TF32 R92, R112.reuse, R4, R124 ;  /* 0x00000004705c723c */ /* 0x050ff0000008107c */
[C---:B------:R-:W-:Y:S03]  /*1094a0*/  HMMA.1688.F32.TF32 R4, R112.reuse, R224, R128 ;  /* 0x000000e07004723c */ /* 0x040fe60000081080 */
        /* <DEDUP_REMOVED lines=8> */
[C---:B----4-:R-:W-:Y:S08]  /*109530*/  HMMA.1688.F32.TF32 R4, R112.reuse, R28, R140 ;  /* 0x0000001c7004723c */ /* 0x050ff0000008108c */
        /* <DEDUP_REMOVED lines=26> */
[----:B----4-:R-:W-:Y:S01]  /*1096e0*/  HMMA.1688.F32.TF32 R4, R112, R56, R176 ;  /* 0x000000387004723c */ /* 0x010fe200000810b0 */
[----:B------:R-:W-:-:S02]  /*1096f0*/  IMAD.MOV.U32 R64, RZ, RZ, R2 ;  /* 0x000000ffff407224 */ /* 0x000fc400078e0002 */
[----:B------:R-:W-:Y:S01]  /*109700*/  IMAD.MOV.U32 R65, RZ, RZ, R0 ;  /* 0x000000ffff417224 */ /* 0x000fe200078e0000 */
[----:B------:R-:W-:Y:S04]  /*109710*/  STL.64 [R1+0x690], R20 ;  /* 0x0006901401007387 */ /* 0x000fe80000100a00 */
[----:B------:R-:W-:Y:S04]  /*109720*/  STL.64 [R1+0x698], R22 ;  /* 0x0006981601007387 */ /* 0x000fe80000100a00 */
[----:B------:R-:W-:Y:S04]  /*109730*/  STL.64 [R1+0x6b0], R12 ;  /* 0x0006b00c01007387 */ /* 0x000fe80000100a00 */
[----:B------:R1:W-:Y:S04]  /*109740*/  STL.64 [R1+0x6b8], R14 ;  /* 0x0006b80e01007387 */ /* 0x0003e80000100a00 */
[----:B------:R-:W-:Y:S04]  /*109750*/  STL.64 [R1+0x6d0], R4 ;  /* 0x0006d00401007387 */ /* 0x000fe80000100a00 */
[----:B------:R4:W-:Y:S01]  /*109760*/  STL.64 [R1+0x6d8], R6 ;  /* 0x0006d80601007387 */ /* 0x0009e20000100a00 */
[C---:B-1----:R-:W-:Y:S08]  /*109770*/  HMMA.1688.F32.TF32 R12, R112.reuse, R64, R180 ;  /* 0x00000040700c723c */ /* 0x042ff000000810b4 */
[----:B----4-:R-:W-:Y:S01]  /*109780*/  HMMA.1688.F32.TF32 R4, R112, R72, R184 ;  /* 0x000000487004723c */ /* 0x010fe200000810b8 */
[----:B------:R-:W-:-:S02]  /*109790*/  IMAD.MOV.U32 R243, RZ, RZ, R57 ;  /* 0x000000fffff37224 */ /* 0x000fc400078e0039 */
[----:B------:R-:W-:-:S03]  /*1097a0*/  IMAD.MOV.U32 R252, RZ, RZ, R56 ;  /* 0x000000fffffc7224 */ /* 0x000fc600078e0038 */
[----:B------:R-:W-:Y:S04]  /*1097b0*/  STL [R1+0x6f74], R243 ;  /* 0x006f74f301007387 */ /* 0x000fe80000100800 */
[----:B------:R-:W-:Y:S04]  /*1097c0*/  STL [R1+0x6f70], R252 ;  /* 0x006f70fc01007387 */ /* 0x000fe80000100800 */
[----:B------:R-:W-:Y:S04]  /*1097d0*/  STL.64 [R1+0x6f0], R12 ;  /* 0x0006f00c01007387 */ /* 0x000fe80000100a00 */
[----:B------:R-:W-:Y:S04]  /*1097e0*/  STL.64 [R1+0x6f8], R14 ;  /* 0x0006f80e01007387 */ /* 0x000fe80000100a00 */
[----:B------:R-:W-:Y:S04]  /*1097f0*/  STL.64 [R1+0x710], R4 ;  /* 0x0007100401007387 */ /* 0x000fe80000100a00 */
[----:B------:R3:W-:Y:S01]  /*109800*/  STL.64 [R1+0x718], R6 ;  /* 0x0007180601007387 */ /* 0x0007e20000100a00 */
[----:B------:R-:W-:-:S02]  /*109810*/  IMAD.MOV.U32 R0, RZ, RZ, R73 ;  /* 0x000000ffff007224 */ /* 0x000fc400078e0049 */
[----:B------:R-:W-:-:S03]  /*109820*/  IMAD.MOV.U32 R2, RZ, RZ, R72 ;  /* 0x000000ffff027224 */ /* 0x000fc600078e0048 */
[----:B------:R-:W-:Y:S04]  /*109830*/  STL [R1+0x6f7c], R0 ;  /* 0x006f7c0001007387 */ /* 0x000fe80000100800 */
[----:B------:R-:W-:Y:S01]  /*109840*/  STL [R1+0x6f78], R2 ;  /* 0x006f780201007387 */ /* 0x000fe20000100800 */
[----:B---3--:R-:W-:Y:S01]  /*109850*/  HMMA.1688.F32.TF32 R4, R112, R80, R188 ;  /* 0x000000507004723c */ /* 0x008fe200000810bc */
[----:B------:R-:W-:-:S15]  /*109860*/  IMAD.MOV.U32 R243, RZ, RZ, R80 ;  /* 0x000000fffff37224 */ /* 0x000fde00078e0050 */
[----:B------:R-:W-:-:S03]  /*109870*/  NOP ;  /* 0x0000000000007918 */ /* 0x000fc60000000000 */
[----:B------:R-:W-:Y:S04]  /*109880*/  STL.64 [R1+0x730], R4 ;  /* 0x0007300401007387 */ /* 0x000fe80000100a00 */
[----:B------:R2:W-:Y:S04]  /*109890*/  STL.64 [R1+0x738], R6 ;  /* 0x0007380601007387 */ /* 0x0005e80000100a00 */
[----:B------:R-:W-:Y:S04]  /*1098a0*/  STL.64 [R1+0x6fa0], R242 ;  /* 0x006fa0f201007387 */ /* 0x000fe80000100a00 */
[----:B------:R1:W-:Y:S01]  /*1098b0*/  STL.64 [R1+0x6f98], R240 ;  /* 0x006f98f001007387 */ /* 0x0003e20000100a00 */
[----:B--2---:R-:W-:-:S15]  /*1098c0*/  HMMA.1688.F32.TF32 R4, R112, R88, R192 ;  /* 0x000000587004723c */ /* 0x004fde00000810c0 */
[----:B------:R-:W-:-:S04]  /*1098d0*/  NOP ;  /* 0x0000000000007918 */ /* 0x000fc80000000000 */
[----:B------:R2:W-:Y:S04]  /*1098e0*/  STL.64 [R1+0x750], R4 ;  /* 0x0007500401007387 */ /* 0x0005e80000100a00 */
[----:B------:R3:W-:Y:S04]  /*1098f0*/  STL.64 [R1+0x758], R6 ;  /* 0x0007580601007387 */ /* 0x0007e80000100a00 */
        /* <DEDUP_REMOVED lines=120> */
[----:B-1----:R-:W4:Y:S04]  /*10a080*/  LDL R240, [R1+0x1360] ;  /* 0x0013600001f07983 */ /* 0x002f280000100800 */
        /* <DEDUP_REMOVED lines=28> */
[----:B------:R-:W3:Y:S01]  /*10a250*/  LDL.LU R71, [R1+0x316c] ;  /* 0x00316c0001477983 */ /* 0x000ee20000300800 */
[----:B------:R-:W-:-:S02]  /*10a260*/  IMAD.MOV.U32 R0, RZ, RZ, R88 ;  /* 0x000000ffff007224 */ /* 0x000fc400078e0058 */
[----:B------:R-:W-:Y:S01]  /*10a270*/  IMAD.MOV.U32 R2, RZ, RZ, R89 ;  /* 0x000000ffff027224 */ /* 0x000fe200078e0059 */
[----:B------:R-:W2:Y:S04]  /*10a280*/  LDL.LU R88, [R1+0x3120] ;  /* 0x0031200001587983 */ /* 0x000ea80000300800 */
[----:B------:R-:W2:Y:S04]  /*10a290*/  LDL.LU R89, [R1+0x3124] ;  /* 0x0031240001597983 */ /* 0x000ea80000300800 */
[----:B------:R-:W2:Y:S04]  /*10a2a0*/  LDL.LU R90, [R1+0x3128] ;  /* 0x00312800015a7983 */ /* 0x000ea80000300800 */
[----:B------:R-:W2:Y:S01]  /*10a2b0*/  LDL.LU R91, [R1+0x312c] ;  /* 0x00312c00015b7983 */ /* 0x000ea20000300800 */
[----:B------:R-:W-:Y:S01]  /*10a2c0*/  MOV R252, R81 ;  /* 0x0000005100fc7202 */ /* 0x000fe20000000f00 */
[C---:B------:R-:W-:Y:S08]  /*10a2d0*/  HMMA.1688.F32.TF32 R120, R108.reuse, R122, R144 ;  /* 0x0000007a6c78723c */ /* 0x040ff00000081090 */
[C---:B----4-:R-:W-:Y:S08]  /*10a2e0*/  HMMA.1688.F32.TF32 R116, R108.reuse, R118, R148 ;  /* 0x000000766c74723c */ /* 0x050ff00000081094 */
[C---:B------:R-:W-:Y:S08]  /*10a2f0*/  HMMA.1688.F32.TF32 R144, R108.reuse, R30, R20 ;  /* 0x0000001e6c90723c */ /* 0x040ff00000081014 */
[----:B------:R-:W-:Y:S01]  /*10a300*/  HMMA.1688.F32.TF32 R148, R108, R46, R36 ;  /* 0x0000002e6c94723c */ /* 0x000fe20000081024 */
[----:B------:R-:W-:-:S02]  /*10a310*/  IMAD.MOV.U32 R31, RZ, RZ, R248 ;  /* 0x000000ffff1f7224 */ /* 0x000fc400078e00f8 */
[----:B------:R-:W-:Y:S02]  /*10a320*/  IMAD.MOV.U32 R30, RZ, RZ, R249 ;  /* 0x000000ffff1e7224 */ /* 0x000fe400078e00f9 */
[----:B------:R-:W-:Y:S02]  /*10a330*/  IMAD.MOV.U32 R39, RZ, RZ, R250 ;  /* 0x000000ffff277224 */ /* 0x000fe400078e00fa */
[----:B------:R-:W-:Y:S01]  /*10a340*/  IMAD.MOV.U32 R38, RZ, RZ, R251 ;  /* 0x000000ffff267224 */ /* 0x000fe200078e00fb */
[C---:B------:R-:W-:Y:S08]  /*10a350*/  HMMA.1688.F32.TF32 R104, R108.reuse, R106, R152 ;  /* 0x0000006a6c68723c */ /* 0x040ff00000081098 */
[C---:B------:R-:W-:Y:S08]  /*10a360*/  HMMA.1688.F32.TF32 R152, R108.reuse, R62, R52 ;  /* 0x0000003e6c98723c */ /* 0x040ff00000081034 */
[C---:B------:R-:W-:Y:S08]  /*10a370*/  HMMA.1688.F32.TF32 R200, R108.reuse, R202, R160 ;  /* 0x000000ca6cc8723c */ /* 0x040ff000000810a0 */
[----:B------:R-:W-:Y:S08]  /*10a380*/  HMMA.1688.F32.TF32 R160, R108, R50, R40 ;  /* 0x000000326ca0723c */ /* 0x000ff00000081028 */
[C---:B------:R-:W-:Y:S08]  /*10a390*/  HMMA.1688.F32.TF32 R196, R112.reuse, R192, R196 ;  /* 0x000000c070c4723c */ /* 0x040ff000000810c4 */
[----:B------:R-:W-:Y:S01]  /*10a3a0*/  HMMA.1688.F32.TF32 R192, R112, R240, R220 ;  /* 0x000000f070c0723c */ /* 0x000fe200000810dc */
[----:B------:R-:W-:Y:S04]  /*10a3b0*/  LDS R112, [R96+UR6+0x8c300] ;  /* 0x08c3000660707984 */ /* 0x000fe80008000800 */
[----:B------:R1:W-:Y:S04]  /*10a3c0*/  LDS R114, [R96+UR6+0x8d300] ;  /* 0x08d3000660727984 */ /* 0x0003e80008000800 */
[----:B------:R-:W-:Y:S04]  /*10a3d0*/  LDS R113, [R97+UR6+0x8c300] ;  /* 0x08c3000661717984 */ /* 0x000fe80008000800 */
[----:B------:R4:W1:Y:S01]  /*10a3e0*/  LDS R115, [R97+UR6+0x8d300] ;  /* 0x08d3000661737984 */ /* 0x0008620008000800 */
[C---:B------:R-:W-:Y:S08]  /*10a3f0*/  HMMA.1688.F32.TF32 R236, R108.reuse, R238, R168 ;  /* 0x000000ee6cec723c */ /* 0x040ff000000810a8 */
[C---:B------:R-:W-:Y:S08]  /*10a400*/  HMMA.1688.F32.TF32 R168, R108.reuse, R82, R72 ;  /* 0x000000526ca8723c */ /* 0x040ff00000081048 */
[C---:B------:R-:W-:Y:S01]  /*10a410*/  HMMA.1688.F32.TF32 R204, R108.reuse, R206, R156 ;  /* 0x000000ce6ccc723c */ /* 0x040fe2000008109c */
[----:B------:R-:W-:Y:S04]  /*10a420*/  STL.64 [R1+0x780], R196 ;  /* 0x000780c401007387 */ /* 0x000fe80000100a00 */
[----:B------:R1:W-:Y:S04]  /*10a430*/  STL.64 [R1+0x788], R198 ;  /* 0x000788c601007387 */ /* 0x0003e80000100a00 */
[----:B------:R-:W-:Y:S04]  /*10a440*/  STL.64 [R1+0x770], R192 ;  /* 0x000770c001007387 */ /* 0x000fe80000100a00 */
[----:B------:R1:W-:Y:S04]  /*10a450*/  STL.64 [R1+0x778], R194 ;  /* 0x000778c201007387 */ /* 0x0003e80000100a00 */
[----:B------:R-:W2:Y:S04]  /*10a460*/  LDL R60, [R1+0xf0] ;  /* 0x0000f000013c7983 */ /* 0x000ea80000100800 */
[----:B------:R-:W2:Y:S04]  /*10a470*/  LDL R61, [R1+0xf4] ;  /* 0x0000f400013d7983 */ /* 0x000ea80000100800 */
[----:B------:R-:W2:Y:S01]  /*10a480*/  LDL R62, [R1+0xf8] ;  /* 0x0000f800013e7983 */ /* 0x000ea20000100800 */
[C---:B---3--:R-:W-:Y:S03]  /*10a490*/  HMMA.1688.F32.TF32 R156, R108.reuse, R78, R68 ;  /* 0x0000004e6c9c723c */ /* 0x048fe60000081044 */
        /* <DEDUP_REMOVED lines=18> */
[----:B----4-:R-:W3:Y:S04]  /*10a5c0*/  LDL R97, [R1+0x24] ;  /* 0x0000240001617983 */ /* 0x010ee80000100800 */
[----:B------:R-:W4:Y:S04]  /*10a5d0*/  LDL R222, [R1+0x1148] ;  /* 0x0011480001de7983 */ /* 0x000f280000100800 */
[----:B------:R-:W4:Y:S04]  /*10a5e0*/  LDL R223, [R1+0x114c] ;  /* 0x00114c0001df7983 */ /* 0x000f280000100800 */
        /* <DEDUP_REMOVED lines=10> */
[----:B------:R-:W4:Y:S01]  /*10a690*/  LDL.LU R74, [R1+0x30d8] ;  /* 0x0030d800014a7983 */ /* 0x000f220000300800 */
[C---:B------:R-:W-:Y:S03]  /*10a6a0*/  HMMA.1688.F32.TF32 R208, R108.reuse, R210, R188 ;  /* 0x000000d26cd0723c */ /* 0x040fe600000810bc */
[----:B------:R-:W4:Y:S04]  /*10a6b0*/  LDL.LU R75, [R1+0x30dc] ;  /* 0x0030dc00014b7983 */ /* 0x000f280000300800 */
[----:B------:R-:W4:Y:S04]  /*10a6c0*/  LDL R190, [R1+0x1118] ;  /* 0x0011180001be7983 */ /* 0x000f280000100800 */
[----:B------:R-:W4:Y:S01]  /*10a6d0*/  LDL R191, [R1+0x111c] ;  /* 0x00111c0001bf7983 */ /* 0x000f220000100800 */
[C---:B------:R-:W-:Y:S03]  /*10a6e0*/  HMMA.1688.F32.TF32 R224, R108.reuse, R226, R164 ;  /* 0x000000e26ce0723c */ /* 0x040fe600000810a4 */
[----:B------:R-:W4:Y:S05]  /*10a6f0*/  LDL.LU R64, [R1+0x30e0] ;  /* 0x0030e00001407983 */ /* 0x000f2a0000300800 */
[C---:B------:R-:W-:Y:S01]  /*10a700*/  HMMA.1688.F32.TF32 R164, R108.reuse, R66, R56 ;  /* 0x000000426ca4723c */ /* 0x040fe20000081038 */
[----:B------:R-:W4:Y:S04]  /*10a710*/  LDL.LU R65, [R1+0x30e4] ;  /* 0x0030e40001417983 */ /* 0x000f280000300800 */
[----:B------:R-:W4:Y:S03]  /*10a720*/  LDL.LU R66, [R1+0x30e8] ;  /* 0x0030e80001427983 */ /* 0x000f260000300800 */
[C---:B------:R-:W-:Y:S08]  /*10a730*/  HMMA.1688.F32.TF32 R228, R108.reuse, R230, R184 ;  /* 0x000000e66ce4723c */ /* 0x040ff000000810b8 */
[C---:B------:R-:W-:Y:S01]  /*10a740*/  HMMA.1688.F32.TF32 R212, R108.reuse, R214, R180 ;  /* 0x000000d66cd4723c */ /* 0x040fe200000810b4 */
[----:B------:R-:W4:Y:S04]  /*10a750*/  LDL.LU R67, [R1+0x30ec] ;  /* 0x0030ec0001437983 */ /* 0x000f280000300800 */
[----:B------:R-:W4:Y:S04]  /*10a760*/  LDL R186, [R1+0x1108] ;  /* 0x0011080001ba7983 */ /* 0x000f280000100800 */
[----:B------:R-:W4:Y:S04]  /*10a770*/  LDL R187, [R1+0x110c] ;  /* 0x00110c0001bb7983 */ /* 0x000f280000100800 */
        /* <DEDUP_REMOVED lines=17> */
[----:B------:R-:W-:-:S03]  /*10a890*/  IMAD.MOV.U32 R95, RZ, RZ, R244 ;  /* 0x000000ffff5f7224 */ /* 0x000fc600078e00f4 */
[----:B------:R-:W4:Y:S01]  /*10a8a0*/  LDL.LU R59, [R1+0x30fc] ;  /* 0x0030fc00013b7983 */ /* 0x000f220000300800 */
[----:B------:R-:W-:-:S03]  /*10a8b0*/  IMAD.MOV.U32 R94, RZ, RZ, R245 ;  /* 0x000000ffff5e7224 */ /* 0x000fc600078e00f5 */
[----:B------:R-:W4:Y:S01]  /*10a8c0*/  LDL.LU R244, [R1+0x30b0] ;  /* 0x0030b00001f47983 */ /* 0x000f220000300800 */
[----:B------:R-:W-:-:S03]  /*10a8d0*/  MOV R23, R246 ;  /* 0x000000f600177202 */ /* 0x000fc60000000f00 */
[----:B------:R-:W4:Y:S01]  /*10a8e0*/  LDL.LU R245, [R1+0x30b4] ;  /* 0x0030b40001f57983 */ /* 0x000f220000300800 */
[C---:B------:R-:W-:Y:S01]  /*10a8f0*/  HMMA.1688.F32.TF32 R216, R108.reuse, R218, R172 ;  /* 0x000000da6cd8723c */ /* 0x040fe200000810ac */
[----:B------:R-:W-:Y:S02]  /*10a900*/  IMAD.MOV.U32 R22, RZ, RZ, R247 ;  /* 0x000000ffff167224 */ /* 0x000fe400078e00f7 */
[----:B------:R-:W4:Y:S05]  /*10a910*/  LDL.LU R246, [R1+0x30b8] ;  /* 0x0030b80001f67983 */ /* 0x000f2a0000300800 */
[C---:B--2---:R-:W-:Y:S01]  /*10a920*/  HMMA.1688.F32.TF32 R172, R108.reuse, R98, R88 ;  /* 0x000000626cac723c */ /* 0x044fe20000081058 */
[----:B------:R-:W2:Y:S04]  /*10a930*/  LDL.LU R247, [R1+0x30bc] ;  /* 0x0030bc0001f77983 */ /* 0x000ea80000300800 */
[----:B------:R-:W2:Y:S04]  /*10a940*/  LDL R88, [R1+0x10] ;  /* 0x0000100001587983 */ /* 0x000ea80000100800 */
[----:B------:R-:W2:Y:S04]  /*10a950*/  LDL R89, [R1+0x14] ;  /* 0x0000140001597983 */ /* 0x000ea80000100800 */
[----:B------:R-:W2:Y:S04]  /*10a960*/  LDL R80, [R1] ;  /* 0x0000000001507983 */ /* 0x000ea80000100800 */
[----:B------:R-:W2:Y:S01]  /*10a970*/  LDL R81, [R1+0x4] ;  /* 0x0000040001517983 */ /* 0x000ea20000100800 */
[C---:B------:R-:W-:Y:S03]  /*10a980*/  HMMA.1688.F32.TF32 R128, R108.reuse, R130, R136 ;  /* 0x000000826c80723c */ /* 0x040fe60000081088 */
[----:B------:R-:W2:Y:S05]  /*10a990*/  LDL.64 R240, [R1+0x40] ;  /* 0x0000400001f07983 */ /* 0x000eaa0000100a00 */
[C---:B------:R-:W-:Y:S01]  /*10a9a0*/  HMMA.1688.F32.TF32 R136, R108.reuse, R86, R100 ;  /* 0x000000566c88723c */ /* 0x040fe20000081064 */
[----:B------:R-:W2:Y:S04]  /*10a9b0*/  LDL.LU.64 R242, [R1+0x48] ;  /* 0x0000480001f27983 */ /* 0x000ea80000300a00 */
[----:B------:R-:W2:Y:S04]  /*10a9c0*/  LDL.64 R100, [R1+0x60] ;  /* 0x0000600001647983 */ /* 0x000ea80000100a00 */
[----:B------:R-:W2:Y:S01]  /*10a9d0*/  LDL.LU.64 R102, [R1+0x68] ;  /* 0x0000680001667983 */ /* 0x000ea20000300a00 */
[C---:B------:R-:W-:Y:S03]  /*10a9e0*/  HMMA.1688.F32.TF32 R124, R108.reuse, R126, R140 ;  /* 0x0000007e6c7c723c */ /* 0x040fe6000008108c */
[----:B------:R-:W2:Y:S05]  /*10a9f0*/  LDL.64 R84, [R1+0x70] ;  /* 0x0000700001547983 */ /* 0x000eaa0000100a00 */
[C---:B------:R-:W-:Y:S01]  /*10aa00*/  HMMA.1688.F32.TF32 R140, R108.reuse, R14, R4 ;  /* 0x0000000e6c8c723c */ /* 0x040fe20000081004 */
[----:B------:R-:W2:Y:S04]  /*10aa10*/  LDL.LU.64 R86, [R1+0x78] ;  /* 0x0000780001567983 */ /* 0x000ea80000300a00 */
[----:B------:R-:W2:Y:S04]  /*10aa20*/  LDL.64 R4, [R1+0x80] ;  /* 0x0000800001047983 */ /* 0x000ea80000100a00 */
        /* <DEDUP_REMOVED lines=13> */
[C---:B---3--:R-:W-:Y:S08]  /*10ab00*/  HMMA.1688.F32.TF32 R196, R108.reuse, R198, R248 ;  /* 0x000000c66cc4723c */ /* 0x048ff000000810f8 */
[C---:B----4-:R-:W-:Y:S08]  /*10ab10*/  HMMA.1688.F32.TF32 R192, R108.reuse, R194, R72 ;  /* 0x000000c26cc0723c */ /* 0x050ff00000081048 */
[C---:B------:R-:W-:Y:S08]  /*10ab20*/  HMMA.1688.F32.TF32 R188, R108.reuse, R190, R64 ;  /* 0x000000be6cbc723c */ /* 0x040ff00000081040 */
[C---:B------:R-:W-:Y:S08]  /*10ab30*/  HMMA.1688.F32.TF32 R180, R108.reuse, R182, R48 ;  /* 0x000000b66cb4723c */ /* 0x040ff00000081030 */
[C---:B------:R-:W-:Y:S01]  /*10ab40*/  HMMA.1688.F32.TF32 R176, R108.reuse, R178, R40 ;  /* 0x000000b26cb0723c */ /* 0x040fe20000081028 */
[----:B------:R-:W3:Y:S04]  /*10ab50*/  LDL.LU.64 R42, [R1+0x7250] ;  /* 0x00725000012a7983 */ /* 0x000ee80000300a00 */
[----:B------:R-:W4:Y:S04]  /*10ab60*/  LDL.LU.64 R40, [R1+0x7248] ;  /* 0x0072480001287983 */ /* 0x000f280000300a00 */
[----:B------:R-:W3:Y:S04]  /*10ab70*/  LDL.LU.64 R50, [R1+0x7240] ;  /* 0x0072400001327983 */ /* 0x000ee80000300a00 */
[----:B------:R-:W3:Y:S01]  /*10ab80*/  LDL.LU.64 R48, [R1+0x7238] ;  /* 0x0072380001307983 */ /* 0x000ee20000300a00 */
        /* <DEDUP_REMOVED lines=9> */
[----:B--2---:R-:W-:Y:S08]  /*10ac20*/  HMMA.1688.F32.TF32 R232, R112, R88, R232 ;  /* 0x0000005870e8723c */ /* 0x004ff000000810e8 */
[----:B------:R-:W-:Y:S01]  /*10ac30*/  HMMA.1688.F32.TF32 R220, R108, R222, R244 ;  /* 0x000000de6cdc723c */ /* 0x000fe200000810f4 */
        /* <DEDUP_REMOVED lines=12> */
[----:B-1----:R-:W4:Y:S04]  /*10ad00*/  LDL R234, [R1+0x8] ;  /* 0x0000080001ea7983 */ /* 0x002f280000100800 */
[----:B------:R-:W4:Y:S04]  /*10ad10*/  LDL R232, [R1+0x366c] ;  /* 0x00366c0001e87983 */ /* 0x000f280000100800 */
        /* <DEDUP_REMOVED lines=22> */
[C---:B------:R-:W-:Y:S08]  /*10ae80*/  HMMA.1688.F32.TF32 R108, R112.reuse, R240, R224 ;  /* 0x000000f0706c723c */ /* 0x040ff000000810e0 */
[C---:B---3--:R-:W-:Y:S01]  /*10ae90*/  HMMA.1688.F32.TF32 R228, R112.reuse, R248, R228 ;  /* 0x000000f870e4723c */ /* 0x048fe200000810e4 */
[----:B----4-:R-:W-:Y:S04]  /*10aea0*/  LDS R224, [R232+UR6+0x8e300] ;  /* 0x08e30006e8e07984 */ /* 0x010fe80008000800 */
[----:B------:R-:W-:Y:S04]  /*10aeb0*/  LDS R226, [R232+UR6+0x8f300] ;  /* 0x08f30006e8e27984 */ /* 0x000fe80008000800 */
[----:B------:R-:W-:Y:S04]  /*10aec0*/  LDS R225, [R233+UR6+0x8e300] ;  /* 0x08e30006e9e17984 */ /* 0x000fe80008000800 */
[----:B------:R-:W1:Y:S01]  /*10aed0*/  LDS R227, [R233+UR6+0x8f300] ;  /* 0x08f30006e9e37984 */ /* 0x000e620008000800 */
[C---:B------:R-:W-:Y:S03]  /*10aee0*/  HMMA.1688.F32.TF32 R208, R112.reuse, R244, R208 ;  /* 0x000000f470d0723c */ /* 0x040fe600000810d0 */
[----:B------:R2:W-:Y:S04]  /*10aef0*/  STL.64 [R1+0x6f08], R246 ;  /* 0x006f08f601007387 */ /* 0x0005e80000100a00 */
        /* <DEDUP_REMOVED lines=468> */
[----:B------:R-:W2:Y:S07]  /*10cc40*/  LDL.LU.64 R10, [R1+0x7018] ;  /* 0x00701800010a7983 */ /* 0x000eae0000300a00 */
        /* <DEDUP_REMOVED lines=14> */
[----:B------:R-:W-:-:S05]  /*10cd30*/  IMAD.MOV.U32 R72, RZ, RZ, R86 ;  /* 0x000000ffff487224 */ /* 0x000fca00078e0056 */
[----:B------:R-:W-:Y:S01]  /*10cd40*/  HMMA.1688.F32.TF32 R124, R224, R242, R124 ;  /* 0x000000f2e07c723c */ /* 0x000fe2000008107c */
[----:B------:R-:W-:-:S07]  /*10cd50*/  MOV R73, R87 ;  /* 0x0000005700497202 */ /* 0x000fce0000000f00 */
        /* <DEDUP_REMOVED lines=19> */
[----:B------:R-:W3:Y:S04]  /*10ce90*/  LDL.LU R103, [R1+0x6f8c] ;  /* 0x006f8c0001677983 */ /* 0x000ee80000300800 */
[----:B------:R-:W4:Y:S04]  /*10cea0*/  LDL.LU R95, [R1+0x6f88] ;  /* 0x006f8800015f7983 */ /* 0x000f280000300800 */
[----:B------:R-:W4:Y:S04]  /*10ceb0*/  LDL.LU R86, [R1+0x6f84] ;  /* 0x006f840001567983 */ /* 0x000f280000300800 */
[----:B------:R-:W4:Y:S01]  /*10cec0*/  LDL.LU R87, [R1+0x6f80] ;  /* 0x006f800001577983 */ /* 0x000f220000300800 */
[C---:B------:R-:W-:Y:S08]  /*10ced0*/  HMMA.1688.F32.TF32 R128, R112.reuse, R48, R128 ;  /* 0x000000307080723c */ /* 0x040ff00000081080 */
[C---:B------:R-:W-:Y:S01]  /*10cee0*/  HMMA.1688.F32.TF32 R132, R112.reuse, R56, R132 ;  /* 0x000000387084723c */ /* 0x040fe20000081084 */
[----:B------:R-:W4:Y:S04]  /*10cef0*/  LDL.LU.64 R48, [R1+0x1190] ;  /* 0x0011900001307983 */ /* 0x000f280000300a00 */
[----:B------:R-:W4:Y:S03]  /*10cf00*/  LDL.LU.64 R56, [R1+0x11a0] ;  /* 0x0011a00001387983 */ /* 0x000f260000300a00 */
        /* <DEDUP_REMOVED lines=19> */
[----:B---3--:R-:W-:Y:S04]  /*10d040*/  STL [R1+0x6d40], R103 ;  /* 0x006d406701007387 */ /* 0x008fe80000100800 */
[----:B------:R-:W-:Y:S04]  /*10d050*/  STL [R1+0x6d4c], R94 ;  /* 0x006d4c5e01007387 */ /* 0x000fe80000100800 */
[----:B----4-:R-:W-:Y:S04]  /*10d060*/  STL [R1+0x6d48], R95 ;  /* 0x006d485f01007387 */ /* 0x010fe80000100800 */
[----:B------:R-:W-:Y:S04]  /*10d070*/  STL.64 [R1+0x6da0], R86 ;  /* 0x006da05601007387 */ /* 0x000fe80000100a00 */
[----:B------:R2:W-:Y:S04]  /*10d080*/  STL.64 [R1+0x6d98], R84 ;  /* 0x006d985401007387 */ /* 0x0005e80000100a00 */
[----:B--2---:R-:W2:Y:S04]  /*10d090*/  LDL.LU.64 R84, [R1+0x1180] ;  /* 0x0011800001547983 */ /* 0x004ea80000300a00 */
        /* <DEDUP_REMOVED lines=11> */
[----:B---3--:R-:W-:-:S03]  /*10d150*/  IMAD.MOV.U32 R76, RZ, RZ, R240 ;  /* 0x000000ffff4c7224 */ /* 0x008fc600078e00f0 */
[----:B------:R-:W-:Y:S01]  /*10d160*/  STL.64 [R1+0x6df8], R36 ;  /* 0x006df82401007387 */ /* 0x000fe20000100a00 */
[----:B------:R-:W-:-:S03]  /*10d170*/  IMAD.MOV.U32 R77, RZ, RZ, R3 ;  /* 0x000000ffff4d7224 */ /* 0x000fc600078e0003 */
[----:B------:R-:W-:Y:S04]  /*10d180*/  STL.64 [R1+0x6e10], R30 ;  /* 0x006e101e01007387 */ /* 0x000fe80000100a00 */
[----:B------:R-:W-:Y:S04]  /*10d190*/  STL.64 [R1+0x6e08], R28 ;  /* 0x006e081c01007387 */ /* 0x000fe80000100a00 */
[----:B------:R-:W-:Y:S04]  /*10d1a0*/  STL.64 [R1+0x6e20], R22 ;  /* 0x006e201601007387 */ /* 0x000fe80000100a00 */
[----:B------:R-:W-:Y:S04]  /*10d1b0*/  STL.64 [R1+0x6e18], R20 ;  /* 0x006e181401007387 */ /* 0x000fe80000100a00 */
[----:B------:R-:W-:Y:S01]  /*10d1c0*/  STL.64 [R1+0x6e30], R14 ;  /* 0x006e300e01007387 */ /* 0x000fe20000100a00 */
[C---:B------:R-:W-:Y:S03]  /*10d1d0*/  HMMA.1688.F32.TF32 R196, R224.reuse, R14, R196 ;  /* 0x0000000ee0c4723c */ /* 0x040fe600000810c4 */
[----:B------:R1:W-:Y:S04]  /*10d1e0*/  STL.64 [R1+0x6e28], R12 ;  /* 0x006e280c01007387 */ /* 0x0003e80000100a00 */
[----:B------:R-:W-:Y:S01]  /*10d1f0*/  STL.64 [R1+0x6e40], R6 ;  /* 0x006e400601007387 */ /* 0x000fe20000100a00 */
[----:B------:R-:W-:Y:S03]  /*10d200*/  HMMA.1688.F32.TF32 R220, R224, R6, R220 ;  /* 0x00000006e0dc723c */ /* 0x000fe600000810dc */
[----:B------:R-:W-:Y:S05]  /*10d210*/  STL.64 [R1+0x6e38], R4 ;  /* 0x006e380401007387 */ /* 0x000fea0000100a00 */
[----:B-1----:R-:W-:-:S15]  /*10d220*/  HMMA.1688.F32.TF32 R12, R112, R76, R208 ;  /* 0x0000004c700c723c */ /* 0x002fde00000810d0 */
[----:B------:R-:W-:-:S04]  /*10d230*/  NOP ;  /* 0x0000000000007918 */ /* 0x000fc80000000000 */
[----:B------:R-:W-:Y:S04]  /*10d240*/  STL.64 [R1+0x600], R12 ;  /* 0x0006000c01007387 */ /* 0x000fe80000100a00 */
[----:B------:R1:W-:Y:S01]  /*10d250*/  STL.64 [R1+0x608], R14 ;  /* 0x0006080e01007387 */ /* 0x0003e20000100a00 */
[----:B------:R-:W-:Y:S01]  /*10d260*/  HMMA.1688.F32.TF32 R152, R224, R102, R152 ;  /* 0x00000066e098723c */ /* 0x000fe20000081098 */
[----:B------:R-:W-:Y:S01]  /*10d270*/  IMAD.MOV.U32 R102, RZ, RZ, R48 ;  /* 0x000000ffff667224 */ /* 0x000fe200078e0030 */
[----:B------:R-:W-:Y:S01]  /*10d280*/  MOV R103, R49 ;  /* 0x0000003100677202 */ /* 0x000fe20000000f00 */
[----:B------:R-:W-:Y:S02]  /*10d290*/  IMAD.MOV.U32 R64, RZ, RZ, R242 ;  /* 0x000000ffff407224 */ /* 0x000fe400078e00f2 */
[----:B------:R-:W-:-:S03]  /*10d2a0*/  IMAD.MOV.U32 R65, RZ, RZ, R241 ;  /* 0x000000ffff417224 */ /* 0x000fc600078e00f1 */
[----:B------:R-:W-:Y:S08]  /*10d2b0*/  HMMA.1688.F32.TF32 R192, R224, R22, R192 ;  /* 0x00000016e0c0723c */ /* 0x000ff000000810c0 */
[C---:B------:R-:W-:Y:S08]  /*10d2c0*/  HMMA.1688.F32.TF32 R20, R112.reuse, R72, R236 ;  /* 0x000000487014723c */ /* 0x040ff000000810ec */
[----:B-1----:R-:W-:Y:S01]  /*10d2d0*/  HMMA.1688.F32.TF32 R12, R112, R80, R108 ;  /* 0x00000050700c723c */ /* 0x002fe2000008106c */
[----:B------:R-:W-:-:S02]  /*10d2e0*/  IMAD.MOV.U32 R80, RZ, RZ, R0 ;  /* 0x000000ffff507224 */ /* 0x000fc400078e0000 */
[----:B------:R-:W-:Y:S02]  /*10d2f0*/  IMAD.MOV.U32 R81, RZ, RZ, R2 ;  /* 0x000000ffff517224 */ /* 0x000fe400078e0002 */
[----:B------:R-:W-:Y:S02]  /*10d300*/  IMAD.MOV.U32 R72, RZ, RZ, R243 ;  /* 0x000000ffff487224 */ /* 0x000fe400078e00f3 */
[----:B------:R-:W-:Y:S02]  /*10d310*/  IMAD.MOV.U32 R73, RZ, RZ, R252 ;  /* 0x000000ffff497224 */ /* 0x000fe400078e00fc */
[----:B------:R-:W-:Y:S02]  /*10d320*/  IMAD.MOV.U32 R241, RZ, RZ, R56 ;  /* 0x000000fffff17224 */ /* 0x000fe400078e0038 */
        /* <DEDUP_REMOVED lines=26> */
[----:B------:R-:W-:-:S13]  /*10d4d0*/  STL.64 [R1+0x6e48], R100 ;  /* 0x006e486401007387 */ /* 0x000fda0000100a00 */
        /* <DEDUP_REMOVED lines=8> */
[----:B------:R-:W-:Y:S04]  /*10d560*/  STL.64 [R1+0x568], R22 ;  /* 0x0005681601007387 */ /* 0x000fe80000100a00 */
[----:B------:R-:W-:Y:S04]  /*10d570*/  STL.64 [R1+0x540], R12 ;  /* 0x0005400c01007387 */ /* 0x000fe80000100a00 */
[----:B------:R-:W-:Y:S04]  /*10d580*/  STL.64 [R1+0x548], R14 ;  /* 0x0005480e01007387 */ /* 0x000fe80000100a00 */
[----:B------:R-:W2:Y:S01]  /*10d590*/  LDL.LU R0, [R1+0x6f7c] ;  /* 0x006f7c0001007983 */ /* 0x000ea20000300800 */
[----:B------:R-:W-:-:S02]  /*10d5a0*/  IMAD.MOV.U32 R240, RZ, RZ, R84 ;  /* 0x000000fffff07224 */ /* 0x000fc400078e0054 */
[----:B------:R-:W-:Y:S01]  /*10d5b0*/  IMAD.MOV.U32 R3, RZ, RZ, R85 ;  /* 0x000000ffff037224 */ /* 0x000fe200078e0055 */
[----:B------:R1:W-:Y:S04]  /*10d5c0*/  STL.64 [R1+0x520], R4 ;  /* 0x0005200401007387 */ /* 0x0003e80000100a00 */
[----:B------:R-:W-:Y:S04]  /*10d5d0*/  STL.64 [R1+0x528], R6 ;  /* 0x0005280601007387 */ /* 0x000fe80000100a00 */
[----:B------:R-:W3:Y:S04]  /*10d5e0*/  LDL.LU R2, [R1+0x6f78] ;  /* 0x006f780001027983 */ /* 0x000ee80000300800 */
[----:B------:R-:W4:Y:S04]  /*10d5f0*/  LDL.LU R243, [R1+0x6f74] ;  /* 0x006f740001f37983 */ /* 0x000f280000300800 */
[----:B------:R-:W2:Y:S04]  /*10d600*/  LDL.LU R252, [R1+0x6f70] ;  /* 0x006f700001fc7983 */ /* 0x000ea80000300800 */
        /* <DEDUP_REMOVED lines=8> */
[----:B------:R-:W2:Y:S04]  /*10d690*/  LDL.LU.64 R232, [R1+0x11f0] ;  /* 0x0011f00001e87983 */ /* 0x000ea80000300a00 */
        /* <DEDUP_REMOVED lines=10> */
[----:B-1----:R-:W4:Y:S04]  /*10d740*/  LDL.LU.64 R4, [R1+0x1240] ;  /* 0x0012400001047983 */ /* 0x002f280000300a00 */
        /* <DEDUP_REMOVED lines=14> */
[----:B------:R-:W4:Y:S01]  /*10d830*/  LDL.LU.64 R88, [R1+0x1350] ;  /* 0x0013500001587983 */ /* 0x000f220000300a00 */
[C---:B--2---:R-:W-:Y:S08]  /*10d840*/  HMMA.1688.F32.TF32 R108, R112.reuse, R232, R204 ;  /* 0x000000e8706c723c */ /* 0x044ff000000810cc */
[C---:B---3--:R-:W-:Y:S08]  /*10d850*/  HMMA.1688.F32.TF32 R104, R112.reuse, R100, R104 ;  /* 0x000000647068723c */ /* 0x048ff00000081068 */
[C---:B----4-:R-:W-:Y:S08]  /*10d860*/  HMMA.1688.F32.TF32 R100, R112.reuse, R212, R116 ;  /* 0x000000d47064723c */ /* 0x050ff00000081074 */
[----:B------:R-:W-:Y:S01]  /*10d870*/  HMMA.1688.F32.TF32 R116, R112, R228, R120 ;  /* 0x000000e47074723c */ /* 0x000fe20000081078 */
[----:B------:R-:W-:Y:S04]  /*10d880*/  STL.64 [R1+0x500], R108 ;  /* 0x0005006c01007387 */ /* 0x000fe80000100a00 */
[----:B------:R-:W-:Y:S04]  /*10d890*/  STL.64 [R1+0x508], R110 ;  /* 0x0005086e01007387 */ /* 0x000fe80000100a00 */
[----:B------:R-:W-:Y:S04]  /*10d8a0*/  STL.64 [R1+0x8c0], R104 ;  /* 0x0008c06801007387 */ /* 0x000fe80000100a00 */
[----:B------:R1:W-:Y:S04]  /*10d8b0*/  STL.64 [R1+0x8c8], R106 ;  /* 0x0008c86a01007387 */ /* 0x0003e80000100a00 */
[----:B------:R-:W-:Y:S04]  /*10d8c0*/  STL.64 [R1+0x8b0], R100 ;  /* 0x0008b06401007387 */ /* 0x000fe80000100a00 */
[----:B------:R2:W-:Y:S01]  /*10d8d0*/  STL.64 [R1+0x8b8], R102 ;  /* 0x0008b86601007387 */ /* 0x0005e20000100a00 */
[----:B------:R-:W-:-:S02]  /*10d8e0*/  IMAD.MOV.U32 R94, RZ, RZ, R4 ;  /* 0x000000ffff5e7224 */ /* 0x000fc400078e0004 */
[----:B------:R-:W-:Y:S01]  /*10d8f0*/  IMAD.MOV.U32 R95, RZ, RZ, R5 ;  /* 0x000000ffff5f7224 */ /* 0x000fe200078e0005 */
[C---:B------:R-:W-:Y:S08]  /*10d900*/  HMMA.1688.F32.TF32 R20, R112.reuse, R20, R140 ;  /* 0x000000147014723c */ /* 0x040ff0000008108c */
[----:B-1----:R-:W-:Y:S01]  /*10d910*/  HMMA.1688.F32.TF32 R104, R112, R208, R124 ;  /* 0x000000d07068723c */ /* 0x002fe2000008107c */
[----:B------:R-:W-:Y:S01]  /*10d920*/  IMAD.MOV.U32 R48, RZ, RZ, R252 ;  /* 0x000000ffff307224 */ /* 0x000fe200078e00fc */
[----:B------:R-:W-:Y:S01]  /*10d930*/  MOV R49, R243 ;  /* 0x000000f300317202 */ /* 0x000fe20000000f00 */
[----:B------:R-:W-:-:S02]  /*10d940*/  IMAD.MOV.U32 R64, RZ, RZ, R2 ;  /* 0x000000ffff407224 */ /* 0x000fc400078e0002 */
[----:B------:R-:W-:Y:S01]  /*10d950*/  IMAD.MOV.U32 R65, RZ, RZ, R0 ;  /* 0x000000ffff417224 */ /* 0x000fe200078e0000 */
[----:B------:R-:W-:Y:S04]  /*10d960*/  LDS R108, [R96+UR6+0x8a380] ;  /* 0x08a38006606c7984 */ /* 0x000fe80008000800 */
[----:B------:R-:W-:Y:S04]  /*10d970*/  LDS R110, [R96+UR6+0x8b380] ;  /* 0x08b38006606e7984 */ /* 0x000fe80008000800 */
[----:B------:R-:W-:Y:S01]  /*10d980*/  LDS R109, [R97+UR6+0x8a380] ;  /* 0x08a38006616d7984 */ /* 0x000fe20008000800 */
[C---:B--2---:R-:W-:Y:S03]  /*10d990*/  HMMA.1688.F32.TF32 R100, R112.reuse, R4, R128 ;  /* 0x000000047064723c */ /* 0x044fe60000081080 */
[----:B------:R-:W-:Y:S04]  /*10d9a0*/  STL.64 [R1+0x890], R116 ;  /* 0x0008907401007387 */ /* 0x000fe80000100a00 */
[----:B------:R-:W-:Y:S01]  /*10d9b0*/  STL.64 [R1+0x898], R118 ;  /* 0x0008987601007387 */ /* 0x000fe20000100a00 */
[C---:B------:R-:W-:Y:S03]  /*10d9c0*/  HMMA.1688.F32.TF32 R4, R112.reuse, R12, R136 ;  /* 0x0000000c7004723c */ /* 0x040fe60000081088 */
[----:B------:R-:W1:Y:S04]  /*10d9d0*/  LDS R111, [R97+UR6+0x8b380] ;  /* 0x08b38006616f7984 */ /* 0x000e680008000800 */
[----:B------:R-:W-:Y:S04]  /*10d9e0*/  STL.64 [R1+0x870], R104 ;  /* 0x0008706801007387 */ /* 0x000fe80000100a00 */
[----:B------:R-:W-:Y:S04]  /*10d9f0*/  STL.64 [R1+0x878], R106 ;  /* 0x0008786a01007387 */ /* 0x000fe80000100a00 */
[----:B------:R-:W-:Y:S04]  /*10da00*/  STL.64 [R1+0x850], R100 ;  /* 0x0008506401007387 */ /* 0x000fe80000100a00 */
[----:B------:R-:W-:Y:S04]  /*10da10*/  STL.64 [R1+0x858], R102 ;  /* 0x0008586601007387 */ /* 0x000fe80000100a00 */
[----:B------:R-:W-:Y:S04]  /*10da20*/  STL.64 [R1+0x6e60], R94 ;  /* 0x006e605e01007387 */ /* 0x000fe80000100a00 */
[----:B------:R2:W-:Y:S02]  /*10da30*/  STL.64 [R1+0x6e58], R92 ;  /* 0x006e585c01007387 */ /* 0x0005e40000100a00 */
[C---:B--2---:R-:W-:Y:S08]  /*10da40*/  HMMA.1688.F32.TF32 R92, R112.reuse, R224, R132 ;  /* 0x000000e0705c723c */ /* 0x044ff00000081084 */
[C---:B------:R-:W-:Y:S11]  /*10da50*/  HMMA.1688.F32.TF32 R12, R112.reuse, R28, R144 ;  /* 0x0000001c700c723c */ /* 0x040ff60000081090 */
        /* <DEDUP_REMOVED lines=33> */
[----:B------:R2:W-:Y:S04]  /*10dc70*/  STL.64 [R1+0x6c8], R22 ;  /* 0x0006c81601007387 */ /* 0x0005e80000100a00 */
[----:B------:R-:W-:Y:S04]  /*10dc80*/  STL.64 [R1+0x6a0], R12 ;  /* 0x0006a00c01007387 */ /* 0x000fe80000100a00 */
[----:B------:R3:W-:Y:S01]  /*10dc90*/  STL.64 [R1+0x6a8], R14 ;  /* 0x0006a80e01007387 */ /* 0x0007e20000100a00 */
[----:B------:R-:W-:Y:S01]  /*10dca0*/  IMAD.MOV.U32 R243, RZ, RZ, R88 ;  /* 0x000000fffff37224 */ /* 0x000fe200078e0058 */
[----:B------:R-:W-:Y:S01]  /*10dcb0*/  MOV R2, R89 ;  /* 0x0000005900027202 */ /* 0x000fe20000000f00 */
[----:B------:R-:W-:-:S02]  /*10dcc0*/  IMAD.MOV.U32 R0, RZ, RZ, R232 ;  /* 0x000000ffff007224 */ /* 0x000fc400078e00e8 */
[----:B------:R-:W-:Y:S01]  /*10dcd0*/  IMAD.MOV.U32 R252, RZ, RZ, R233 ;  /* 0x000000fffffc7224 */ /* 0x000fe200078e00e9 */
[----:B------:R-:W-:Y:S04]  /*10dce0*/  LDS R186, [R96+UR6+0x8d380] ;  /* 0x08d3800660ba7984 */ /* 0x000fe80008000800 */
[----:B------:R-:W-:Y:S01]  /*10dcf0*/  LDS R187, [R97+UR6+0x8d380] ;  /* 0x08d3800661bb7984 */ /* 0x000fe20008000800 */
[C---:B--2---:R-:W-:Y:S08]  /*10dd00*/  HMMA.1688.F32.TF32 R20, R112.reuse, R72, R188 ;  /* 0x000000487014723c */ /* 0x044ff000000810bc */
[C---:B---3--:R-:W-:Y:S01]  /*10dd10*/  HMMA.1688.F32.TF32 R12, R112.reuse, R80, R192 ;  /* 0x00000050700c723c */ /* 0x048fe200000810c0 */
[----:B------:R-:W-:Y:S04]  /*10dd20*/  STL.64 [R1+0x680], R4 ;  /* 0x0006800401007387 */ /* 0x000fe80000100a00 */
[----:B------:R2:W-:Y:S03]  /*10dd30*/  STL.64 [R1+0x688], R6 ;  /* 0x0006880601007387 */ /* 0x0005e60000100a00 */
[C---:B--2---:R-:W-:Y:S03]  /*10dd40*/  HMMA.1688.F32.TF32 R4, R112.reuse, R88, R196 ;  /* 0x000000587004723c */ /* 0x044fe600000810c4 */
[----:B------:R2:W-:Y:S04]  /*10dd50*/  STL.64 [R1+0x660], R20 ;  /* 0x0006601401007387 */ /* 0x0005e80000100a00 */
[----:B------:R3:W-:Y:S04]  /*10dd60*/  STL.64 [R1+0x668], R22 ;  /* 0x0006681601007387 */ /* 0x0007e80000100a00 */
[----:B------:R-:W-:Y:S04]  /*10dd70*/  STL.64 [R1+0x640], R12 ;  /* 0x0006400c01007387 */ /* 0x000fe80000100a00 */
[----:B------:R4:W-:Y:S04]  /*10dd80*/  STL.64 [R1+0x648], R14 ;  /* 0x0006480e01007387 */ /* 0x0009e80000100a00 */
        /* <DEDUP_REMOVED lines=42> */
[----:B----4-:R-:W3:Y:S04]  /*10e030*/  LDL.LU R14, [R1+0x1058] ;  /* 0x00105800010e7983 */ /* 0x010ee80000300800 */
[----:B------:R-:W3:Y:S04]  /*10e040*/  LDL.LU R15, [R1+0x105c] ;  /* 0x00105c00010f7983 */ /* 0x000ee80000300800 */
[----:B-1----:R-:W3:Y:S04]  /*10e050*/  LDL.LU R4, [R1+0x35a0] ;  /* 0x0035a00001047983 */ /* 0x002ee80000300800 */
[----:B------:R-:W3:Y:S04]  /*10e060*/  LDL.LU R5, [R1+0x35a4] ;  /* 0x0035a40001057983 */ /* 0x000ee80000300800 */
        /* <DEDUP_REMOVED lines=108> */
[----:B------:R1:W-:Y:S04]  /*10e730*/  STL.64 [R1+0x6d58], R242 ;  /* 0x006d58f201007387 */ /* 0x0003e80000100a00 */
[----:B------:R-:W-:Y:S01]  /*10e740*/  STL.64 [R1+0x6d50], R240 ;  /* 0x006d50f001007387 */ /* 0x000fe20000100a00 */
[----:B-1----:R-:W-:Y:S01]  /*10e750*/  MOV R243, R244 ;  /* 0x000000f400f37202 */ /* 0x002fe20000000f00 */
[----:B------:R-:W-:Y:S01]  /*10e760*/  IMAD.MOV.U32 R242, RZ, RZ, R245 ;  /* 0x000000fffff27224 */ /* 0x000fe200078e00f5 */
[----:B--2---:R-:W-:Y:S08]  /*10e770*/  HMMA.1688.F32.TF32 R112, R112, R184, R220 ;  /* 0x000000b87070723c */ /* 0x004ff000000810dc */
[C---:B------:R-:W-:Y:S08]  /*10e780*/  HMMA.1688.F32.TF32 R228, R108.reuse, R230, R188 ;  /* 0x000000e66ce4723c */ /* 0x040ff000000810bc */
        /* <DEDUP_REMOVED lines=10> */
[C---:B------:R-:W-:Y:S01]  /*10e830*/  HMMA.1688.F32.TF32 R104, R108.reuse, R106, R92 ;  /* 0x0000006a6c68723c */ /* 0x040fe2000008105c */
[----:B------:R-:W-:Y:S04]  /*10e840*/  LDS R184, [R96+UR6+0x8c380] ;  /* 0x08c3800660b87984 */ /* 0x000fe80008000800 */
[----:B------:R-:W1:Y:S04]  /*10e850*/  LDS R185, [R97+UR6+0x8c380] ;  /* 0x08c3800661b97984 */ /* 0x000e680008000800 */
[----:B------:R-:W-:Y:S04]  /*10e860*/  STL.64 [R1+0x4e0], R112 ;  /* 0x0004e07001007387 */ /* 0x000fe80000100a00 */
[----:B------:R2:W-:Y:S04]  /*10e870*/  STL.64 [R1+0x4e8], R114 ;  /* 0x0004e87201007387 */ /* 0x0005e80000100a00 */
[----:B------:R-:W3:Y:S04]  /*10e880*/  LDL.LU R76, [R1+0x100] ;  /* 0x00010000014c7983 */ /* 0x000ee80000300800 */
[----:B------:R-:W3:Y:S04]  /*10e890*/  LDL.LU R77, [R1+0x104] ;  /* 0x00010400014d7983 */ /* 0x000ee80000300800 */
[----:B------:R-:W4:Y:S04]  /*10e8a0*/  LDL.LU R78, [R1+0x108] ;  /* 0x00010800014e7983 */ /* 0x000f280000300800 */
[----:B------:R-:W4:Y:S04]  /*10e8b0*/  LDL.LU R79, [R1+0x10c] ;  /* 0x00010c00014f7983 */ /* 0x000f280000300800 */
        /* <DEDUP_REMOVED lines=17> */
[----:B------:R-:W3:Y:S01]  /*10e9d0*/  LDL.LU R39, [R1+0xbc] ;  /* 0x0000bc0001277983 */ /* 0x000ee20000300800 */
[C---:B--2---:R-:W-:Y:S03]  /*10e9e0*/  HMMA.1688.F32.TF32 R112, R108.reuse, R118, R120 ;  /* 0x000000766c70723c */ /* 0x044fe60000081078 */
[----:B------:R-:W2:Y:S05]  /*10e9f0*/  LDL.LU R12, [R1+0x80] ;  /* 0x00008000010c7983 */ /* 0x000eaa0000300800 */
[C---:B------:R-:W-:Y:S01]  /*10ea00*/  HMMA.1688.F32.TF32 R116, R108.reuse, R14, R4 ;  /* 0x0000000e6c74723c */ /* 0x040fe20000081004 */
[----:B------:R-:W2:Y:S04]  /*10ea10*/  LDL.LU R13, [R1+0x84] ;  /* 0x00008400010d7983 */ /* 0x000ea80000300800 */
[----:B------:R-:W2:Y:S03]  /*10ea20*/  LDL.LU R4, [R1+0x70] ;  /* 0x0000700001047983 */ /* 0x000ea60000300800 */
[C---:B------:R-:W-:Y:S01]  /*10ea30*/  HMMA.1688.F32.TF32 R176, R108.reuse, R210, R100 ;  /* 0x000000d26cb0723c */ /* 0x040fe20000081064 */
        /* <DEDUP_REMOVED lines=18> */
[----:B------:R-:W3:Y:S04]  /*10eb60*/  LDL.LU R170, [R1+0x1128] ;  /* 0x0011280001aa7983 */ /* 0x000ee80000300800 */
[----:B------:R-:W3:Y:S04]  /*10eb70*/  LDL.LU R171, [R1+0x112c] ;  /* 0x00112c0001ab7983 */ /* 0x000ee80000300800 */
[----:B------:R-:W3:Y:S01]  /*10eb80*/  LDL.LU R80, [R1+0x34d0] ;  /* 0x0034d00001507983 */ /* 0x000ee20000300800 */
[C---:B------:R-:W-:Y:S03]  /*10eb90*/  HMMA.1688.F32.TF32 R144, R108.reuse, R82, R72 ;  /* 0x000000526c90723c */ /* 0x040fe60000081048 */
        /* <DEDUP_REMOVED lines=40> */
[C---:B------:R-:W-:Y:S03]  /*10ee20*/  HMMA.1688.F32.TF32 R148, R108.reuse, R98, R88 ;  /* 0x000000626c94723c */ /* 0x040fe60000081058 */
[----:B------:R-:W4:Y:S04]  /*10ee30*/  LDL.LU R95, [R1+0x5c] ;  /* 0x00005c00015f7983 */ /* 0x000f280000300800 */
[----:B------:R-:W4:Y:S04]  /*10ee40*/  LDL.LU R88, [R1] ;  /* 0x0000000001587983 */ /* 0x000f280000300800 */
[----:B------:R-:W4:Y:S04]  /*10ee50*/  LDL.LU R89, [R1+0x4] ;  /* 0x0000040001597983 */ /* 0x000f280000300800 */
[----:B------:R-:W1:Y:S04]  /*10ee60*/  LDL.LU R96, [R1+0x10] ;  /* 0x0000100001607983 */ /* 0x000e680000300800 */
[----:B------:R-:W1:Y:S04]  /*10ee70*/  LDL.LU R97, [R1+0x14] ;  /* 0x0000140001617983 */ /* 0x000e680000300800 */
        /* <DEDUP_REMOVED lines=38> */
[----:B------:R-:W3:Y:S04]  /*10f0e0*/  LDL.LU R108, [R1+0x30] ;  /* 0x00003000016c7983 */ /* 0x000ee80000300800 */
[----:B------:R-:W3:Y:S01]  /*10f0f0*/  LDL.LU R109, [R1+0x34] ;  /* 0x00003400016d7983 */ /* 0x000ee20000300800 */
[C---:B-1----:R-:W-:Y:S08]  /*10f100*/  HMMA.1688.F32.TF32 R216, R184.reuse, R96, R216 ;  /* 0x00000060b8d8723c */ /* 0x042ff000000810d8 */
[C---:B------:R-:W-:Y:S08]  /*10f110*/  HMMA.1688.F32.TF32 R228, R184.reuse, R88, R228 ;  /* 0x00000058b8e4723c */ /* 0x040ff000000810e4 */
[C---:B--2---:R-:W-:Y:S01]  /*10f120*/  HMMA.1688.F32.TF32 R232, R184.reuse, R244, R232 ;  /* 0x000000f4b8e8723c */ /* 0x044fe200000810e8 */
[----:B------:R-:W2:Y:S04]  /*10f130*/  LDL R244, [R1+0x366c] ;  /* 0x00366c0001f47983 */ /* 0x000ea80000100800 */
[----:B------:R-:W4:Y:S04]  /*10f140*/  LDL R245, [R1+0x36c0] ;  /* 0x0036c00001f57983 */ /* 0x000f280000100800 */
[----:B------:R-:W4:Y:S04]  /*10f150*/  LDL.LU.64 R90, [R1+0x6ef8] ;  /* 0x006ef800015a7983 */ /* 0x000f280000300a00 */
[----:B------:R-:W4:Y:S04]  /*10f160*/  LDL.LU.64 R88, [R1+0x6ef0] ;  /* 0x006ef00001587983 */ /* 0x000f280000300a00 */
[----:B------:R-:W4:Y:S04]  /*10f170*/  LDL.LU.64 R98, [R1+0x6ee8] ;  /* 0x006ee80001627983 */ /* 0x000f280000300a00 */
[----:B------:R-:W4:Y:S04]  /*10f180*/  LDL.LU.64 R96, [R1+0x6ee0] ;  /* 0x006ee00001607983 */ /* 0x000f280000300a00 */
[----:B------:R-:W-:Y:S04]  /*10f190*/  STL.64 [R1+0x6ed8], R218 ;  /* 0x006ed8da01007387 */ /* 0x000fe80000100a00 */
[----:B------:R1:W-:Y:S04]  /*10f1a0*/  STL.64 [R1+0x6ed0], R216 ;  /* 0x006ed0d801007387 */ /* 0x0003e80000100a00 */
[----:B-1----:R-:W4:Y:S04]  /*10f1b0*/  LDL.LU R216, [R1+0x20] ;  /* 0x0000200001d87983 */ /* 0x002f280000300800 */
[----:B------:R-:W4:Y:S04]  /*10f1c0*/  LDL.LU R217, [R1+0x24] ;  /* 0x0000240001d97983 */ /* 0x000f280000300800 */
[----:B------:R-:W4:Y:S04]  /*10f1d0*/  LDL.LU R218, [R1+0x8] ;  /* 0x0000080001da7983 */ /* 0x000f280000300800 */
[----:B------:R-:W4:Y:S01]  /*10f1e0*/  LDL.LU R219, [R1+0xc] ;  /* 0x00000c0001db7983 */ /* 0x000f220000300800 */
[C---:B---3--:R-:W-:Y:S08]  /*10f1f0*/  HMMA.1688.F32.TF32 R220, R184.reuse, R108, R220 ;  /* 0x0000006cb8dc723c */ /* 0x048ff000000810dc */
[C---:B------:R-:W-:Y:S08]  /*10f200*/  HMMA.1688.F32.TF32 R108, R184.reuse, R240, R236 ;  /* 0x000000f0b86c723c */ /* 0x040ff000000810ec */
[C---:B------:R-:W-:Y:S08]  /*10f210*/  HMMA.1688.F32.TF32 R212, R184.reuse, R248, R212 ;  /* 0x000000f8b8d4723c */ /* 0x040ff000000810d4 */
[C---:B------:R-:W-:Y:S01]  /*10f220*/  HMMA.1688.F32.TF32 R172, R184.reuse, R16, R172 ;  /* 0x00000010b8ac723c */ /* 0x040fe200000810ac */
[----:B------:R-:W3:Y:S04]  /*10f230*/  LDL R17, [R1+0x366c] ;  /* 0x00366c0001117983 */ /* 0x000ee80000100800 */
[----:B--2---:R-:W-:Y:S04]  /*10f240*/  LDS R236, [R244+UR6+0x8e380] ;  /* 0x08e38006f4ec7984 */ /* 0x004fe80008000800 */
[----:B------:R-:W-:Y:S04]  /*10f250*/  LDS R238, [R244+UR6+0x8f380] ;  /* 0x08f38006f4ee7984 */ /* 0x000fe80008000800 */
[----:B----4-:R-:W-:Y:S04]  /*10f260*/  LDS R237, [R245+UR6+0x8e380] ;  /* 0x08e38006f5ed7984 */ /* 0x010fe80008000800 */
        /* <DEDUP_REMOVED lines=19> */
[C---:B------:R-:W-:Y:S01]  /*10f3a0*/  HMMA.1688.F32.TF32 R232, R236.reuse, R246, R232 ;  /* 0x000000f6ece8723c */ /* 0x040fe200000810e8 */
[----:B------:R-:W2:Y:S04]  /*10f3b0*/  LDL.LU R246, [R1+0x38] ;  /* 0x0000380001f67983 */ /* 0x000ea80000300800 */
[----:B------:R-:W2:Y:S04]  /*10f3c0*/  LDL.LU R247, [R1+0x3c] ;  /* 0x00003c0001f77983 */ /* 0x000ea80000300800 */
[----:B------:R-:W4:Y:S04]  /*10f3d0*/  LDL.LU R250, [R1+0x28] ;  /* 0x0000280001fa7983 */ /* 0x000f280000300800 */
[----:B------:R-:W4:Y:S01]  /*10f3e0*/  LDL.LU R251, [R1+0x2c] ;  /* 0x00002c0001fb7983 */ /* 0x000f220000300800 */
        /* <DEDUP_REMOVED lines=23> */
[----:B------:R-:W-:Y:S04]  /*10f560*/  LDS R185, [R245+UR6+0x90380] ;  /* 0x09038006f5b97984 */ /* 0x000fe80008000800 */
[----:B-1----:R-:W2:Y:S04]  /*10f570*/  LDL.LU R214, [R1+0x18] ;  /* 0x0000180001d67983 */ /* 0x002ea80000300800 */
[----:B------:R-:W2:Y:S04]  /*10f580*/  LDL.LU R215, [R1+0x1c] ;  /* 0x00001c0001d77983 */ /* 0x000ea80000300800 */
[----:B------:R-:W2:Y:S04]  /*10f590*/  LDL.LU.64 R218, [R1+0x6ed8] ;  /* 0x006ed80001da7983 */ /* 0x000ea80000300a00 */
[----:B------:R-:W2:Y:S04]  /*10f5a0*/  LDL.LU.64 R216, [R1+0x6ed0] ;  /* 0x006ed00001d87983 */ /* 0x000ea80000300a00 */
[----:B------:R-:W-:Y:S04]  /*10f5b0*/  STL.64 [R1+0x6eb8], R230 ;  /* 0x006eb8e601007387 */ /* 0x000fe80000100a00 */
[----:B------:R-:W-:Y:S04]  /*10f5c0*/  STL.64 [R1+0x6eb0], R228 ;  /* 0x006eb0e401007387 */ /* 0x000fe80000100a00 */
[----:B------:R1:W-:Y:S01]  /*10f5d0*/  LDS R187, [R245+UR6+0x91380] ;  /* 0x09138006f5bb7984 */ /* 0x0003e20008000800 */
        /* <DEDUP_REMOVED lines=8> */
[----:B---3--:R-:W-:Y:S04]  /*10f660*/  LDS R184, [R17+UR6+0x90380] ;  /* 0x0903800611b87984 */ /* 0x008fe80008000800 */
[----:B------:R-:W3:Y:S04]  /*10f670*/  LDS R186, [R17+UR6+0x91380] ;  /* 0x0913800611ba7984 */ /* 0x000ee80008000800 */
[----:B------:R-:W-:Y:S01]  /*10f680*/  LDS R16, [R17+UR6+0x94380] ;  /* 0x0943800611107984 */ /* 0x000fe20008000800 */
        /* <DEDUP_REMOVED lines=54> */
[----:B-1----:R-:W3:Y:S04]  /*10f9f0*/  LDL.LU R245, [R1+0x314] ;  /* 0x0003140001f57983 */ /* 0x002ee80000300800 */
[----:B------:R-:W3:Y:S04]  /*10fa00*/  LDL.LU R246, [R1+0x318] ;  /* 0x0003180001f67983 */ /* 0x000ee80000300800 */
[----:B------:R-:W3:Y:S04]  /*10fa10*/  LDL.LU R247, [R1+0x31c] ;  /* 0x00031c0001f77983 */ /* 0x000ee80000300800 */
[----:B------:R-:W3:Y:S01]  /*10fa20*/  LDL.LU R248, [R1+0x300] ;  /* 0x0003000001f87983 */ /* 0x000ee20000300800 */
[C---:B----4-:R-:W-:Y:S03]  /*10fa30*/  HMMA.1688.F32.TF32 R224, R236.reuse, R250, R224 ;  /* 0x000000faece0723c */ /* 0x050fe600000810e0 */
        /* <DEDUP_REMOVED lines=39> */
[----:B------:R-:W4:Y:S01]  /*10fcb0*/  LDL.LU R48, [R1+0x290] ;  /* 0x0002900001307983 */ /* 0x000f220000300800 */
[C---:B------:R-:W-:Y:S03]  /*10fcc0*/  HMMA.1688.F32.TF32 R156, R236.reuse, R50, R156 ;  /* 0x00000032ec9c723c */ /* 0x040fe6000008109c */
[----:B------:R-:W4:Y:S04]  /*10fcd0*/  LDL.LU R49, [R1+0x294] ;  /* 0x0002940001317983 */ /* 0x000f280000300800 */
[----:B------:R-:W4:Y:S04]  /*10fce0*/  LDL.LU R50, [R1+0x298] ;  /* 0x0002980001327983 */ /* 0x000f280000300800 */
[----:B------:R-:W4:Y:S04]  /*10fcf0*/  LDL.LU R51, [R1+0x29c] ;  /* 0x00029c0001337983 */ /* 0x000f280000300800 */
[----:B--2---:R-:W2:Y:S04]  /*10fd00*/  LDL.LU R216, [R1+0x200] ;  /* 0x0002000001d87983 */ /* 0x004ea80000300800 */
[----:B------:R-:W2:Y:S04]  /*10fd10*/  LDL.LU R217, [R1+0x204] ;  /* 0x0002040001d97983 */ /* 0x000ea80000300800 */
[----:B------:R-:W2:Y:S01]  /*10fd20*/  LDL.LU R40, [R1+0x280] ;  /* 0x0002800001287983 */ /* 0x000ea20000300800 */
[C---:B------:R-:W-:Y:S03]  /*10fd30*/  HMMA.1688.F32.TF32 R160, R236.reuse, R42, R160 ;  /* 0x0000002aeca0723c */ /* 0x040fe600000810a0 */
        /* <DEDUP_REMOVED lines=12> */
[----:B------:R-:W2:Y:S01]  /*10fe00*/  LDL.LU R27, [R1+0x26c] ;  /* 0x00026c00011b7983 */ /* 0x000ea20000300800 */
[C---:B------:R-:W-:Y:S03]  /*10fe10*/  HMMA.1688.F32.TF32 R172, R236.reuse, R18, R172 ;  /* 0x00000012ecac723c */ /* 0x040fe600000810ac */
[----:B------:R-:W2:Y:S04]  /*10fe20*/  LDL R19, [R1+0x36c0] ;  /* 0x0036c00001137983 */ /* 0x000ea80000100800 */
[----:B------:R-:W4:Y:S01]  /*10fe30*/  LDL.LU R8, [R1+0x240] ;  /* 0x0002400001087983 */ /* 0x000f220000300800 */
[----:B------:R-:W-:Y:S03]  /*10fe40*/  HMMA.1688.F32.TF32 R208, R236, R10, R208 ;  /* 0x0000000aecd0723c */ /* 0x000fe600000810d0 */
[----:B------:R-:W4:Y:S04]  /*10fe50*/  LDL.LU R9, [R1+0x244] ;  /* 0x0002440001097983 */ /* 0x000f280000300800 */
[----:B------:R-:W4:Y:S04]  /*10fe60*/  LDL.LU R236, [R1+0x250] ;  /* 0x0002500001ec7983 */ /* 0x000f280000300800 */
[----:B------:R-:W4:Y:S04]  /*10fe70*/  LDL.LU R237, [R1+0x254] ;  /* 0x0002540001ed7983 */ /* 0x000f280000300800 */
[----:B------:R-:W4:Y:S04]  /*10fe80*/  LDL.LU R238, [R1+0x258] ;  /* 0x0002580001ee7983 */ /* 0x000f280000300800 */
[----:B------:R-:W4:Y:S04]  /*10fe90*/  LDL.LU R239, [R1+0x25c] ;  /* 0x00025c0001ef7983 */ /* 0x000f280000300800 */
[----:B------:R-:W4:Y:S04]  /*10fea0*/  LDL.LU.64 R214, [R1+0x6ec8] ;  /* 0x006ec80001d67983 */ /* 0x000f280000300a00 */
[----:B------:R-:W-:Y:S04]  /*10feb0*/  LDS R10, [R17+UR6+0x93380] ;  /* 0x09338006110a7984 */ /* 0x000fe80008000800 */
[----:B------:R-:W-:Y:S01]  /*10fec0*/  LDS R18, [R17+UR6+0x95380] ;  /* 0x0953800611127984 */ /* 0x000fe20008000800 */
[C---:B---3--:R-:W-:Y:S03]  /*10fed0*/  HMMA.1688.F32.TF32 R232, R184.reuse, R212, R232 ;  /* 0x000000d4b8e8723c */ /* 0x048fe600000810e8 */
[----:B------:R-:W4:Y:S04]  /*10fee0*/  LDL.LU.64 R212, [R1+0x6ec0] ;  /* 0x006ec00001d47983 */ /* 0x000f280000300a00 */
[----:B------:R-:W3:Y:S04]  /*10fef0*/  LDL.LU.64 R230, [R1+0x6eb8] ;  /* 0x006eb80001e67983 */ /* 0x000ee80000300a00 */
[----:B--2---:R-:W-:Y:S01]  /*10ff00*/  LDS R11, [R19+UR6+0x93380] ;  /* 0x09338006130b7984 */ /* 0x004fe20008000800 */
[----:B----4-:R-:W-:Y:S03]  /*10ff10*/  HMMA.1688.F32.TF32 R212, R184, R228, R212 ;  /* 0x000000e4b8d4723c */ /* 0x010fe600000810d4 */
[----:B------:R-:W3:-:S15]  /*10ff20*/  LDL.LU.64 R228, [R1+0x6eb0] ;  /* 0x006eb00001e47983 */ /* 0x000ede0000300a00 */
[----:B------:R-:W-:Y:S01]  /*10ff30*/  NOP ;  /* 0x0000000000007918 */ /* 0x000fe20000000000 */
[----:B------:R-:W-:Y:S04]  /*10ff40*/  STL.64 [R1+0x6e98], R214 ;  /* 0x006e98d601007387 */ /* 0x000fe80000100a00 */
[----:B------:R1:W-:Y:S04]  /*10ff50*/  STL.64 [R1+0x6e90], R212 ;  /* 0x006e90d401007387 */ /* 0x0003e80000100a00 */
[----:B-1----:R-:W2:Y:S04]  /*10ff60*/  LDL.LU R212, [R1+0x210] ;  /* 0x0002100001d47983 */ /* 0x002ea80000300800 */
[----:B------:R-:W2:Y:S04]  /*10ff70*/  LDL.LU R213, [R1+0x214] ;  /* 0x0002140001d57983 */ /* 0x000ea80000300800 */
[----:B------:R-:W2:Y:S01]  /*10ff80*/  LDL.LU.64 R218, [R1+0x6ea8] ;  /* 0x006ea80001da7983 */ /* 0x000ea20000300a00 */
[----:B---3--:R-:W-:Y:S03]  /*10ff90*/  HMMA.1688.F32.TF32 R228, R184, R216, R228 ;  /* 0x000000d8b8e4723c */ /* 0x008fe600000810e4 */
[----:B------:R-:W2:-:S15]  /*10ffa0*/  LDL.LU.64 R216, [R1+0x6ea0] ;  /* 0x006ea00001d87983 */ /* 0x000e9e0000300a00 */
[----:B------:R-:W-:Y:S01]  /*10ffb0*/  NOP ;  /* 0x0000000000007918 */ /* 0x000fe20000000000 */
[----:B------:R-:W-:Y:S04]  /*10ffc0*/  STL.64 [R1+0x6e88], R230 ;  /* 0x006e88e601007387 */ /* 0x000fe80000100a00 */
[----:B------:R-:W-:Y:S01]  /*10ffd0*/  STL.64 [R1+0x6e80], R228 ;  /* 0x006e80e401007387 */ /* 0x000fe20000100a00 */
[----:B--2---:R-:W-:-:S15]  /*10ffe0*/  HMMA.1688.F32.TF32 R216, R184, R212, R216 ;  /* 0x000000d4b8d8723c */ /* 0x004fde00000810d8 */
[----:B------:R-:W-:-:S04]  /*10fff0*/  NOP ;  /* 0x0000000000007918 */ /* 0x000fc80000000000 */
[----:B------:R-:W-:Y:S04]  /*110000*/  STL.64 [R1+0x6e78], R218 ;  /* 0x006e78da01007387 */ /* 0x000fe80000100a00 */
[----:B------:R-:W-:Y:S04]  /*110010*/  STL.64 [R1+0x6e70], R216 ;  /* 0x006e70d801007387 */ /* 0x000fe80000100a00 */
[----:B------:R1:W-:Y:S04]  /*110020*/  STL.64 [R1+0x6e68], R94 ;  /* 0x006e685e01007387 */ /* 0x0003e80000100a00 */
[----:B-1----:R-:W2:Y:S04]  /*110030*/  LDL.LU R94, [R1+0x218] ;  /* 0x00021800015e7983 */ /* 0x002ea80000300800 */
[----:B------:R-:W2:Y:S04]  /*110040*/  LDL.LU R95, [R1+0x21c] ;  /* 0x00021c00015f7983 */ /* 0x000ea80000300800 */
[----:B------:R-:W3:Y:S04]  /*110050*/  LDL.LU R218, [R1+0x208] ;  /* 0x0002080001da7983 */ /* 0x000ee80000300800 */
[----:B------:R-:W3:Y:S04]  /*110060*/  LDL.LU R219, [R1+0x20c] ;  /* 0x00020c0001db7983 */ /* 0x000ee80000300800 */
[----:B------:R-:W4:Y:S04]  /*110070*/  LDL.LU R230, [R1+0x1f8] ;  /* 0x0001f80001e67983 */ /* 0x000f280000300800 */
[----:B------:R-:W4:Y:S04]  /*110080*/  LDL.LU R231, [R1+0x1fc] ;  /* 0x0001fc0001e77983 */ /* 0x000f280000300800 */
[----:B------:R-:W2:Y:S04]  /*110090*/  LDL.LU R214, [R1+0x1e8] ;  /* 0x0001e80001d67983 */ /* 0x000ea80000300800 */
[----:B------:R-:W2:Y:S01]  /*1100a0*/  LDL.LU R215, [R1+0x1ec] ;  /* 0x0001ec0001d77983 */ /* 0x000ea20000300800 */
[C---:B------:R-:W-:Y:S03]  /*1100b0*/  HMMA.1688.F32.TF32 R108, R184.reuse, R8, R108 ;  /* 0x00000008b86c723c */ /* 0x040fe6000008106c */
[----:B------:R-:W-:Y:S04]  /*1100c0*/  LDS R8, [R17+UR6+0x92380] ;  /* 0x0923800611087984 */ /* 0x000fe80008000800 */
[----:B------:R-:W2:Y:S01]  /*1100d0*/  LDS R9, [R19+UR6+0x92380] ;  /* 0x0923800613097984 */ /* 0x000ea20008000800 */
        /* <DEDUP_REMOVED lines=27> */
[----:B------:R-:W3:Y:S04]  /*110290*/  LDL.LU R186, [R1+0x248] ;  /* 0x0002480001ba7983 */ /* 0x000ee80000300800 */
[----:B------:R-:W3:Y:S04]  /*1102a0*/  LDL.LU R187, [R1+0x24c] ;  /* 0x00024c0001bb7983 */ /* 0x000ee80000300800 */
[----:B------:R-:W-:Y:S04]  /*1102b0*/  LDS R17, [R19+UR6+0x94380] ;  /* 0x0943800613117984 */ /* 0x000fe80008000800 */
[----:B------:R-:W1:Y:S01]  /*1102c0*/  LDS R19, [R19+UR6+0x95380] ;  /* 0x0953800613137984 */ /* 0x000e620008000800 */
[C---:B--2---:R-:W-:Y:S03]  /*1102d0*/  HMMA.1688.F32.TF32 R232, R8.reuse, R214, R232 ;  /* 0x000000d608e8723c */ /* 0x044fe600000810e8 */
[----:B------:R-:W4:Y:S04]  /*1102e0*/  LDL.LU.64 R214, [R1+0x6e98] ;  /* 0x006e980001d67983 */ /* 0x000f280000300a00 */
[----:B------:R-:W4:Y:S02]  /*1102f0*/  LDL.LU.64 R212, [R1+0x6e90] ;  /* 0x006e900001d47983 */ /* 0x000f240000300a00 */
[C---:B----4-:R-:W-:Y:S02]  /*110300*/  HMMA.1688.F32.TF32 R212, R8.reuse, R230, R212 ;  /* 0x000000e608d4723c */ /* 0x050fe400000810d4 */
[----:B------:R-:W3:Y:S04]  /*110310*/  LDL.LU.64 R230, [R1+0x6e88] ;  /* 0x006e880001e67983 */ /* 0x000ee80000300a00 */
[----:B------:R-:W3:Y:S02]  /*110320*/  LDL.LU.64 R228, [R1+0x6e80] ;  /* 0x006e800001e47983 */ /* 0x000ee40000300a00 */
[C---:B---3--:R-:W-:Y:S02]  /*110330*/  HMMA.1688.F32.TF32 R228, R8.reuse, R218, R228 ;  /* 0x000000da08e4723c */ /* 0x048fe400000810e4 */
[----:B------:R-:W2:Y:S04]  /*110340*/  LDL.LU.64 R218, [R1+0x6e78] ;  /* 0x006e780001da7983 */ /* 0x000ea80000300a00 */
[----:B------:R-:W2:Y:S02]  /*110350*/  LDL.LU.64 R216, [R1+0x6e70] ;  /* 0x006e700001d87983 */ /* 0x000ea40000300a00 */
[C---:B--2---:R-:W-:Y:S02]  /*110360*/  HMMA.1688.F32.TF32 R216, R8.reuse, R94, R216 ;  /* 0x0000005e08d8723c */ /* 0x044fe400000810d8 */
        /* <DEDUP_REMOVED lines=117> */
[----:B------:R-:W4:Y:S01]  /*110ac0*/  LDL.LU.64 R70, [R1+0x6dc0] ;  /* 0x006dc00001467983 */ /* 0x000f220000300a00 */
[C---:B-1----:R-:W-:Y:S08]  /*110ad0*/  HMMA.1688.F32.TF32 R212, R16.reuse, R76, R212 ;  /* 0x0000004c10d4723c */ /* 0x042ff000000810d4 */
[C---:B--2---:R-:W-:Y:S01]  /*110ae0*/  HMMA.1688.F32.TF32 R232, R16.reuse, R68, R232 ;  /* 0x0000004410e8723c */ /* 0x044fe200000810e8 */
[----:B------:R-:W2:Y:S04]  /*110af0*/  LDL.LU.64 R68, [R1+0x6db8] ;  /* 0x006db80001447983 */ /* 0x000ea80000300a00 */
[----:B------:R-:W2:Y:S04]  /*110b00*/  LDL.LU.64 R78, [R1+0x6db0] ;  /* 0x006db000014e7983 */ /* 0x000ea80000300a00 */
[----:B------:R-:W2:Y:S01]  /*110b10*/  LDL.LU.64 R76, [R1+0x6da8] ;  /* 0x006da800014c7983 */ /* 0x000ea20000300a00 */
[C---:B---3--:R-:W-:Y:S03]  /*110b20*/  HMMA.1688.F32.TF32 R228, R16.reuse, R84, R228 ;  /* 0x0000005410e4723c */ /* 0x048fe600000810e4 */
[----:B------:R-:W-:Y:S04]  /*110b30*/  STL.64 [R1+0x6d90], R214 ;  /* 0x006d90d601007387 */ /* 0x000fe80000100a00 */
[----:B------:R1:W-:Y:S04]  /*110b40*/  STL.64 [R1+0x6d88], R212 ;  /* 0x006d88d401007387 */ /* 0x0003e80000100a00 */
[----:B-1----:R-:W3:Y:S04]  /*110b50*/  LDL R212, [R1+0x366c] ;  /* 0x00366c0001d47983 */ /* 0x002ee80000100800 */
[----:B------:R-:W2:Y:S04]  /*110b60*/  LDL R213, [R1+0x36c0] ;  /* 0x0036c00001d57983 */ /* 0x000ea80000100800 */
[----:B------:R-:W2:Y:S04]  /*110b70*/  LDL.LU.64 R86, [R1+0x6da0] ;  /* 0x006da00001567983 */ /* 0x000ea80000300a00 */
[----:B------:R-:W2:Y:S01]  /*110b80*/  LDL.LU.64 R84, [R1+0x6d98] ;  /* 0x006d980001547983 */ /* 0x000ea20000300a00 */
[----:B----4-:R-:W-:Y:S03]  /*110b90*/  HMMA.1688.F32.TF32 R216, R16, R8, R216 ;  /* 0x0000000810d8723c */ /* 0x010fe600000810d8 */
[----:B------:R-:W-:Y:S04]  /*110ba0*/  STL.64 [R1+0x6d80], R230 ;  /* 0x006d80e601007387 */ /* 0x000fe80000100a00 */
[----:B------:R-:W-:-:S12]  /*110bb0*/  STL.64 [R1+0x6d78], R228 ;  /* 0x006d78e401007387 */ /* 0x000fd80000100a00 */
[----:B------:R-:W-:Y:S04]  /*110bc0*/  STL.64 [R1+0x6d70], R218 ;  /* 0x006d70da01007387 */ /* 0x000fe80000100a00 */
[----:B------:R-:W-:Y:S04]  /*110bd0*/  STL.64 [R1+0x6d68], R216 ;  /* 0x006d68d801007387 */ /* 0x000fe80000100a00 */
[----:B------:R1:W-:Y:S04]  /*110be0*/  STL.64 [R1+0x6d60], R242 ;  /* 0x006d60f201007387 */ /* 0x0003e80000100a00 */
[----:B-1----:R-:W4:Y:S04]  /*110bf0*/  LDL.LU R242, [R1+0x418] ;  /* 0x0004180001f27983 */ /* 0x002f280000300800 */
        /* <DEDUP_REMOVED lines=33> */
[----:B------:R-:W-:Y:S04]  /*110e10*/  LDS R10, [R212+UR6+0x97380] ;  /* 0x09738006d40a7984 */ /* 0x000fe80008000800 */
[----:B--2---:R-:W-:Y:S04]  /*110e20*/  LDS R9, [R213+UR6+0x96380] ;  /* 0x09638006d5097984 */ /* 0x004fe80008000800 */
[----:B------:R-:W4:Y:S01]  /*110e30*/  LDS R11, [R213+UR6+0x97380] ;  /* 0x09738006d50b7984 */ /* 0x000f220008000800 */
[C---:B------:R-:W-:Y:S08]  /*110e40*/  HMMA.1688.F32.TF32 R136, R16.reuse, R84, R136 ;  /* 0x000000541088723c */ /* 0x040ff00000081088 */
[C---:B------:R-:W-:Y:S08]  /*110e50*/  HMMA.1688.F32.TF32 R140, R16.reuse, R76, R140 ;  /* 0x0000004c108c723c */ /* 0x040ff0000008108c */
[----:B------:R-:W-:Y:S01]  /*110e60*/  HMMA.1688.F32.TF32 R144, R16, R68, R144 ;  /* 0x000000441090723c */ /* 0x000fe20000081090 */
[----:B------:R-:W-:Y:S04]  /*110e70*/  LDS R16, [R212+UR6+0x98380] ;  /* 0x09838006d4107984 */ /* 0x000fe80008000800 */
[----:B------:R-:W-:Y:S04]  /*110e80*/  LDS R18, [R212+UR6+0x99380] ;  /* 0x09938006d4127984 */ /* 0x000fe80008000800 */
[----:B------:R-:W-:Y:S04]  /*110e90*/  LDS R17, [R213+UR6+0x98380] ;  /* 0x09838006d5117984 */ /* 0x000fe80008000800 */
[----:B------:R1:W2:Y:S01]  /*110ea0*/  LDS R19, [R213+UR6+0x99380] ;  /* 0x09938006d5137984 */ /* 0x0002a20008000800 */
[C---:B----4-:R-:W-:Y:S03]  /*110eb0*/  HMMA.1688.F32.TF32 R232, R8.reuse, R214, R232 ;  /* 0x000000d608e8723c */ /* 0x050fe600000810e8 */
[----:B------:R-:W3:Y:S04]  /*110ec0*/  LDL.LU.64 R214, [R1+0x6d90] ;  /* 0x006d900001d67983 */ /* 0x000ee80000300a00 */
[----:B-1----:R-:W3:Y:S02]  /*110ed0*/  LDL.LU.64 R212, [R1+0x6d88] ;  /* 0x006d880001d47983 */ /* 0x002ee40000300a00 */
[C---:B---3--:R-:W-:Y:S02]  /*110ee0*/  HMMA.1688.F32.TF32 R212, R8.reuse, R230, R212 ;  /* 0x000000e608d4723c */ /* 0x048fe400000810d4 */
[----:B------:R-:W3:Y:S04]  /*110ef0*/  LDL.LU.64 R230, [R1+0x6d80] ;  /* 0x006d800001e67983 */ /* 0x000ee80000300a00 */
[----:B------:R-:W3:Y:S02]  /*110f00*/  LDL.LU.64 R228, [R1+0x6d78] ;  /* 0x006d780001e47983 */ /* 0x000ee40000300a00 */
[C---:B---3--:R-:W-:Y:S02]  /*110f10*/  HMMA.1688.F32.TF32 R228, R8.reuse, R218, R228 ;  /* 0x000000da08e4723c */ /* 0x048fe400000810e4 */
[----:B------:R-:W3:Y:S04]  /*110f20*/  LDL.LU.64 R218, [R1+0x6d70] ;  /* 0x006d700001da7983 */ /* 0x000ee80000300a00 */
[----:B------:R-:W3:Y:S02]  /*110f30*/  LDL.LU.64 R216, [R1+0x6d68] ;  /* 0x006d680001d87983 */ /* 0x000ee40000300a00 */
[----:B---3--:R-:W-:Y:S02]  /*110f40*/  HMMA.1688.F32.TF32 R216, R8, R242, R216 ;  /* 0x000000f208d8723c */ /* 0x008fe400000810d8 */
[----:B------:R-:W3:Y:S01]  /*110f50*/  LDL.LU.64 R242, [R1+0x6d60] ;  /* 0x006d600001f27983 */ /* 0x000ee20000300a00 */
[----:B------:R-:W-:-:S02]  /*110f60*/  IMAD.MOV.U32 R64, RZ, RZ, R94 ;  /* 0x000000ffff407224 */ /* 0x000fc400078e005e */
[----:B------:R-:W-:-:S03]  /*110f70*/  IMAD.MOV.U32 R65, RZ, RZ, R95 ;  /* 0x000000ffff417224 */ /* 0x000fc600078e005f */
[----:B------:R-:W-:Y:S01]  /*110f80*/  HMMA.1688.F32.TF32 R104, R8, R66, R104 ;  /* 0x000000420868723c */ /* 0x000fe20000081068 */
[----:B------:R-:W-:Y:S02]  /*110f90*/  IMAD.MOV.U32 R80, RZ, RZ, R102 ;  /* 0x000000ffff507224 */ /* 0x000fe400078e0066 */
[----:B------:R-:W-:-:S05]  /*110fa0*/  IMAD.MOV.U32 R81, RZ, RZ, R103 ;  /* 0x000000ffff517224 */ /* 0x000fca00078e0067 */
[C---:B---3--:R-:W-:Y:S01]  /*110fb0*/  HMMA.1688.F32.TF32 R224, R8.reuse, R242, R224 ;  /* 0x000000f208e0723c */ /* 0x048fe200000810e0 */
[----:B------:R-:W3:Y:S04]  /*110fc0*/  LDL.LU.64 R242, [R1+0x6d58] ;  /* 0x006d580001f27983 */ /* 0x000ee80000300a00 */
[----:B------:R-:W4:Y:S04]  /*110fd0*/  LDL.LU.64 R240, [R1+0x6d50] ;  /* 0x006d500001f07983 */ /* 0x000f280000300a00 */
[----:B------:R-:W2:Y:S04]  /*110fe0*/  LDL.LU R94, [R1+0x6d4c] ;  /* 0x006d4c00015e7983 */ /* 0x000ea80000300800 */
[----:B------:R-:W2:Y:S04]  /*110ff0*/  LDL.LU R95, [R1+0x6d48] ;  /* 0x006d4800015f7983 */ /* 0x000ea80000300800 */
[----:B------:R-:W2:Y:S04]  /*111000*/  LDL R66, [R1+0x1248] ;  /* 0x0012480001427983 */ /* 0x000ea80000100800 */
[----:B------:R-:W2:Y:S04]  /*111010*/  LDL R67, [R1+0x124c] ;  /* 0x00124c0001437983 */ /* 0x000ea80000100800 */
[----:B------:R-:W2:Y:S04]  /*111020*/  LDL.LU R102, [R1+0x6d44] ;  /* 0x006d440001667983 */ /* 0x000ea80000300800 */
[----:B------:R-:W2:Y:S04]  /*111030*/  LDL.LU R103, [R1+0x6d40] ;  /* 0x006d400001677983 */ /* 0x000ea80000300800 */
[----:B------:R-:W2:Y:S04]  /*111040*/  LDL.LU R248, [R1+0x1170] ;  /* 0x0011700001f87983 */ /* 0x000ea80000300800 */
[----:B------:R-:W2:Y:S01]  /*111050*/  LDL.LU R249, [R1+0x1174] ;  /* 0x0011740001f97983 */ /* 0x000ea20000300800 */
[----:B------:R-:W-:Y:S01]  /*111060*/  HMMA.1688.F32.TF32 R208, R8, R6, R208 ;  /* 0x0000000608d0723c */ /* 0x000fe200000810d0 */
[----:B------:R-:W-:-:S07]  /*111070*/  IMAD.MOV.U32 R245, RZ, RZ, R3 ;  /* 0x000000fffff57224 */ /* 0x000fce00078e0003 */
        /* <DEDUP_REMOVED lines=10> */
[----:B------:R-:W4:Y:S04]  /*111120*/  LDL.LU R240, [R1+0x6d3c] ;  /* 0x006d3c0001f07983 */ /* 0x000f280000300800 */
[----:B------:R-:W4:Y:S04]  /*111130*/  LDL.LU R3, [R1+0x6d38] ;  /* 0x006d380001037983 */ /* 0x000f280000300800 */
[----:B------:R-:W4:Y:S04]  /*111140*/  LDL.LU.64 R72, [R1+0x1200] ;  /* 0x0012000001487983 */ /* 0x000f280000300a00 */
[----:B------:R-:W4:Y:S04]  /*111150*/  LDL.64 R74, [R1+0x1208] ;  /* 0x00120800014a7983 */ /* 0x000f280000100a00 */
[----:B------:R-:W4:Y:S04]  /*111160*/  LDL.LU.64 R88, [R1+0x1220] ;  /* 0x0012200001587983 */ /* 0x000f280000300a00 */
[----:B------:R-:W4:Y:S01]  /*111170*/  LDL.64 R90, [R1+0x1228] ;  /* 0x00122800015a7983 */ /* 0x000f220000100a00 */
[----:B--2---:R-:W-:Y:S03]  /*111180*/  HMMA.1688.F32.TF32 R4, R16, R248, R232 ;  /* 0x000000f81004723c */ /* 0x004fe600000810e8 */
[----:B------:R-:W2:Y:S04]  /*111190*/  LDL.LU.64 R96, [R1+0x1270] ;  /* 0x0012700001607983 */ /* 0x000ea80000300a00 */
[----:B------:R-:W2:Y:S04]  /*1111a0*/  LDL.64 R98, [R1+0x1278] ;  /* 0x0012780001627983 */ /* 0x000ea80000100a00 */
[----:B------:R-:W2:Y:S04]  /*1111b0*/  LDL.LU.64 R236, [R1+0x12a0] ;  /* 0x0012a00001ec7983 */ /* 0x000ea80000300a00 */
[----:B------:R-:W2:Y:S01]  /*1111c0*/  LDL.64 R238, [R1+0x12a8] ;  /* 0x0012a80001ee7983 */ /* 0x000ea20000100a00 */
[----:B------:R-:W-:Y:S03]  /*1111d0*/  HMMA.1688.F32.TF32 R128, R8, R102, R128 ;  /* 0x000000660880723c */ /* 0x000fe60000081080 */
[----:B------:R-:W2:Y:S04]  /*1111e0*/  LDL.LU.64 R100, [R1+0x1290] ;  /* 0x0012900001647983 */ /* 0x000ea80000300a00 */
[----:B------:R-:W2:Y:S04]  /*1111f0*/  LDL.64 R102, [R1+0x1298] ;  /* 0x0012980001667983 */ /* 0x000ea80000100a00 */
[----:B------:R-:W2:Y:S04]  /*111200*/  LDL.LU.64 R68, [R1+0x1230] ;  /* 0x0012300001447983 */ /* 0x000ea80000300a00 */
[----:B------:R-:W2:Y:S04]  /*111210*/  LDL.64 R70, [R1+0x1238] ;  /* 0x0012380001467983 */ /* 0x000ea80000100a00 */
[----:B------:R-:W2:Y:S04]  /*111220*/  LDL.LU.64 R52, [R1+0x11d0] ;  /* 0x0011d00001347983 */ /* 0x000ea80000300a00 */
[----:B------:R-:W2:Y:S04]  /*111230*/  LDL.64 R54, [R1+0x11d8] ;  /* 0x0011d80001367983 */ /* 0x000ea80000100a00 */
[----:B------:R-:W2:Y:S04]  /*111240*/  LDL.LU.64 R44, [R1+0x11c0] ;  /* 0x0011c000012c7983 */ /* 0x000ea80000300a00 */
[----:B------:R-:W2:Y:S01]  /*111250*/  LDL.64 R46, [R1+0x11c8] ;  /* 0x0011c800012e7983 */ /* 0x000ea20000100a00 */
[----:B------:R-:W-:-:S03]  /*111260*/  IMAD.MOV.U32 R248, RZ, RZ, R241 ;  /* 0x000000fffff87224 */ /* 0x000fc600078e00f1 */
[----:B------:R-:W2:Y:S04]  /*111270*/  LDL.LU R241, [R1+0x6d34] ;  /* 0x006d340001f17983 */ /* 0x000ea80000300800 */
[----:B------:R-:W-:Y:S04]  /*111280*/  STL.64 [R1+0x2db0], R4 ;  /* 0x002db00401007387 */ /* 0x000fe80000100a00 */
[----:B------:R-:W-:Y:S01]  /*111290*/  STL.64 [R1+0x2db8], R6 ;  /* 0x002db80601007387 */ /* 0x000fe20000100a00 */
[----:B---3--:R-:W-:Y:S01]  /*1112a0*/  MOV R249, R242 ;  /* 0x000000f200f97202 */ /* 0x008fe20000000f00 */
[----:B------:R-:W-:Y:S02]  /*1112b0*/  HMMA.1688.F32.TF32 R12, R16, R244, R212 ;  /* 0x000000f4100c723c */ /* 0x000fe400000810d4 */
[----:B------:R-:W3:Y:S04]  /*1112c0*/  LDL.LU R242, [R1+0x6d30] ;  /* 0x006d300001f27983 */ /* 0x000ee80000300800 */
[----:B------:R-:W2:Y:S04]  /*1112d0*/  LDL.LU.64 R40, [R1+0x11e0] ;  /* 0x0011e00001287983 */ /* 0x000ea80000300a00 */
[----:B------:R-:W2:Y:S01]  /*1112e0*/  LDL.64 R42, [R1+0x11e8] ;  /* 0x0011e800012a7983 */ /* 0x000ea20000100a00 */
[----:B------:R-:W-:-:S03]  /*1112f0*/  IMAD.MOV.U32 R244, RZ, RZ, R0 ;  /* 0x000000fffff47224 */ /* 0x000fc600078e0000 */
[----:B------:R-:W2:Y:S05]  /*111300*/  LDL.LU R0, [R1+0x6d2c] ;  /* 0x006d2c0001007983 */ /* 0x000eaa0000300800 */
[----:B------:R-:W-:Y:S04]  /*111310*/  STL.64 [R1+0x2da0], R12 ;  /* 0x002da00c01007387 */ /* 0x000fe80000100a00 */
[----:B------:R1:W-:Y:S02]  /*111320*/  STL.64 [R1+0x2da8], R14 ;  /* 0x002da80e01007387 */ /* 0x0003e40000100a00 */
[----:B-1----:R-:W-:Y:S01]  /*111330*/  HMMA.1688.F32.TF32 R12, R16, R80, R228 ;  /* 0x00000050100c723c */ /* 0x002fe200000810e4 */
[----:B------:R-:W-:-:S02]  /*111340*/  IMAD.MOV.U32 R245, RZ, RZ, R252 ;  /* 0x000000fffff57224 */ /* 0x000fc400078e00fc */
[----:B------:R-:W3:Y:S04]  /*111350*/  LDL.LU R252, [R1+0x6d28] ;  /* 0x006d280001fc7983 */ /* 0x000ee80000300800 */
[----:B------:R-:W3:Y:S04]  /*111360*/  LDL.LU.64 R212, [R1+0x1280] ;  /* 0x0012800001d47983 */ /* 0x000ee80000300a00 */
[----:B------:R-:W3:Y:S01]  /*111370*/  LDL.64 R214, [R1+0x1288] ;  /* 0x0012880001d67983 */ /* 0x000ee20000100a00 */
[----:B------:R-:W-:-:S03]  /*111380*/  IMAD.MOV.U32 R28, RZ, RZ, R243 ;  /* 0x000000ffff1c7224 */ /* 0x000fc600078e00f3 */
[----:B------:R-:W3:Y:S01]  /*111390*/  LDL.LU R243, [R1+0x6d24] ;  /* 0x006d240001f37983 */ /* 0x000ee20000300800 */
[----:B------:R-:W-:Y:S01]  /*1113a0*/  HMMA.1688.F32.TF32 R164, R8, R30, R164 ;  /* 0x0000001e08a4723c */ /* 0x000fe200000810a4 */
[----:B------:R-:W-:-:S07]  /*1113b0*/  IMAD.MOV.U32 R29, RZ, RZ, R2 ;  /* 0x000000ffff1d7224 */ /* 0x000fce00078e0002 */
[C---:B------:R-:W-:Y:S08]  /*1113c0*/  HMMA.1688.F32.TF32 R148, R8.reuse, R62, R148 ;  /* 0x0000003e0894723c */ /* 0x040ff00000081094 */
[C---:B------:R-:W-:Y:S01]  /*1113d0*/  HMMA.1688.F32.TF32 R112, R8.reuse, R82, R112 ;  /* 0x000000520870723c */ /* 0x040fe20000081070 */
[----:B------:R-:W-:Y:S04]  /*1113e0*/  STL.64 [R1+0x2d90], R12 ;  /* 0x002d900c01007387 */ /* 0x000fe80000100a00 */
[----:B------:R1:W-:Y:S04]  /*1113f0*/  STL.64 [R1+0x2d98], R14 ;  /* 0x002d980e01007387 */ /* 0x0003e80000100a00 */
[----:B------:R-:W3:Y:S01]  /*111400*/  LDL.LU R2, [R1+0x6d20] ;  /* 0x006d200001027983 */ /* 0x000ee20000300800 */
[C---:B------:R-:W-:Y:S08]  /*111410*/  HMMA.1688.F32.TF32 R132, R8.reuse, R94, R132 ;  /* 0x0000005e0884723c */ /* 0x040ff00000081084 */
[C---:B------:R-:W-:Y:S08]  /*111420*/  HMMA.1688.F32.TF32 R192, R8.reuse, R26, R192 ;  /* 0x0000001a08c0723c */ /* 0x040ff000000810c0 */
[C---:B------:R-:W-:Y:S08]  /*111430*/  HMMA.1688.F32.TF32 R204, R8.reuse, R50, R204 ;  /* 0x0000003208cc723c */ /* 0x040ff000000810cc */
[----:B------:R-:W-:Y:S08]  /*111440*/  HMMA.1688.F32.TF32 R160, R8, R38, R160 ;  /* 0x0000002608a0723c */ /* 0x000ff000000810a0 */
[----:B-1----:R-:W-:Y:S01]  /*111450*/  HMMA.1688.F32.TF32 R12, R16, R248, R216 ;  /* 0x000000f8100c723c */ /* 0x002fe200000810d8 */
[----:B--2---:R-:W-:-:S02]  /*111460*/  IMAD.MOV.U32 R30, RZ, RZ, R0 ;  /* 0x000000ffff1e7224 */ /* 0x004fc400078e0000 */
[----:B------:R-:W2:Y:S04]  /*111470*/  LDL.LU R0, [R1+0x6d1c] ;  /* 0x006d1c0001007983 */ /* 0x000ea80000300800 */
[----:B------:R-:W2:Y:S04]  /*111480*/  LDL.LU.64 R60, [R1+0x12c0] ;  /* 0x0012c000013c7983 */ /* 0x000ea80000300a00 */
[----:B------:R-:W2:Y:S04]  /*111490*/  LDL.64 R62, [R1+0x12c8] ;  /* 0x0012c800013e7983 */ /* 0x000ea80000100a00 */
        /* <DEDUP_REMOVED lines=13> */
[----:B------:R-:W3:Y:S01]  /*111570*/  LDL.64 R218, [R1+0x11b8] ;  /* 0x0011b80001da7983 */ /* 0x000ee20000100a00 */
[C---:B------:R-:W-:Y:S03]  /*111580*/  HMMA.1688.F32.TF32 R220, R8.reuse, R186, R220 ;  /* 0x000000ba08dc723c */ /* 0x040fe600000810dc */
[----:B------:R-:W-:Y:S04]  /*111590*/  STL.64 [R1+0x2d80], R12 ;  /* 0x002d800c01007387 */ /* 0x000fe80000100a00 */
[----:B------:R2:W-:Y:S01]  /*1115a0*/  STL.64 [R1+0x2d88], R14 ;  /* 0x002d880e01007387 */ /* 0x0005e20000100a00 */
[C---:B------:R-:W-:Y:S08]  /*1115b0*/  HMMA.1688.F32.TF32 R188, R8.reuse, R58, R188 ;  /* 0x0000003a08bc723c */ /* 0x040ff000000810bc */
[----:B------:R-:W-:Y:S01]  /*1115c0*/  HMMA.1688.F32.TF32 R168, R8, R22, R168 ;  /* 0x0000001608a8723c */ /* 0x000fe200000810a8 */
[----:B------:R-:W3:Y:S04]  /*1115d0*/  LDL.LU.64 R56, [R1+0x1300] ;  /* 0x0013000001387983 */ /* 0x000ee80000300a00 */
[----:B------:R-:W3:Y:S03]  /*1115e0*/  LDL.64 R58, [R1+0x1308] ;  /* 0x00130800013a7983 */ /* 0x000ee60000100a00 */
[----:B------:R-:W-:Y:S08]  /*1115f0*/  HMMA.1688.F32.TF32 R20, R16, R44, R220 ;  /* 0x0000002c1014723c */ /* 0x000ff000000810dc */
[----:B------:R-:W-:-:S15]  /*111600*/  HMMA.1688.F32.TF32 R196, R8, R34, R196 ;  /* 0x0000002208c4723c */ /* 0x000fde00000810c4 */
[----:B------:R-:W-:-:S05]  /*111610*/  NOP ;  /* 0x0000000000007918 */ /* 0x000fca0000000000 */
[C---:B------:R-:W-:Y:S08]  /*111620*/  HMMA.1688.F32.TF32 R32, R16.reuse, R244, R196 ;  /* 0x000000f41020723c */ /* 0x040ff000000810c4 */
[----:B--2---:R-:W-:-:S15]  /*111630*/  HMMA.1688.F32.TF32 R12, R16, R216, R224 ;  /* 0x000000d8100c723c */ /* 0x004fde00000810e0 */
[----:B------:R-:W-:-:S04]  /*111640*/  NOP ;  /* 0x0000000000007918 */ /* 0x000fc80000000000 */
[----:B------:R-:W-:Y:S04]  /*111650*/  STL.64 [R1+0x2d70], R12 ;  /* 0x002d700c01007387 */ /* 0x000fe80000100a00 */
[----:B------:R1:W-:Y:S02]  /*111660*/  STL.64 [R1+0x2d78], R14 ;  /* 0x002d780e01007387 */ /* 0x0003e40000100a00 */
[C---:B-1----:R-:W-:Y:S02]  /*111670*/  HMMA.1688.F32.TF32 R12, R16.reuse, R52, R108 ;  /* 0x00000034100c723c */ /* 0x042fe4000008106c */
[----:B------:R-:W2:Y:S04]  /*111680*/  LDL.LU.64 R108, [R1+0x12e0] ;  /* 0x0012e000016c7983 */ /* 0x000ea80000300a00 */
[----:B------:R-:W-:Y:S04]  /*111690*/  STL.64 [R1+0x2d60], R20 ;  /* 0x002d601401007387 */ /* 0x000fe80000100a00 */
[----:B------:R-:W-:Y:S04]  /*1116a0*/  STL.64 [R1+0x2d68], R22 ;  /* 0x002d681601007387 */ /* 0x000fe80000100a00 */
[----:B------:R-:W2:Y:S05]  /*1116b0*/  LDL.64 R110, [R1+0x12e8] ;  /* 0x0012e800016e7983 */ /* 0x000eaa0000100a00 */
[----:B------:R-:W-:Y:S04]  /*1116c0*/  STL.64 [R1+0x2d50], R12 ;  /* 0x002d500c01007387 */ /* 0x000fe80000100a00 */
[----:B------:R1:W-:Y:S02]  /*1116d0*/  STL.64 [R1+0x2d58], R14 ;  /* 0x002d580e01007387 */ /* 0x0003e40000100a00 */
[C---:B-1----:R-:W-:Y:S08]  /*1116e0*/  HMMA.1688.F32.TF32 R12, R16.reuse, R40, R192 ;  /* 0x00000028100c723c */ /* 0x042ff000000810c0 */
[C---:B----4-:R-:W-:Y:S11]  /*1116f0*/  HMMA.1688.F32.TF32 R20, R16.reuse, R72, R200 ;  /* 0x000000481014723c */ /* 0x050ff600000810c8 */
[----:B------:R-:W-:Y:S04]  /*111700*/  STL.64 [R1+0x2d40], R12 ;  /* 0x002d400c01007387 */ /* 0x000fe80000100a00 */
[----:B------:R1:W-:Y:S02]  /*111710*/  STL.64 [R1+0x2d48], R14 ;  /* 0x002d480e01007387 */ /* 0x0003e40000100a00 */
[C---:B-1----:R-:W-:Y:S02]  /*111720*/  HMMA.1688.F32.TF32 R12, R16.reuse, R228, R204 ;  /* 0x000000e4100c723c */ /* 0x042fe400000810cc */
[----:B------:R-:W-:Y:S04]  /*111730*/  STL.64 [R1+0x2d30], R32 ;  /* 0x002d302001007387 */ /* 0x000fe80000100a00 */
[----:B------:R-:W-:Y:S04]  /*111740*/  STL.64 [R1+0x2d38], R34 ;  /* 0x002d382201007387 */ /* 0x000fe80000100a00 */
[----:B------:R-:W4:Y:S04]  /*111750*/  LDL.LU.64 R204, [R1+0x12b0] ;  /* 0x0012b00001cc7983 */ /* 0x000f280000300a00 */
[----:B------:R-:W-:Y:S04]  /*111760*/  STL.64 [R1+0x2d20], R20 ;  /* 0x002d201401007387 */ /* 0x000fe80000100a00 */
[----:B------:R-:W-:Y:S04]  /*111770*/  STL.64 [R1+0x2d28], R22 ;  /* 0x002d281601007387 */ /* 0x000fe80000100a00 */
[----:B------:R-:W2:Y:S04]  /*111780*/  LDL.64 R206, [R1+0x12b8] ;  /* 0x0012b80001ce7983 */ /* 0x000ea80000100a00 */
[----:B------:R-:W-:Y:S04]  /*111790*/  STL.64 [R1+0x2d10], R12 ;  /* 0x002d100c01007387 */ /* 0x000fe80000100a00 */
[----:B------:R1:W-:Y:S02]  /*1117a0*/  STL.64 [R1+0x2d18], R14 ;  /* 0x002d180e01007387 */ /* 0x0003e40000100a00 */
[----:B-1----:R-:W-:Y:S02]  /*1117b0*/  HMMA.1688.F32.TF32 R12, R16, R88, R188 ;  /* 0x00000058100c723c */ /* 0x002fe400000810bc */
[----:B------:R-:W2:Y:S04]  /*1117c0*/  LDL.LU.64 R188, [R1+0x1260] ;  /* 0x0012600001bc7983 */ /* 0x000ea80000300a00 */
[----:B------:R-:W3:-:S13]  /*1117d0*/  LDL.64 R190, [R1+0x1268] ;  /* 0x0012680001be7983 */ /* 0x000eda0000100a00 */
[----:B------:R-:W-:Y:S04]  /*1117e0*/  STL.64 [R1+0x2d00], R12 ;  /* 0x002d000c01007387 */ /* 0x000fe80000100a00 */
[----:B------:R1:W-:Y:S02]  /*1117f0*/  STL.64 [R1+0x2d08], R14 ;  /* 0x002d080e01007387 */ /* 0x0003e40000100a00 */
[C---:B-1----:R-:W-:Y:S02]  /*111800*/  HMMA.1688.F32.TF32 R12, R16.reuse, R68, R104 ;  /* 0x00000044100c723c */ /* 0x042fe40000081068 */
[----:B------:R-:W3:Y:S04]  /*111810*/  LDL.LU.64 R104, [R1+0x1250] ;  /* 0x0012500001687983 */ /* 0x000ee80000300a00 */
[----:B------:R-:W4:Y:S02]  /*111820*/  LDL.64 R106, [R1+0x1258] ;  /* 0x00125800016a7983 */ /* 0x000f240000100a00 */
[----:B------:R-:W-:Y:S08]  /*111830*/  HMMA.1688.F32.TF32 R20, R16, R64, R180 ;  /* 0x000000401014723c */ /* 0x000ff000000810b4 */
[C---:B------:R-:W-:Y:S08]  /*111840*/  HMMA.1688.F32.TF32 R120, R8.reuse, R250, R120 ;  /* 0x000000fa0878723c */ /* 0x040ff00000081078 */
[----:B------:R-:W-:Y:S01]  /*111850*/  HMMA.1688.F32.TF32 R124, R8, R246, R124 ;  /* 0x000000f6087c723c */ /* 0x000fe2000008107c */
[----:B------:R-:W-:Y:S04]  /*111860*/  STL.64 [R1+0x2cf0], R12 ;  /* 0x002cf00c01007387 */ /* 0x000fe80000100a00 */
[----:B------:R-:W-:Y:S04]  /*111870*/  STL.64 [R1+0x2cf8], R14 ;  /* 0x002cf80e01007387 */ /* 0x000fe80000100a00 */
[----:B------:R-:W-:Y:S04]  /*111880*/  STL.64 [R1+0x2ce0], R20 ;  /* 0x002ce01401007387 */ /* 0x000fe80000100a00 */
[----:B------:R1:W-:Y:S02]  /*111890*/  STL.64 [R1+0x2ce8], R22 ;  /* 0x002ce81601007387 */ /* 0x0003e40000100a00 */
[C---:B-1----:R-:W-:Y:S08]  /*1118a0*/  HMMA.1688.F32.TF32 R20, R16.reuse, R96, R116 ;  /* 0x000000601014723c */ /* 0x042ff00000081074 */
[C---:B--2---:R-:W-:Y:S08]  /*1118b0*/  HMMA.1688.F32.TF32 R32, R16.reuse, R188, R176 ;  /* 0x000000bc1020723c */ /* 0x044ff000000810b0 */
[----:B---3--:R-:W-:-:S15]  /*1118c0*/  HMMA.1688.F32.TF32 R12, R16, R104, R112 ;  /* 0x00000068100c723c */ /* 0x008fde0000081070 */
[----:B------:R-:W-:-:S04]  /*1118d0*/  NOP ;  /* 0x0000000000007918 */ /* 0x000fc80000000000 */
[----:B------:R-:W-:Y:S04]  /*1118e0*/  STL.64 [R1+0x2cd0], R12 ;  /* 0x002cd00c01007387 */ /* 0x000fe80000100a00 */
[----:B------:R1:W-:Y:S04]  /*1118f0*/  STL.64 [R1+0x2cd8], R14 ;  /* 0x002cd80e01007387 */ /* 0x0003e80000100a00 */
[----:B------:R-:W-:Y:S04]  /*111900*/  STL.64 [R1+0x2cc0], R32 ;  /* 0x002cc02001007387 */ /* 0x000fe80000100a00 */
[----:B------:R2:W-:Y:S01]  /*111910*/  STL.64 [R1+0x2cc8], R34 ;  /* 0x002cc82201007387 */ /* 0x0005e20000100a00 */
[C---:B-1----:R-:W-:Y:S08]  /*111920*/  HMMA.1688.F32.TF32 R12, R16.reuse, R212, R120 ;  /* 0x000000d4100c723c */ /* 0x042ff00000081078 */
[C---:B--2---:R-:W-:Y:S01]  /*111930*/  HMMA.1688.F32.TF32 R32, R16.reuse, R100, R124 ;  /* 0x000000641020723c */ /* 0x044fe2000008107c */
[----:B------:R-:W2:Y:S04]  /*111940*/  LDL.LU.64 R120, [R1+0x1310] ;  /* 0x0013100001787983 */ /* 0x000ea80000300a00 */
[----:B------:R-:W-:Y:S04]  /*111950*/  STL.64 [R1+0x2cb0], R20 ;  /* 0x002cb01401007387 */ /* 0x000fe80000100a00 */
[----:B------:R-:W-:Y:S04]  /*111960*/  STL.64 [R1+0x2cb8], R22 ;  /* 0x002cb81601007387 */ /* 0x000fe80000100a00 */
[----:B------:R-:W3:Y:S04]  /*111970*/  LDL.64 R122, [R1+0x1318] ;  /* 0x00131800017a7983 */ /* 0x000ee80000100a00 */
[----:B------:R-:W-:Y:S04]  /*111980*/  STL.64 [R1+0x2ca0], R12 ;  /* 0x002ca00c01007387 */ /* 0x000fe80000100a00 */
[----:B------:R4:W-:Y:S04]  /*111990*/  STL.64 [R1+0x2ca8], R14 ;  /* 0x002ca80e01007387 */ /* 0x0009e80000100a00 */
[----:B------:R-:W-:Y:S04]  /*1119a0*/  STL.64 [R1+0x2c90], R32 ;  /* 0x002c902001007387 */ /* 0x000fe80000100a00 */
[----:B------:R-:W-:Y:S01]  /*1119b0*/  STL.64 [R1+0x2c98], R34 ;  /* 0x002c982201007387 */ /* 0x000fe20000100a00 */
[C---:B----4-:R-:W-:Y:S03]  /*1119c0*/  HMMA.1688.F32.TF32 R12, R16.reuse, R204, R132 ;  /* 0x000000cc100c723c */ /* 0x050fe60000081084 */
[----:B------:R-:W4:Y:S05]  /*1119d0*/  LDL.LU.64 R132, [R1+0x12f0] ;  /* 0x0012f00001847983 */ /* 0x000f2a0000300a00 */
[----:B------:R-:W-:Y:S08]  /*1119e0*/  HMMA.1688.F32.TF32 R20, R16, R236, R128 ;  /* 0x000000ec1014723c */ /* 0x000ff00000081080 */
[C---:B------:R-:W-:Y:S08]  /*1119f0*/  HMMA.1688.F32.TF32 R136, R8.reuse, R86, R136 ;  /* 0x000000560888723c */ /* 0x040ff00000081088 */
[----:B------:R-:W-:Y:S03]  /*111a00*/  HMMA.1688.F32.TF32 R140, R8, R78, R140 ;  /* 0x0000004e088c723c */ /* 0x000fe6000008108c */
[----:B------:R-:W-:Y:S04]  /*111a10*/  STL.64 [R1+0x2c80], R20 ;  /* 0x002c801401007387 */ /* 0x000fe80000100a00 */
[----:B------:R1:W-:Y:S04]  /*111a20*/  STL.64 [R1+0x2c88], R22 ;  /* 0x002c881601007387 */ /* 0x0003e80000100a00 */
[----:B------:R-:W3:Y:S04]  /*111a30*/  LDL.64 R134, [R1+0x12f8] ;  /* 0x0012f80001867983 */ /* 0x000ee80000100a00 */
        /* <DEDUP_REMOVED lines=8> */
[----:B------:R1:W-:Y:S02]  /*111ac0*/  STL.64 [R1+0x2c58], R14 ;  /* 0x002c580e01007387 */ /* 0x0003e40000100a00 */
[----:B-1----:R-:W-:Y:S02]  /*111ad0*/  HMMA.1688.F32.TF32 R12, R16, R56, R152 ;  /* 0x00000038100c723c */ /* 0x002fe40000081098 */
[----:B------:R-:W-:Y:S04]  /*111ae0*/  STL.64 [R1+0x2c40], R32 ;  /* 0x002c402001007387 */ /* 0x000fe80000100a00 */
[----:B------:R2:W-:Y:S01]  /*111af0*/  STL.64 [R1+0x2c48], R34 ;  /* 0x002c482201007387 */ /* 0x0005e20000100a00 */
[----:B------:R-:W-:-:S02]  /*111b00*/  LOP3.LUT R10, R3, 0x40, RZ, 0x3c, !PT ;  /* 0x00000040030a7812 */ /* 0x000fc400078e3cff */
[----:B------:R-:W-:-:S03]  /*111b10*/  LOP3.LUT R11, R3, 0x60, RZ, 0x3c, !PT ;  /* 0x00000060030b7812 */ /* 0x000fc600078e3cff */
[----:B------:R-:W-:Y:S04]  /*111b20*/  LDS R4, [R10+UR6+0x9a180] ;  /* 0x09a180060a047984 */ /* 0x000fe80008000800 */
[----:B------:R-:W-:Y:S04]  /*111b30*/  LDS R6, [R10+UR6+0x9b180] ;  /* 0x09b180060a067984 */ /* 0x000fe80008000800 */
[----:B------:R-:W-:Y:S04]  /*111b40*/  LDS R5, [R11+UR6+0x9a180] ;  /* 0x09a180060b057984 */ /* 0x000fe80008000800 */
[----:B------:R-:W1:Y:S01]  /*111b50*/  LDS R7, [R11+UR6+0x9b180] ;  /* 0x09b180060b077984 */ /* 0x000e620008000800 */
[----:B------:R-:W-:-:S02]  /*111b60*/  IMAD.MOV.U32 R31, RZ, RZ, R252 ;  /* 0x000000ffff1f7224 */ /* 0x000fc400078e00fc */
[----:B------:R-:W1:Y:S02]  /*111b70*/  LDC R252, c[0x0][0x3ac] ;  /* 0x0000eb00fffc7b82 */ /* 0x000e640000000800 */
[----:B-1----:R-:W-:-:S05]  /*111b80*/  IMAD.SHL.U32 R252, R252, 0x80, RZ ;  /* 0x00000080fcfc7824 */ /* 0x002fca00078e00ff */
[----:B------:R-:W-:Y:S01]  /*111b90*/  SHF.L.U32 R252, R252, 0x2, RZ ;  /* 0x00000002fcfc7819 */ /* 0x000fe200000006ff */
[C---:B--2---:R-:W-:Y:S08]  /*111ba0*/  HMMA.1688.F32.TF32 R32, R16.reuse, R120, R156 ;  /* 0x000000781020723c */ /* 0x044ff0000008109c */
[----:B----4-:R-:W-:-:S15]  /*111bb0*/  HMMA.1688.F32.TF32 R20, R16, R132, R148 ;  /* 0x000000841014723c */ /* 0x010fde0000081094 */
[----:B------:R-:W-:-:S04]  /*111bc0*/  NOP ;  /* 0x0000000000007918 */ /* 0x000fc80000000000 */
        /* <DEDUP_REMOVED lines=16> */
[----:B------:R-:W-:-:S14]  /*111cd0*/  STL.64 [R1+0x2dd8], R34 ;  /* 0x002dd82201007387 */ /* 0x000fdc0000100a00 */
[----:B------:R1:W-:Y:S04]  /*111ce0*/  STL.64 [R1+0x2de0], R12 ;  /* 0x002de00c01007387 */ /* 0x0003e80000100a00 */
[----:B------:R-:W-:Y:S04]  /*111cf0*/  STL.64 [R1+0x2dc0], R20 ;  /* 0x002dc01401007387 */ /* 0x000fe80000100a00 */
[----:B------:R-:W-:Y:S04]  /*111d00*/  STL.64 [R1+0x2dc8], R22 ;  /* 0x002dc81601007387 */ /* 0x000fe80000100a00 */
[----:B------:R2:W-:Y:S04]  /*111d10*/  STL.64 [R1+0x2de8], R14 ;  /* 0x002de80e01007387 */ /* 0x0005e80000100a00 */
        /* <DEDUP_REMOVED lines=101> */
[----:B------:R-:W-:Y:S04]  /*112370*/  STL [R1+0x6e08], R2 ;  /* 0x006e080201007387 */ /* 0x000fe80000100800 */
[----:B------:R-:W-:Y:S01]  /*112380*/  STL [R1+0x6e04], R0 ;  /* 0x006e040001007387 */ /* 0x000fe20000100800 */
[C---:B---3--:R-:W-:Y:S08]  /*112390*/  HMMA.1688.F32.TF32 R12, R4.reuse, R214, R12 ;  /* 0x000000d6040c723c */ /* 0x048ff0000008100c */
[C---:B--2---:R-:W-:Y:S08]  /*1123a0*/  HMMA.1688.F32.TF32 R148, R4.reuse, R46, R148 ;  /* 0x0000002e0494723c */ /* 0x044ff00000081094 */
[C---:B----4-:R-:W-:Y:S08]  /*1123b0*/  HMMA.1688.F32.TF32 R152, R4.reuse, R218, R152 ;  /* 0x000000da0498723c */ /* 0x050ff00000081098 */
        /* <DEDUP_REMOVED lines=19> */
[C---:B------:R-:W-:Y:S01]  /*1124f0*/  HMMA.1688.F32.TF32 R128, R4.reuse, R74, R128 ;  /* 0x0000004a0480723c */ /* 0x040fe20000081080 */
[----:B------:R-:W-:Y:S04]  /*112500*/  STL.64 [R1+0x1f0], R16 ;  /* 0x0001f01001007387 */ /* 0x000fe80000100a00 */
[----:B------:R1:W-:Y:S03]  /*112510*/  STL.64 [R1+0x1f8], R18 ;  /* 0x0001f81201007387 */ /* 0x0003e60000100a00 */
[----:B------:R-:W-:Y:S01]  /*112520*/  HMMA.1688.F32.TF32 R20, R4, R102, R20 ;  /* 0x000000660414723c */ /* 0x000fe20000081014 */
[----:B------:R-:W-:Y:S01]  /*112530*/  IMAD.MOV.U32 R2, RZ, RZ, R58 ;  /* 0x000000ffff027224 */ /* 0x000fe200078e003a */
[----:B------:R-:W-:Y:S01]  /*112540*/  LDS R32, [R3+UR6+0x9a200] ;  /* 0x09a2000603207984 */ /* 0x000fe20008000800 */
[----:B------:R-:W-:-:S03]  /*112550*/  IMAD.MOV.U32 R0, RZ, RZ, R59 ;  /* 0x000000ffff007224 */ /* 0x000fc600078e003b */
[----:B------:R-:W-:Y:S02]  /*112560*/  LDS R34, [R3+UR6+0x9b200] ;  /* 0x09b2000603227984 */ /* 0x000fe40008000800 */
[----:B-1----:R-:W-:Y:S02]  /*112570*/  HMMA.1688.F32.TF32 R16, R4, R138, R140 ;  /* 0x0000008a0410723c */ /* 0x002fe4000008108c */
[----:B------:R-:W-:Y:S04]  /*112580*/  STL.64 [R1+0x1e0], R144 ;  /* 0x0001e09001007387 */ /* 0x000fe80000100a00 */
[----:B------:R-:W-:-:S13]  /*112590*/  STL.64 [R1+0x1e8], R146 ;  /* 0x0001e89201007387 */ /* 0x000fda0000100a00 */
        /* <DEDUP_REMOVED lines=10> */
[----:B------:R1:W-:Y:S04]  /*112640*/  STL.64 [R1+0x1a8], R118 ;  /* 0x0001a87601007387 */ /* 0x0003e80000100a00 */
[----:B------:R-:W-:Y:S01]  /*112650*/  STL.64 [R1+0x190], R124 ;  /* 0x0001907c01007387 */ /* 0x000fe20000100a00 */
[C---:B------:R-:W-:Y:S03]  /*112660*/  HMMA.1688.F32.TF32 R112, R4.reuse, R190, R196 ;  /* 0x000000be0470723c */ /* 0x040fe600000810c4 */
[----:B------:R-:W-:Y:S05]  /*112670*/  STL.64 [R1+0x198], R126 ;  /* 0x0001987e01007387 */ /* 0x000fea0000100a00 */
[C---:B-1----:R-:W-:Y:S01]  /*112680*/  HMMA.1688.F32.TF32 R116, R4.reuse, R106, R180 ;  /* 0x0000006a0474723c */ /* 0x042fe200000810b4 */
[----:B------:R-:W-:Y:S04]  /*112690*/  STL.64 [R1+0x180], R16 ;  /* 0x0001801001007387 */ /* 0x000fe80000100a00 */
[----:B------:R1:W-:Y:S03]  /*1126a0*/  STL.64 [R1+0x188], R18 ;  /* 0x0001881201007387 */ /* 0x0003e60000100a00 */
[C---:B-1----:R-:W-:Y:S11]  /*1126b0*/  HMMA.1688.F32.TF32 R16, R4.reuse, R98, R232 ;  /* 0x000000620410723c */ /* 0x042ff600000810e8 */
        /* <DEDUP_REMOVED lines=85> */
[----:B------:R-:W-:-:S05]  /*112c10*/  LOP3.LUT R35, R3, 0x20, RZ, 0x3c, !PT ;  /* 0x0000002003237812 */ /* 0x000fca00078e3cff */
[----:B------:R-:W-:Y:S04]  /*112c20*/  LDS R33, [R35+UR6+0x9a200] ;  /* 0x09a2000623217984 */ /* 0x000fe80008000800 */
[----:B------:R-:W1:Y:S01]  /*112c30*/  LDS R35, [R35+UR6+0x9b200] ;  /* 0x09b2000623237984 */ /* 0x000e620008000800 */
[----:B----4-:R-:W-:-:S15]  /*112c40*/  HMMA.1688.F32.TF32 R16, R4, R134, R12 ;  /* 0x000000860410723c */ /* 0x010fde000008100c */
[----:B------:R-:W-:-:S04]  /*112c50*/  NOP ;  /* 0x0000000000007918 */ /* 0x000fc80000000000 */
[----:B------:R-:W-:Y:S04]  /*112c60*/  STL.64 [R1+0xd0], R16 ;  /* 0x0000d01001007387 */ /* 0x000fe80000100a00 */
[----:B------:R2:W-:Y:S02]  /*112c70*/  STL.64 [R1+0xd8], R18 ;  /* 0x0000d81201007387 */ /* 0x0005e40000100a00 */
[----:B--2---:R-:W-:-:S15]  /*112c80*/  HMMA.1688.F32.TF32 R16, R4, R58, R128 ;  /* 0x0000003a0410723c */ /* 0x004fde0000081080 */
[----:B------:R-:W-:-:S04]  /*112c90*/  NOP ;  /* 0x0000000000007918 */ /* 0x000fc80000000000 */
[----:B------:R-:W-:Y:S04]  /*112ca0*/  STL.64 [R1+0xc0], R16 ;  /* 0x0000c01001007387 */ /* 0x000fe80000100a00 */
[----:B------:R3:W-:Y:S04]  /*112cb0*/  STL.64 [R1+0xc8], R18 ;  /* 0x0000c81201007387 */ /* 0x0007e80000100a00 */
[----:B------:R-:W2:Y:S04]  /*112cc0*/  LDL.LU R56, [R1+0x2440] ;  /* 0x0024400001387983 */ /* 0x000ea80000300800 */
[----:B------:R-:W2:Y:S01]  /*112cd0*/  LDL.LU R57, [R1+0x2444] ;  /* 0x0024440001397983 */ /* 0x000ea20000300800 */
[C---:B---3--:R-:W-:Y:S03]  /*112ce0*/  HMMA.1688.F32.TF32 R16, R4.reuse, R122, R124 ;  /* 0x0000007a0410723c */ /* 0x048fe6000008107c */
[----:B------:R-:W2:Y:S04]  /*112cf0*/  LDL.LU R58, [R1+0x2448] ;  /* 0x00244800013a7983 */ /* 0x000ea80000300800 */
[----:B------:R-:W2:Y:S01]  /*112d00*/  LDL.LU R59, [R1+0x244c] ;  /* 0x00244c00013b7983 */ /* 0x000ea20000300800 */
[----:B------:R-:W-:Y:S01]  /*112d10*/  HMMA.1688.F32.TF32 R112, R4, R50, R112 ;  /* 0x000000320470723c */ /* 0x000fe20000081070 */
[----:B------:R-:W-:-:S02]  /*112d20*/  IMAD.MOV.U32 R8, RZ, RZ, R139 ;  /* 0x000000ffff087224 */ /* 0x000fc400078e008b */
[----:B------:R-:W-:Y:S01]  /*112d30*/  LDS R124, [R10+UR6+0x9a200] ;  /* 0x09a200060a7c7984 */ /* 0x000fe20008000800 */
[----:B------:R-:W-:-:S03]  /*112d40*/  IMAD.MOV.U32 R9, RZ, RZ, R138 ;  /* 0x000000ffff097224 */ /* 0x000fc600078e008a */
[----:B------:R-:W-:Y:S01]  /*112d50*/  LDS R126, [R10+UR6+0x9b200] ;  /* 0x09b200060a7e7984 */ /* 0x000fe20008000800 */
[----:B-1----:R-:W-:Y:S03]  /*112d60*/  HMMA.1688.F32.TF32 R248, R32, R54, R248 ;  /* 0x0000003620f8723c */ /* 0x002fe600000810f8 */
[----:B------:R-:W-:Y:S04]  /*112d70*/  LDS R125, [R11+UR6+0x9a200] ;  /* 0x09a200060b7d7984 */ /* 0x000fe80008000800 */
[----:B------:R-:W-:Y:S04]  /*112d80*/  STL.64 [R1+0xb0], R16 ;  /* 0x0000b01001007387 */ /* 0x000fe80000100a00 */
[----:B------:R1:W-:Y:S04]  /*112d90*/  STL.64 [R1+0xb8], R18 ;  /* 0x0000b81201007387 */ /* 0x0003e80000100a00 */
[----:B------:R-:W3:Y:S01]  /*112da0*/  LDS R127, [R11+UR6+0x9b200] ;  /* 0x09b200060b7f7984 */ /* 0x000ee20008000800 */
[C---:B-1----:R-:W-:Y:S08]  /*112db0*/  HMMA.1688.F32.TF32 R16, R4.reuse, R94, R116 ;  /* 0x0000005e0410723c */ /* 0x042ff00000081074 */
[C---:B------:R-:W-:Y:S11]  /*112dc0*/  HMMA.1688.F32.TF32 R116, R4.reuse, R26, R176 ;  /* 0x0000001a0474723c */ /* 0x040ff600000810b0 */
[----:B------:R-:W-:Y:S04]  /*112dd0*/  STL.64 [R1+0xa0], R16 ;  /* 0x0000a01001007387 */ /* 0x000fe80000100a00 */
[----:B------:R1:W-:Y:S02]  /*112de0*/  STL.64 [R1+0xa8], R18 ;  /* 0x0000a81201007387 */ /* 0x0003e40000100a00 */
[C---:B-1----:R-:W-:Y:S08]  /*112df0*/  HMMA.1688.F32.TF32 R16, R4.reuse, R30, R180 ;  /* 0x0000001e0410723c */ /* 0x042ff000000810b4 */
[----:B------:R-:W-:Y:S01]  /*112e00*/  HMMA.1688.F32.TF32 R4, R4, R38, R240 ;  /* 0x000000260404723c */ /* 0x000fe200000810f0 */
        /* <DEDUP_REMOVED lines=19> */
[C---:B----4-:R-:W-:Y:S08]  /*112f40*/  HMMA.1688.F32.TF32 R4, R32.reuse, R46, R184 ;  /* 0x0000002e2004723c */ /* 0x050ff000000810b8 */
[----:B------:R-:W-:Y:S01]  /*112f50*/  HMMA.1688.F32.TF32 R244, R32, R42, R244 ;  /* 0x0000002a20f4723c */ /* 0x000fe200000810f4 */
[----:B------:R1:W-:Y:S04]  /*112f60*/  STL.64 [R1+0x20], R20 ;  /* 0x0000201401007387 */ /* 0x0003e80000100a00 */
[----:B------:R4:W-:Y:S04]  /*112f70*/  STL.64 [R1+0x28], R22 ;  /* 0x0000281601007387 */ /* 0x0009e80000100a00 */
[----:B------:R-:W-:Y:S04]  /*112f80*/  STL.64 [R1+0x10], R16 ;  /* 0x0000101001007387 */ /* 0x000fe80000100a00 */
[----:B------:R-:W-:Y:S04]  /*112f90*/  STL.64 [R1+0x18], R18 ;  /* 0x0000181201007387 */ /* 0x000fe80000100a00 */
[----:B------:R-:W-:Y:S04]  /*112fa0*/  STL.64 [R1+0x7640], R250 ;  /* 0x007640fa01007387 */ /* 0x000fe80000100a00 */
[----:B------:R-:W-:Y:S04]  /*112fb0*/  STL.64 [R1], R4 ;  /* 0x0000000401007387 */ /* 0x000fe80000100a00 */
[----:B------:R-:W-:Y:S04]  /*112fc0*/  STL.64 [R1+0x8], R6 ;  /* 0x0000080601007387 */ /* 0x000fe80000100a00 */
[----:B------:R-:W-:Y:S04]  /*112fd0*/  STL.64 [R1+0x7638], R248 ;  /* 0x007638f801007387 */ /* 0x000fe80000100a00 */
        /* <DEDUP_REMOVED lines=21> */
[----:B------:R-:W4:Y:S01]  /*113130*/  LDL.LU R23, [R1+0x241c] ;  /* 0x00241c0001177983 */ /* 0x000f220000300800 */
[----:B------:R-:W-:-:S02]  /*113140*/  IMAD.MOV.U32 R247, RZ, RZ, R8 ;  /* 0x000000fffff77224 */ /* 0x000fc400078e0008 */
[----:B------:R-:W-:Y:S01]  /*113150*/  IMAD.MOV.U32 R246, RZ, RZ, R9 ;  /* 0x000000fffff67224 */ /* 0x000fe200078e0009 */
[----:B------:R-:W4:Y:S04]  /*113160*/  LDL.LU R8, [R1+0x23a0] ;  /* 0x0023a00001087983 */ /* 0x000f280000300800 */
[----:B------:R-:W4:Y:S04]  /*113170*/  LDL.LU R9, [R1+0x23a4] ;  /* 0x0023a40001097983 */ /* 0x000f280000300800 */
[----:B------:R-:W4:Y:S04]  /*113180*/  LDL.LU R10, [R1+0x23a8] ;  /* 0x0023a800010a7983 */ /* 0x000f280000300800 */
[----:B------:R-:W4:Y:S04]  /*113190*/  LDL.LU R11, [R1+0x23ac] ;  /* 0x0023ac00010b7983 */ /* 0x000f280000300800 */
[----:B------:R-:W4:Y:S01]  /*1131a0*/  LDL.LU R232, [R1+0x23b0] ;  /* 0x0023b00001e87983 */ /* 0x000f220000300800 */
[----:B--2---:R-:W-:Y:S03]  /*1131b0*/  HMMA.1688.F32.TF32 R240, R32, R246, R56 ;  /* 0x000000f620f0723c */ /* 0x004fe60000081038 */
        /* <DEDUP_REMOVED lines=9> */
[----:B------:R-:W2:Y:S01]  /*113250*/  LDL.LU R40, [R1+0x23d0] ;  /* 0x0023d00001287983 */ /* 0x000ea20000300800 */
[----:B------:R-:W-:Y:S02]  /*113260*/  IMAD.MOV.U32 R2, RZ, RZ, R42 ;  /* 0x000000ffff027224 */ /* 0x000fe400078e002a */
        /* <DEDUP_REMOVED lines=12> */
[----:B------:R-:W-:Y:S04]  /*113330*/  STL.64 [R1+0x7660], R242 ;  /* 0x007660f201007387 */ /* 0x000fe80000100a00 */
[----:B------:R-:W-:Y:S01]  /*113340*/  STL.64 [R1+0x7658], R240 ;  /* 0x007658f001007387 */ /* 0x000fe20000100a00 */
[C---:B---3--:R-:W-:Y:S08]  /*113350*/  HMMA.1688.F32.TF32 R4, R32.reuse, R230, R180 ;  /* 0x000000e62004723c */ /* 0x048ff000000810b4 */
[C---:B------:R-:W-:Y:S08]  /*113360*/  HMMA.1688.F32.TF32 R16, R32.reuse, R74, R112 ;  /* 0x0000004a2010723c */ /* 0x040ff00000081070 */
[C---:B----4-:R-:W-:Y:S11]  /*113370*/  HMMA.1688.F32.TF32 R20, R32.reuse, R90, R20 ;  /* 0x0000005a2014723c */ /* 0x050ff60000081014 */
[----:B------:R-:W-:Y:S04]  /*113380*/  STL.64 [R1+0x3b0], R16 ;  /* 0x0003b01001007387 */ /* 0x000fe80000100a00 */
[----:B------:R1:W-:Y:S04]  /*113390*/  STL.64 [R1+0x3b8], R18 ;  /* 0x0003b81201007387 */ /* 0x0003e80000100a00 */
[----:B------:R-:W-:Y:S04]  /*1133a0*/  STL.64 [R1+0x3a0], R4 ;  /* 0x0003a00401007387 */ /* 0x000fe80000100a00 */
[----:B------:R3:W-:Y:S01]  /*1133b0*/  STL.64 [R1+0x3a8], R6 ;  /* 0x0003a80601007387 */ /* 0x0007e20000100a00 */
[C---:B-1----:R-:W-:Y:S08]  /*1133c0*/  HMMA.1688.F32.TF32 R16, R32.reuse, R70, R76 ;  /* 0x000000462010723c */ /* 0x042ff0000008104c */
[C---:B---3--:R-:W-:Y:S01]  /*1133d0*/  HMMA.1688.F32.TF32 R4, R32.reuse, R66, R184 ;  /* 0x000000422004723c */ /* 0x048fe200000810b8 */
[----:B------:R1:W-:Y:S04]  /*1133e0*/  STL.64 [R1+0x390], R20 ;  /* 0x0003901401007387 */ /* 0x0003e80000100a00 */
[----:B------:R3:W-:Y:S04]  /*1133f0*/  STL.64 [R1+0x398], R22 ;  /* 0x0003981601007387 */ /* 0x0007e80000100a00 */
[----:B-1----:R-:W4:Y:S04]  /*113400*/  LDL.LU R20, [R1+0x2370] ;  /* 0x0023700001147983 */ /* 0x002f280000300800 */
[----:B------:R-:W-:Y:S04]  /*113410*/  STL.64 [R1+0x380], R16 ;  /* 0x0003801001007387 */ /* 0x000fe80000100a00 */
[----:B------:R-:W-:Y:S04]  /*113420*/  STL.64 [R1+0x388], R18 ;  /* 0x0003881201007387 */ /* 0x000fe80000100a00 */
[----:B------:R-:W-:Y:S04]  /*113430*/  STL.64 [R1+0x370], R4 ;  /* 0x0003700401007387 */ /* 0x000fe80000100a00 */
        /* <DEDUP_REMOVED lines=25> */
[----:B-1----:R-:W-:Y:S02]  /*1135d0*/  HMMA.1688.F32.TF32 R4, R32, R238, R84 ;  /* 0x000000ee2004723c */ /* 0x002fe40000081054 */
        /* <DEDUP_REMOVED lines=24> */
[----:B---3--:R-:W-:-:S15]  /*113760*/  HMMA.1688.F32.TF32 R4, R32, R206, R76 ;  /* 0x000000ce2004723c */ /* 0x008fde000008104c */
[----:B------:R-:W-:-:S04]  /*113770*/  NOP ;  /* 0x0000000000007918 */ /* 0x000fc80000000000 */
[----:B------:R-:W-:Y:S04]  /*113780*/  STL.64 [R1+0x290], R4 ;  /* 0x0002900401007387 */ /* 0x000fe80000100a00 */
[----:B------:R4:W-:Y:S02]  /*113790*/  STL.64 [R1+0x298], R6 ;  /* 0x0002980601007387 */ /* 0x0009e40000100a00 */
[----:B----4-:R-:W-:-:S15]  /*1137a0*/  HMMA.1688.F32.TF32 R4, R32, R62, R20 ;  /* 0x0000003e2004723c */ /* 0x010fde0000081014 */
[----:B------:R-:W-:-:S04]  /*1137b0*/  NOP ;  /* 0x0000000000007918 */ /* 0x000fc80000000000 */
[----:B------:R-:W-:Y:S04]  /*1137c0*/  STL.64 [R1+0x280], R4 ;  /* 0x0002800401007387 */ /* 0x000fe80000100a00 */
[----:B------:R1:W-:Y:S02]  /*1137d0*/  STL.64 [R1+0x288], R6 ;  /* 0x0002880601007387 */ /* 0x0003e40000100a00 */
[----:B-1----:R-:W-:-:S15]  /*1137e0*/  HMMA.1688.F32.TF32 R4, R32, R82, R184 ;  /* 0x000000522004723c */ /* 0x002fde00000810b8 */
[----:B------:R-:W-:-:S04]  /*1137f0*/  NOP ;  /* 0x0000000000007918 */ /* 0x000fc80000000000 */
[----:B------:R-:W-:Y:S04]  /*113800*/  STL.64 [R1+0x270], R4 ;  /* 0x0002700401007387 */ /* 0x000fe80000100a00 */
        /* <DEDUP_REMOVED lines=15> */
[----:B--2---:R-:W-:Y:S03]  /*113900*/  HMMA.1688.F32.TF32 R4, R32, R110, R196 ;  /* 0x0000006e2004723c */ /* 0x004fe600000810c4 */
[----:B------:R-:W-:Y:S01]  /*113910*/  IMAD.MOV.U32 R242, RZ, RZ, R15 ;  /* 0x000000fffff27224 */ /* 0x000fe200078e000f */
[----:B------:R-:W-:-:S15]  /*113920*/  MOV R243, R14 ;  /* 0x0000000e00f37202 */ /* 0x000fde0000000f00 */
[----:B------:R-:W-:Y:S04]  /*113930*/  STL.64 [R1+0x260], R4 ;  /* 0x0002600401007387 */ /* 0x000fe80000100a00 */
[----:B------:R1:W-:Y:S01]  /*113940*/  STL.64 [R1+0x268], R6 ;  /* 0x0002680601007387 */ /* 0x0003e20000100a00 */
[C---:B------:R-:W-:Y:S08]  /*113950*/  HMMA.1688.F32.TF32 R8, R32.reuse, R250, R8 ;  /* 0x000000fa2008723c */ /* 0x040ff00000081008 */
[----:B-1----:R-:W-:-:S15]  /*113960*/  HMMA.1688.F32.TF32 R4, R32, R242, R232 ;  /* 0x000000f22004723c */ /* 0x002fde00000810e8 */
[----:B------:R-:W-:-:S04]  /*113970*/  NOP ;  /* 0x0000000000007918 */ /* 0x000fc80000000000 */
[----:B------:R-:W-:Y:S04]  /*113980*/  STL.64 [R1+0x7510], R6 ;  /* 0x0075100601007387 */ /* 0x000fe80000100a00 */
[----:B------:R-:W-:Y:S04]  /*113990*/  STL.64 [R1+0x7508], R4 ;  /* 0x0075080401007387 */ /* 0x000fe80000100a00 */
[----:B------:R1:W-:Y:S04]  /*1139a0*/  STL.64 [R1+0x7520], R10 ;  /* 0x0075200a01007387 */ /* 0x0003e80000100a00 */
[----:B------:R-:W-:Y:S04]  /*1139b0*/  STL.64 [R1+0x7518], R8 ;  /* 0x0075180801007387 */ /* 0x000fe80000100a00 */
[----:B------:R-:W2:Y:S04]  /*1139c0*/  LDL.LU R232, [R1+0x22e0] ;  /* 0x0022e00001e87983 */ /* 0x000ea80000300800 */
[----:B------:R-:W2:Y:S04]  /*1139d0*/  LDL.LU R233, [R1+0x22e4] ;  /* 0x0022e40001e97983 */ /* 0x000ea80000300800 */
[----:B------:R-:W2:Y:S04]  /*1139e0*/  LDL.LU R234, [R1+0x22e8] ;  /* 0x0022e80001ea7983 */ /* 0x000ea80000300800 */
[----:B------:R-:W2:Y:S01]  /*1139f0*/  LDL.LU R235, [R1+0x22ec] ;  /* 0x0022ec0001eb7983 */ /* 0x000ea20000300800 */
[----:B------:R-:W-:Y:S01]  /*113a00*/  MOV R12, R123 ;  /* 0x0000007b000c7202 */ /* 0x000fe20000000f00 */
[----:B------:R-:W-:-:S04]  /*113a10*/  IMAD.MOV.U32 R13, RZ, RZ, R122 ;  /* 0x000000ffff0d7224 */ /* 0x000fc800078e007a */
[----:B-1----:R-:W-:Y:S02]  /*113a20*/  IMAD.MOV.U32 R10, RZ, RZ, R13 ;  /* 0x000000ffff0a7224 */ /* 0x002fe400078e000d */
[----:B------:R-:W-:-:S07]  /*113a30*/  IMAD.MOV.U32 R11, RZ, RZ, R12 ;  /* 0x000000ffff0b7224 */ /* 0x000fce00078e000c */
[----:B------:R-:W-:Y:S01]  /*113a40*/  HMMA.1688.F32.TF32 R12, R32, R10, R84 ;  /* 0x0000000a200c723c */ /* 0x000fe20000081054 */
[----:B------:R-:W2:Y:S04]  /*113a50*/  LDL.LU R84, [R1+0x22b0] ;  /* 0x0022b00001547983 */ /* 0x000ea80000300800 */
[----:B------:R-:W2:Y:S04]  /*113a60*/  LDL.LU R85, [R1+0x22b4] ;  /* 0x0022b40001557983 */ /* 0x000ea80000300800 */
[----:B------:R-:W2:Y:S04]  /*113a70*/  LDL.LU R86, [R1+0x22b8] ;  /* 0x0022b80001567983 */ /* 0x000ea80000300800 */
[----:B------:R-:W2:Y:S01]  /*113a80*/  LDL.LU R87, [R1+0x22bc] ;  /* 0x0022bc0001577983 */ /* 0x000ea20000300800 */
[----:B------:R-:W-:-:S05]  /*113a90*/  IMAD.MOV.U32 R93, RZ, RZ, R26 ;  /* 0x000000ffff5d7224 */ /* 0x000fca00078e001a */
[----:B------:R-:W-:Y:S04]  /*113aa0*/  STL.64 [R1+0x7530], R14 ;  /* 0x0075300e01007387 */ /* 0x000fe80000100a00 */
[----:B------:R1:W-:Y:S01]  /*113ab0*/  STL.64 [R1+0x7528], R12 ;  /* 0x0075280c01007387 */ /* 0x0003e20000100a00 */
[----:B------:R-:W-:Y:S01]  /*113ac0*/  IMAD.MOV.U32 R92, RZ, RZ, R27 ;  /* 0x000000ffff5c7224 */ /* 0x000fe200078e001b */
[C---:B---3--:R-:W-:Y:S08]  /*113ad0*/  HMMA.1688.F32.TF32 R16, R32.reuse, R94, R20 ;  /* 0x0000005e2010723c */ /* 0x048ff00000081014 */
[C---:B----4-:R-:W-:Y:S11]  /*113ae0*/  HMMA.1688.F32.TF32 R20, R32.reuse, R26, R184 ;  /* 0x0000001a2014723c */ /* 0x050ff600000810b8 */
[----:B------:R-:W-:Y:S04]  /*113af0*/  STL.64 [R1+0x7540], R18 ;  /* 0x0075401201007387 */ /* 0x000fe80000100a00 */
[----:B------:R-:W-:Y:S01]  /*113b00*/  STL.64 [R1+0x7538], R16 ;  /* 0x0075381001007387 */ /* 0x000fe20000100a00 */
[----:B------:R-:W-:Y:S03]  /*113b10*/  HMMA.1688.F32.TF32 R24, R32, R50, R80 ;  /* 0x000000322018723c */ /* 0x000fe60000081050 */
[----:B------:R-:W-:Y:S01]  /*113b20*/  STL.64 [R1+0x7550], R22 ;  /* 0x0075501601007387 */ /* 0x000fe20000100a00 */
[----:B------:R-:W-:-:S03]  /*113b30*/  IMAD.MOV.U32 R81, RZ, RZ, R50 ;  /* 0x000000ffff517224 */ /* 0x000fc600078e0032 */
[----:B------:R-:W-:Y:S01]  /*113b40*/  STL.64 [R1+0x7548], R20 ;  /* 0x0075481401007387 */ /* 0x000fe20000100a00 */
[----:B------:R-:W-:-:S03]  /*113b50*/  IMAD.MOV.U32 R80, RZ, RZ, R51 ;  /* 0x000000ffff507224 */ /* 0x000fc600078e0033 */
        /* <DEDUP_REMOVED lines=8> */
[----:B------:R-:W-:Y:S04]  /*113be0*/  STL.64 [R1+0x7560], R26 ;  /* 0x0075601a01007387 */ /* 0x000fe80000100a00 */
[----:B------:R-:W-:Y:S01]  /*113bf0*/  STL.64 [R1+0x7558], R24 ;  /* 0x0075581801007387 */ /* 0x000fe20000100a00 */
[----:B------:R-:W-:-:S02]  /*113c00*/  IMAD.MOV.U32 R77, RZ, RZ, R206 ;  /* 0x000000ffff4d7224 */ /* 0x000fc400078e00ce */
[----:B------:R-:W-:Y:S01]  /*113c10*/  IMAD.MOV.U32 R76, RZ, RZ, R207 ;  /* 0x000000ffff4c7224 */ /* 0x000fe200078e00cf */
        /* <DEDUP_REMOVED lines=23> */
[----:B------:R1:W-:Y:S04]  /*113d90*/  STL [R1+0x74fc], R32 ;  /* 0x0074fc2001007387 */ /* 0x0003e80000100800 */
[----:B------:R-:W-:Y:S04]  /*113da0*/  STL [R1+0x74f8], R33 ;  /* 0x0074f82101007387 */ /* 0x000fe80000100800 */
[----:B------:R-:W-:Y:S04]  /*113db0*/  STL [R1+0x74f4], R34 ;  /* 0x0074f42201007387 */ /* 0x000fe80000100800 */
[----:B------:R-:W-:Y:S01]  /*113dc0*/  STL [R1+0x74f0], R35 ;  /* 0x0074f02301007387 */ /* 0x000fe20000100800 */
[----:B------:R-:W-:Y:S01]  /*113dd0*/  IMAD.MOV.U32 R85, RZ, RZ, R38 ;  /* 0x000000ffff557224 */ /* 0x000fe200078e0026 */
[----:B------:R-:W-:Y:S01]  /*113de0*/  MOV R84, R39 ;  /* 0x0000002700547202 */ /* 0x000fe20000000f00 */
[C---:B---3--:R-:W-:Y:S08]  /*113df0*/  HMMA.1688.F32.TF32 R4, R124.reuse, R226, R48 ;  /* 0x000000e27c04723c */ /* 0x048ff00000081030 */
[----:B-1----:R-:W-:Y:S11]  /*113e00*/  HMMA.1688.F32.TF32 R12, R124, R222, R184 ;  /* 0x000000de7c0c723c */ /* 0x002ff600000810b8 */
[----:B------:R-:W-:Y:S08]  /*113e10*/  STL.64 [R1+0x340], R4 ;  /* 0x0003400401007387 */ /* 0x000ff00000100a00 */
[----:B------:R-:W-:Y:S04]  /*113e20*/  STL.64 [R1+0x350], R12 ;  /* 0x0003500c01007387 */ /* 0x000fe80000100a00 */
[----:B------:R2:W-:Y:S04]  /*113e30*/  STL.64 [R1+0x358], R14 ;  /* 0x0003580e01007387 */ /* 0x0005e80000100a00 */
        /* <DEDUP_REMOVED lines=10> */
[----:B------:R-:W3:Y:S04]  /*113ee0*/  LDL.LU R48, [R1+0x7e0] ;  /* 0x0007e00001307983 */ /* 0x000ee80000300800 */
[----:B------:R-:W3:Y:S04]  /*113ef0*/  LDL.LU R49, [R1+0x7e4] ;  /* 0x0007e40001317983 */ /* 0x000ee80000300800 */
[----:B------:R-:W3:Y:S04]  /*113f00*/  LDL.LU R50, [R1+0x7e8] ;  /* 0x0007e80001327983 */ /* 0x000ee80000300800 */
[----:B------:R-:W3:Y:S04]  /*113f10*/  LDL.LU R51, [R1+0x7ec] ;  /* 0x0007ec0001337983 */ /* 0x000ee80000300800 */
[----:B------:R-:W-:Y:S01]  /*113f20*/  STL [R1+0x7500], R32 ;  /* 0x0075002001007387 */ /* 0x000fe20000100800 */
[----:B--2---:R-:W-:-:S15]  /*113f30*/  HMMA.1688.F32.TF32 R12, R124, R202, R204 ;  /* 0x000000ca7c0c723c */ /* 0x004fde00000810cc */
[----:B------:R-:W-:-:S04]  /*113f40*/  NOP ;  /* 0x0000000000007918 */ /* 0x000fc80000000000 */
[----:B------:R-:W-:Y:S04]  /*113f50*/  STL.64 [R1+0x330], R12 ;  /* 0x0003300c01007387 */ /* 0x000fe80000100a00 */
[----:B------:R4:W-:Y:S02]  /*113f60*/  STL.64 [R1+0x338], R14 ;  /* 0x0003380e01007387 */ /* 0x0009e40000100a00 */
[----:B----4-:R-:W-:-:S15]  /*113f70*/  HMMA.1688.F32.TF32 R12, R124, R194, R196 ;  /* 0x000000c27c0c723c */ /* 0x010fde00000810c4 */
[----:B------:R-:W-:-:S04]  /*113f80*/  NOP ;  /* 0x0000000000007918 */ /* 0x000fc80000000000 */
[----:B------:R-:W-:Y:S01]  /*113f90*/  STL [R1+0x320], R12 ;  /* 0x0003200c01007387 */ /* 0x000fe20000100800 */
[----:B------:R-:W-:-:S03]  /*113fa0*/  IMAD.MOV.U32 R32, RZ, RZ, R13 ;  /* 0x000000ffff207224 */ /* 0x000fc600078e000d */
[----:B------:R1:W-:Y:S02]  /*113fb0*/  STL.64 [R1+0x328], R14 ;  /* 0x0003280e01007387 */ /* 0x0003e40000100a00 */
[----:B-1----:R-:W-:Y:S01]  /*113fc0*/  HMMA.1688.F32.TF32 R12, R124, R218, R108 ;  /* 0x000000da7c0c723c */ /* 0x002fe2000008106c */
[----:B------:R-:W-:-:S15]  /*113fd0*/  IMAD.MOV.U32 R26, RZ, RZ, R2 ;  /* 0x000000ffff1a7224 */ /* 0x000fde00078e0002 */
[----:B------:R-:W-:-:S03]  /*113fe0*/  NOP ;  /* 0x0000000000007918 */ /* 0x000fc60000000000 */
[----:B------:R-:W-:Y:S04]  /*113ff0*/  STL.64 [R1+0x310], R12 ;  /* 0x0003100c01007387 */ /* 0x000fe80000100a00 */
[----:B------:R1:W-:Y:S02]  /*114000*/  STL.64 [R1+0x318], R14 ;  /* 0x0003180e01007387 */ /* 0x0003e40000100a00 */
[----:B-1----:R-:W-:Y:S01]  /*114010*/  HMMA.1688.F32.TF32 R12, R124, R46, R232 ;  /* 0x0000002e7c0c723c */ /* 0x002fe200000810e8 */
[----:B------:R-:W-:Y:S01]  /*114020*/  IMAD.MOV.U32 R27, RZ, RZ, R0 ;  /* 0x000000ffff1b7224 */ /* 0x000fe200078e0000 */
[----:B------:R-:W-:Y:S01]  /*114030*/  MOV R120, R219 ;  /* 0x000000db00787202 */ /* 0x000fe20000000f00 */
        /* <DEDUP_REMOVED lines=9> */
[----:B------:R-:W-:Y:S01]  /*1140d0*/  IMAD.MOV.U32 R19, RZ, RZ, R71 ;  /* 0x000000ffff137224 */ /* 0x000fe200078e0047 */
[----:B------:R3:W-:Y:S01]  /*1140e0*/  STL [R1+0x30c], R15 ;  /* 0x00030c0f01007387 */ /* 0x0007e20000100800 */
        /* <DEDUP_REMOVED lines=8> */
[----:B------:R-:W-:Y:S04]  /*114170*/  STL.64 [R1+0x7580], R34 ;  /* 0x0075802201007387 */ /* 0x000fe80000100a00 */
[----:B------:R-:W-:Y:S01]  /*114180*/  STL.64 [R1+0x7578], R32 ;  /* 0x0075782001007387 */ /* 0x000fe20000100a00 */
        /* <DEDUP_REMOVED lines=8> */
[----:B------:R-:W-:Y:S01]  /*114210*/  IMAD.MOV.U32 R17, RZ, RZ, R99 ;  /* 0x000000ffff117224 */ /* 0x000fe200078e0063 */
[----:B------:R-:W-:Y:S01]  /*114220*/  MOV R22, R79 ;  /* 0x0000004f00167202 */ /* 0x000fe20000000f00 */
[----:B------:R-:W-:Y:S01]  /*114230*/  IMAD.MOV.U32 R23, RZ, RZ, R78 ;  /* 0x000000ffff177224 */ /* 0x000fe200078e004e */
[----:B------:R-:W-:Y:S01]  /*114240*/  MOV R104, R95 ;  /* 0x0000005f00687202 */ /* 0x000fe20000000f00 */
[----:B------:R-:W-:Y:S01]  /*114250*/  IMAD.MOV.U32 R28, RZ, RZ, R230 ;  /* 0x000000ffff1c7224 */ /* 0x000fe200078e00e6 */
[----:B------:R-:W-:Y:S01]  /*114260*/  LDS R232, [R3+UR6+0x9a280] ;  /* 0x09a2800603e87984 */ /* 0x000fe20008000800 */
[----:B------:R-:W-:Y:S02]  /*114270*/  IMAD.MOV.U32 R25, RZ, RZ, R231 ;  /* 0x000000ffff197224 */ /* 0x000fe400078e00e7 */
[----:B------:R-:W-:Y:S01]  /*114280*/  IMAD.MOV.U32 R9, RZ, RZ, R238 ;  /* 0x000000ffff097224 */ /* 0x000fe200078e00ee */
[----:B------:R-:W-:Y:S01]  /*114290*/  LDS R234, [R3+UR6+0x9b280] ;  /* 0x09b2800603ea7984 */ /* 0x000fe20008000800 */
[C---:B---3--:R-:W-:Y:S08]  /*1142a0*/  HMMA.1688.F32.TF32 R12, R124.reuse, R54, R36 ;  /* 0x000000367c0c723c */ /* 0x048ff00000081024 */
[----:B------:R-:W-:Y:S11]  /*1142b0*/  HMMA.1688.F32.TF32 R36, R124, R26, R184 ;  /* 0x0000001a7c24723c */ /* 0x000ff600000810b8 */
        /* <DEDUP_REMOVED lines=12> */
[----:B-1----:R-:W-:Y:S01]  /*114380*/  MOV R38, R41 ;  /* 0x0000002900267202 */ /* 0x002fe20000000f00 */
[----:B------:R-:W-:-:S02]  /*114390*/  IMAD.MOV.U32 R39, RZ, RZ, R40 ;  /* 0x000000ffff277224 */ /* 0x000fc400078e0028 */
        /* <DEDUP_REMOVED lines=10> */
[----:B------:R-:W-:Y:S04]  /*114440*/  STL.64 [R1+0x7498], R42 ;  /* 0x0074982a01007387 */ /* 0x000fe80000100a00 */
[----:B------:R-:W-:Y:S04]  /*114450*/  STL.64 [R1+0x7490], R40 ;  /* 0x0074902801007387 */ /* 0x000fe80000100a00 */
[----:B------:R-:W4:Y:S04]  /*114460*/  LDL.LU R72, [R1+0x9f0] ;  /* 0x0009f00001487983 */ /* 0x000f280000300800 */
[----:B------:R-:W4:Y:S01]  /*114470*/  LDL.LU R73, [R1+0x9f4] ;  /* 0x0009f40001497983 */ /* 0x000f220000300800 */
[----:B--2---:R-:W-:Y:S03]  /*114480*/  HMMA.1688.F32.TF32 R44, R124, R74, R44 ;  /* 0x0000004a7c2c723c */ /* 0x004fe6000008102c */
[----:B------:R-:W2:Y:S04]  /*114490*/  LDL.LU R74, [R1+0x9f8] ;  /* 0x0009f800014a7983 */ /* 0x000ea80000300800 */
[----:B------:R-:W2:-:S12]  /*1144a0*/  LDL.LU R75, [R1+0x9fc] ;  /* 0x0009fc00014b7983 */ /* 0x000e980000300800 */
[----:B------:R1:W-:Y:S04]  /*1144b0*/  STL.64 [R1+0x7488], R46 ;  /* 0x0074882e01007387 */ /* 0x0003e80000100a00 */
[----:B------:R-:W-:Y:S01]  /*1144c0*/  STL.64 [R1+0x7480], R44 ;  /* 0x0074802c01007387 */ /* 0x000fe20000100a00 */
[C---:B---3--:R-:W-:Y:S08]  /*1144d0*/  HMMA.1688.F32.TF32 R136, R124.reuse, R230, R216 ;  /* 0x000000e67c88723c */ /* 0x048ff000000810d8 */
[C---:B----4-:R-:W-:Y:S11]  /*1144e0*/  HMMA.1688.F32.TF32 R132, R124.reuse, R90, R52 ;  /* 0x0000005a7c84723c */ /* 0x050ff60000081034 */
[----:B------:R-:W-:Y:S04]  /*1144f0*/  STL.64 [R1+0x7478], R138 ;  /* 0x0074788a01007387 */ /* 0x000fe80000100a00 */
[----:B------:R-:W-:Y:S04]  /*114500*/  STL.64 [R1+0x7470], R136 ;  /* 0x0074708801007387 */ /* 0x000fe80000100a00 */
[----:B------:R-:W3:Y:S04]  /*114510*/  LDL.LU R88, [R1+0x9e0] ;  /* 0x0009e00001587983 */ /* 0x000ee80000300800 */
[----:B------:R-:W3:Y:S04]  /*114520*/  LDL.LU R89, [R1+0x9e4] ;  /* 0x0009e40001597983 */ /* 0x000ee80000300800 */
[----:B------:R-:W3:Y:S04]  /*114530*/  LDL.LU R90, [R1+0x9e8] ;  /* 0x0009e800015a7983 */ /* 0x000ee80000300800 */
[----:B------:R-:W3:Y:S01]  /*114540*/  LDL.LU R91, [R1+0x9ec] ;  /* 0x0009ec00015b7983 */ /* 0x000ee20000300800 */
[C---:B------:R-:W-:Y:S03]  /*114550*/  HMMA.1688.F32.TF32 R48, R124.reuse, R70, R48 ;  /* 0x000000467c30723c */ /* 0x040fe60000081030 */
[----:B------:R4:W-:Y:S04]  /*114560*/  STL.64 [R1+0x7458], R134 ;  /* 0x0074588601007387 */ /* 0x0009e80000100a00 */
[----:B------:R-:W-:Y:S01]  /*114570*/  STL.64 [R1+0x7450], R132 ;  /* 0x0074508401007387 */ /* 0x000fe20000100a00 */
[----:B------:R-:W-:Y:S11]  /*114580*/  HMMA.1688.F32.TF32 R52, R124, R66, R184 ;  /* 0x000000427c34723c */ /* 0x000ff600000810b8 */
[----:B------:R-:W-:Y:S04]  /*114590*/  STL.64 [R1+0x7448], R50 ;  /* 0x0074483201007387 */ /* 0x000fe80000100a00 */
[----:B------:R-:W-:Y:S04]  /*1145a0*/  STL.64 [R1+0x7440], R48 ;  /* 0x0074403001007387 */ /* 0x000fe80000100a00 */
[----:B------:R-:W3:Y:S04]  /*1145b0*/  LDL.LU R64, [R1+0x9d0] ;  /* 0x0009d00001407983 */ /* 0x000ee80000300800 */
[----:B------:R-:W3:Y:S04]  /*1145c0*/  LDL.LU R65, [R1+0x9d4] ;  /* 0x0009d40001417983 */ /* 0x000ee80000300800 */
[----:B------:R-:W3:Y:S04]  /*1145d0*/  LDL.LU R66, [R1+0x9d8] ;  /* 0x0009d80001427983 */ /* 0x000ee80000300800 */
[----:B------:R-:W3:Y:S04]  /*1145e0*/  LDL.LU R67, [R1+0x9dc] ;  /* 0x0009dc0001437983 */ /* 0x000ee80000300800 */
[----:B------:R-:W-:Y:S04]  /*1145f0*/  STL.64 [R1+0x7468], R54 ;  /* 0x0074683601007387 */ /* 0x000fe80000100a00 */
[----:B------:R-:W-:Y:S04]  /*114600*/  STL.64 [R1+0x7460], R52 ;  /* 0x0074603401007387 */ /* 0x000fe80000100a00 */
[----:B------:R-:W3:Y:S04]  /*114610*/  LDL.LU R68, [R1+0x9c0] ;  /* 0x0009c00001447983 */ /* 0x000ee80000300800 */
[----:B------:R-:W3:Y:S04]  /*114620*/  LDL.LU R69, [R1+0x9c4] ;  /* 0x0009c40001457983 */ /* 0x000ee80000300800 */
[----:B------:R-:W3:Y:S04]  /*114630*/  LDL.LU R70, [R1+0x9c8] ;  /* 0x0009c80001467983 */ /* 0x000ee80000300800 */
[----:B------:R-:W3:Y:S01]  /*114640*/  LDL.LU R71, [R1+0x9cc] ;  /* 0x0009cc0001477983 */ /* 0x000ee20000300800 */
[----:B-1----:R-:W-:-:S02]  /*114650*/  IMAD.MOV.U32 R46, RZ, RZ, R59 ;  /* 0x000000ffff2e7224 */ /* 0x002fc400078e003b */
[----:B------:R-:W-:Y:S02]  /*114660*/  IMAD.MOV.U32 R47, RZ, RZ, R58 ;  /* 0x000000ffff2f7224 */ /* 0x000fe400078e003a */
[----:B----4-:R-:W-:Y:S02]  /*114670*/  IMAD.MOV.U32 R134, RZ, RZ, R57 ;  /* 0x000000ffff867224 */ /* 0x010fe400078e0039 */
[----:B------:R-:W-:-:S03]  /*114680*/  IMAD.MOV.U32 R135, RZ, RZ, R56 ;  /* 0x000000ffff877224 */ /* 0x000fc600078e0038 */
        /* <DEDUP_REMOVED lines=9> */
[----:B------:R-:W-:Y:S04]  /*114720*/  STL.64 [R1+0x7438], R58 ;  /* 0x0074383a01007387 */ /* 0x000fe80000100a00 */
[----:B------:R-:W-:Y:S01]  /*114730*/  STL.64 [R1+0x7430], R56 ;  /* 0x0074303801007387 */ /* 0x000fe20000100a00 */
[C---:B---3--:R-:W-:Y:S03]  /*114740*/  HMMA.1688.F32.TF32 R60, R124.reuse, R38, R88 ;  /* 0x000000267c3c723c */ /* 0x048fe60000081058 */
[----:B------:R-:W3:Y:S04]  /*114750*/  LDL.LU R88, [R1+0x990] ;  /* 0x0009900001587983 */ /* 0x000ee80000300800 */
[----:B------:R-:W3:Y:S04]  /*114760*/  LDL.LU R89, [R1+0x994] ;  /* 0x0009940001597983 */ /* 0x000ee80000300800 */
[----:B------:R-:W3:Y:S04]  /*114770*/  LDL.LU R90, [R1+0x998] ;  /* 0x00099800015a7983 */ /* 0x000ee80000300800 */
[----:B------:R-:W3:Y:S04]  /*114780*/  LDL.LU R91, [R1+0x99c] ;  /* 0x00099c00015b7983 */ /* 0x000ee80000300800 */
[----:B------:R-:W-:Y:S04]  /*114790*/  STL.64 [R1+0x74b8], R62 ;  /* 0x0074b83e01007387 */ /* 0x000fe80000100a00 */
[----:B------:R-:W-:Y:S04]  /*1147a0*/  STL.64 [R1+0x74b0], R60 ;  /* 0x0074b03c01007387 */ /* 0x000fe80000100a00 */
[----:B------:R-:W3:Y:S04]  /*1147b0*/  LDL.LU R96, [R1+0x980] ;  /* 0x0009800001607983 */ /* 0x000ee80000300800 */
[----:B------:R-:W3:Y:S01]  /*1147c0*/  LDL.LU R97, [R1+0x984] ;  /* 0x0009840001617983 */ /* 0x000ee20000300800 */
[C---:B------:R-:W-:Y:S03]  /*1147d0*/  HMMA.1688.F32.TF32 R64, R124.reuse, R98, R64 ;  /* 0x000000627c40723c */ /* 0x040fe60000081040 */
[----:B------:R-:W3:Y:S04]  /*1147e0*/  LDL.LU R98, [R1+0x988] ;  /* 0x0009880001627983 */ /* 0x000ee80000300800 */
[----:B------:R-:W3:Y:S01]  /*1147f0*/  LDL.LU R99, [R1+0x98c] ;  /* 0x00098c0001637983 */ /* 0x000ee20000300800 */
[----:B------:R-:W-:Y:S11]  /*114800*/  HMMA.1688.F32.TF32 R68, R124, R214, R68 ;  /* 0x000000d67c44723c */ /* 0x000ff60000081044 */
[----:B------:R-:W-:Y:S04]  /*114810*/  STL.64 [R1+0x74c8], R66 ;  /* 0x0074c84201007387 */ /* 0x000fe80000100a00 */
[----:B------:R-:W-:Y:S04]  /*114820*/  STL.64 [R1+0x74c0], R64 ;  /* 0x0074c04001007387 */ /* 0x000fe80000100a00 */
[----:B------:R1:W-:Y:S02]  /*114830*/  STL.64 [R1+0x7428], R70 ;  /* 0x0074284601007387 */ /* 0x0003e40000100a00 */
[----:B-1----:R-:W-:-:S02]  /*114840*/  IMAD.MOV.U32 R70, RZ, RZ, R77 ;  /* 0x000000ffff467224 */ /* 0x002fc400078e004d */
[----:B------:R-:W-:Y:S01]  /*114850*/  IMAD.MOV.U32 R71, RZ, RZ, R76 ;  /* 0x000000ffff477224 */ /* 0x000fe200078e004c */
[----:B------:R-:W-:Y:S01]  /*114860*/  STL.64 [R1+0x7420], R68 ;  /* 0x0074204401007387 */ /* 0x000fe20000100a00 */
[C---:B--2---:R-:W-:Y:S08]  /*114870*/  HMMA.1688.F32.TF32 R72, R124.reuse, R102, R72 ;  /* 0x000000667c48723c */ /* 0x044ff00000081048 */
[----:B----4-:R-:W-:Y:S11]  /*114880*/  HMMA.1688.F32.TF32 R76, R124, R238, R184 ;  /* 0x000000ee7c4c723c */ /* 0x010ff600000810b8 */
[----:B------:R-:W-:Y:S04]  /*114890*/  STL.64 [R1+0x74d8], R74 ;  /* 0x0074d84a01007387 */ /* 0x000fe80000100a00 */
[----:B------:R-:W-:Y:S04]  /*1148a0*/  STL.64 [R1+0x74d0], R72 ;  /* 0x0074d04801007387 */ /* 0x000fe80000100a00 */
[----:B------:R1:W-:Y:S04]  /*1148b0*/  STL.64 [R1+0x74e8], R78 ;  /* 0x0074e84e01007387 */ /* 0x0003e80000100a00 */
[----:B------:R-:W-:Y:S04]  /*1148c0*/  STL.64 [R1+0x74e0], R76 ;  /* 0x0074e04c01007387 */ /* 0x000fe80000100a00 */
[----:B------:R-:W2:Y:S01]  /*1148d0*/  LDL.64 R58, [R1+0x1358] ;  /* 0x00135800013a7983 */ /* 0x000ea20000100a00 */
[----:B-1----:R-:W-:-:S02]  /*1148e0*/  IMAD.MOV.U32 R78, RZ, RZ, R81 ;  /* 0x000000ffff4e7224 */ /* 0x002fc400078e0051 */
[----:B------:R-:W-:Y:S02]  /*1148f0*/  IMAD.MOV.U32 R79, RZ, RZ, R80 ;  /* 0x000000ffff4f7224 */ /* 0x000fe400078e0050 */
[----:B---3--:R-:W-:Y:S01]  /*114900*/  HMMA.1688.F32.TF32 R80, R124, R70, R88 ;  /* 0x000000467c50723c */ /* 0x008fe20000081058 */
[----:B------:R-:W3:Y:S04]  /*114910*/  LDL.LU R88, [R1+0x970] ;  /* 0x0009700001587983 */ /* 0x000ee80000300800 */
[----:B------:R-:W3:Y:S04]  /*114920*/  LDL.LU R89, [R1+0x974] ;  /* 0x0009740001597983 */ /* 0x000ee80000300800 */
[----:B------:R-:W3:Y:S04]  /*114930*/  LDL.LU R90, [R1+0x978] ;  /* 0x00097800015a7983 */ /* 0x000ee80000300800 */
[----:B------:R-:W3:Y:S06]  /*114940*/  LDL.LU R91, [R1+0x97c] ;  /* 0x00097c00015b7983 */ /* 0x000eec0000300800 */
[----:B------:R-:W-:Y:S04]  /*114950*/  STL.64 [R1+0x7590], R82 ;  /* 0x0075905201007387 */ /* 0x000fe80000100a00 */
[----:B------:R-:W-:Y:S04]  /*114960*/  STL.64 [R1+0x7588], R80 ;  /* 0x0075885001007387 */ /* 0x000fe80000100a00 */
[----:B------:R-:W4:Y:S04]  /*114970*/  LDL.LU R184, [R1+0x960] ;  /* 0x0009600001b87983 */ /* 0x000f280000300800 */
[----:B------:R-:W4:Y:S04]  /*114980*/  LDL.LU R185, [R1+0x964] ;  /* 0x0009640001b97983 */ /* 0x000f280000300800 */
[----:B------:R-:W4:Y:S04]  /*114990*/  LDL.LU R186, [R1+0x968] ;  /* 0x0009680001ba7983 */ /* 0x000f280000300800 */
[----:B------:R-:W4:Y:S01]  /*1149a0*/  LDL.LU R187, [R1+0x96c] ;  /* 0x00096c0001bb7983 */ /* 0x000f220000300800 */
[----:B------:R-:W-:-:S03]  /*1149b0*/  IMAD.MOV.U32 R66, RZ, RZ, R85 ;  /* 0x000000ffff427224 */ /* 0x000fc600078e0055 */
[----:B------:R-:W2:Y:S01]  /*1149c0*/  LDL.LU R228, [R1+0x920] ;  /* 0x0009200001e47983 */ /* 0x000ea20000300800 */
[----:B------:R-:W-:-:S03]  /*1149d0*/  IMAD.MOV.U32 R67, RZ, RZ, R84 ;  /* 0x000000ffff437224 */ /* 0x000fc600078e0054 */
[----:B------:R-:W2:Y:S01]  /*1149e0*/  LDL.LU R229, [R1+0x924] ;  /* 0x0009240001e57983 */ /* 0x000ea20000300800 */
[----:B------:R-:W-:Y:S03]  /*1149f0*/  HMMA.1688.F32.TF32 R84, R124, R134, R96 ;  /* 0x000000867c54723c */ /* 0x000fe60000081060 */
[----:B------:R-:W2:Y:S04]  /*114a00*/  LDL.LU R230, [R1+0x928] ;  /* 0x0009280001e67983 */ /* 0x000ea80000300800 */
[----:B------:R-:W2:Y:S04]  /*114a10*/  LDL.LU R231, [R1+0x92c] ;  /* 0x00092c0001e77983 */ /* 0x000ea80000300800 */
[----:B------:R-:W2:Y:S04]  /*114a20*/  LDL.LU R96, [R1+0x950] ;  /* 0x0009500001607983 */ /* 0x000ea80000300800 */
[----:B------:R-:W2:Y:S01]  /*114a30*/  LDL.LU R97, [R1+0x954] ;  /* 0x0009540001617983 */ /* 0x000ea20000300800 */
[----:B------:R-:W-:-:S03]  /*114a40*/  MOV R13, R102 ;  /* 0x00000066000d7202 */ /* 0x000fc60000000f00 */
        /* <DEDUP_REMOVED lines=11> */
[----:B------:R-:W2:Y:S04]  /*114b00*/  LDL.LU R219, [R1+0x93c] ;  /* 0x00093c0001db7983 */ /* 0x000ea80000300800 */
[----:B------:R-:W2:Y:S04]  /*114b10*/  LDL.LU R236, [R1+0x910] ;  /* 0x0009100001ec7983 */ /* 0x000ea80000300800 */
[----:B------:R-:W2:Y:S04]  /*114b20*/  LDL.LU R237, [R1+0x914] ;  /* 0x0009140001ed7983 */ /* 0x000ea80000300800 */
[----:B------:R-:W2:Y:S04]  /*114b30*/  LDL.LU R238, [R1+0x918] ;  /* 0x0009180001ee7983 */ /* 0x000ea80000300800 */
[----:B------:R-:W2:Y:S01]  /*114b40*/  LDL.LU R239, [R1+0x91c] ;  /* 0x00091c0001ef7983 */ /* 0x000ea20000300800 */
[----:B------:R-:W-:-:S03]  /*114b50*/  IMAD.MOV.U32 R16, RZ, RZ, R214 ;  /* 0x000000ffff107224 */ /* 0x000fc600078e00d6 */
[----:B------:R1:W-:Y:S01]  /*114b60*/  STL.64 [R1+0x75a0], R86 ;  /* 0x0075a05601007387 */ /* 0x0003e20000100a00 */
[----:B------:R-:W-:-:S03]  /*114b70*/  IMAD.MOV.U32 R14, RZ, RZ, R215 ;  /* 0x000000ffff0e7224 */ /* 0x000fc600078e00d7 */
[----:B------:R-:W-:Y:S04]  /*114b80*/  STL.64 [R1+0x7598], R84 ;  /* 0x0075985401007387 */ /* 0x000fe80000100a00 */
[----:B------:R-:W2:Y:S04]  /*114b90*/  LDL.LU R212, [R1+0x900] ;  /* 0x0009000001d47983 */ /* 0x000ea80000300800 */
[----:B------:R-:W2:Y:S04]  /*114ba0*/  LDL.LU R213, [R1+0x904] ;  /* 0x0009040001d57983 */ /* 0x000ea80000300800 */
[----:B------:R-:W2:Y:S04]  /*114bb0*/  LDL.LU R214, [R1+0x908] ;  /* 0x0009080001d67983 */ /* 0x000ea80000300800 */
[----:B------:R-:W2:Y:S01]  /*114bc0*/  LDL.LU R215, [R1+0x90c] ;  /* 0x00090c0001d77983 */ /* 0x000ea20000300800 */
[----:B------:R-:W-:Y:S01]  /*114bd0*/  IMAD.MOV.U32 R105, RZ, RZ, R94 ;  /* 0x000000ffff697224 */ /* 0x000fe200078e005e */
[----:B-1----:R-:W-:Y:S01]  /*114be0*/  MOV R86, R93 ;  /* 0x0000005d00567202 */ /* 0x002fe20000000f00 */
[----:B------:R-:W-:Y:S01]  /*114bf0*/  IMAD.MOV.U32 R87, RZ, RZ, R92 ;  /* 0x000000ffff577224 */ /* 0x000fe200078e005c */
[----:B---3--:R-:W-:-:S15]  /*114c00*/  HMMA.1688.F32.TF32 R88, R124, R30, R88 ;  /* 0x0000001e7c58723c */ /* 0x008fde0000081058 */
[----:B------:R-:W-:-:S04]  /*114c10*/  NOP ;  /* 0x0000000000007918 */ /* 0x000fc80000000000 */
[----:B------:R-:W-:Y:S04]  /*114c20*/  STL.64 [R1+0x75b0], R90 ;  /* 0x0075b05a01007387 */ /* 0x000fe80000100a00 */
[----:B------:R-:W-:Y:S01]  /*114c30*/  STL.64 [R1+0x75a8], R88 ;  /* 0x0075a85801007387 */ /* 0x000fe20000100a00 */
[C---:B----4-:R-:W-:Y:S03]  /*114c40*/  HMMA.1688.F32.TF32 R92, R124.reuse, R22, R184 ;  /* 0x000000167c5c723c */ /* 0x050fe600000810b8 */
[----:B------:R-:W3:Y:S04]  /*114c50*/  LDL.LU R184, [R1+0x8f0] ;  /* 0x0008f00001b87983 */ /* 0x000ee80000300800 */
[----:B------:R-:W3:Y:S04]  /*114c60*/  LDL.LU R185, [R1+0x8f4] ;  /* 0x0008f40001b97983 */ /* 0x000ee80000300800 */
[----:B------:R-:W3:Y:S04]  /*114c70*/  LDL.LU R186, [R1+0x8f8] ;  /* 0x0008f80001ba7983 */ /* 0x000ee80000300800 */
[----:B------:R-:W3:Y:S04]  /*114c80*/  LDL.LU R187, [R1+0x8fc] ;  /* 0x0008fc0001bb7983 */ /* 0x000ee80000300800 */
[----:B------:R1:W-:Y:S01]  /*114c90*/  STL.64 [R1+0x75c0], R94 ;  /* 0x0075c05e01007387 */ /* 0x0003e20000100a00 */
[----:B--2---:R-:W-:Y:S01]  /*114ca0*/  HMMA.1688.F32.TF32 R96, R124, R242, R96 ;  /* 0x000000f27c60723c */ /* 0x004fe20000081060 */
[----:B-1----:R-:W-:-:S02]  /*114cb0*/  IMAD.MOV.U32 R94, RZ, RZ, R105 ;  /* 0x000000ffff5e7224 */ /* 0x002fc400078e0069 */
[----:B------:R-:W-:-:S05]  /*114cc0*/  IMAD.MOV.U32 R95, RZ, RZ, R104 ;  /* 0x000000ffff5f7224 */ /* 0x000fca00078e0068 */
[----:B------:R-:W-:Y:S01]  /*114cd0*/  HMMA.1688.F32.TF32 R100, R124, R250, R100 ;  /* 0x000000fa7c64723c */ /* 0x000fe20000081064 */
[----:B------:R-:W-:Y:S01]  /*114ce0*/  IMAD.MOV.U32 R117, RZ, RZ, R194 ;  /* 0x000000ffff757224 */ /* 0x000fe200078e00c2 */
[----:B------:R-:W-:Y:S01]  /*114cf0*/  STL.64 [R1+0x75b8], R92 ;  /* 0x0075b85c01007387 */ /* 0x000fe20000100a00 */
[----:B------:R-:W-:-:S05]  /*114d00*/  IMAD.MOV.U32 R116, RZ, RZ, R195 ;  /* 0x000000ffff747224 */ /* 0x000fca00078e00c3 */
[C---:B------:R-:W-:Y:S03]  /*114d10*/  HMMA.1688.F32.TF32 R108, R124.reuse, R94, R228 ;  /* 0x0000005e7c6c723c */ /* 0x040fe600000810e4 */
[----:B------:R-:W-:Y:S05]  /*114d20*/  STL.64 [R1+0x7418], R98 ;  /* 0x0074186201007387 */ /* 0x000fea0000100a00 */
[C---:B------:R-:W-:Y:S01]  /*114d30*/  HMMA.1688.F32.TF32 R104, R124.reuse, R10, R216 ;  /* 0x0000000a7c68723c */ /* 0x040fe200000810d8 */
[----:B------:R-:W-:Y:S04]  /*114d40*/  STL.64 [R1+0x7410], R96 ;  /* 0x0074106001007387 */ /* 0x000fe80000100a00 */
[----:B------:R1:W-:Y:S03]  /*114d50*/  STL.64 [R1+0x7408], R102 ;  /* 0x0074086601007387 */ /* 0x0003e60000100a00 */
[----:B------:R-:W-:Y:S01]  /*114d60*/  HMMA.1688.F32.TF32 R112, R124, R86, R236 ;  /* 0x000000567c70723c */ /* 0x000fe200000810ec */
[----:B-1----:R-:W-:-:S02]  /*114d70*/  IMAD.MOV.U32 R102, RZ, RZ, R117 ;  /* 0x000000ffff667224 */ /* 0x002fc400078e0075 */
[----:B------:R-:W-:Y:S01]  /*114d80*/  IMAD.MOV.U32 R103, RZ, RZ, R116 ;  /* 0x000000ffff677224 */ /* 0x000fe200078e0074 */
[----:B------:R-:W-:Y:S07]  /*114d90*/  STL.64 [R1+0x7400], R100 ;  /* 0x0074006401007387 */ /* 0x000fee0000100a00 */
[----:B------:R-:W-:Y:S04]  /*114da0*/  STL.64 [R1+0x73f8], R106 ;  /* 0x0073f86a01007387 */ /* 0x000fe80000100a00 */
[----:B------:R-:W-:Y:S01]  /*114db0*/  STL.64 [R1+0x73f0], R104 ;  /* 0x0073f06801007387 */ /* 0x000fe20000100a00 */
[----:B------:R-:W-:Y:S03]  /*114dc0*/  HMMA.1688.F32.TF32 R116, R124, R78, R212 ;  /* 0x0000004e7c74723c */ /* 0x000fe600000810d4 */
[----:B------:R-:W-:Y:S04]  /*114dd0*/  STL.64 [R1+0x73e8], R110 ;  /* 0x0073e86e01007387 */ /* 0x000fe80000100a00 */
[----:B------:R-:W-:Y:S04]  /*114de0*/  STL.64 [R1+0x73e0], R108 ;  /* 0x0073e06c01007387 */ /* 0x000fe80000100a00 */
[----:B------:R-:W2:Y:S04]  /*114df0*/  LDL.LU R236, [R1+0x7c0] ;  /* 0x0007c00001ec7983 */ /* 0x000ea80000300800 */
[----:B------:R-:W2:Y:S04]  /*114e00*/  LDL.LU R237, [R1+0x7c4] ;  /* 0x0007c40001ed7983 */ /* 0x000ea80000300800 */
[----:B------:R-:W2:Y:S04]  /*114e10*/  LDL.LU R238, [R1+0x7c8] ;  /* 0x0007c80001ee7983 */ /* 0x000ea80000300800 */
[----:B------:R-:W2:Y:S04]  /*114e20*/  LDL.LU R239, [R1+0x7cc] ;  /* 0x0007cc0001ef7983 */ /* 0x000ea80000300800 */
[----:B------:R-:W-:Y:S04]  /*114e30*/  STL.64 [R1+0x73d8], R114 ;  /* 0x0073d87201007387 */ /* 0x000fe80000100a00 */
[----:B------:R-:W-:Y:S04]  /*114e40*/  STL.64 [R1+0x73d0], R112 ;  /* 0x0073d07001007387 */ /* 0x000fe80000100a00 */
        /* <DEDUP_REMOVED lines=20> */
[----:B---3--:R-:W-:-:S15]  /*114f90*/  HMMA.1688.F32.TF32 R120, R124, R58, R184 ;  /* 0x0000003a7c78723c */ /* 0x008fde00000810b8 */
[----:B------:R-:W-:-:S04]  /*114fa0*/  NOP ;  /* 0x0000000000007918 */ /* 0x000fc80000000000 */
[----:B------:R-:W-:Y:S04]  /*114fb0*/  STL.64 [R1+0x73b8], R122 ;  /* 0x0073b87a01007387 */ /* 0x000fe80000100a00 */
[----:B------:R-:W-:Y:S04]  /*114fc0*/  STL.64 [R1+0x73b0], R120 ;  /* 0x0073b07801007387 */ /* 0x000fe80000100a00 */
[----:B------:R-:W3:Y:S04]  /*114fd0*/  LDL.LU R184, [R1+0x2060] ;  /* 0x0020600001b87983 */ /* 0x000ee80000300800 */
[----:B------:R-:W3:Y:S04]  /*114fe0*/  LDL.LU R185, [R1+0x2064] ;  /* 0x0020640001b97983 */ /* 0x000ee80000300800 */
[----:B------:R-:W3:Y:S04]  /*114ff0*/  LDL.LU R186, [R1+0x2068] ;  /* 0x0020680001ba7983 */ /* 0x000ee80000300800 */
[----:B------:R-:W3:Y:S01]  /*115000*/  LDL.LU R187, [R1+0x206c] ;  /* 0x00206c0001bb7983 */ /* 0x000ee20000300800 */
[----:B------:R-:W-:-:S05]  /*115010*/  LOP3.LUT R15, R3, 0x20, RZ, 0x3c, !PT ;  /* 0x00000020030f7812 */ /* 0x000fca00078e3cff */
[----:B------:R-:W-:Y:S04]  /*115020*/  LDS R233, [R15+UR6+0x9a280] ;  /* 0x09a280060fe97984 */ /* 0x000fe80008000800 */
[----:B------:R-:W4:Y:S01]  /*115030*/  LDS R235, [R15+UR6+0x9b280] ;  /* 0x09b280060feb7984 */ /* 0x000f220008000800 */
[----:B------:R-:W-:Y:S02]  /*115040*/  IMAD.MOV.U32 R7, RZ, RZ, R202 ;  /* 0x000000ffff077224 */ /* 0x000fe400078e00ca */
[----:B------:R-:W-:-:S03]  /*115050*/  IMAD.MOV.U32 R6, RZ, RZ, R203 ;  /* 0x000000ffff067224 */ /* 0x000fc600078e00cb */
[----:B-1----:R-:W-:Y:S01]  /*115060*/  MOV R118, R7 ;  /* 0x0000000700767202 */ /* 0x002fe20000000f00 */
[----:B------:R-:W-:Y:S02]  /*115070*/  IMAD.MOV.U32 R119, RZ, RZ, R6 ;  /* 0x000000ffff777224 */ /* 0x000fe400078e0006 */
[----:B------:R-:W-:Y:S02]  /*115080*/  IMAD.MOV.U32 R42, RZ, RZ, R5 ;  /* 0x000000ffff2a7224 */ /* 0x000fe400078e0005 */
[----:B------:R-:W-:Y:S02]  /*115090*/  IMAD.MOV.U32 R43, RZ, RZ, R4 ;  /* 0x000000ffff2b7224 */ /* 0x000fe400078e0004 */
[----:B------:R-:W-:Y:S02]  /*1150a0*/  IMAD.MOV.U32 R5, RZ, RZ, R222 ;  /* 0x000000ffff057224 */ /* 0x000fe400078e00de */
[----:B------:R-:W-:Y:S02]  /*1150b0*/  IMAD.MOV.U32 R4, RZ, RZ, R223 ;  /* 0x000000ffff047224 */ /* 0x000fe400078e00df */
[----:B------:R-:W-:Y:S01]  /*1150c0*/  IMAD.MOV.U32 R50, RZ, RZ, R2 ;  /* 0x000000ffff327224 */ /* 0x000fe200078e0002 */
[----:B------:R-:W-:Y:S01]  /*1150d0*/  MOV R2, R226 ;  /* 0x000000e200027202 */ /* 0x000fe20000000f00 */
[----:B------:R-:W-:Y:S01]  /*1150e0*/  IMAD.MOV.U32 R51, RZ, RZ, R0 ;  /* 0x000000ffff337224 */ /* 0x000fe200078e0000 */
[----:B--2---:R-:W-:Y:S08]  /*1150f0*/  HMMA.1688.F32.TF32 R124, R124, R66, R236 ;  /* 0x000000427c7c723c */ /* 0x004ff000000810ec */
[C---:B----4-:R-:W-:Y:S11]  /*115100*/  HMMA.1688.F32.TF32 R128, R232.reuse, R222, R192 ;  /* 0x000000dee880723c */ /* 0x050ff600000810c0 */
[----:B------:R-:W-:Y:S01]  /*115110*/  STL.64 [R1+0x75d0], R126 ;  /* 0x0075d07e01007387 */ /* 0x000fe20000100a00 */
[C---:B------:R-:W-:Y:S03]  /*115120*/  HMMA.1688.F32.TF32 R228, R232.reuse, R226, R228 ;  /* 0x000000e2e8e4723c */ /* 0x040fe600000810e4 */
[----:B------:R-:W-:Y:S05]  /*115130*/  STL.64 [R1+0x75c8], R124 ;  /* 0x0075c87c01007387 */ /* 0x000fea0000100a00 */
        /* <DEDUP_REMOVED lines=35> */
[----:B---3--:R-:W-:Y:S03]  /*115370*/  HMMA.1688.F32.TF32 R148, R232, R74, R184 ;  /* 0x0000004ae894723c */ /* 0x008fe600000810b8 */
[----:B------:R-:W3:Y:S04]  /*115380*/  LDL.LU R184, [R1+0x1e90] ;  /* 0x001e900001b87983 */ /* 0x000ee80000300800 */
[----:B------:R-:W3:Y:S04]  /*115390*/  LDL.LU R185, [R1+0x1e94] ;  /* 0x001e940001b97983 */ /* 0x000ee80000300800 */
[----:B------:R-:W3:Y:S04]  /*1153a0*/  LDL.LU R186, [R1+0x1e98] ;  /* 0x001e980001ba7983 */ /* 0x000ee80000300800 */
[----:B------:R-:W3:Y:S01]  /*1153b0*/  LDL.LU R187, [R1+0x1e9c] ;  /* 0x001e9c0001bb7983 */ /* 0x000ee20000300800 */
[----:B-1----:R-:W-:-:S02]  /*1153c0*/  IMAD.MOV.U32 R146, RZ, RZ, R32 ;  /* 0x000000ffff927224 */ /* 0x002fc400078e0020 */
[----:B------:R-:W-:Y:S02]  /*1153d0*/  IMAD.MOV.U32 R147, RZ, RZ, R29 ;  /* 0x000000ffff937224 */ /* 0x000fe400078e001d */
[----:B------:R-:W-:Y:S02]  /*1153e0*/  IMAD.MOV.U32 R142, RZ, RZ, R28 ;  /* 0x000000ffff8e7224 */ /* 0x000fe400078e001c */
[----:B------:R-:W-:Y:S01]  /*1153f0*/  IMAD.MOV.U32 R143, RZ, RZ, R25 ;  /* 0x000000ffff8f7224 */ /* 0x000fe200078e0019 */
[----:B------:R-:W-:Y:S04]  /*115400*/  STL.64 [R1+0x7378], R150 ;  /* 0x0073789601007387 */ /* 0x000fe80000100a00 */
[----:B------:R1:W-:Y:S04]  /*115410*/  STL.64 [R1+0x7370], R148 ;  /* 0x0073709401007387 */ /* 0x0003e80000100a00 */
[----:B------:R-:W3:Y:S01]  /*115420*/  LDL.LU.64 R54, [R1+0x1248] ;  /* 0x0012480001367983 */ /* 0x000ee20000300a00 */
[----:B------:R-:W-:-:S02]  /*115430*/  IMAD.MOV.U32 R130, RZ, RZ, R24 ;  /* 0x000000ffff827224 */ /* 0x000fc400078e0018 */
[----:B------:R-:W-:Y:S01]  /*115440*/  IMAD.MOV.U32 R131, RZ, RZ, R21 ;  /* 0x000000ffff837224 */ /* 0x000fe200078e0015 */
[C---:B--2---:R-:W-:Y:S08]  /*115450*/  HMMA.1688.F32.TF32 R152, R232.reuse, R50, R196 ;  /* 0x00000032e898723c */ /* 0x044ff000000810c4 */
[C---:B----4-:R-:W-:Y:S08]  /*115460*/  HMMA.1688.F32.TF32 R156, R232.reuse, R42, R192 ;  /* 0x0000002ae89c723c */ /* 0x050ff000000810c0 */
[C---:B------:R-:W-:Y:S03]  /*115470*/  HMMA.1688.F32.TF32 R160, R232.reuse, R26, R220 ;  /* 0x0000001ae8a0723c */ /* 0x040fe600000810dc */
[----:B------:R-:W-:Y:S05]  /*115480*/  STL.64 [R1+0x75f0], R154 ;  /* 0x0075f09a01007387 */ /* 0x000fea0000100a00 */
[C---:B------:R-:W-:Y:S01]  /*115490*/  HMMA.1688.F32.TF32 R164, R232.reuse, R246, R224 ;  /* 0x000000f6e8a4723c */ /* 0x040fe200000810e0 */
[----:B------:R-:W-:Y:S07]  /*1154a0*/  STL.64 [R1+0x75e8], R152 ;  /* 0x0075e89801007387 */ /* 0x000fee0000100a00 */
[C---:B------:R-:W-:Y:S01]  /*1154b0*/  HMMA.1688.F32.TF32 R168, R232.reuse, R146, R216 ;  /* 0x00000092e8a8723c */ /* 0x040fe200000810d8 */
[----:B------:R-:W-:Y:S07]  /*1154c0*/  STL.64 [R1+0x7368], R158 ;  /* 0x0073689e01007387 */ /* 0x000fee0000100a00 */
[C---:B------:R-:W-:Y:S01]  /*1154d0*/  HMMA.1688.F32.TF32 R172, R232.reuse, R142, R212 ;  /* 0x0000008ee8ac723c */ /* 0x040fe200000810d4 */
        /* <DEDUP_REMOVED lines=9> */
[----:B---3--:R-:W-:Y:S03]  /*115570*/  HMMA.1688.F32.TF32 R176, R232, R130, R184 ;  /* 0x00000082e8b0723c */ /* 0x008fe600000810b8 */
        /* <DEDUP_REMOVED lines=36> */
[----:B------:R-:W-:Y:S01]  /*1157c0*/  MOV R122, R20 ;  /* 0x00000014007a7202 */ /* 0x000fe20000000f00 */
[----:B------:R-:W-:-:S02]  /*1157d0*/  IMAD.MOV.U32 R123, RZ, RZ, R19 ;  /* 0x000000ffff7b7224 */ /* 0x000fc400078e0013 */
        /* <DEDUP_REMOVED lines=8> */
[----:B------:R-:W-:Y:S04]  /*115860*/  STL.64 [R1+0x7670], R178 ;  /* 0x007670b201007387 */ /* 0x000fe80000100a00 */
[----:B------:R-:W-:Y:S01]  /*115870*/  STL.64 [R1+0x7668], R176 ;  /* 0x007668b001007387 */ /* 0x000fe20000100a00 */
[C---:B---3--:R-:W-:Y:S08]  /*115880*/  HMMA.1688.F32.TF32 R184, R232.reuse, R54, R184 ;  /* 0x00000036e8b8723c */ /* 0x048ff000000810b8 */
[C---:B----4-:R-:W-:Y:S08]  /*115890*/  HMMA.1688.F32.TF32 R180, R232.reuse, R122, R216 ;  /* 0x0000007ae8b4723c */ /* 0x050ff000000810d8 */
[C---:B--2---:R-:W-:Y:S11]  /*1158a0*/  HMMA.1688.F32.TF32 R200, R232.reuse, R106, R200 ;  /* 0x0000006ae8c8723c */ /* 0x044ff600000810c8 */
[----:B------:R-:W-:Y:S01]  /*1158b0*/  STL.64 [R1+0x7680], R182 ;  /* 0x007680b601007387 */ /* 0x000fe20000100a00 */
[C---:B------:R-:W-:Y:S03]  /*1158c0*/  HMMA.1688.F32.TF32 R188, R232.reuse, R46, R204 ;  /* 0x0000002ee8bc723c */ /* 0x040fe600000810cc */
[----:B------:R-:W-:Y:S04]  /*1158d0*/  STL.64 [R1+0x7678], R180 ;  /* 0x007678b401007387 */ /* 0x000fe80000100a00 */
[----:B------:R-:W2:Y:S04]  /*1158e0*/  LDL.LU R216, [R1+0x1df0] ;  /* 0x001df00001d87983 */ /* 0x000ea80000300800 */
[----:B------:R-:W2:Y:S04]  /*1158f0*/  LDL.LU R217, [R1+0x1df4] ;  /* 0x001df40001d97983 */ /* 0x000ea80000300800 */
[----:B------:R-:W2:Y:S01]  /*115900*/  LDL.LU R218, [R1+0x1df8] ;  /* 0x001df80001da7983 */ /* 0x000ea20000300800 */
[C---:B------:R-:W-:Y:S03]  /*115910*/  HMMA.1688.F32.TF32 R192, R232.reuse, R38, R192 ;  /* 0x00000026e8c0723c */ /* 0x040fe600000810c0 */
[----:B------:R-:W2:Y:S05]  /*115920*/  LDL.LU R219, [R1+0x1dfc] ;  /* 0x001dfc0001db7983 */ /* 0x000eaa0000300800 */
        /* <DEDUP_REMOVED lines=19> */
[----:B------:R-:W3:Y:S04]  /*115a60*/  LDL.LU R220, [R1+0x1de0] ;  /* 0x001de00001dc7983 */ /* 0x000ee80000300800 */
[----:B------:R-:W3:Y:S04]  /*115a70*/  LDL.LU R221, [R1+0x1de4] ;  /* 0x001de40001dd7983 */ /* 0x000ee80000300800 */
[----:B------:R-:W3:Y:S04]  /*115a80*/  LDL.LU R222, [R1+0x1de8] ;  /* 0x001de80001de7983 */ /* 0x000ee80000300800 */
[----:B------:R-:W3:Y:S01]  /*115a90*/  LDL.LU R223, [R1+0x1dec] ;  /* 0x001dec0001df7983 */ /* 0x000ee20000300800 */
        /* <DEDUP_REMOVED lines=29> */
[----:B------:R-:W4:Y:S01]  /*115c70*/  LDL.LU R151, [R1+0x1dcc] ;  /* 0x001dcc0001977983 */ /* 0x000f220000300800 */
[----:B--2---:R-:W-:-:S15]  /*115c80*/  HMMA.1688.F32.TF32 R216, R232, R134, R216 ;  /* 0x00000086e8d8723c */ /* 0x004fde00000810d8 */
[----:B------:R-:W-:-:S04]  /*115c90*/  NOP ;  /* 0x0000000000007918 */ /* 0x000fc80000000000 */
[----:B------:R-:W-:Y:S04]  /*115ca0*/  STL [R1+0x7314], R216 ;  /* 0x007314d801007387 */ /* 0x000fe80000100800 */
[----:B------:R-:W-:Y:S04]  /*115cb0*/  STL [R1+0x7310], R217 ;  /* 0x007310d901007387 */ /* 0x000fe80000100800 */
[----:B------:R-:W-:Y:S04]  /*115cc0*/  STL [R1+0x730c], R218 ;  /* 0x00730cda01007387 */ /* 0x000fe80000100800 */
[----:B------:R-:W-:Y:S04]  /*115cd0*/  STL [R1+0x72f8], R219 ;  /* 0x0072f8db01007387 */ /* 0x000fe80000100800 */
[----:B------:R-:W2:Y:S04]  /*115ce0*/  LDL.LU R136, [R1+0x1d70] ;  /* 0x001d700001887983 */ /* 0x000ea80000300800 */
[----:B------:R-:W2:Y:S04]  /*115cf0*/  LDL.LU R137, [R1+0x1d74] ;  /* 0x001d740001897983 */ /* 0x000ea80000300800 */
[----:B------:R-:W2:Y:S04]  /*115d00*/  LDL.LU R138, [R1+0x1d78] ;  /* 0x001d7800018a7983 */ /* 0x000ea80000300800 */
[----:B------:R-:W2:Y:S01]  /*115d10*/  LDL.LU R139, [R1+0x1d7c] ;  /* 0x001d7c00018b7983 */ /* 0x000ea20000300800 */
[----:B---3--:R-:W-:-:S15]  /*115d20*/  HMMA.1688.F32.TF32 R220, R232, R30, R220 ;  /* 0x0000001ee8dc723c */ /* 0x008fde00000810dc */
[----:B------:R-:W-:-:S04]  /*115d30*/  NOP ;  /* 0x0000000000007918 */ /* 0x000fc80000000000 */
        /* <DEDUP_REMOVED lines=12> */
[C---:B----4-:R-:W-:Y:S08]  /*115e00*/  HMMA.1688.F32.TF32 R224, R232.reuse, R22, R224 ;  /* 0x00000016e8e0723c */ /* 0x050ff000000810e0 */
[C---:B------:R-:W-:Y:S11]  /*115e10*/  HMMA.1688.F32.TF32 R60, R232.reuse, R86, R60 ;  /* 0x00000056e83c723c */ /* 0x040ff6000008103c */
[----:B------:R-:W-:Y:S04]  /*115e20*/  STL [R1+0x7330], R224 ;  /* 0x007330e001007387 */ /* 0x000fe80000100800 */
[----:B------:R-:W-:Y:S04]  /*115e30*/  STL [R1+0x732c], R225 ;  /* 0x00732ce101007387 */ /* 0x000fe80000100800 */
[----:B------:R-:W-:Y:S04]  /*115e40*/  STL [R1+0x7328], R226 ;  /* 0x007328e201007387 */ /* 0x000fe80000100800 */
[----:B------:R-:W-:Y:S01]  /*115e50*/  STL [R1+0x72e4], R227 ;  /* 0x0072e4e301007387 */ /* 0x000fe20000100800 */
        /* <DEDUP_REMOVED lines=17> */
[----:B------:R-:W4:Y:S01]  /*115f70*/  LDL.LU R91, [R1+0x4dc] ;  /* 0x0004dc00015b7983 */ /* 0x000f220000300800 */
[----:B--2---:R-:W-:-:S15]  /*115f80*/  HMMA.1688.F32.TF32 R60, R232, R78, R136 ;  /* 0x0000004ee83c723c */ /* 0x004fde0000081088 */
[----:B------:R-:W-:-:S04]  /*115f90*/  NOP ;  /* 0x0000000000007918 */ /* 0x000fc80000000000 */
[----:B------:R1:W-:Y:S01]  /*115fa0*/  STL [R1+0x410], R60 ;  /* 0x0004103c01007387 */ /* 0x0003e20000100800 */
[----:B------:R-:W-:Y:S01]  /*115fb0*/  IMAD.MOV.U32 R224, RZ, RZ, R61 ;  /* 0x000000ffffe07224 */ /* 0x000fe200078e003d */
[----:B------:R-:W-:Y:S01]  /*115fc0*/  MOV R226, R63 ;  /* 0x0000003f00e27202 */ /* 0x000fe20000000f00 */
[----:B------:R-:W-:Y:S01]  /*115fd0*/  IMAD.MOV.U32 R225, RZ, RZ, R62 ;  /* 0x000000ffffe17224 */ /* 0x000fe200078e003e */
[----:B-1----:R-:W2:Y:S04]  /*115fe0*/  LDL.LU R60, [R1+0x450] ;  /* 0x00045000013c7983 */ /* 0x002ea80000300800 */
[----:B------:R-:W2:Y:S04]  /*115ff0*/  LDL.LU R61, [R1+0x454] ;  /* 0x00045400013d7983 */ /* 0x000ea80000300800 */
[----:B------:R-:W2:Y:S04]  /*116000*/  LDL.LU R62, [R1+0x458] ;  /* 0x00045800013e7983 */ /* 0x000ea80000300800 */
[----:B------:R-:W2:Y:S04]  /*116010*/  LDL.LU R63, [R1+0x45c] ;  /* 0x00045c00013f7983 */ /* 0x000ea80000300800 */
[----:B------:R-:W-:Y:S04]  /*116020*/  STL [R1+0x733c], R226 ;  /* 0x00733ce201007387 */ /* 0x000fe80000100800 */
[----:B------:R-:W-:Y:S04]  /*116030*/  STL [R1+0x7338], R225 ;  /* 0x007338e101007387 */ /* 0x000fe80000100800 */
[----:B------:R-:W-:Y:S04]  /*116040*/  STL [R1+0x7334], R224 ;  /* 0x007334e001007387 */ /* 0x000fe80000100800 */
[----:B------:R-:W2:Y:S01]  /*116050*/  LDL.LU R136, [R1+0x460] ;  /* 0x0004600001887983 */ /* 0x000ea20000300800 */
[C---:B---3--:R-:W-:Y:S08]  /*116060*/  HMMA.1688.F32.TF32 R32, R232.reuse, R58, R32 ;  /* 0x0000003ae820723c */ /* 0x048ff00000081020 */
[----:B------:R-:W-:Y:S01]  /*116070*/  HMMA.1688.F32.TF32 R16, R232, R66, R16 ;  /* 0x00000042e810723c */ /* 0x000fe20000081010 */
[----:B------:R-:W-:-:S02]  /*116080*/  LOP3.LUT R6, R3, 0x40, RZ, 0x3c, !PT ;  /* 0x0000004003067812 */ /* 0x000fc400078e3cff */
[----:B------:R-:W-:-:S08]  /*116090*/  LOP3.LUT R7, R3, 0x60, RZ, 0x3c, !PT ;  /* 0x0000006003077812 */ /* 0x000fd000078e3cff */
[----:B------:R1:W-:Y:S04]  /*1160a0*/  STL.64 [R1+0x430], R32 ;  /* 0x0004302001007387 */ /* 0x0003e80000100a00 */
[----:B------:R3:W-:Y:S04]  /*1160b0*/  STL.64 [R1+0x438], R34 ;  /* 0x0004382201007387 */ /* 0x0007e80000100a00 */
[----:B------:R-:W2:Y:S04]  /*1160c0*/  LDL.LU R137, [R1+0x464] ;  /* 0x0004640001897983 */ /* 0x000ea80000300800 */
[----:B------:R-:W2:Y:S04]  /*1160d0*/  LDL.LU R138, [R1+0x468] ;  /* 0x00046800018a7983 */ /* 0x000ea80000300800 */
[----:B------:R-:W2:Y:S04]  /*1160e0*/  LDL.LU R139, [R1+0x46c] ;  /* 0x00046c00018b7983 */ /* 0x000ea80000300800 */
[----:B-1----:R-:W2:Y:S04]  /*1160f0*/  LDL.LU R32, [R1+0x470] ;  /* 0x0004700001207983 */ /* 0x002ea80000300800 */
[----:B------:R-:W2:Y:S01]  /*116100*/  LDL.LU R33, [R1+0x474] ;  /* 0x0004740001217983 */ /* 0x000ea20000300800 */
[----:B------:R-:W-:-:S03]  /*116110*/  IMAD.MOV.U32 R226, RZ, RZ, R17 ;  /* 0x000000ffffe27224 */ /* 0x000fc600078e0011 */
[----:B---3--:R-:W3:Y:S01]  /*116120*/  LDL.LU R34, [R1+0x478] ;  /* 0x0004780001227983 */ /* 0x008ee20000300800 */
[----:B------:R-:W-:-:S03]  /*116130*/  IMAD.MOV.U32 R225, RZ, RZ, R18 ;  /* 0x000000ffffe17224 */ /* 0x000fc600078e0012 */
[----:B------:R-:W3:Y:S01]  /*116140*/  LDL.LU R35, [R1+0x47c] ;  /* 0x00047c0001237983 */ /* 0x000ee20000300800 */
[----:B------:R-:W-:-:S03]  /*116150*/  IMAD.MOV.U32 R224, RZ, RZ, R19 ;  /* 0x000000ffffe07224 */ /* 0x000fc600078e0013 */
[----:B------:R1:W-:Y:S04]  /*116160*/  STL [R1+0x420], R16 ;  /* 0x0004201001007387 */ /* 0x0003e80000100800 */
[----:B------:R-:W-:Y:S04]  /*116170*/  LDS R236, [R6+UR6+0x9a280] ;  /* 0x09a2800606ec7984 */ /* 0x000fe80008000800 */
[----:B------:R-:W-:Y:S04]  /*116180*/  LDS R238, [R6+UR6+0x9b280] ;  /* 0x09b2800606ee7984 */ /* 0x000fe80008000800 */
[----:B-1----:R-:W3:Y:S04]  /*116190*/  LDL.LU R16, [R1+0x480] ;  /* 0x0004800001107983 */ /* 0x002ee80000300800 */
[----:B------:R-:W3:Y:S04]  /*1161a0*/  LDL.LU R17, [R1+0x484] ;  /* 0x0004840001117983 */ /* 0x000ee80000300800 */
[----:B------:R-:W3:Y:S04]  /*1161b0*/  LDL.LU R18, [R1+0x488] ;  /* 0x0004880001127983 */ /* 0x000ee80000300800 */
[----:B------:R-:W3:Y:S04]  /*1161c0*/  LDL.LU R19, [R1+0x48c] ;  /* 0x00048c0001137983 */ /* 0x000ee80000300800 */
[----:B------:R-:W-:Y:S04]  /*1161d0*/  LDS R237, [R7+UR6+0x9a280] ;  /* 0x09a2800607ed7984 */ /* 0x000fe80008000800 */
[----:B------:R-:W4:Y:S01]  /*1161e0*/  LDS R239, [R7+UR6+0x9b280] ;  /* 0x09b2800607ef7984 */ /* 0x000f220008000800 */
[----:B------:R-:W-:-:S02]  /*1161f0*/  IMAD.MOV.U32 R230, RZ, RZ, R2 ;  /* 0x000000ffffe67224 */ /* 0x000fc400078e0002 */
[----:B------:R-:W-:Y:S02]  /*116200*/  IMAD.MOV.U32 R231, RZ, RZ, R0 ;  /* 0x000000ffffe77224 */ /* 0x000fe400078e0000 */
[----:B------:R-:W-:Y:S02]  /*116210*/  IMAD.MOV.U32 R154, RZ, RZ, R5 ;  /* 0x000000ffff9a7224 */ /* 0x000fe400078e0005 */
[----:B------:R-:W-:Y:S01]  /*116220*/  IMAD.MOV.U32 R155, RZ, RZ, R4 ;  /* 0x000000ffff9b7224 */ /* 0x000fe200078e0004 */
[----:B------:R-:W-:Y:S04]  /*116230*/  STL [R1+0x7350], R226 ;  /* 0x007350e201007387 */ /* 0x000fe80000100800 */
[----:B------:R1:W-:Y:S04]  /*116240*/  STL [R1+0x734c], R225 ;  /* 0x00734ce101007387 */ /* 0x0003e80000100800 */
[----:B------:R1:W-:Y:S04]  /*116250*/  STL [R1+0x7348], R224 ;  /* 0x007348e001007387 */ /* 0x0003e80000100800 */
[----:B------:R-:W-:Y:S04]  /*116260*/  LDS R232, [R3+UR6+0x9a300] ;  /* 0x09a3000603e87984 */ /* 0x000fe80008000800 */
[----:B------:R-:W-:Y:S04]  /*116270*/  LDS R234, [R3+UR6+0x9b300] ;  /* 0x09b3000603ea7984 */ /* 0x000fe80008000800 */
[----:B------:R-:W-:Y:S04]  /*116280*/  LDS R233, [R15+UR6+0x9a300] ;  /* 0x09a300060fe97984 */ /* 0x000fe80008000800 */
[----:B------:R-:W1:Y:S01]  /*116290*/  LDS R235, [R15+UR6+0x9b300] ;  /* 0x09b300060feb7984 */ /* 0x000e620008000800 */
[----:B----4-:R-:W-:-:S15]  /*1162a0*/  HMMA.1688.F32.TF32 R88, R236, R154, R88 ;  /* 0x0000009aec58723c */ /* 0x010fde0000081058 */
[----:B------:R-:W-:-:S04]  /*1162b0*/  NOP ;  /* 0x0000000000007918 */ /* 0x000fc80000000000 */
[----:B------:R-:W-:Y:S02]  /*1162c0*/  IMAD.MOV.U32 R223, RZ, RZ, R91 ;  /* 0x000000ffffdf7224 */ /* 0x000fe400078e005b */
[----:B------:R-:W-:Y:S02]  /*1162d0*/  IMAD.MOV.U32 R222, RZ, RZ, R90 ;  /* 0x000000ffffde7224 */ /* 0x000fe400078e005a */
[----:B------:R-:W-:Y:S02]  /*1162e0*/  IMAD.MOV.U32 R221, RZ, RZ, R89 ;  /* 0x000000ffffdd7224 */ /* 0x000fe400078e0059 */
[----:B------:R-:W-:Y:S01]  /*1162f0*/  IMAD.MOV.U32 R220, RZ, RZ, R88 ;  /* 0x000000ffffdc7224 */ /* 0x000fe200078e0058 */
[----:B------:R-:W-:Y:S04]  /*116300*/  STL [R1+0x7358], R223 ;  /* 0x007358df01007387 */ /* 0x000fe80000100800 */
[----:B------:R-:W-:Y:S04]  /*116310*/  STL [R1+0x7354], R222 ;  /* 0x007354de01007387 */ /* 0x000fe80000100800 */
[----:B------:R4:W-:Y:S01]  /*116320*/  STL [R1+0x7344], R221 ;  /* 0x007344dd01007387 */ /* 0x0009e20000100800 */
[----:B--2---:R-:W-:-:S15]  /*116330*/  HMMA.1688.F32.TF32 R60, R236, R230, R60 ;  /* 0x000000e6ec3c723c */ /* 0x004fde000008103c */
[----:B------:R-:W-:-:S04]  /*116340*/  NOP ;  /* 0x0000000000007918 */ /* 0x000fc80000000000 */
[----:B------:R-:W-:Y:S01]  /*116350*/  MOV R209, R60 ;  /* 0x0000003c00d17202 */ /* 0x000fe20000000f00 */
[----:B------:R-:W-:Y:S02]  /*116360*/  IMAD.MOV.U32 R210, RZ, RZ, R61 ;  /* 0x000000ffffd27224 */ /* 0x000fe400078e003d */
[----:B------:R-:W-:Y:S02]  /*116370*/  IMAD.MOV.U32 R211, RZ, RZ, R62 ;  /* 0x000000ffffd37224 */ /* 0x000fe400078e003e */
[----:B------:R-:W-:Y:S01]  /*116380*/  IMAD.MOV.U32 R219, RZ, RZ, R63 ;  /* 0x000000ffffdb7224 */ /* 0x000fe200078e003f */
[----:B------:R2:W-:Y:S04]  /*116390*/  STL [R1+0x7340], R220 ;  /* 0x007340dc01007387 */ /* 0x0005e80000100800 */
[----:B------:R1:W-:Y:S01]  /*1163a0*/  STL [R1+0x735c], R209 ;  /* 0x00735cd101007387 */ /* 0x0003e20000100800 */
[C---:B------:R-:W-:Y:S08]  /*1163b0*/  HMMA.1688.F32.TF32 R60, R236.reuse, R118, R136 ;  /* 0x00000076ec3c723c */ /* 0x040ff00000081088 */
[----:B---3--:R-:W-:Y:S11]  /*1163c0*/  HMMA.1688.F32.TF32 R32, R236, R102, R32 ;  /* 0x00000066ec20723c */ /* 0x008ff60000081020 */
[----:B------:R-:W-:-:S02]  /*1163d0*/  IMAD.MOV.U32 R218, RZ, RZ, R62 ;  /* 0x000000ffffda7224 */ /* 0x000fc400078e003e */
[----:B------:R-:W-:Y:S02]  /*1163e0*/  IMAD.MOV.U32 R216, RZ, RZ, R60 ;  /* 0x000000ffffd87224 */ /* 0x000fe400078e003c */
[----:B------:R-:W-:Y:S01]  /*1163f0*/  IMAD.MOV.U32 R217, RZ, RZ, R61 ;  /* 0x000000ffffd97224 */ /* 0x000fe200078e003d */
[----:B------:R-:W-:Y:S01]  /*116400*/  STL.64 [R1+0x76f0], R218 ;  /* 0x0076f0da01007387 */ /* 0x000fe20000100a00 */
[----:B------:R-:W-:Y:S03]  /*116410*/  HMMA.1688.F32.TF32 R16, R236, R74, R16 ;  /* 0x0000004aec10723c */ /* 0x000fe60000081010 */
[----:B------:R-:W-:Y:S01]  /*116420*/  STL.64 [R1+0x76e8], R216 ;  /* 0x0076e8d801007387 */ /* 0x000fe20000100a00 */
[----:B-1----:R-:W-:Y:S01]  /*116430*/  MOV R225, R32 ;  /* 0x0000002000e17202 */ /* 0x002fe20000000f00 */
[----:B------:R-:W-:Y:S02]  /*116440*/  IMAD.MOV.U32 R224, RZ, RZ, R33 ;  /* 0x000000ffffe07224 */ /* 0x000fe400078e0021 */
[----:B----4-:R-:W-:-:S02]  /*116450*/  IMAD.MOV.U32 R221, RZ, RZ, R34 ;  /* 0x000000ffffdd7224 */ /* 0x010fc400078e0022 */
[----:B--2---:R-:W-:-:S10]  /*116460*/  IMAD.MOV.U32 R220, RZ, RZ, R35 ;  /* 0x000000ffffdc7224 */ /* 0x004fd400078e0023 */
        /* <DEDUP_REMOVED lines=14> */
[----:B------:R-:W4:Y:S01]  /*116550*/  LDL.LU R138, [R1+0x678] ;  /* 0x00067800018a7983 */ /* 0x000f220000300800 */
[----:B------:R-:W-:-:S03]  /*116560*/  IMAD.MOV.U32 R208, RZ, RZ, R63 ;  /* 0x000000ffffd07224 */ /* 0x000fc600078e003f */
        /* <DEDUP_REMOVED lines=73> */
[C---:B--2---:R-:W-:Y:S08]  /*116a00*/  HMMA.1688.F32.TF32 R16, R236.reuse, R242, R16 ;  /* 0x000000f2ec10723c */ /* 0x044ff00000081010 */
[C---:B---3--:R-:W-:Y:S08]  /*116a10*/  HMMA.1688.F32.TF32 R200, R236.reuse, R50, R200 ;  /* 0x00000032ecc8723c */ /* 0x048ff000000810c8 */
[C---:B----4-:R-:W-:Y:S08]  /*116a20*/  HMMA.1688.F32.TF32 R188, R236.reuse, R246, R188 ;  /* 0x000000f6ecbc723c */ /* 0x050ff000000810bc */
[----:B------:R-:W-:Y:S03]  /*116a30*/  HMMA.1688.F32.TF32 R196, R236, R42, R196 ;  /* 0x0000002aecc4723c */ /* 0x000fe600000810c4 */
[----:B------:R-:W-:Y:S01]  /*116a40*/  IMAD.MOV.U32 R214, RZ, RZ, R202 ;  /* 0x000000ffffd67224 */ /* 0x000fe200078e00ca */
[----:B------:R-:W-:Y:S01]  /*116a50*/  MOV R212, R200 ;  /* 0x000000c800d47202 */ /* 0x000fe20000000f00 */
[----:B------:R-:W-:-:S02]  /*116a60*/  IMAD.MOV.U32 R215, RZ, RZ, R203 ;  /* 0x000000ffffd77224 */ /* 0x000fc400078e00cb */
[----:B------:R-:W-:Y:S01]  /*116a70*/  IMAD.MOV.U32 R213, RZ, RZ, R201 ;  /* 0x000000ffffd57224 */ /* 0x000fe200078e00c9 */
[C---:B------:R-:W-:Y:S02]  /*116a80*/  HMMA.1688.F32.TF32 R192, R236.reuse, R26, R192 ;  /* 0x0000001aecc0723c */ /* 0x040fe400000810c0 */
[----:B------:R-:W-:Y:S09]  /*116a90*/  STL.64 [R1+0x7720], R214 ;  /* 0x007720d601007387 */ /* 0x000ff20000100a00 */
[----:B------:R-:W-:Y:S01]  /*116aa0*/  IMAD.MOV.U32 R227, RZ, RZ, R196 ;  /* 0x000000ffffe37224 */ /* 0x000fe200078e00c4 */
[----:B------:R-:W-:Y:S01]  /*116ab0*/  STL.64 [R1+0x7718], R212 ;  /* 0x007718d401007387 */ /* 0x000fe20000100a00 */
[C---:B------:R-:W-:Y:S03]  /*116ac0*/  HMMA.1688.F32.TF32 R184, R236.reuse, R146, R184 ;  /* 0x00000092ecb8723c */ /* 0x040fe600000810b8 */
[----:B------:R-:W-:Y:S04]  /*116ad0*/  STL [R1+0x4a4], R197 ;  /* 0x0004a4c501007387 */ /* 0x000fe80000100800 */
        /* <DEDUP_REMOVED lines=156> */
[----:B------:R-:W4:Y:S01]  /*1174a0*/  LDL.LU R19, [R1+0x1c2c] ;  /* 0x001c2c0001137983 */ /* 0x000f220000300800 */
[C---:B--2---:R-:W-:Y:S08]  /*1174b0*/  HMMA.1688.F32.TF32 R164, R232.reuse, R246, R164 ;  /* 0x000000f6e8a4723c */ /* 0x044ff000000810a4 */
[----:B---3--:R-:W-:Y:S08]  /*1174c0*/  HMMA.1688.F32.TF32 R176, R232, R50, R176 ;  /* 0x00000032e8b0723c */ /* 0x008ff000000810b0 */
[C---:B------:R-:W-:Y:S08]  /*1174d0*/  HMMA.1688.F32.TF32 R204, R236.reuse, R58, R204 ;  /* 0x0000003aeccc723c */ /* 0x040ff000000810cc */
[C---:B------:R-:W-:Y:S08]  /*1174e0*/  HMMA.1688.F32.TF32 R212, R236.reuse, R10, R212 ;  /* 0x0000000aecd4723c */ /* 0x040ff000000810d4 */
[----:B------:R-:W-:-:S15]  /*1174f0*/  HMMA.1688.F32.TF32 R224, R236, R250, R224 ;  /* 0x000000faece0723c */ /* 0x000fde00000810e0 */
[----:B------:R-:W-:-:S04]  /*117500*/  NOP ;  /* 0x0000000000007918 */ /* 0x000fc80000000000 */
[----:B------:R-:W-:Y:S04]  /*117510*/  STL.64 [R1+0x6d0], R224 ;  /* 0x0006d0e001007387 */ /* 0x000fe80000100a00 */
[----:B------:R1:W-:Y:S04]  /*117520*/  STL.64 [R1+0x6d8], R226 ;  /* 0x0006d8e201007387 */ /* 0x0003e80000100a00 */
[----:B------:R-:W-:Y:S04]  /*117530*/  STL.64 [R1+0x6f0], R212 ;  /* 0x0006f0d401007387 */ /* 0x000fe80000100a00 */
[----:B------:R2:W-:Y:S01]  /*117540*/  STL.64 [R1+0x6f8], R214 ;  /* 0x0006f8d601007387 */ /* 0x0005e20000100a00 */
[C---:B-1----:R-:W-:Y:S08]  /*117550*/  HMMA.1688.F32.TF32 R224, R236.reuse, R94, R208 ;  /* 0x0000005eece0723c */ /* 0x042ff000000810d0 */
[C---:B--2---:R-:W-:Y:S08]  /*117560*/  HMMA.1688.F32.TF32 R212, R236.reuse, R86, R220 ;  /* 0x00000056ecd4723c */ /* 0x044ff000000810dc */
        /* <DEDUP_REMOVED lines=12> */
[----:B------:R-:W-:Y:S04]  /*117630*/  LDS R236, [R6+UR6+0x9a300] ;  /* 0x09a3000606ec7984 */ /* 0x000fe80008000800 */
[----:B------:R-:W-:Y:S04]  /*117640*/  LDS R238, [R6+UR6+0x9b300] ;  /* 0x09b3000606ee7984 */ /* 0x000fe80008000800 */
[----:B------:R-:W-:Y:S04]  /*117650*/  LDS R237, [R7+UR6+0x9a300] ;  /* 0x09a3000607ed7984 */ /* 0x000fe80008000800 */
[----:B------:R-:W1:Y:S04]  /*117660*/  LDS R239, [R7+UR6+0x9b300] ;  /* 0x09b3000607ef7984 */ /* 0x000e680008000800 */
        /* <DEDUP_REMOVED lines=49> */
[----:B----4-:R-:W-:Y:S02]  /*117980*/  HMMA.1688.F32.TF32 R4, R232, R98, R16 ;  /* 0x00000062e804723c */ /* 0x010fe40000081010 */
        /* <DEDUP_REMOVED lines=114> */
[----:B-1----:R-:W-:Y:S08]  /*1180b0*/  HMMA.1688.F32.TF32 R176, R236, R154, R176 ;  /* 0x0000009aecb0723c */ /* 0x002ff000000810b0 */
[C---:B--2---:R-:W-:Y:S08]  /*1180c0*/  HMMA.1688.F32.TF32 R184, R232.reuse, R58, R184 ;  /* 0x0000003ae8b8723c */ /* 0x044ff000000810b8 */
[C---:B------:R-:W-:Y:S08]  /*1180d0*/  HMMA.1688.F32.TF32 R196, R232.reuse, R94, R196 ;  /* 0x0000005ee8c4723c */ /* 0x040ff000000810c4 */
[C---:B------:R-:W-:Y:S08]  /*1180e0*/  HMMA.1688.F32.TF32 R200, R232.reuse, R10, R200 ;  /* 0x0000000ae8c8723c */ /* 0x040ff000000810c8 */
[----:B---3--:R-:W-:-:S15]  /*1180f0*/  HMMA.1688.F32.TF32 R4, R232, R82, R4 ;  /* 0x00000052e804723c */ /* 0x008fde0000081004 */
[----:B------:R-:W-:-:S04]  /*118100*/  NOP ;  /* 0x0000000000007918 */ /* 0x000fc80000000000 */
        /* <DEDUP_REMOVED lines=28> */
[----:B-1----:R-:W-:Y:S02]  /*1182d0*/  HMMA.1688.F32.TF32 R4, R232, R66, R180 ;  /* 0x00000042e804723c */ /* 0x002fe400000810b4 */
[----:B------:R-:W-:Y:S04]  /*1182e0*/  STL.64 [R1+0xb60], R188 ;  /* 0x000b60bc01007387 */ /* 0x000fe80000100a00 */
[----:B------:R-:W-:Y:S04]  /*1182f0*/  STL.64 [R1+0xb68], R190 ;  /* 0x000b68be01007387 */ /* 0x000fe80000100a00 */
[----:B------:R-:W-:Y:S01]  /*118300*/  STL.64 [R1+0xb90], R184 ;  /* 0x000b90b801007387 */ /* 0x000fe20000100a00 */
[C---:B------:R-:W-:Y:S03]  /*118310*/  HMMA.1688.F32.TF32 R172, R236.reuse, R230, R172 ;  /* 0x000000e6ecac723c */ /* 0x040fe600000810ac */
[----:B------:R-:W-:Y:S04]  /*118320*/  STL.64 [R1+0xb98], R186 ;  /* 0x000b98ba01007387 */ /* 0x000fe80000100a00 */
        /* <DEDUP_REMOVED lines=34> */
[----:B------:R2:W-:Y:S02]  /*118550*/  STL.64 [R1+0xcd8], R90 ;  /* 0x000cd85a01007387 */ /* 0x0005e40000100a00 */
[C---:B------:R-:W-:Y:S08]  /*118560*/  HMMA.1688.F32.TF32 R60, R236.reuse, R122, R32 ;  /* 0x0000007aec3c723c */ /* 0x040ff00000081020 */
[C---:B--2---:R-:W-:Y:S03]  /*118570*/  HMMA.1688.F32.TF32 R88, R236.reuse, R130, R136 ;  /* 0x00000082ec58723c */ /* 0x044fe60000081088 */
[----:B------:R-:W-:Y:S04]  /*118580*/  STL.64 [R1+0xcf0], R4 ;  /* 0x000cf00401007387 */ /* 0x000fe80000100a00 */
[----:B------:R2:W-:Y:S02]  /*118590*/  STL.64 [R1+0xcf8], R6 ;  /* 0x000cf80601007387 */ /* 0x0005e40000100a00 */
[C---:B--2---:R-:W-:Y:S10]  /*1185a0*/  HMMA.1688.F32.TF32 R4, R236.reuse, R54, R16 ;  /* 0x00000036ec04723c */ /* 0x044ff40000081010 */
        /* <DEDUP_REMOVED lines=125> */
[C---:B------:R-:W-:Y:S11]  /*118d80*/  HMMA.1688.F32.TF32 R212, R236.reuse, R114, R212 ;  /* 0x00000072ecd4723c */ /* 0x040ff600000810d4 */
[----:B------:R-:W-:Y:S04]  /*118d90*/  STL.64 [R1+0xd70], R4 ;  /* 0x000d700401007387 */ /* 0x000fe80000100a00 */
[----:B------:R1:W-:Y:S04]  /*118da0*/  STL.64 [R1+0xd78], R6 ;  /* 0x000d780601007387 */ /* 0x0003e80000100a00 */
[----:B-1----:R-:W2:Y:S04]  /*118db0*/  LDL.LU.64 R6, [R1+0x7758] ;  /* 0x0077580001067983 */ /* 0x002ea80000300a00 */
[----:B------:R-:W-:Y:S04]  /*118dc0*/  STL.64 [R1+0xd90], R224 ;  /* 0x000d90e001007387 */ /* 0x000fe80000100a00 */
[----:B------:R1:W-:Y:S04]  /*118dd0*/  STL.64 [R1+0xd98], R226 ;  /* 0x000d98e201007387 */ /* 0x0003e80000100a00 */
[----:B------:R-:W-:Y:S04]  /*118de0*/  STL.64 [R1+0xdb0], R212 ;  /* 0x000db0d401007387 */ /* 0x000fe80000100a00 */
[----:B------:R3:W-:Y:S01]  /*118df0*/  STL.64 [R1+0xdb8], R214 ;  /* 0x000db8d601007387 */ /* 0x0007e20000100a00 */
[C---:B-1----:R-:W-:Y:S08]  /*118e00*/  HMMA.1688.F32.TF32 R224, R236.reuse, R106, R208 ;  /* 0x0000006aece0723c */ /* 0x042ff000000810d0 */
[C---:B---3--:R-:W-:Y:S08]  /*118e10*/  HMMA.1688.F32.TF32 R212, R236.reuse, R98, R220 ;  /* 0x00000062ecd4723c */ /* 0x048ff000000810dc */
[C---:B------:R-:W-:Y:S08]  /*118e20*/  HMMA.1688.F32.TF32 R208, R236.reuse, R82, R216 ;  /* 0x00000052ecd0723c */ /* 0x040ff000000810d8 */
[C---:B------:R-:W-:Y:S01]  /*118e30*/  HMMA.1688.F32.TF32 R204, R236.reuse, R70, R204 ;  /* 0x00000046eccc723c */ /* 0x040fe200000810cc */
[----:B------:R-:W-:Y:S07]  /*118e40*/  STL.64 [R1+0xdd0], R224 ;  /* 0x000dd0e001007387 */ /* 0x000fee0000100a00 */
        /* <DEDUP_REMOVED lines=127> */
[----:B------:R-:W-:Y:S01]  /*119640*/  IMAD.MOV.U32 R252, RZ, RZ, R55 ;  /* 0x000000fffffc7224 */ /* 0x000fe200078e0037 */
[----:B------:R-:W3:Y:S04]  /*119650*/  LDL.64 R144, [R1+0x1370] ;  /* 0x0013700001907983 */ /* 0x000ee80000100a00 */
[----:B------:R-:W-:Y:S04]  /*119660*/  LDS R236, [R3+UR6+0x9c000] ;  /* 0x09c0000603ec7984 */ /* 0x000fe80008000800 */
[----:B------:R-:W-:Y:S04]  /*119670*/  LDS R238, [R3+UR6+0x9d000] ;  /* 0x09d0000603ee7984 */ /* 0x000fe80008000800 */
[----:B------:R-:W-:Y:S04]  /*119680*/  LDS R237, [R15+UR6+0x9c000] ;  /* 0x09c000060fed7984 */ /* 0x000fe80008000800 */
[----:B------:R-:W1:Y:S01]  /*119690*/  LDS R239, [R15+UR6+0x9d000] ;  /* 0x09d000060fef7984 */ /* 0x000e620008000800 */
[C---:B--2---:R-:W-:Y:S08]  /*1196a0*/  HMMA.1688.F32.TF32 R20, R232.reuse, R22, R24 ;  /* 0x00000016e814723c */ /* 0x044ff00000081018 */
[C---:B----4-:R-:W-:Y:S08]  /*1196b0*/  HMMA.1688.F32.TF32 R48, R232.reuse, R134, R48 ;  /* 0x00000086e830723c */ /* 0x050ff00000081030 */
[C---:B---3--:R-:W-:Y:S08]  /*1196c0*/  HMMA.1688.F32.TF32 R68, R232.reuse, R70, R72 ;  /* 0x00000046e844723c */ /* 0x048ff00000081048 */
[C---:B------:R-:W-:Y:S08]  /*1196d0*/  HMMA.1688.F32.TF32 R80, R232.reuse, R82, R88 ;  /* 0x00000052e850723c */ /* 0x040ff00000081058 */
[C---:B------:R-:W-:Y:S08]  /*1196e0*/  HMMA.1688.F32.TF32 R104, R232.reuse, R106, R108 ;  /* 0x0000006ae868723c */ /* 0x040ff0000008106c */
[C---:B------:R-:W-:Y:S08]  /*1196f0*/  HMMA.1688.F32.TF32 R60, R232.reuse, R54, R60 ;  /* 0x00000036e83c723c */ /* 0x040ff0000008103c */
[C---:B------:R-:W-:Y:S08]  /*119700*/  HMMA.1688.F32.TF32 R128, R232.reuse, R130, R228 ;  /* 0x00000082e880723c */ /* 0x040ff000000810e4 */
[C---:B------:R-:W-:Y:S08]  /*119710*/  HMMA.1688.F32.TF32 R152, R232.reuse, R146, R152 ;  /* 0x00000092e898723c */ /* 0x040ff00000081098 */
[C---:B------:R-:W-:Y:S11]  /*119720*/  HMMA.1688.F32.TF32 R140, R232.reuse, R142, R148 ;  /* 0x0000008ee88c723c */ /* 0x040ff60000081094 */
[----:B------:R-:W-:Y:S01]  /*119730*/  STL.64 [R1+0x10d0], R152 ;  /* 0x0010d09801007387 */ /* 0x000fe20000100a00 */
[C---:B------:R-:W-:Y:S03]  /*119740*/  HMMA.1688.F32.TF32 R120, R232.reuse, R122, R124 ;  /* 0x0000007ae878723c */ /* 0x040fe6000008107c */
[----:B------:R-:W-:Y:S04]  /*119750*/  STL.64 [R1+0x10d8], R154 ;  /* 0x0010d89a01007387 */ /* 0x000fe80000100a00 */
[----:B------:R-:W2:Y:S04]  /*119760*/  LDL.64 R148, [R1+0x1390] ;  /* 0x0013900001947983 */ /* 0x000ea80000100a00 */
[----:B------:R-:W3:Y:S01]  /*119770*/  LDL.64 R156, [R1+0x13a0] ;  /* 0x0013a000019c7983 */ /* 0x000ee20000100a00 */
[C---:B------:R-:W-:Y:S03]  /*119780*/  HMMA.1688.F32.TF32 R52, R232.reuse, R46, R136 ;  /* 0x0000002ee834723c */ /* 0x040fe60000081088 */
[----:B------:R-:W-:Y:S04]  /*119790*/  STL.64 [R1+0x10f0], R140 ;  /* 0x0010f08c01007387 */ /* 0x000fe80000100a00 */
[----:B------:R-:W-:Y:S04]  /*1197a0*/  STL.64 [R1+0x10f8], R142 ;  /* 0x0010f88e01007387 */ /* 0x000fe80000100a00 */
[----:B------:R-:W-:Y:S01]  /*1197b0*/  STL.64 [R1+0x1110], R128 ;  /* 0x0011108001007387 */ /* 0x000fe20000100a00 */
[C---:B------:R-:W-:Y:S03]  /*1197c0*/  HMMA.1688.F32.TF32 R44, R232.reuse, R38, R40 ;  /* 0x00000026e82c723c */ /* 0x040fe60000081028 */
[----:B------:R-:W-:Y:S04]  /*1197d0*/  STL.64 [R1+0x1118], R130 ;  /* 0x0011188201007387 */ /* 0x000fe80000100a00 */
[----:B------:R-:W-:Y:S04]  /*1197e0*/  STL.64 [R1+0x1130], R120 ;  /* 0x0011307801007387 */ /* 0x000fe80000100a00 */
[----:B------:R-:W-:Y:S01]  /*1197f0*/  STL.64 [R1+0x1138], R122 ;  /* 0x0011387a01007387 */ /* 0x000fe20000100a00 */
[C---:B------:R-:W-:Y:S03]  /*119800*/  HMMA.1688.F32.TF32 R112, R232.reuse, R114, R116 ;  /* 0x00000072e870723c */ /* 0x040fe60000081074 */
[----:B------:R4:W-:Y:S04]  /*119810*/  STL.64 [R1+0x1150], R60 ;  /* 0x0011503c01007387 */ /* 0x0009e80000100a00 */
[----:B------:R-:W-:Y:S04]  /*119820*/  STL.64 [R1+0x1158], R62 ;  /* 0x0011583e01007387 */ /* 0x000fe80000100a00 */
[----:B----4-:R-:W4:Y:S01]  /*119830*/  LDL.64 R60, [R1+0x1380] ;  /* 0x00138000013c7983 */ /* 0x010f220000100a00 */
[C---:B------:R-:W-:Y:S03]  /*119840*/  HMMA.1688.F32.TF32 R96, R232.reuse, R98, R100 ;  /* 0x00000062e860723c */ /* 0x040fe60000081064 */
[----:B------:R-:W-:Y:S04]  /*119850*/  STL [R1+0x6e10], R252 ;  /* 0x006e10fc01007387 */ /* 0x000fe80000100800 */
[----:B------:R-:W-:Y:S04]  /*119860*/  STL [R1+0x6e0c], R2 ;  /* 0x006e0c0201007387 */ /* 0x000fe80000100800 */
[----:B------:R-:W2:Y:S04]  /*119870*/  LDL.64 R36, [R1+0x13b0] ;  /* 0x0013b00001247983 */ /* 0x000ea80000100a00 */
[----:B------:R-:W-:Y:S01]  /*119880*/  STL.64 [R1+0x1570], R52 ;  /* 0x0015703401007387 */ /* 0x000fe20000100a00 */
[C---:B------:R-:W-:Y:S03]  /*119890*/  HMMA.1688.F32.TF32 R28, R232.reuse, R30, R32 ;  /* 0x0000001ee81c723c */ /* 0x040fe60000081020 */
[----:B------:R-:W-:Y:S04]  /*1198a0*/  STL.64 [R1+0x1578], R54 ;  /* 0x0015783601007387 */ /* 0x000fe80000100a00 */
[----:B------:R-:W2:Y:S04]  /*1198b0*/  LDL.64 R40, [R1+0x13c0] ;  /* 0x0013c00001287983 */ /* 0x000ea80000100a00 */
[----:B------:R1:W-:Y:S04]  /*1198c0*/  STL.64 [R1+0x1590], R44 ;  /* 0x0015902c01007387 */ /* 0x0003e80000100a00 */
[----:B------:R-:W-:Y:S04]  /*1198d0*/  STL.64 [R1+0x1598], R46 ;  /* 0x0015982e01007387 */ /* 0x000fe80000100a00 */
[----:B------:R-:W2:Y:S04]  /*1198e0*/  LDL.64 R136, [R1+0x13e0] ;  /* 0x0013e00001887983 */ /* 0x000ea80000100a00 */
[----:B-1----:R-:W2:Y:S04]  /*1198f0*/  LDL.64 R44, [R1+0x13d0] ;  /* 0x0013d000012c7983 */ /* 0x002ea80000100a00 */
[----:B------:R-:W2:Y:S04]  /*119900*/  LDL.64 R52, [R1+0x13f0] ;  /* 0x0013f00001347983 */ /* 0x000ea80000100a00 */
        /* <DEDUP_REMOVED lines=15> */
[----:B------:R-:W2:Y:S04]  /*119a00*/  LDL.64 R132, [R1+0x1400] ;  /* 0x0014000001847983 */ /* 0x000ea80000100a00 */
[----:B------:R-:W-:Y:S04]  /*119a10*/  STL.64 [R1+0x1620], R20 ;  /* 0x0016201401007387 */ /* 0x000fe80000100a00 */
[----:B------:R1:W-:Y:S02]  /*119a20*/  STL.64 [R1+0x1628], R22 ;  /* 0x0016281601007387 */ /* 0x0003e40000100a00 */
[C---:B-1----:R-:W-:Y:S02]  /*119a30*/  HMMA.1688.F32.TF32 R20, R232.reuse, R250, R244 ;  /* 0x000000fae814723c */ /* 0x042fe400000810f4 */
[----:B------:R1:W-:Y:S04]  /*119a40*/  STL.64 [R1+0x1630], R16 ;  /* 0x0016301001007387 */ /* 0x0003e80000100a00 */
[----:B------:R1:W-:Y:S04]  /*119a50*/  STL.64 [R1+0x1638], R18 ;  /* 0x0016381201007387 */ /* 0x0003e80000100a00 */
[----:B-1----:R-:W2:Y:S09]  /*119a60*/  LDL.LU R16, [R1+0x32e0] ;  /* 0x0032e00001107983 */ /* 0x002eb20000300800 */
        /* <DEDUP_REMOVED lines=58> */
[----:B------:R-:W4:Y:S01]  /*119e10*/  LDL.LU R8, [R1+0x32c0] ;  /* 0x0032c00001087983 */ /* 0x000f220000300800 */
[----:B------:R-:W-:Y:S01]  /*119e20*/  IMAD.MOV.U32 R0, RZ, RZ, R59 ;  /* 0x000000ffff007224 */ /* 0x000fe200078e003b */
[C---:B--2---:R-:W-:Y:S08]  /*119e30*/  HMMA.1688.F32.TF32 R68, R232.reuse, R58, R68 ;  /* 0x0000003ae844723c */ /* 0x044ff00000081044 */
[C---:B---3--:R-:W-:Y:S08]  /*119e40*/  HMMA.1688.F32.TF32 R76, R232.reuse, R78, R80 ;  /* 0x0000004ee84c723c */ /* 0x048ff00000081050 */
[C---:B----4-:R-:W-:Y:S08]  /*119e50*/  HMMA.1688.F32.TF32 R100, R232.reuse, R10, R100 ;  /* 0x0000000ae864723c */ /* 0x050ff00000081064 */
[C---:B------:R-:W-:Y:S08]  /*119e60*/  HMMA.1688.F32.TF32 R84, R232.reuse, R86, R88 ;  /* 0x00000056e854723c */ /* 0x040ff00000081058 */
[C---:B------:R-:W-:Y:S03]  /*119e70*/  HMMA.1688.F32.TF32 R92, R232.reuse, R94, R96 ;  /* 0x0000005ee85c723c */ /* 0x040fe60000081060 */
[----:B------:R-:W-:Y:S04]  /*119e80*/  STL.64 [R1+0x1650], R100 ;  /* 0x0016506401007387 */ /* 0x000fe80000100a00 */
[----:B------:R-:W-:Y:S04]  /*119e90*/  STL.64 [R1+0x1658], R102 ;  /* 0x0016586601007387 */ /* 0x000fe80000100a00 */
[----:B------:R-:W2:Y:S04]  /*119ea0*/  LDL.LU R9, [R1+0x32c4] ;  /* 0x0032c40001097983 */ /* 0x000ea80000300800 */
[----:B------:R-:W2:Y:S04]  /*119eb0*/  LDL.LU R10, [R1+0x32c8] ;  /* 0x0032c800010a7983 */ /* 0x000ea80000300800 */
[----:B------:R-:W2:Y:S04]  /*119ec0*/  LDL.LU R11, [R1+0x32cc] ;  /* 0x0032cc00010b7983 */ /* 0x000ea80000300800 */
[----:B------:R-:W-:Y:S01]  /*119ed0*/  STL.64 [R1+0x1660], R92 ;  /* 0x0016605c01007387 */ /* 0x000fe20000100a00 */
[----:B------:R-:W-:Y:S03]  /*119ee0*/  HMMA.1688.F32.TF32 R72, R232, R66, R72 ;  /* 0x00000042e848723c */ /* 0x000fe60000081048 */
[----:B------:R-:W-:Y:S04]  /*119ef0*/  STL.64 [R1+0x1668], R94 ;  /* 0x0016685e01007387 */ /* 0x000fe80000100a00 */
[----:B------:R-:W-:Y:S01]  /*119f00*/  LDS R232, [R6+UR6+0x9c000] ;  /* 0x09c0000606e87984 */ /* 0x000fe20008000800 */
[C---:B------:R-:W-:Y:S03]  /*119f10*/  HMMA.1688.F32.TF32 R64, R236.reuse, R144, R240 ;  /* 0x00000090ec40723c */ /* 0x040fe600000810f0 */
[----:B------:R-:W-:Y:S04]  /*119f20*/  STL.64 [R1+0x1670], R84 ;  /* 0x0016705401007387 */ /* 0x000fe80000100a00 */
[----:B------:R-:W-:Y:S04]  /*119f30*/  STL.64 [R1+0x1678], R86 ;  /* 0x0016785601007387 */ /* 0x000fe80000100a00 */
[----:B------:R-:W-:Y:S04]  /*119f40*/  STL.64 [R1+0x1680], R76 ;  /* 0x0016804c01007387 */ /* 0x000fe80000100a00 */
[----:B------:R-:W-:Y:S04]  /*119f50*/  STL.64 [R1+0x1688], R78 ;  /* 0x0016884e01007387 */ /* 0x000fe80000100a00 */
[----:B------:R-:W3:Y:S04]  /*119f60*/  LDL.64 R56, [R1+0x1420] ;  /* 0x0014200001387983 */ /* 0x000ee80000100a00 */
[----:B------:R1:W-:Y:S04]  /*119f70*/  STL.64 [R1+0x16a0], R68 ;  /* 0x0016a04401007387 */ /* 0x0003e80000100a00 */
[----:B------:R-:W-:Y:S04]  /*119f80*/  STL.64 [R1+0x16a8], R70 ;  /* 0x0016a84601007387 */ /* 0x000fe80000100a00 */
[----:B------:R-:W-:Y:S04]  /*119f90*/  LDS R234, [R6+UR6+0x9d000] ;  /* 0x09d0000606ea7984 */ /* 0x000fe80008000800 */
[----:B-1----:R-:W4:Y:S04]  /*119fa0*/  LDL.64 R68, [R1+0x1430] ;  /* 0x0014300001447983 */ /* 0x002f280000100a00 */
[----:B------:R-:W-:Y:S04]  /*119fb0*/  STL [R1+0x6e14], R0 ;  /* 0x006e140001007387 */ /* 0x000fe80000100800 */
[----:B------:R-:W3:Y:S04]  /*119fc0*/  LDL.LU R240, [R1+0x34a0] ;  /* 0x0034a00001f07983 */ /* 0x000ee80000300800 */
[----:B------:R-:W-:Y:S04]  /*119fd0*/  STL.64 [R1+0x1690], R72 ;  /* 0x0016904801007387 */ /* 0x000fe80000100a00 */
[----:B------:R-:W-:Y:S04]  /*119fe0*/  STL.64 [R1+0x1698], R74 ;  /* 0x0016984a01007387 */ /* 0x000fe80000100a00 */
[----:B------:R-:W-:Y:S04]  /*119ff0*/  STL.64 [R1+0x22b0], R64 ;  /* 0x0022b04001007387 */ /* 0x000fe80000100a00 */
[----:B------:R1:W-:Y:S04]  /*11a000*/  STL.64 [R1+0x22b8], R66 ;  /* 0x0022b84201007387 */ /* 0x0003e80000100a00 */
[----:B------:R-:W3:Y:S04]  /*11a010*/  LDL.LU R241, [R1+0x34a4] ;  /* 0x0034a40001f17983 */ /* 0x000ee80000300800 */
[----:B------:R-:W3:Y:S01]  /*11a020*/  LDL.LU R242, [R1+0x34a8] ;  /* 0x0034a80001f27983 */ /* 0x000ee20000300800 */
[C---:B-1----:R-:W-:Y:S03]  /*11a030*/  HMMA.1688.F32.TF32 R64, R236.reuse, R60, R32 ;  /* 0x0000003cec40723c */ /* 0x042fe60000081020 */
[----:B------:R-:W3:Y:S04]  /*11a040*/  LDL.LU R243, [R1+0x34ac] ;  /* 0x0034ac0001f37983 */ /* 0x000ee80000300800 */
[----:B------:R-:W-:Y:S01]  /*11a050*/  LDS R233, [R7+UR6+0x9c000] ;  /* 0x09c0000607e97984 */ /* 0x000fe20008000800 */
[C---:B------:R-:W-:Y:S03]  /*11a060*/  HMMA.1688.F32.TF32 R32, R236.reuse, R148, R28 ;  /* 0x00000094ec20723c */ /* 0x040fe6000008101c */
[----:B------:R-:W1:Y:S05]  /*11a070*/  LDS R235, [R7+UR6+0x9d000] ;  /* 0x09d0000607eb7984 */ /* 0x000e6a0008000800 */
[C---:B------:R-:W-:Y:S08]  /*11a080*/  HMMA.1688.F32.TF32 R28, R236.reuse, R156, R24 ;  /* 0x0000009cec1c723c */ /* 0x040ff00000081018 */
[C---:B------:R-:W-:Y:S01]  /*11a090*/  HMMA.1688.F32.TF32 R24, R236.reuse, R36, R244 ;  /* 0x00000024ec18723c */ /* 0x040fe200000810f4 */
        /* <DEDUP_REMOVED lines=10> */
[----:B------:R-:W4:Y:S01]  /*11a140*/  LDL.LU R246, [R1+0x3498] ;  /* 0x0034980001f67983 */ /* 0x000f220000300800 */
[C---:B-1----:R-:W-:Y:S03]  /*11a150*/  HMMA.1688.F32.TF32 R24, R236.reuse, R40, R20 ;  /* 0x00000028ec18723c */ /* 0x042fe60000081014 */
[----:B------:R-:W4:Y:S05]  /*11a160*/  LDL.LU R247, [R1+0x349c] ;  /* 0x00349c0001f77983 */ /* 0x000f2a0000300800 */
[C---:B------:R-:W-:Y:S08]  /*11a170*/  HMMA.1688.F32.TF32 R20, R236.reuse, R44, R16 ;  /* 0x0000002cec14723c */ /* 0x040ff00000081010 */
[C---:B------:R-:W-:Y:S03]  /*11a180*/  HMMA.1688.F32.TF32 R16, R236.reuse, R136, R248 ;  /* 0x00000088ec10723c */ /* 0x040fe600000810f8 */
[----:B------:R-:W-:Y:S04]  /*11a190*/  STL.64 [R1+0x2260], R24 ;  /* 0x0022601801007387 */ /* 0x000fe80000100a00 */
[----:B------:R-:W-:Y:S04]  /*11a1a0*/  STL.64 [R1+0x2268], R26 ;  /* 0x0022681a01007387 */ /* 0x000fe80000100a00 */
        /* <DEDUP_REMOVED lines=8> */
[----:B------:R-:W4:Y:S01]  /*11a230*/  LDL.64 R140, [R1+0x1440] ;  /* 0x00144000018c7983 */ /* 0x000f220000100a00 */
[----:B--2---:R-:W-:-:S15]  /*11a240*/  HMMA.1688.F32.TF32 R8, R236, R52, R8 ;  /* 0x00000034ec08723c */ /* 0x004fde0000081008 */
[----:B------:R-:W-:-:S04]  /*11a250*/  NOP ;  /* 0x0000000000007918 */ /* 0x000fc80000000000 */
[----:B------:R2:W-:Y:S01]  /*11a260*/  STL [R1+0x2230], R8 ;  /* 0x0022300801007387 */ /* 0x0005e20000100800 */
[----:B------:R-:W-:Y:S01]  /*11a270*/  IMAD.MOV.U32 R0, RZ, RZ, R11 ;  /* 0x000000ffff007224 */ /* 0x000fe200078e000b */
[----:B------:R-:W-:Y:S01]  /*11a280*/  MOV R252, R9 ;  /* 0x0000000900fc7202 */ /* 0x000fe20000000f00 */
[----:B------:R-:W-:Y:S01]  /*11a290*/  IMAD.MOV.U32 R2, RZ, RZ, R10 ;  /* 0x000000ffff027224 */ /* 0x000fe200078e000a */
[----:B-1----:R-:W4:Y:S04]  /*11a2a0*/  LDL.LU R16, [R1+0x3470] ;  /* 0x0034700001107983 */ /* 0x002f280000300800 */
[----:B------:R-:W4:Y:S04]  /*11a2b0*/  LDL.LU R17, [R1+0x3474] ;  /* 0x0034740001117983 */ /* 0x000f280000300800 */
[----:B------:R-:W4:Y:S04]  /*11a2c0*/  LDL.LU R18, [R1+0x3478] ;  /* 0x0034780001127983 */ /* 0x000f280000300800 */
[----:B------:R-:W4:Y:S04]  /*11a2d0*/  LDL.LU R19, [R1+0x347c] ;  /* 0x00347c0001137983 */ /* 0x000f280000300800 */
[----:B------:R-:W-:Y:S04]  /*11a2e0*/  STL [R1+0x72b0], R0 ;  /* 0x0072b00001007387 */ /* 0x000fe80000100800 */
[----:B------:R-:W-:Y:S04]  /*11a2f0*/  STL [R1+0x72ac], R2 ;  /* 0x0072ac0201007387 */ /* 0x000fe80000100800 */
[----:B------:R-:W-:Y:S04]  /*11a300*/  STL [R1+0x72a8], R252 ;  /* 0x0072a8fc01007387 */ /* 0x000fe80000100800 */
[----:B--2---:R-:W2:Y:S01]  /*11a310*/  LDL.LU R8, [R1+0x3460] ;  /* 0x0034600001087983 */ /* 0x004ea20000300800 */
[----:B---3--:R-:W-:-:S15]  /*11a320*/  HMMA.1688.F32.TF32 R20, R236, R132, R240 ;  /* 0x00000084ec14723c */ /* 0x008fde00000810f0 */
[----:B------:R-:W-:-:S04]  /*11a330*/  NOP ;  /* 0x0000000000007918 */ /* 0x000fc80000000000 */
[----:B------:R-:W-:Y:S04]  /*11a340*/  STL.64 [R1+0x2220], R20 ;  /* 0x0022201401007387 */ /* 0x000fe80000100a00 */
[----:B------:R4:W-:Y:S04]  /*11a350*/  STL.64 [R1+0x2228], R22 ;  /* 0x0022281601007387 */ /* 0x0009e80000100a00 */
[----:B------:R-:W2:Y:S04]  /*11a360*/  LDL.LU R9, [R1+0x3464] ;  /* 0x0034640001097983 */ /* 0x000ea80000300800 */
[----:B------:R-:W2:Y:S04]  /*11a370*/  LDL.LU R10, [R1+0x3468] ;  /* 0x00346800010a7983 */ /* 0x000ea80000300800 */
[----:B------:R-:W2:Y:S04]  /*11a380*/  LDL.LU R11, [R1+0x346c] ;  /* 0x00346c00010b7983 */ /* 0x000ea80000300800 */
[----:B------:R-:W-:Y:S04]  /*11a390*/  STL.64 [R1+0x7750], R132 ;  /* 0x0077508401007387 */ /* 0x000fe80000100a00 */
[----:B------:R-:W3:Y:S01]  /*11a3a0*/  LDL.64 R92, [R1+0x1450] ;  /* 0x00145000015c7983 */ /* 0x000ee20000100a00 */
[----:B----4-:R-:W-:-:S15]  /*11a3b0*/  HMMA.1688.F32.TF32 R20, R236, R48, R244 ;  /* 0x00000030ec14723c */ /* 0x010fde00000810f4 */
[----:B------:R-:W-:-:S04]  /*11a3c0*/  NOP ;  /* 0x0000000000007918 */ /* 0x000fc80000000000 */
[----:B------:R-:W-:Y:S01]  /*11a3d0*/  IMAD.MOV.U32 R0, RZ, RZ, R21 ;  /* 0x000000ffff007224 */ /* 0x000fe200078e0015 */
[----:B------:R1:W-:Y:S01]  /*11a3e0*/  STL [R1+0x2210], R20 ;  /* 0x0022101401007387 */ /* 0x0003e20000100800 */
[----:B------:R-:W-:Y:S02]  /*11a3f0*/  IMAD.MOV.U32 R2, RZ, RZ, R22 ;  /* 0x000000ffff027224 */ /* 0x000fe400078e0016 */
[----:B------:R-:W-:-:S05]  /*11a400*/  IMAD.MOV.U32 R252, RZ, RZ, R23 ;  /* 0x000000fffffc7224 */ /* 0x000fca00078e0017 */
[----:B------:R-:W-:Y:S04]  /*11a410*/  STL [R1+0x72bc], R252 ;  /* 0x0072bcfc01007387 */ /* 0x000fe80000100800 */
[----:B------:R-:W-:Y:S04]  /*11a420*/  STL [R1+0x72b8], R2 ;  /* 0x0072b80201007387 */ /* 0x000fe80000100800 */
[----:B------:R4:W-:Y:S04]  /*11a430*/  STL [R1+0x72b4], R0 ;  /* 0x0072b40001007387 */ /* 0x0009e80000100800 */
[----:B------:R-:W3:Y:S01]  /*11a440*/  LDL.LU R240, [R1+0x3450] ;  /* 0x0034500001f07983 */ /* 0x000ee20000300800 */
[----:B-1----:R-:W-:-:S15]  /*11a450*/  HMMA.1688.F32.TF32 R20, R236, R56, R248 ;  /* 0x00000038ec14723c */ /* 0x002fde00000810f8 */
[----:B------:R-:W-:-:S04]  /*11a460*/  NOP ;  /* 0x0000000000007918 */ /* 0x000fc80000000000 */
[----:B------:R-:W-:Y:S04]  /*11a470*/  STL.64 [R1+0x2200], R20 ;  /* 0x0022001401007387 */ /* 0x000fe80000100a00 */
        /* <DEDUP_REMOVED lines=13> */
[----:B------:R-:W3:Y:S01]  /*11a550*/  LDL.64 R32, [R1+0x1470] ;  /* 0x0014700001207983 */ /* 0x000ee20000100a00 */
[----:B------:R-:W-:-:S15]  /*11a560*/  HMMA.1688.F32.TF32 R16, R236, R68, R16 ;  /* 0x00000044ec10723c */ /* 0x000fde0000081010 */
[----:B------:R-:W-:-:S04]  /*11a570*/  NOP ;  /* 0x0000000000007918 */ /* 0x000fc80000000000 */
[----:B----4-:R-:W-:Y:S01]  /*11a580*/  MOV R0, R19 ;  /* 0x0000001300007202 */ /* 0x010fe20000000f00 */
[----:B------:R-:W-:Y:S01]  /*11a590*/  IMAD.MOV.U32 R2, RZ, RZ, R18 ;  /* 0x000000ffff027224 */ /* 0x000fe200078e0012 */
[----:B------:R-:W-:Y:S01]  /*11a5a0*/  STL [R1+0x21f0], R16 ;  /* 0x0021f01001007387 */ /* 0x000fe20000100800 */
[----:B------:R-:W-:-:S03]  /*11a5b0*/  IMAD.MOV.U32 R252, RZ, RZ, R17 ;  /* 0x000000fffffc7224 */ /* 0x000fc600078e0011 */
[----:B------:R-:W4:Y:S04]  /*11a5c0*/  LDL.64 R196, [R1+0x1490] ;  /* 0x0014900001c47983 */ /* 0x000f280000100a00 */
[----:B------:R-:W4:Y:S04]  /*11a5d0*/  LDL.64 R24, [R1+0x1480] ;  /* 0x0014800001187983 */ /* 0x000f280000100a00 */
[----:B------:R-:W-:Y:S04]  /*11a5e0*/  STL [R1+0x72c8], R0 ;  /* 0x0072c80001007387 */ /* 0x000fe80000100800 */
[----:B------:R-:W-:Y:S04]  /*11a5f0*/  STL [R1+0x72c4], R2 ;  /* 0x0072c40201007387 */ /* 0x000fe80000100800 */
[----:B------:R-:W-:Y:S04]  /*11a600*/  STL [R1+0x72c0], R252 ;  /* 0x0072c0fc01007387 */ /* 0x000fe80000100800 */
[----:B------:R-:W4:Y:S04]  /*11a610*/  LDL.64 R12, [R1+0x14a0] ;  /* 0x0014a000010c7983 */ /* 0x000f280000100a00 */
[----:B------:R-:W4:Y:S01]  /*11a620*/  LDL.64 R4, [R1+0x14b0] ;  /* 0x0014b00001047983 */ /* 0x000f220000100a00 */
[----:B--2---:R-:W-:-:S15]  /*11a630*/  HMMA.1688.F32.TF32 R8, R236, R140, R8 ;  /* 0x0000008cec08723c */ /* 0x004fde0000081008 */
[----:B------:R-:W-:-:S04]  /*11a640*/  NOP ;  /* 0x0000000000007918 */ /* 0x000fc80000000000 */
[----:B------:R-:W-:Y:S04]  /*11a650*/  STL.64 [R1+0x21e0], R8 ;  /* 0x0021e00801007387 */ /* 0x000fe80000100a00 */
[----:B------:R3:W-:Y:S04]  /*11a660*/  STL.64 [R1+0x21e8], R10 ;  /* 0x0021e80a01007387 */ /* 0x0007e80000100a00 */
        /* <DEDUP_REMOVED lines=10> */
[----:B------:R-:W2:Y:S01]  /*11a710*/  LDL.64 R228, [R1+0x1540] ;  /* 0x0015400001e47983 */ /* 0x000ea20000100a00 */
[----:B---3--:R-:W-:-:S15]  /*11a720*/  HMMA.1688.F32.TF32 R8, R236, R92, R240 ;  /* 0x0000005cec08723c */ /* 0x008fde00000810f0 */
[----:B------:R-:W-:-:S04]  /*11a730*/  NOP ;  /* 0x0000000000007918 */ /* 0x000fc80000000000 */
[----:B------:R-:W-:Y:S01]  /*11a740*/  IMAD.MOV.U32 R0, RZ, RZ, R9 ;  /* 0x000000ffff007224 */ /* 0x000fe200078e0009 */
[----:B------:R1:W-:Y:S01]  /*11a750*/  STL [R1+0x21d0], R8 ;  /* 0x0021d00801007387 */ /* 0x0003e20000100800 */
[----:B------:R-:W-:Y:S02]  /*11a760*/  IMAD.MOV.U32 R2, RZ, RZ, R10 ;  /* 0x000000ffff027224 */ /* 0x000fe400078e000a */
[----:B------:R-:W-:Y:S01]  /*11a770*/  IMAD.MOV.U32 R252, RZ, RZ, R11 ;  /* 0x000000fffffc7224 */ /* 0x000fe200078e000b */
[C---:B------:R-:W-:Y:S08]  /*11a780*/  HMMA.1688.F32.TF32 R16, R236.reuse, R84, R244 ;  /* 0x00000054ec10723c */ /* 0x040ff000000810f4 */
[----:B-1----:R-:W-:Y:S01]  /*11a790*/  HMMA.1688.F32.TF32 R8, R236, R32, R248 ;  /* 0x00000020ec08723c */ /* 0x002fe200000810f8 */
[----:B------:R1:W-:Y:S04]  /*11a7a0*/  STL [R1+0x72d4], R252 ;  /* 0x0072d4fc01007387 */ /* 0x0003e80000100800 */
[----:B------:R3:W-:Y:S04]  /*11a7b0*/  STL [R1+0x72d0], R2 ;  /* 0x0072d00201007387 */ /* 0x0007e80000100800 */
[----:B------:R1:W-:Y:S04]  /*11a7c0*/  STL [R1+0x72cc], R0 ;  /* 0x0072cc0001007387 */ /* 0x0003e80000100800 */
[----:B------:R-:W-:Y:S04]  /*11a7d0*/  STL.64 [R1+0x21c0], R16 ;  /* 0x0021c01001007387 */ /* 0x000fe80000100a00 */
[----:B------:R-:W-:Y:S04]  /*11a7e0*/  STL.64 [R1+0x21c8], R18 ;  /* 0x0021c81201007387 */ /* 0x000fe80000100a00 */
[----:B------:R1:W-:Y:S04]  /*11a7f0*/  STL [R1+0x21b0], R8 ;  /* 0x0021b00801007387 */ /* 0x0003e80000100800 */
[----:B------:R-:W2:Y:S04]  /*11a800*/  LDL.LU R248, [R1+0x1830] ;  /* 0x0018300001f87983 */ /* 0x000ea80000300800 */
[----:B------:R-:W2:Y:S04]  /*11a810*/  LDL.LU R249, [R1+0x1834] ;  /* 0x0018340001f97983 */ /* 0x000ea80000300800 */
[----:B------:R-:W2:Y:S04]  /*11a820*/  LDL.LU R250, [R1+0x1838] ;  /* 0x0018380001fa7983 */ /* 0x000ea80000300800 */
[----:B------:R-:W2:Y:S04]  /*11a830*/  LDL.LU R251, [R1+0x183c] ;  /* 0x00183c0001fb7983 */ /* 0x000ea80000300800 */
[----:B------:R-:W2:Y:S01]  /*11a840*/  LDL.LU R244, [R1+0x1840] ;  /* 0x0018400001f47983 */ /* 0x000ea20000300800 */
[----:B-1----:R-:W-:-:S03]  /*11a850*/  IMAD.MOV.U32 R252, RZ, RZ, R9 ;  /* 0x000000fffffc7224 */ /* 0x002fc600078e0009 */
[----:B------:R-:W2:Y:S01]  /*11a860*/  LDL.LU R245, [R1+0x1844] ;  /* 0x0018440001f57983 */ /* 0x000ea20000300800 */
[----:B---3--:R-:W-:-:S03]  /*11a870*/  IMAD.MOV.U32 R2, RZ, RZ, R10 ;  /* 0x000000ffff027224 */ /* 0x008fc600078e000a */
[----:B------:R-:W3:Y:S01]  /*11a880*/  LDL.LU R246, [R1+0x1848] ;  /* 0x0018480001f67983 */ /* 0x000ee20000300800 */
[----:B------:R-:W-:-:S03]  /*11a890*/  IMAD.MOV.U32 R0, RZ, RZ, R11 ;  /* 0x000000ffff007224 */ /* 0x000fc600078e000b */
        /* <DEDUP_REMOVED lines=87> */
[----:B------:R1:W-:Y:S01]  /*11ae10*/  STL [R1+0x72d8], R252 ;  /* 0x0072d8fc01007387 */ /* 0x0003e20000100800 */
[----:B--2---:R-:W-:Y:S08]  /*11ae20*/  HMMA.1688.F32.TF32 R20, R232, R148, R20 ;  /* 0x00000094e814723c */ /* 0x004ff00000081014 */
[C---:B---3--:R-:W-:Y:S08]  /*11ae30*/  HMMA.1688.F32.TF32 R80, R236.reuse, R76, R80 ;  /* 0x0000004cec50723c */ /* 0x048ff00000081050 */
[----:B----4-:R-:W-:Y:S08]  /*11ae40*/  HMMA.1688.F32.TF32 R88, R236, R64, R88 ;  /* 0x00000040ec58723c */ /* 0x010ff00000081058 */
[----:B------:R-:W-:Y:S08]  /*11ae50*/  HMMA.1688.F32.TF32 R16, R232, R156, R16 ;  /* 0x0000009ce810723c */ /* 0x000ff00000081010 */
[C---:B------:R-:W-:Y:S08]  /*11ae60*/  HMMA.1688.F32.TF32 R160, R236.reuse, R120, R160 ;  /* 0x00000078eca0723c */ /* 0x040ff000000810a0 */
[C---:B------:R-:W-:Y:S08]  /*11ae70*/  HMMA.1688.F32.TF32 R172, R236.reuse, R108, R172 ;  /* 0x0000006cecac723c */ /* 0x040ff000000810ac */
[C---:B------:R-:W-:Y:S08]  /*11ae80*/  HMMA.1688.F32.TF32 R132, R236.reuse, R196, R200 ;  /* 0x000000c4ec84723c */ /* 0x040ff000000810c8 */
[----:B------:R-:W-:Y:S11]  /*11ae90*/  HMMA.1688.F32.TF32 R204, R236, R24, R204 ;  /* 0x00000018eccc723c */ /* 0x000ff600000810cc */
[----:B-1----:R-:W-:Y:S01]  /*11aea0*/  IMAD.MOV.U32 R0, RZ, RZ, R133 ;  /* 0x000000ffff007224 */ /* 0x002fe200078e0085 */
[----:B------:R-:W-:Y:S01]  /*11aeb0*/  MOV R2, R134 ;  /* 0x0000008600027202 */ /* 0x000fe20000000f00 */
[----:B------:R-:W-:-:S06]  /*11aec0*/  IMAD.MOV.U32 R252, RZ, RZ, R135 ;  /* 0x000000fffffc7224 */ /* 0x000fcc00078e0087 */
[----:B------:R-:W-:Y:S04]  /*11aed0*/  STL.64 [R1+0x21a0], R204 ;  /* 0x0021a0cc01007387 */ /* 0x000fe80000100a00 */
[----:B------:R-:W-:Y:S04]  /*11aee0*/  STL.64 [R1+0x21a8], R206 ;  /* 0x0021a8ce01007387 */ /* 0x000fe80000100a00 */
[----:B------:R1:W-:Y:S02]  /*11aef0*/  STL [R1+0x2190], R132 ;  /* 0x0021908401007387 */ /* 0x0003e40000100800 */
        /* <DEDUP_REMOVED lines=19> */
[----:B------:R-:W-:Y:S01]  /*11b030*/  STL.64 [R1+0x2120], R132 ;  /* 0x0021208401007387 */ /* 0x000fe20000100a00 */
[C---:B------:R-:W-:Y:S03]  /*11b040*/  HMMA.1688.F32.TF32 R124, R236.reuse, R228, R124 ;  /* 0x000000e4ec7c723c */ /* 0x040fe6000008107c */
[----:B------:R1:W-:Y:S05]  /*11b050*/  STL.64 [R1+0x2128], R134 ;  /* 0x0021288601007387 */ /* 0x0003ea0000100a00 */
[----:B-1----:R-:W-:Y:S01]  /*11b060*/  HMMA.1688.F32.TF32 R132, R236, R128, R152 ;  /* 0x00000080ec84723c */ /* 0x002fe20000081098 */
        /* <DEDUP_REMOVED lines=30> */
[----:B------:R-:W-:Y:S04]  /*11b250*/  LDS R237, [R15+UR6+0x9c080] ;  /* 0x09c080060fed7984 */ /* 0x000fe80008000800 */
        /* <DEDUP_REMOVED lines=123> */
[----:B--2---:R-:W-:-:S15]  /*11ba10*/  HMMA.1688.F32.TF32 R132, R232, R52, R132 ;  /* 0x00000034e884723c */ /* 0x004fde0000081084 */
[----:B------:R-:W-:-:S04]  /*11ba20*/  NOP ;  /* 0x0000000000007918 */ /* 0x000fc80000000000 */
[----:B------:R2:W-:Y:S04]  /*11ba30*/  STL.64 [R1+0x1820], R132 ;  /* 0x0018208401007387 */ /* 0x0005e80000100a00 */
[----:B------:R-:W-:Y:S04]  /*11ba40*/  STL.64 [R1+0x1828], R134 ;  /* 0x0018288601007387 */ /* 0x000fe80000100a00 */
[----:B--2---:R-:W2:Y:S01]  /*11ba50*/  LDL.LU.64 R132, [R1+0x7750] ;  /* 0x0077500001847983 */ /* 0x004ea20000300a00 */
[C---:B---3--:R-:W-:Y:S08]  /*11ba60*/  HMMA.1688.F32.TF32 R212, R232.reuse, R48, R212 ;  /* 0x00000030e8d4723c */ /* 0x048ff000000810d4 */
[C---:B------:R-:W-:Y:S08]  /*11ba70*/  HMMA.1688.F32.TF32 R208, R232.reuse, R56, R208 ;  /* 0x00000038e8d0723c */ /* 0x040ff000000810d0 */
[C---:B------:R-:W-:Y:S08]  /*11ba80*/  HMMA.1688.F32.TF32 R220, R232.reuse, R68, R220 ;  /* 0x00000044e8dc723c */ /* 0x040ff000000810dc */
[----:B--2---:R-:W-:-:S15]  /*11ba90*/  HMMA.1688.F32.TF32 R224, R232, R132, R224 ;  /* 0x00000084e8e0723c */ /* 0x004fde00000810e0 */
[----:B------:R-:W-:-:S04]  /*11baa0*/  NOP ;  /* 0x0000000000007918 */ /* 0x000fc80000000000 */
[----:B------:R-:W-:Y:S04]  /*11bab0*/  STL.64 [R1+0x20c0], R224 ;  /* 0x0020c0e001007387 */ /* 0x000fe80000100a00 */
[----:B------:R-:W-:Y:S04]  /*11bac0*/  STL.64 [R1+0x20c8], R226 ;  /* 0x0020c8e201007387 */ /* 0x000fe80000100a00 */
[----:B------:R-:W-:Y:S04]  /*11bad0*/  STL.64 [R1+0x20b0], R212 ;  /* 0x0020b0d401007387 */ /* 0x000fe80000100a00 */
[----:B------:R2:W-:Y:S04]  /*11bae0*/  STL.64 [R1+0x20b8], R214 ;  /* 0x0020b8d601007387 */ /* 0x0005e80000100a00 */
[----:B------:R-:W-:Y:S04]  /*11baf0*/  STL.64 [R1+0x20a0], R208 ;  /* 0x0020a0d001007387 */ /* 0x000fe80000100a00 */
[----:B------:R3:W-:Y:S01]  /*11bb00*/  STL.64 [R1+0x20a8], R210 ;  /* 0x0020a8d201007387 */ /* 0x0007e20000100a00 */
        /* <DEDUP_REMOVED lines=43> */
[----:B------:R-:W-:Y:S03]  /*11bdc0*/  STL.64 [R1+0x1fd0], R164 ;  /* 0x001fd0a401007387 */ /* 0x000fe60000100a00 */
[C---:B-1----:R-:W-:Y:S01]  /*11bdd0*/  HMMA.1688.F32.TF32 R20, R236.reuse, R144, R16 ;  /* 0x00000090ec14723c */ /* 0x042fe20000081010 */
        /* <DEDUP_REMOVED lines=25> */
[----:B------:R1:W-:Y:S04]  /*11bf70*/  STL.64 [R1+0x1f48], R10 ;  /* 0x001f480a01007387 */ /* 0x0003e80000100a00 */
[----:B------:R-:W2:Y:S04]  /*11bf80*/  LDL.LU R244, [R1+0x2f50] ;  /* 0x002f500001f47983 */ /* 0x000ea80000300800 */
[----:B------:R-:W-:Y:S01]  /*11bf90*/  LDS R232, [R6+UR6+0x9c080] ;  /* 0x09c0800606e87984 */ /* 0x000fe20008000800 */
[C---:B-1----:R-:W-:Y:S03]  /*11bfa0*/  HMMA.1688.F32.TF32 R8, R236.reuse, R36, R248 ;  /* 0x00000024ec08723c */ /* 0x042fe600000810f8 */
[----:B------:R-:W-:Y:S04]  /*11bfb0*/  LDS R234, [R6+UR6+0x9d080] ;  /* 0x09d0800606ea7984 */ /* 0x000fe80008000800 */
[----:B------:R-:W-:Y:S04]  /*11bfc0*/  LDS R233, [R7+UR6+0x9c080] ;  /* 0x09c0800607e97984 */ /* 0x000fe80008000800 */
[----:B------:R-:W-:Y:S04]  /*11bfd0*/  STL.64 [R1+0x1f30], R16 ;  /* 0x001f301001007387 */ /* 0x000fe80000100a00 */
[----:B------:R-:W-:Y:S04]  /*11bfe0*/  STL.64 [R1+0x1f38], R18 ;  /* 0x001f381201007387 */ /* 0x000fe80000100a00 */
        /* <DEDUP_REMOVED lines=113> */
[C---:B----4-:R-:W-:Y:S08]  /*11c700*/  HMMA.1688.F32.TF32 R184, R236.reuse, R140, R184 ;  /* 0x0000008cecb8723c */ /* 0x050ff000000810b8 */
[C---:B------:R-:W-:Y:S08]  /*11c710*/  HMMA.1688.F32.TF32 R60, R236.reuse, R40, R212 ;  /* 0x00000028ec3c723c */ /* 0x040ff000000810d4 */
        /* <DEDUP_REMOVED lines=20> */
[----:B------:R2:W-:Y:S05]  /*11c860*/  STL.64 [R1+0x1eb8], R150 ;  /* 0x001eb89601007387 */ /* 0x0005ea0000100a00 */
[----:B------:R-:W-:Y:S04]  /*11c870*/  STL.64 [R1+0x1ea0], R60 ;  /* 0x001ea03c01007387 */ /* 0x000fe80000100a00 */
[----:B------:R3:W-:Y:S01]  /*11c880*/  STL.64 [R1+0x1ea8], R62 ;  /* 0x001ea83e01007387 */ /* 0x0007e20000100a00 */
[C---:B--2---:R-:W-:Y:S08]  /*11c890*/  HMMA.1688.F32.TF32 R148, R236.reuse, R92, R180 ;  /* 0x0000005cec94723c */ /* 0x044ff000000810b4 */
[C---:B---3--:R-:W-:Y:S01]  /*11c8a0*/  HMMA.1688.F32.TF32 R60, R236.reuse, R84, R176 ;  /* 0x00000054ec3c723c */ /* 0x048fe200000810b0 */
[----:B------:R-:W-:Y:S04]  /*11c8b0*/  STL.64 [R1+0x1e90], R184 ;  /* 0x001e90b801007387 */ /* 0x000fe80000100a00 */
[----:B------:R-:W-:Y:S06]  /*11c8c0*/  STL.64 [R1+0x1e98], R186 ;  /* 0x001e98ba01007387 */ /* 0x000fec0000100a00 */
[----:B------:R-:W-:Y:S04]  /*11c8d0*/  STL.64 [R1+0x1e80], R148 ;  /* 0x001e809401007387 */ /* 0x000fe80000100a00 */
[----:B------:R2:W-:Y:S04]  /*11c8e0*/  STL.64 [R1+0x1e88], R150 ;  /* 0x001e889601007387 */ /* 0x0005e80000100a00 */
[----:B------:R-:W-:Y:S04]  /*11c8f0*/  STL.64 [R1+0x1e70], R60 ;  /* 0x001e703c01007387 */ /* 0x000fe80000100a00 */
[----:B------:R3:W-:Y:S01]  /*11c900*/  STL.64 [R1+0x1e78], R62 ;  /* 0x001e783e01007387 */ /* 0x0007e20000100a00 */
[C---:B--2---:R-:W-:Y:S08]  /*11c910*/  HMMA.1688.F32.TF32 R148, R236.reuse, R24, R168 ;  /* 0x00000018ec94723c */ /* 0x044ff000000810a8 */
[C---:B---3--:R-:W-:Y:S01]  /*11c920*/  HMMA.1688.F32.TF32 R60, R236.reuse, R196, R164 ;  /* 0x000000c4ec3c723c */ /* 0x048fe200000810a4 */
[----:B------:R-:W-:Y:S04]  /*11c930*/  STL.64 [R1+0x1e60], R172 ;  /* 0x001e60ac01007387 */ /* 0x000fe80000100a00 */
[----:B------:R-:W-:Y:S03]  /*11c940*/  STL.64 [R1+0x1e68], R174 ;  /* 0x001e68ae01007387 */ /* 0x000fe60000100a00 */
        /* <DEDUP_REMOVED lines=9> */
[----:B------:R-:W-:Y:S01]  /*11c9e0*/  STL.64 [R1+0x1e20], R148 ;  /* 0x001e209401007387 */ /* 0x000fe20000100a00 */
[C---:B------:R-:W-:Y:S03]  /*11c9f0*/  HMMA.1688.F32.TF32 R80, R236.reuse, R104, R80 ;  /* 0x00000068ec50723c */ /* 0x040fe60000081050 */
[----:B------:R-:W-:Y:S04]  /*11ca00*/  STL.64 [R1+0x1e28], R150 ;  /* 0x001e289601007387 */ /* 0x000fe80000100a00 */
[----:B------:R-:W-:Y:S04]  /*11ca10*/  STL.64 [R1+0x1e10], R60 ;  /* 0x001e103c01007387 */ /* 0x000fe80000100a00 */
[----:B------:R2:W-:Y:S01]  /*11ca20*/  STL.64 [R1+0x1e18], R62 ;  /* 0x001e183e01007387 */ /* 0x0005e20000100a00 */
[C---:B------:R-:W-:Y:S08]  /*11ca30*/  HMMA.1688.F32.TF32 R20, R236.reuse, R116, R20 ;  /* 0x00000074ec14723c */ /* 0x040ff00000081014 */
[C---:B--2---:R-:W-:Y:S08]  /*11ca40*/  HMMA.1688.F32.TF32 R60, R236.reuse, R108, R72 ;  /* 0x0000006cec3c723c */ /* 0x044ff00000081048 */
        /* <DEDUP_REMOVED lines=144> */
[----:B------:R-:W3:Y:S04]  /*11d350*/  LDL.LU R10, [R1+0x1748] ;  /* 0x00174800010a7983 */ /* 0x000ee80000300800 */
[----:B------:R-:W3:Y:S04]  /*11d360*/  LDL.LU R11, [R1+0x174c] ;  /* 0x00174c00010b7983 */ /* 0x000ee80000300800 */
[----:B------:R-:W-:Y:S04]  /*11d370*/  LDS R238, [R3+UR6+0x9d100] ;  /* 0x09d1000603ee7984 */ /* 0x000fe80008000800 */
[----:B------:R-:W-:Y:S04]  /*11d380*/  LDS R237, [R15+UR6+0x9c100] ;  /* 0x09c100060fed7984 */ /* 0x000fe80008000800 */
[----:B------:R-:W1:Y:S01]  /*11d390*/  LDS R239, [R15+UR6+0x9d100] ;  /* 0x09d100060fef7984 */ /* 0x000e620008000800 */
[----:B--2---:R-:W-:-:S15]  /*11d3a0*/  HMMA.1688.F32.TF32 R60, R232, R144, R60 ;  /* 0x00000090e83c723c */ /* 0x004fde000008103c */
[----:B------:R-:W-:-:S04]  /*11d3b0*/  NOP ;  /* 0x0000000000007918 */ /* 0x000fc80000000000 */
[----:B------:R2:W-:Y:S04]  /*11d3c0*/  STL.64 [R1+0x17f0], R60 ;  /* 0x0017f03c01007387 */ /* 0x0005e80000100a00 */
[----:B------:R-:W-:Y:S04]  /*11d3d0*/  STL.64 [R1+0x17f8], R62 ;  /* 0x0017f83e01007387 */ /* 0x000fe80000100a00 */
[----:B--2---:R-:W2:Y:S02]  /*11d3e0*/  LDL.LU.64 R60, [R1+0x7748] ;  /* 0x00774800013c7983 */ /* 0x004ea40000300a00 */
[----:B--2---:R-:W-:-:S15]  /*11d3f0*/  HMMA.1688.F32.TF32 R148, R232, R60, R148 ;  /* 0x0000003ce894723c */ /* 0x004fde0000081094 */
[----:B------:R-:W-:-:S04]  /*11d400*/  NOP ;  /* 0x0000000000007918 */ /* 0x000fc80000000000 */
[----:B------:R2:W-:Y:S04]  /*11d410*/  STL.64 [R1+0x17e0], R148 ;  /* 0x0017e09401007387 */ /* 0x0005e80000100a00 */
[----:B------:R-:W-:Y:S04]  /*11d420*/  STL.64 [R1+0x17e8], R150 ;  /* 0x0017e89601007387 */ /* 0x000fe80000100a00 */
[----:B--2---:R-:W2:Y:S01]  /*11d430*/  LDL.LU.64 R148, [R1+0x7740] ;  /* 0x0077400001947983 */ /* 0x004ea20000300a00 */
        /* <DEDUP_REMOVED lines=195> */
[C---:B------:R-:W-:Y:S08]  /*11e070*/  HMMA.1688.F32.TF32 R88, R236.reuse, R84, R88 ;  /* 0x00000054ec58723c */ /* 0x040ff00000081058 */
[C---:B---3--:R-:W-:Y:S08]  /*11e080*/  HMMA.1688.F32.TF32 R164, R236.reuse, R56, R164 ;  /* 0x00000038eca4723c */ /* 0x048ff000000810a4 */
[C---:B----4-:R-:W-:Y:S08]  /*11e090*/  HMMA.1688.F32.TF32 R168, R236.reuse, R48, R168 ;  /* 0x00000030eca8723c */ /* 0x050ff000000810a8 */
[C---:B------:R-:W-:Y:S08]  /*11e0a0*/  HMMA.1688.F32.TF32 R180, R236.reuse, R136, R180 ;  /* 0x00000088ecb4723c */ /* 0x040ff000000810b4 */
[C---:B------:R-:W-:Y:S08]  /*11e0b0*/  HMMA.1688.F32.TF32 R184, R236.reuse, R44, R184 ;  /* 0x0000002cecb8723c */ /* 0x040ff000000810b8 */
[C---:B------:R-:W-:Y:S08]  /*11e0c0*/  HMMA.1688.F32.TF32 R188, R236.reuse, R40, R188 ;  /* 0x00000028ecbc723c */ /* 0x040ff000000810bc */
[C---:B------:R-:W-:Y:S08]  /*11e0d0*/  HMMA.1688.F32.TF32 R200, R236.reuse, R156, R200 ;  /* 0x0000009cecc8723c */ /* 0x040ff000000810c8 */
[----:B------:R-:W-:Y:S08]  /*11e0e0*/  HMMA.1688.F32.TF32 R204, R236, R148, R204 ;  /* 0x00000094eccc723c */ /* 0x000ff000000810cc */
[C---:B------:R-:W-:Y:S08]  /*11e0f0*/  HMMA.1688.F32.TF32 R212, R232.reuse, R64, R212 ;  /* 0x00000040e8d4723c */ /* 0x040ff000000810d4 */
[----:B------:R-:W-:Y:S01]  /*11e100*/  HMMA.1688.F32.TF32 R224, R232, R76, R208 ;  /* 0x0000004ce8e0723c */ /* 0x000fe200000810d0 */
[----:B------:R-:W-:Y:S04]  /*11e110*/  LDS R232, [R6+UR6+0x9c100] ;  /* 0x09c1000606e87984 */ /* 0x000fe80008000800 */
[----:B------:R-:W-:Y:S06]  /*11e120*/  LDS R234, [R6+UR6+0x9d100] ;  /* 0x09d1000606ea7984 */ /* 0x000fec0008000800 */
[----:B------:R-:W-:Y:S01]  /*11e130*/  STL.64 [R1+0x1c20], R212 ;  /* 0x001c20d401007387 */ /* 0x000fe20000100a00 */
[C---:B------:R-:W-:Y:S03]  /*11e140*/  HMMA.1688.F32.TF32 R208, R236.reuse, R60, R216 ;  /* 0x0000003cecd0723c */ /* 0x040fe600000810d8 */
[----:B------:R1:W-:Y:S04]  /*11e150*/  STL.64 [R1+0x1c28], R214 ;  /* 0x001c28d601007387 */ /* 0x0003e80000100a00 */
[----:B------:R-:W-:Y:S01]  /*11e160*/  LDS R233, [R7+UR6+0x9c100] ;  /* 0x09c1000607e97984 */ /* 0x000fe20008000800 */
[C---:B------:R-:W-:Y:S03]  /*11e170*/  HMMA.1688.F32.TF32 R72, R236.reuse, R24, R72 ;  /* 0x00000018ec48723c */ /* 0x040fe60000081048 */
[----:B------:R-:W2:Y:S05]  /*11e180*/  LDS R235, [R7+UR6+0x9d100] ;  /* 0x09d1000607eb7984 */ /* 0x000eaa0008000800 */
[C---:B-1----:R-:W-:Y:S08]  /*11e190*/  HMMA.1688.F32.TF32 R212, R236.reuse, R144, R220 ;  /* 0x00000090ecd4723c */ /* 0x042ff000000810dc */
[C---:B------:R-:W-:Y:S01]  /*11e1a0*/  HMMA.1688.F32.TF32 R192, R236.reuse, R36, R192 ;  /* 0x00000024ecc0723c */ /* 0x040fe200000810c0 */
[----:B------:R-:W-:Y:S04]  /*11e1b0*/  STL.64 [R1+0x1760], R224 ;  /* 0x001760e001007387 */ /* 0x000fe80000100a00 */
[----:B------:R-:W-:Y:S03]  /*11e1c0*/  STL.64 [R1+0x1768], R226 ;  /* 0x001768e201007387 */ /* 0x000fe60000100a00 */
[C---:B------:R-:W-:Y:S03]  /*11e1d0*/  HMMA.1688.F32.TF32 R176, R236.reuse, R52, R176 ;  /* 0x00000034ecb0723c */ /* 0x040fe600000810b0 */
[----:B------:R-:W-:Y:S04]  /*11e1e0*/  STL.64 [R1+0x1c10], R212 ;  /* 0x001c10d401007387 */ /* 0x000fe80000100a00 */
[----:B------:R-:W-:Y:S01]  /*11e1f0*/  STL.64 [R1+0x1c18], R214 ;  /* 0x001c18d601007387 */ /* 0x000fe20000100a00 */
[C---:B------:R-:W-:Y:S03]  /*11e200*/  HMMA.1688.F32.TF32 R172, R236.reuse, R132, R172 ;  /* 0x00000084ecac723c */ /* 0x040fe600000810ac */
        /* <DEDUP_REMOVED lines=172> */
[----:B------:R-:W-:Y:S08]  /*11ecd0*/  HMMA.1688.F32.TF32 R184, R232, R60, R184 ;  /* 0x0000003ce8b8723c */ /* 0x000ff000000810b8 */
[C---:B------:R-:W-:Y:S08]  /*11ece0*/  HMMA.1688.F32.TF32 R200, R236.reuse, R64, R200 ;  /* 0x00000040ecc8723c */ /* 0x040ff000000810c8 */
[C---:B------:R-:W-:Y:S08]  /*11ecf0*/  HMMA.1688.F32.TF32 R204, R236.reuse, R228, R204 ;  /* 0x000000e4eccc723c */ /* 0x040ff000000810cc */
[C---:B------:R-:W-:Y:S08]  /*11ed00*/  HMMA.1688.F32.TF32 R212, R236.reuse, R112, R212 ;  /* 0x00000070ecd4723c */ /* 0x040ff000000810d4 */
[C---:B------:R-:W-:Y:S11]  /*11ed10*/  HMMA.1688.F32.TF32 R224, R236.reuse, R116, R208 ;  /* 0x00000074ece0723c */ /* 0x040ff600000810d0 */
[----:B------:R-:W-:Y:S01]  /*11ed20*/  STL.64 [R1+0x1a80], R212 ;  /* 0x001a80d401007387 */ /* 0x000fe20000100a00 */
[C---:B------:R-:W-:Y:S03]  /*11ed30*/  HMMA.1688.F32.TF32 R208, R236.reuse, R128, R216 ;  /* 0x00000080ecd0723c */ /* 0x040fe600000810d8 */
[----:B------:R1:W-:Y:S05]  /*11ed40*/  STL.64 [R1+0x1a88], R214 ;  /* 0x001a88d601007387 */ /* 0x0003ea0000100a00 */
[C---:B-1----:R-:W-:Y:S08]  /*11ed50*/  HMMA.1688.F32.TF32 R212, R236.reuse, R120, R220 ;  /* 0x00000078ecd4723c */ /* 0x042ff000000810dc */
[----:B------:R-:W-:Y:S01]  /*11ed60*/  HMMA.1688.F32.TF32 R192, R236, R76, R192 ;  /* 0x0000004cecc0723c */ /* 0x000fe200000810c0 */
        /* <DEDUP_REMOVED lines=61> */
[----:B------:R1:W-:Y:S04]  /*11f140*/  STL.64 [R1+0x19a0], R20 ;  /* 0x0019a01401007387 */ /* 0x0003e80000100a00 */
[----:B------:R2:W-:Y:S04]  /*11f150*/  STL.64 [R1+0x19a8], R22 ;  /* 0x0019a81601007387 */ /* 0x0005e80000100a00 */
        /* <DEDUP_REMOVED lines=136> */
[----:B------:R-:W-:Y:S01]  /*11f9e0*/  STL.64 [R1+0x1908], R186 ;  /* 0x001908ba01007387 */ /* 0x000fe20000100a00 */
[C---:B-1----:R-:W-:Y:S03]  /*11f9f0*/  HMMA.1688.F32.TF32 R164, R236.reuse, R144, R164 ;  /* 0x00000090eca4723c */ /* 0x042fe600000810a4 */
        /* <DEDUP_REMOVED lines=8> */
[----:B------:R1:W-:Y:S04]  /*11fa80*/  STL.64 [R1+0x7738], R144 ;  /* 0x0077389001007387 */ /* 0x0003e80000100a00 */
[----:B------:R-:W-:Y:S01]  /*11fa90*/  LDS R232, [R6+UR6+0x9c180] ;  /* 0x09c1800606e87984 */ /* 0x000fe20008000800 */
[C---:B------:R-:W-:Y:S03]  /*11faa0*/  HMMA.1688.F32.TF32 R88, R236.reuse, R36, R88 ;  /* 0x00000024ec58723c */ /* 0x040fe60000081058 */
[----:B------:R-:W-:Y:S04]  /*11fab0*/  LDS R234, [R6+UR6+0x9d180] ;  /* 0x09d1800606ea7984 */ /* 0x000fe80008000800 */
[----:B------:R-:W-:Y:S01]  /*11fac0*/  LDS R233, [R7+UR6+0x9c180] ;  /* 0x09c1800607e97984 */ /* 0x000fe20008000800 */
[C---:B-1----:R-:W-:Y:S08]  /*11fad0*/  HMMA.1688.F32.TF32 R144, R236.reuse, R148, R152 ;  /* 0x00000094ec90723c */ /* 0x042ff00000081098 */
        /* <DEDUP_REMOVED lines=189> */
[----:B------:R1:W-:Y:S01]  /*1206b0*/  STL.64 [R1+0x24b8], R146 ;  /* 0x0024b89201007387 */ /* 0x0003e20000100a00 */
[C---:B------:R-:W-:Y:S08]  /*1206c0*/  HMMA.1688.F32.TF32 R88, R236.reuse, R76, R88 ;  /* 0x0000004cec58723c */ /* 0x040ff00000081058 */
[----:B-1----:R-:W-:Y:S08]  /*1206d0*/  HMMA.1688.F32.TF32 R144, R236, R228, R152 ;  /* 0x000000e4ec90723c */ /* 0x002ff00000081098 */
        /* <DEDUP_REMOVED lines=36> */
[----:B------:R-:W3:Y:S04]  /*120920*/  LDS R239, [R15+UR6+0x9d200] ;  /* 0x09d200060fef7984 */ /* 0x000ee80008000800 */
[----:B-1----:R-:W4:Y:S04]  /*120930*/  LDL.LU R20, [R1+0x10] ;  /* 0x0000100001147983 */ /* 0x002f280000300800 */
[----:B------:R-:W-:Y:S04]  /*120940*/  STL.64 [R1+0x2330], R16 ;  /* 0x0023301001007387 */ /* 0x000fe80000100a00 */
[----:B------:R-:W-:Y:S04]  /*120950*/  STL.64 [R1+0x2338], R18 ;  /* 0x0023381201007387 */ /* 0x000fe80000100a00 */
[----:B------:R1:W-:Y:S04]  /*120960*/  STL.64 [R1+0x23a0], R8 ;  /* 0x0023a00801007387 */ /* 0x0003e80000100a00 */
[----:B------:R1:W-:Y:S04]  /*120970*/  STL.64 [R1+0x23a8], R10 ;  /* 0x0023a80a01007387 */ /* 0x0003e80000100a00 */
[----:B------:R-:W4:Y:S04]  /*120980*/  LDL.LU R21, [R1+0x14] ;  /* 0x0000140001157983 */ /* 0x000f280000300800 */
[----:B--2---:R-:W4:Y:S04]  /*120990*/  LDL.LU R22, [R1+0x18] ;  /* 0x0000180001167983 */ /* 0x004f280000300800 */
        /* <DEDUP_REMOVED lines=126> */
[----:B------:R1:W-:Y:S04]  /*121180*/  STL.64 [R1+0x2390], R144 ;  /* 0x0023909001007387 */ /* 0x0003e80000100a00 */
[----:B------:R-:W-:Y:S04]  /*121190*/  STL.64 [R1+0x2398], R146 ;  /* 0x0023989201007387 */ /* 0x000fe80000100a00 */
[----:B-1----:R-:W2:Y:S01]  /*1211a0*/  LDL.LU.64 R144, [R1+0x7738] ;  /* 0x0077380001907983 */ /* 0x002ea20000300a00 */
[C---:B------:R-:W-:Y:S03]  /*1211b0*/  HMMA.1688.F32.TF32 R204, R232.reuse, R32, R204 ;  /* 0x00000020e8cc723c */ /* 0x040fe600000810cc */
[----:B------:R-:W-:Y:S04]  /*1211c0*/  STL.64 [R1+0x2380], R224 ;  /* 0x002380e001007387 */ /* 0x000fe80000100a00 */
[----:B------:R1:W-:Y:S04]  /*1211d0*/  STL.64 [R1+0x2388], R226 ;  /* 0x002388e201007387 */ /* 0x0003e80000100a00 */
[----:B-1----:R-:W3:Y:S04]  /*1211e0*/  LDL.LU.64 R226, [R1+0x7730] ;  /* 0x0077300001e27983 */ /* 0x002ee80000300a00 */
[----:B------:R-:W4:Y:S04]  /*1211f0*/  LDL.LU.64 R224, [R1+0x7728] ;  /* 0x0077280001e07983 */ /* 0x000f280000300a00 */
[----:B------:R-:W-:Y:S04]  /*121200*/  STL.64 [R1+0x2370], R212 ;  /* 0x002370d401007387 */ /* 0x000fe80000100a00 */
[----:B------:R1:W-:Y:S01]  /*121210*/  STL.64 [R1+0x2378], R214 ;  /* 0x002378d601007387 */ /* 0x0003e20000100a00 */
[C---:B------:R-:W-:Y:S03]  /*121220*/  HMMA.1688.F32.TF32 R192, R232.reuse, R12, R192 ;  /* 0x0000000ce8c0723c */ /* 0x040fe600000810c0 */
[----:B-1----:R-:W2:Y:S04]  /*121230*/  LDL.LU.64 R214, [R1+0x7720] ;  /* 0x0077200001d67983 */ /* 0x002ea80000300a00 */
[----:B------:R-:W2:Y:S04]  /*121240*/  LDL.LU.64 R212, [R1+0x7718] ;  /* 0x0077180001d47983 */ /* 0x000ea80000300a00 */
[----:B------:R-:W-:Y:S04]  /*121250*/  STL.64 [R1+0x2320], R220 ;  /* 0x002320dc01007387 */ /* 0x000fe80000100a00 */
[----:B------:R1:W-:Y:S04]  /*121260*/  STL.64 [R1+0x2328], R222 ;  /* 0x002328de01007387 */ /* 0x0003e80000100a00 */
[----:B-1----:R-:W2:Y:S04]  /*121270*/  LDL.LU.64 R222, [R1+0x7710] ;  /* 0x0077100001de7983 */ /* 0x002ea80000300a00 */
[----:B------:R-:W2:Y:S04]  /*121280*/  LDL.LU.64 R220, [R1+0x7708] ;  /* 0x0077080001dc7983 */ /* 0x000ea80000300a00 */
[----:B------:R-:W-:Y:S04]  /*121290*/  STL.64 [R1+0x22f0], R208 ;  /* 0x0022f0d001007387 */ /* 0x000fe80000100a00 */
[----:B------:R1:W-:Y:S01]  /*1212a0*/  STL.64 [R1+0x22f8], R210 ;  /* 0x0022f8d201007387 */ /* 0x0003e20000100a00 */
[----:B------:R-:W-:Y:S03]  /*1212b0*/  HMMA.1688.F32.TF32 R180, R232, R100, R180 ;  /* 0x00000064e8b4723c */ /* 0x000fe600000810b4 */
        /* <DEDUP_REMOVED lines=9> */
[----:B------:R-:W3:Y:S04]  /*121350*/  LDL.LU.64 R204, [R1+0x76d8] ;  /* 0x0076d80001cc7983 */ /* 0x000ee80000300a00 */
[----:B------:R-:W-:Y:S04]  /*121360*/  STL.64 [R1+0x1580], R200 ;  /* 0x001580c801007387 */ /* 0x000fe80000100a00 */
[----:B------:R1:W-:Y:S04]  /*121370*/  STL.64 [R1+0x1588], R202 ;  /* 0x001588ca01007387 */ /* 0x0003e80000100a00 */
[----:B-1----:R-:W3:Y:S04]  /*121380*/  LDL.LU.64 R202, [R1+0x76d0] ;  /* 0x0076d00001ca7983 */ /* 0x002ee80000300a00 */
[----:B------:R-:W3:Y:S04]  /*121390*/  LDL.LU.64 R200, [R1+0x76c8] ;  /* 0x0076c80001c87983 */ /* 0x000ee80000300a00 */
[----:B------:R1:W-:Y:S04]  /*1213a0*/  STL.64 [R1+0x1160], R8 ;  /* 0x0011600801007387 */ /* 0x0003e80000100a00 */
[----:B------:R-:W-:Y:S04]  /*1213b0*/  STL.64 [R1+0x1168], R10 ;  /* 0x0011680a01007387 */ /* 0x000fe80000100a00 */
[----:B------:R-:W3:Y:S01]  /*1213c0*/  LDL.LU.64 R198, [R1+0x76c0] ;  /* 0x0076c00001c67983 */ /* 0x000ee20000300a00 */
[----:B-1----:R-:W-:-:S02]  /*1213d0*/  IMAD.MOV.U32 R9, RZ, RZ, R196 ;  /* 0x000000ffff097224 */ /* 0x002fc400078e00c4 */
[----:B------:R-:W-:Y:S02]  /*1213e0*/  IMAD.MOV.U32 R8, RZ, RZ, R197 ;  /* 0x000000ffff087224 */ /* 0x000fe400078e00c5 */
[----:B------:R-:W3:Y:S04]  /*1213f0*/  LDL.LU.64 R196, [R1+0x76b8] ;  /* 0x0076b80001c47983 */ /* 0x000ee80000300a00 */
[----:B------:R-:W-:Y:S04]  /*121400*/  STL.64 [R1+0x1140], R192 ;  /* 0x001140c001007387 */ /* 0x000fe80000100a00 */
[----:B------:R1:W-:Y:S01]  /*121410*/  STL.64 [R1+0x1148], R194 ;  /* 0x001148c201007387 */ /* 0x0003e20000100a00 */
[C---:B------:R-:W-:Y:S03]  /*121420*/  HMMA.1688.F32.TF32 R248, R232.reuse, R116, R248 ;  /* 0x00000074e8f8723c */ /* 0x040fe600000810f8 */
        /* <DEDUP_REMOVED lines=38> */
[----:B------:R-:W-:Y:S01]  /*121690*/  HMMA.1688.F32.TF32 R152, R232, R76, R124 ;  /* 0x0000004ce898723c */ /* 0x000fe2000008107c */
[----:B------:R-:W-:Y:S01]  /*1216a0*/  STL.64 [R1+0x1030], R172 ;  /* 0x001030ac01007387 */ /* 0x000fe20000100a00 */
[----:B------:R-:W-:-:S02]  /*1216b0*/  IMAD.MOV.U32 R59, RZ, RZ, R140 ;  /* 0x000000ffff3b7224 */ /* 0x000fc400078e008c */
[----:B------:R-:W-:Y:S01]  /*1216c0*/  IMAD.MOV.U32 R58, RZ, RZ, R141 ;  /* 0x000000ffff3a7224 */ /* 0x000fe200078e008d */
[----:B------:R-:W-:Y:S01]  /*1216d0*/  MOV R99, R92 ;  /* 0x0000005c00637202 */ /* 0x000fe20000000f00 */
[----:B------:R-:W-:Y:S02]  /*1216e0*/  IMAD.MOV.U32 R98, RZ, RZ, R93 ;  /* 0x000000ffff627224 */ /* 0x000fe400078e005d */
[----:B------:R-:W-:Y:S01]  /*1216f0*/  IMAD.MOV.U32 R51, RZ, RZ, R84 ;  /* 0x000000ffff337224 */ /* 0x000fe200078e0054 */
[----:B------:R-:W-:Y:S01]  /*121700*/  HMMA.1688.F32.TF32 R124, R236, R144, R88 ;  /* 0x00000090ec7c723c */ /* 0x000fe20000081058 */
[----:B------:R-:W-:Y:S02]  /*121710*/  IMAD.MOV.U32 R50, RZ, RZ, R85 ;  /* 0x000000ffff327224 */ /* 0x000fe400078e0055 */
[----:B------:R-:W-:Y:S02]  /*121720*/  IMAD.MOV.U32 R55, RZ, RZ, R32 ;  /* 0x000000ffff377224 */ /* 0x000fe400078e0020 */
[----:B------:R-:W-:-:S02]  /*121730*/  IMAD.MOV.U32 R54, RZ, RZ, R33 ;  /* 0x000000ffff367224 */ /* 0x000fc400078e0021 */
[----:B------:R-:W-:Y:S01]  /*121740*/  IMAD.MOV.U32 R47, RZ, RZ, R24 ;  /* 0x000000ffff2f7224 */ /* 0x000fe200078e0018 */
[C---:B------:R-:W-:Y:S01]  /*121750*/  HMMA.1688.F32.TF32 R88, R236.reuse, R60, R80 ;  /* 0x0000003cec58723c */ /* 0x040fe20000081050 */
[----:B------:R-:W-:Y:S01]  /*121760*/  STL.64 [R1+0x1038], R174 ;  /* 0x001038ae01007387 */ /* 0x000fe20000100a00 */
[----:B------:R-:W-:Y:S01]  /*121770*/  IMAD.MOV.U32 R46, RZ, RZ, R25 ;  /* 0x000000ffff2e7224 */ /* 0x000fe200078e0019 */
[----:B------:R-:W-:Y:S01]  /*121780*/  MOV R43, R12 ;  /* 0x0000000c002b7202 */ /* 0x000fe20000000f00 */
[----:B------:R-:W-:Y:S01]  /*121790*/  IMAD.MOV.U32 R42, RZ, RZ, R13 ;  /* 0x000000ffff2a7224 */ /* 0x000fe200078e000d */
[----:B------:R-:W-:Y:S03]  /*1217a0*/  LDS R232, [R6+UR6+0x9c200] ;  /* 0x09c2000606e87984 */ /* 0x000fe60008000800 */
[----:B------:R-:W-:Y:S01]  /*1217b0*/  HMMA.1688.F32.TF32 R80, R236, R148, R72 ;  /* 0x00000094ec50723c */ /* 0x000fe20000081048 */
[----:B------:R-:W-:Y:S01]  /*1217c0*/  STL.64 [R1+0x1010], R168 ;  /* 0x001010a801007387 */ /* 0x000fe20000100a00 */
[----:B------:R-:W-:-:S02]  /*1217d0*/  IMAD.MOV.U32 R39, RZ, RZ, R4 ;  /* 0x000000ffff277224 */ /* 0x000fc400078e0004 */
[----:B------:R-:W-:Y:S01]  /*1217e0*/  IMAD.MOV.U32 R38, RZ, RZ, R5 ;  /* 0x000000ffff267224 */ /* 0x000fe200078e0005 */
[----:B------:R-:W-:Y:S03]  /*1217f0*/  LDS R234, [R6+UR6+0x9d200] ;  /* 0x09d2000606ea7984 */ /* 0x000fe60008000800 */
[C---:B------:R-:W-:Y:S01]  /*121800*/  HMMA.1688.F32.TF32 R72, R236.reuse, R156, R28 ;  /* 0x0000009cec48723c */ /* 0x040fe2000008101c */
[----:B------:R-:W-:Y:S04]  /*121810*/  STL.64 [R1+0x1018], R170 ;  /* 0x001018aa01007387 */ /* 0x000fe80000100a00 */
[----:B------:R-:W-:Y:S03]  /*121820*/  LDS R233, [R7+UR6+0x9c200] ;  /* 0x09c2000607e97984 */ /* 0x000fe60008000800 */
[C---:B------:R-:W-:Y:S01]  /*121830*/  HMMA.1688.F32.TF32 R28, R236.reuse, R36, R20 ;  /* 0x00000024ec1c723c */ /* 0x040fe20000081014 */
[----:B------:R-:W-:Y:S04]  /*121840*/  STL.64 [R1+0xff0], R164 ;  /* 0x000ff0a401007387 */ /* 0x000fe80000100a00 */
[----:B------:R-:W1:Y:S03]  /*121850*/  LDS R235, [R7+UR6+0x9d200] ;  /* 0x09d2000607eb7984 */ /* 0x000e660008000800 */
        /* <DEDUP_REMOVED lines=18> */
[----:B---3--:R-:W-:Y:S01]  /*121980*/  HMMA.1688.F32.TF32 R16, R236, R44, R248 ;  /* 0x0000002cec10723c */ /* 0x008fe200000810f8 */
[----:B------:R-:W-:-:S02]  /*121990*/  IMAD.MOV.U32 R248, RZ, RZ, R9 ;  /* 0x000000fffff87224 */ /* 0x000fc400078e0009 */
[----:B------:R-:W-:-:S05]  /*1219a0*/  IMAD.MOV.U32 R249, RZ, RZ, R8 ;  /* 0x000000fffff97224 */ /* 0x000fca00078e0008 */
[C---:B------:R-:W-:Y:S11]  /*1219b0*/  HMMA.1688.F32.TF32 R8, R236.reuse, R52, R240 ;  /* 0x00000034ec08723c */ /* 0x040ff600000810f0 */
[----:B------:R-:W-:Y:S04]  /*1219c0*/  STL.64 [R1+0xec0], R16 ;  /* 0x000ec01001007387 */ /* 0x000fe80000100a00 */
[----:B------:R2:W-:Y:S02]  /*1219d0*/  STL.64 [R1+0xec8], R18 ;  /* 0x000ec81201007387 */ /* 0x0005e40000100a00 */
[----:B--2---:R-:W-:-:S15]  /*1219e0*/  HMMA.1688.F32.TF32 R16, R236, R136, R244 ;  /* 0x00000088ec10723c */ /* 0x004fde00000810f4 */
[----:B------:R-:W-:-:S04]  /*1219f0*/  NOP ;  /* 0x0000000000007918 */ /* 0x000fc80000000000 */
        /* <DEDUP_REMOVED lines=68> */
[C---:B------:R-:W-:Y:S11]  /*121e40*/  HMMA.1688.F32.TF32 R168, R236.reuse, R48, R168 ;  /* 0x00000030eca8723c */ /* 0x040ff600000810a8 */
[----:B------:R-:W-:Y:S04]  /*121e50*/  STL.64 [R1+0xe60], R172 ;  /* 0x000e60ac01007387 */ /* 0x000fe80000100a00 */
[----:B------:R2:W-:Y:S01]  /*121e60*/  STL.64 [R1+0xe68], R174 ;  /* 0x000e68ae01007387 */ /* 0x0005e20000100a00 */
[C---:B------:R-:W-:Y:S03]  /*121e70*/  HMMA.1688.F32.TF32 R152, R236.reuse, R140, R152 ;  /* 0x0000008cec98723c */ /* 0x040fe60000081098 */
[----:B--2---:R-:W2:Y:S04]  /*121e80*/  LDL.LU.64 R174, [R1+0x7630] ;  /* 0x0076300001ae7983 */ /* 0x004ea80000300a00 */
[----:B------:R-:W2:Y:S04]  /*121e90*/  LDL.LU.64 R172, [R1+0x7628] ;  /* 0x0076280001ac7983 */ /* 0x000ea80000300a00 */
[----:B------:R-:W-:Y:S04]  /*121ea0*/  STL.64 [R1+0xe40], R168 ;  /* 0x000e40a801007387 */ /* 0x000fe80000100a00 */
[----:B------:R3:W-:Y:S01]  /*121eb0*/  STL.64 [R1+0xe48], R170 ;  /* 0x000e48aa01007387 */ /* 0x0007e20000100a00 */
[C---:B------:R-:W-:Y:S03]  /*121ec0*/  HMMA.1688.F32.TF32 R88, R236.reuse, R84, R88 ;  /* 0x00000054ec58723c */ /* 0x040fe60000081058 */
        /* <DEDUP_REMOVED lines=60> */
[----:B------:R-:W3:Y:S01]  /*122290*/  LDL.LU.64 R4, [R1+0x7508] ;  /* 0x0075080001047983 */ /* 0x000ee20000300a00 */
[C---:B------:R-:W-:Y:S08]  /*1222a0*/  HMMA.1688.F32.TF32 R240, R236.reuse, R96, R240 ;  /* 0x00000060ecf0723c */ /* 0x040ff000000810f0 */
[C---:B------:R-:W-:Y:S11]  /*1222b0*/  HMMA.1688.F32.TF32 R244, R236.reuse, R100, R244 ;  /* 0x00000064ecf4723c */ /* 0x040ff600000810f4 */
[----:B------:R-:W-:Y:S04]  /*1222c0*/  STL.64 [R1+0xce0], R240 ;  /* 0x000ce0f001007387 */ /* 0x000fe80000100a00 */
[----:B------:R1:W-:Y:S02]  /*1222d0*/  STL.64 [R1+0xce8], R242 ;  /* 0x000ce8f201007387 */ /* 0x0003e40000100a00 */
[----:B-1----:R-:W-:Y:S02]  /*1222e0*/  HMMA.1688.F32.TF32 R240, R236, R104, R72 ;  /* 0x00000068ecf0723c */ /* 0x002fe40000081048 */
[----:B------:R-:W-:Y:S04]  /*1222f0*/  STL.64 [R1+0xcc0], R244 ;  /* 0x000cc0f401007387 */ /* 0x000fe80000100a00 */
[----:B------:R-:W-:-:S13]  /*122300*/  STL.64 [R1+0xcc8], R246 ;  /* 0x000cc8f601007387 */ /* 0x000fda0000100a00 */
[----:B------:R-:W-:Y:S04]  /*122310*/  STL.64 [R1+0xca0], R240 ;  /* 0x000ca0f001007387 */ /* 0x000fe80000100a00 */
[----:B------:R-:W-:Y:S01]  /*122320*/  STL.64 [R1+0xca8], R242 ;  /* 0x000ca8f201007387 */ /* 0x000fe20000100a00 */
[C---:B--2---:R-:W-:Y:S08]  /*122330*/  HMMA.1688.F32.TF32 R12, R236.reuse, R116, R12 ;  /* 0x00000074ec0c723c */ /* 0x044ff0000008100c */
[C---:B---3--:R-:W-:Y:S08]  /*122340*/  HMMA.1688.F32.TF32 R72, R236.reuse, R108, R4 ;  /* 0x0000006cec48723c */ /* 0x048ff00000081004 */
[C---:B------:R-:W-:Y:S08]  /*122350*/  HMMA.1688.F32.TF32 R4, R236.reuse, R112, R8 ;  /* 0x00000070ec04723c */ /* 0x040ff00000081008 */
[C---:B------:R-:W-:Y:S03]  /*122360*/  HMMA.1688.F32.TF32 R8, R236.reuse, R120, R16 ;  /* 0x00000078ec08723c */ /* 0x040fe60000081010 */
        /* <DEDUP_REMOVED lines=12> */
[----:B------:R-:W-:Y:S04]  /*122430*/  STL.64 [R1+0xc08], R6 ;  /* 0x000c080601007387 */ /* 0x000fe80000100a00 */
[----:B------:R-:W-:Y:S04]  /*122440*/  STL.64 [R1+0xbe0], R12 ;  /* 0x000be00c01007387 */ /* 0x000fe80000100a00 */
[----:B------:R-:W-:Y:S01]  /*122450*/  STL.64 [R1+0xbe8], R14 ;  /* 0x000be80e01007387 */ /* 0x000fe20000100a00 */
[----:B------:R-:W-:-:S02]  /*122460*/  IMAD.MOV.U32 R17, RZ, RZ, R32 ;  /* 0x000000ffff117224 */ /* 0x000fc400078e0020 */
[----:B-1----:R-:W-:Y:S01]  /*122470*/  IMAD.MOV.U32 R5, RZ, RZ, R64 ;  /* 0x000000ffff057224 */ /* 0x002fe200078e0040 */
[----:B------:R-:W-:Y:S01]  /*122480*/  MOV R240, R33 ;  /* 0x0000002100f07202 */ /* 0x000fe20000000f00 */
[----:B------:R1:W-:Y:S04]  /*122490*/  STL.64 [R1+0xbc0], R8 ;  /* 0x000bc00801007387 */ /* 0x0003e80000100a00 */
[----:B------:R2:W-:Y:S01]  /*1224a0*/  STL.64 [R1+0xbc8], R10 ;  /* 0x000bc80a01007387 */ /* 0x0005e20000100a00 */
[----:B------:R-:W-:Y:S02]  /*1224b0*/  IMAD.MOV.U32 R4, RZ, RZ, R65 ;  /* 0x000000ffff047224 */ /* 0x000fe400078e0041 */
[----:B------:R-:W-:Y:S02]  /*1224c0*/  IMAD.MOV.U32 R241, RZ, RZ, R34 ;  /* 0x000000fffff17224 */ /* 0x000fe400078e0022 */
[----:B------:R-:W-:-:S02]  /*1224d0*/  IMAD.MOV.U32 R242, RZ, RZ, R35 ;  /* 0x000000fffff27224 */ /* 0x000fc400078e0023 */
[----:B------:R-:W-:Y:S01]  /*1224e0*/  IMAD.MOV.U32 R20, RZ, RZ, R43 ;  /* 0x000000ffff147224 */ /* 0x000fe200078e002b */
[----:B-1----:R-:W3:Y:S04]  /*1224f0*/  LDL.LU R8, [R1+0x310] ;  /* 0x0003100001087983 */ /* 0x002ee80000300800 */
[----:B------:R-:W3:Y:S04]  /*122500*/  LDL.LU R9, [R1+0x314] ;  /* 0x0003140001097983 */ /* 0x000ee80000300800 */
[----:B--2---:R-:W3:Y:S04]  /*122510*/  LDL.LU R10, [R1+0x318] ;  /* 0x00031800010a7983 */ /* 0x004ee80000300800 */
[----:B------:R-:W3:Y:S04]  /*122520*/  LDL.LU R11, [R1+0x31c] ;  /* 0x00031c00010b7983 */ /* 0x000ee80000300800 */
[----:B------:R-:W2:Y:S04]  /*122530*/  LDL.LU R16, [R1+0x320] ;  /* 0x0003200001107983 */ /* 0x000ea80000300800 */
[----:B------:R-:W2:Y:S04]  /*122540*/  LDL.LU R32, [R1+0x7500] ;  /* 0x0075000001207983 */ /* 0x000ea80000300800 */
        /* <DEDUP_REMOVED lines=8> */
[----:B------:R-:W-:Y:S02]  /*1225d0*/  IMAD.MOV.U32 R23, RZ, RZ, R52 ;  /* 0x000000ffff177224 */ /* 0x000fe400078e0034 */
[----:B------:R-:W-:Y:S01]  /*1225e0*/  IMAD.MOV.U32 R22, RZ, RZ, R53 ;  /* 0x000000ffff167224 */ /* 0x000fe200078e0035 */
[----:B------:R-:W-:Y:S01]  /*1225f0*/  MOV R25, R58 ;  /* 0x0000003a00197202 */ /* 0x000fe20000000f00 */
[----:B------:R-:W-:Y:S01]  /*122600*/  IMAD.MOV.U32 R28, RZ, RZ, R47 ;  /* 0x000000ffff1c7224 */ /* 0x000fe200078e002f */
[----:B------:R-:W-:Y:S01]  /*122610*/  LDS R6, [R3+UR6+0x9d280] ;  /* 0x09d2800603067984 */ /* 0x000fe20008000800 */
        /* <DEDUP_REMOVED lines=18> */
[----:B------:R-:W2:Y:S04]  /*122740*/  LDL.LU.64 R78, [R1+0x74e8] ;  /* 0x0074e800014e7983 */ /* 0x000ea80000300a00 */
[----:B------:R-:W2:Y:S04]  /*122750*/  LDL.LU.64 R76, [R1+0x74e0] ;  /* 0x0074e000014c7983 */ /* 0x000ea80000300a00 */
[----:B------:R-:W2:Y:S04]  /*122760*/  LDL.LU R32, [R1+0x330] ;  /* 0x0003300001207983 */ /* 0x000ea80000300800 */
[----:B------:R-:W2:Y:S04]  /*122770*/  LDL.LU R33, [R1+0x334] ;  /* 0x0003340001217983 */ /* 0x000ea80000300800 */
[----:B------:R-:W2:Y:S04]  /*122780*/  LDL.LU R34, [R1+0x338] ;  /* 0x0003380001227983 */ /* 0x000ea80000300800 */
[----:B------:R-:W2:Y:S01]  /*122790*/  LDL.LU R35, [R1+0x33c] ;  /* 0x00033c0001237983 */ /* 0x000ea20000300800 */
[C---:B------:R-:W-:Y:S08]  /*1227a0*/  HMMA.1688.F32.TF32 R72, R232.reuse, R144, R72 ;  /* 0x00000090e848723c */ /* 0x040ff00000081048 */
[----:B---3--:R-:W-:Y:S01]  /*1227b0*/  HMMA.1688.F32.TF32 R64, R232, R60, R64 ;  /* 0x0000003ce840723c */ /* 0x008fe20000081040 */
[----:B-1----:R-:W-:Y:S01]  /*1227c0*/  IMAD.MOV.U32 R15, RZ, RZ, R60 ;  /* 0x000000ffff0f7224 */ /* 0x002fe200078e003c */
[----:B------:R-:W-:-:S09]  /*1227d0*/  MOV R14, R61 ;  /* 0x0000003d000e7202 */ /* 0x000fd20000000f00 */
[----:B------:R-:W-:Y:S04]  /*1227e0*/  STL.64 [R1+0xb70], R72 ;  /* 0x000b704801007387 */ /* 0x000fe80000100a00 */
[----:B------:R1:W-:Y:S04]  /*1227f0*/  STL.64 [R1+0xb78], R74 ;  /* 0x000b784a01007387 */ /* 0x0003e80000100a00 */
[----:B-1----:R-:W3:Y:S04]  /*122800*/  LDL.LU.64 R74, [R1+0x74d8] ;  /* 0x0074d800014a7983 */ /* 0x002ee80000300a00 */
[----:B------:R-:W3:Y:S04]  /*122810*/  LDL.LU.64 R72, [R1+0x74d0] ;  /* 0x0074d00001487983 */ /* 0x000ee80000300a00 */
[----:B------:R-:W-:Y:S04]  /*122820*/  STL.64 [R1+0xb50], R64 ;  /* 0x000b504001007387 */ /* 0x000fe80000100a00 */
[----:B------:R1:W-:Y:S01]  /*122830*/  STL.64 [R1+0xb58], R66 ;  /* 0x000b584201007387 */ /* 0x0003e20000100a00 */
[----:B------:R-:W-:Y:S03]  /*122840*/  HMMA.1688.F32.TF32 R8, R232, R36, R8 ;  /* 0x00000024e808723c */ /* 0x000fe60000081008 */
[----:B-1----:R-:W3:Y:S04]  /*122850*/  LDL.LU.64 R66, [R1+0x74c8] ;  /* 0x0074c80001427983 */ /* 0x002ee80000300a00 */
[----:B------:R-:W3:Y:S04]  /*122860*/  LDL.LU.64 R64, [R1+0x74c0] ;  /* 0x0074c00001407983 */ /* 0x000ee80000300a00 */
[----:B------:R-:W3:Y:S04]  /*122870*/  LDL.LU.64 R62, [R1+0x74b8] ;  /* 0x0074b800013e7983 */ /* 0x000ee80000300a00 */
[----:B------:R-:W3:Y:S01]  /*122880*/  LDL.LU.64 R60, [R1+0x74b0] ;  /* 0x0074b000013c7983 */ /* 0x000ee20000300a00 */
[----:B------:R-:W-:-:S02]  /*122890*/  IMAD.MOV.U32 R12, RZ, RZ, R39 ;  /* 0x000000ffff0c7224 */ /* 0x000fc400078e0027 */
[----:B------:R-:W-:Y:S01]  /*1228a0*/  IMAD.MOV.U32 R13, RZ, RZ, R38 ;  /* 0x000000ffff0d7224 */ /* 0x000fe200078e0026 */
[----:B--2---:R-:W-:-:S15]  /*1228b0*/  HMMA.1688.F32.TF32 R32, R232, R148, R32 ;  /* 0x00000094e820723c */ /* 0x004fde0000081020 */
[----:B------:R-:W-:-:S04]  /*1228c0*/  NOP ;  /* 0x0000000000007918 */ /* 0x000fc80000000000 */
[----:B------:R-:W-:Y:S04]  /*1228d0*/  STL.64 [R1+0xb30], R32 ;  /* 0x000b302001007387 */ /* 0x000fe80000100a00 */
[----:B------:R1:W-:Y:S02]  /*1228e0*/  STL.64 [R1+0xb38], R34 ;  /* 0x000b382201007387 */ /* 0x0003e40000100a00 */
[----:B-1----:R-:W-:Y:S01]  /*1228f0*/  HMMA.1688.F32.TF32 R32, R232, R156, R16 ;  /* 0x0000009ce820723c */ /* 0x002fe20000081010 */
[----:B------:R-:W-:Y:S02]  /*122900*/  IMAD.MOV.U32 R17, RZ, RZ, R36 ;  /* 0x000000ffff117224 */ /* 0x000fe400078e0024 */
[----:B------:R-:W-:-:S15]  /*122910*/  IMAD.MOV.U32 R16, RZ, RZ, R37 ;  /* 0x000000ffff107224 */ /* 0x000fde00078e0025 */
[----:B------:R-:W-:Y:S01]  /*122920*/  NOP ;  /* 0x0000000000007918 */ /* 0x000fe20000000000 */
[----:B------:R-:W-:Y:S04]  /*122930*/  STL.64 [R1+0xb10], R32 ;  /* 0x000b102001007387 */ /* 0x000fe80000100a00 */
[----:B------:R1:W-:Y:S04]  /*122940*/  STL.64 [R1+0xb18], R34 ;  /* 0x000b182201007387 */ /* 0x0003e80000100a00 */
[----:B------:R2:W-:Y:S04]  /*122950*/  STL.64 [R1+0xaf0], R8 ;  /* 0x000af00801007387 */ /* 0x0005e80000100a00 */
[----:B------:R-:W-:Y:S04]  /*122960*/  STL.64 [R1+0xaf8], R10 ;  /* 0x000af80a01007387 */ /* 0x000fe80000100a00 */
[----:B------:R-:W3:Y:S04]  /*122970*/  LDL.LU.64 R38, [R1+0x74a8] ;  /* 0x0074a80001267983 */ /* 0x000ee80000300a00 */
[----:B------:R-:W3:Y:S01]  /*122980*/  LDL.LU.64 R36, [R1+0x74a0] ;  /* 0x0074a00001247983 */ /* 0x000ee20000300a00 */
[----:B-1----:R-:W-:Y:S01]  /*122990*/  HMMA.1688.F32.TF32 R32, R232, R40, R240 ;  /* 0x00000028e820723c */ /* 0x002fe200000810f0 */
[----:B--2---:R-:W-:-:S02]  /*1229a0*/  IMAD.MOV.U32 R9, RZ, RZ, R40 ;  /* 0x000000ffff097224 */ /* 0x004fc400078e0028 */
[----:B------:R-:W-:-:S15]  /*1229b0*/  IMAD.MOV.U32 R8, RZ, RZ, R41 ;  /* 0x000000ffff087224 */ /* 0x000fde00078e0029 */
[----:B------:R-:W-:Y:S01]  /*1229c0*/  NOP ;  /* 0x0000000000007918 */ /* 0x000fe20000000000 */
[----:B------:R-:W-:Y:S04]  /*1229d0*/  STL.64 [R1+0xad0], R32 ;  /* 0x000ad02001007387 */ /* 0x000fe80000100a00 */
[----:B------:R1:W-:Y:S04]  /*1229e0*/  STL.64 [R1+0xad8], R34 ;  /* 0x000ad82201007387 */ /* 0x0003e80000100a00 */
[----:B------:R-:W2:Y:S04]  /*1229f0*/  LDL.LU.64 R42, [R1+0x7498] ;  /* 0x00749800012a7983 */ /* 0x000ea80000300a00 */
[----:B------:R-:W2:Y:S01]  /*122a00*/  LDL.LU.64 R40, [R1+0x7490] ;  /* 0x0074900001287983 */ /* 0x000ea20000300a00 */
[----:B-1----:R-:W-:Y:S01]  /*122a10*/  HMMA.1688.F32.TF32 R32, R232, R44, R244 ;  /* 0x0000002ce820723c */ /* 0x002fe200000810f4 */
[----:B------:R-:W-:-:S02]  /*122a20*/  IMAD.MOV.U32 R29, RZ, RZ, R46 ;  /* 0x000000ffff1d7224 */ /* 0x000fc400078e002e */
[----:B------:R-:W-:Y:S02]  /*122a30*/  IMAD.MOV.U32 R31, RZ, RZ, R44 ;  /* 0x000000ffff1f7224 */ /* 0x000fe400078e002c */
[----:B------:R-:W-:-:S14]  /*122a40*/  IMAD.MOV.U32 R30, RZ, RZ, R45 ;  /* 0x000000ffff1e7224 */ /* 0x000fdc00078e002d */
[----:B------:R-:W-:Y:S04]  /*122a50*/  STL.64 [R1+0xab0], R32 ;  /* 0x000ab02001007387 */ /* 0x000fe80000100a00 */
[----:B------:R3:W-:Y:S04]  /*122a60*/  STL.64 [R1+0xab8], R34 ;  /* 0x000ab82201007387 */ /* 0x0007e80000100a00 */
[----:B------:R-:W4:Y:S04]  /*122a70*/  LDL.LU.64 R46, [R1+0x7488] ;  /* 0x00748800012e7983 */ /* 0x000f280000300a00 */
[----:B------:R-:W4:Y:S01]  /*122a80*/  LDL.LU.64 R44, [R1+0x7480] ;  /* 0x00748000012c7983 */ /* 0x000f220000300a00 */
[----:B------:R-:W-:Y:S01]  /*122a90*/  IMAD.MOV.U32 R11, RZ, RZ, R136 ;  /* 0x000000ffff0b7224 */ /* 0x000fe200078e0088 */
[----:B------:R-:W-:Y:S01]  /*122aa0*/  MOV R10, R137 ;  /* 0x00000089000a7202 */ /* 0x000fe20000000f00 */
[----:B---3--:R-:W-:-:S15]  /*122ab0*/  HMMA.1688.F32.TF32 R32, R232, R136, R36 ;  /* 0x00000088e820723c */ /* 0x008fde0000081024 */
[----:B------:R-:W-:-:S04]  /*122ac0*/  NOP ;  /* 0x0000000000007918 */ /* 0x000fc80000000000 */
[----:B------:R-:W-:Y:S04]  /*122ad0*/  STL.64 [R1+0xa90], R32 ;  /* 0x000a902001007387 */ /* 0x000fe80000100a00 */
[----:B------:R2:W-:Y:S04]  /*122ae0*/  STL.64 [R1+0xa98], R34 ;  /* 0x000a982201007387 */ /* 0x0005e80000100a00 */
[----:B------:R-:W3:Y:S04]  /*122af0*/  LDL.LU.64 R138, [R1+0x7478] ;  /* 0x00747800018a7983 */ /* 0x000ee80000300a00 */
[----:B------:R-:W3:Y:S01]  /*122b00*/  LDL.LU.64 R136, [R1+0x7470] ;  /* 0x0074700001887983 */ /* 0x000ee20000300a00 */
[----:B--2---:R-:W-:Y:S01]  /*122b10*/  HMMA.1688.F32.TF32 R32, R232, R52, R40 ;  /* 0x00000034e820723c */ /* 0x004fe20000081028 */
[----:B------:R-:W-:-:S15]  /*122b20*/  IMAD.MOV.U32 R36, RZ, RZ, R55 ;  /* 0x000000ffff247224 */ /* 0x000fde00078e0037 */
[----:B------:R-:W-:-:S03]  /*122b30*/  NOP ;  /* 0x0000000000007918 */ /* 0x000fc60000000000 */
[----:B------:R-:W-:Y:S04]  /*122b40*/  STL.64 [R1+0xa70], R32 ;  /* 0x000a702001007387 */ /* 0x000fe80000100a00 */
[----:B------:R4:W-:Y:S02]  /*122b50*/  STL.64 [R1+0xa78], R34 ;  /* 0x000a782201007387 */ /* 0x0009e40000100a00 */
[----:B----4-:R-:W-:Y:S01]  /*122b60*/  HMMA.1688.F32.TF32 R32, R232, R132, R44 ;  /* 0x00000084e820723c */ /* 0x010fe2000008102c */
[----:B------:R-:W-:Y:S02]  /*122b70*/  IMAD.MOV.U32 R37, RZ, RZ, R54 ;  /* 0x000000ffff257224 */ /* 0x000fe400078e0036 */
[----:B------:R-:W2:Y:S01]  /*122b80*/  LDL.LU.64 R54, [R1+0x7468] ;  /* 0x0074680001367983 */ /* 0x000ea20000300a00 */
[----:B------:R-:W-:-:S03]  /*122b90*/  IMAD.MOV.U32 R19, RZ, RZ, R132 ;  /* 0x000000ffff137224 */ /* 0x000fc600078e0084 */
[----:B------:R-:W2:Y:S01]  /*122ba0*/  LDL.LU.64 R52, [R1+0x7460] ;  /* 0x0074600001347983 */ /* 0x000ea20000300a00 */
[----:B------:R-:W-:-:S11]  /*122bb0*/  IMAD.MOV.U32 R18, RZ, RZ, R133 ;  /* 0x000000ffff127224 */ /* 0x000fd600078e0085 */
[----:B------:R-:W-:Y:S04]  /*122bc0*/  STL.64 [R1+0xa60], R32 ;  /* 0x000a602001007387 */ /* 0x000fe80000100a00 */
[----:B------:R3:W-:Y:S04]  /*122bd0*/  STL.64 [R1+0xa68], R34 ;  /* 0x000a682201007387 */ /* 0x0007e80000100a00 */
[----:B------:R-:W4:Y:S04]  /*122be0*/  LDL.LU.64 R134, [R1+0x7458] ;  /* 0x0074580001867983 */ /* 0x000f280000300a00 */
[----:B------:R-:W4:Y:S01]  /*122bf0*/  LDL.LU.64 R132, [R1+0x7450] ;  /* 0x0074500001847983 */ /* 0x000f220000300a00 */
[----:B------:R-:W-:Y:S01]  /*122c00*/  IMAD.MOV.U32 R44, RZ, RZ, R51 ;  /* 0x000000ffff2c7224 */ /* 0x000fe200078e0033 */
[----:B------:R-:W-:Y:S01]  /*122c10*/  MOV R45, R50 ;  /* 0x00000032002d7202 */ /* 0x000fe20000000f00 */
[----:B---3--:R-:W-:Y:S01]  /*122c20*/  HMMA.1688.F32.TF32 R32, R232, R48, R136 ;  /* 0x00000030e820723c */ /* 0x008fe20000081088 */
[----:B------:R-:W-:-:S02]  /*122c30*/  IMAD.MOV.U32 R139, RZ, RZ, R48 ;  /* 0x000000ffff8b7224 */ /* 0x000fc400078e0030 */
[----:B------:R-:W-:-:S15]  /*122c40*/  IMAD.MOV.U32 R138, RZ, RZ, R49 ;  /* 0x000000ffff8a7224 */ /* 0x000fde00078e0031 */
[----:B------:R-:W-:Y:S01]  /*122c50*/  NOP ;  /* 0x0000000000007918 */ /* 0x000fe20000000000 */
[----:B------:R-:W-:Y:S04]  /*122c60*/  STL.64 [R1+0xa40], R32 ;  /* 0x000a402001007387 */ /* 0x000fe80000100a00 */
[----:B------:R4:W-:Y:S04]  /*122c70*/  STL.64 [R1+0xa48], R34 ;  /* 0x000a482201007387 */ /* 0x0009e80000100a00 */
[----:B------:R-:W3:Y:S04]  /*122c80*/  LDL.LU.64 R50, [R1+0x7448] ;  /* 0x0074480001327983 */ /* 0x000ee80000300a00 */
[----:B------:R-:W3:Y:S01]  /*122c90*/  LDL.LU.64 R48, [R1+0x7440] ;  /* 0x0074400001307983 */ /* 0x000ee20000300a00 */
[----:B------:R-:W-:-:S02]  /*122ca0*/  IMAD.MOV.U32 R24, RZ, RZ, R59 ;  /* 0x000000ffff187224 */ /* 0x000fc400078e003b */
[----:B------:R-:W-:Y:S02]  /*122cb0*/  IMAD.MOV.U32 R47, RZ, RZ, R56 ;  /* 0x000000ffff2f7224 */ /* 0x000fe400078e0038 */
[----:B------:R-:W-:Y:S01]  /*122cc0*/  IMAD.MOV.U32 R46, RZ, RZ, R57 ;  /* 0x000000ffff2e7224 */ /* 0x000fe200078e0039 */
[----:B----4-:R-:W-:-:S15]  /*122cd0*/  HMMA.1688.F32.TF32 R32, R232, R56, R132 ;  /* 0x00000038e820723c */ /* 0x010fde0000081084 */
[----:B------:R-:W-:-:S04]  /*122ce0*/  NOP ;  /* 0x0000000000007918 */ /* 0x000fc80000000000 */
[----:B------:R-:W-:Y:S04]  /*122cf0*/  STL.64 [R1+0xa20], R32 ;  /* 0x000a202001007387 */ /* 0x000fe80000100a00 */
[----:B------:R3:W-:Y:S04]  /*122d00*/  STL.64 [R1+0xa28], R34 ;  /* 0x000a282201007387 */ /* 0x0007e80000100a00 */
[----:B------:R-:W4:Y:S04]  /*122d10*/  LDL.LU.64 R58, [R1+0x7438] ;  /* 0x00743800013a7983 */ /* 0x000f280000300a00 */
[----:B------:R-:W4:Y:S01]  /*122d20*/  LDL.LU.64 R56, [R1+0x7430] ;  /* 0x0074300001387983 */ /* 0x000f220000300a00 */
[----:B------:R-:W-:-:S02]  /*122d30*/  IMAD.MOV.U32 R43, RZ, RZ, R68 ;  /* 0x000000ffff2b7224 */ /* 0x000fc400078e0044 */
[----:B------:R-:W-:Y:S01]  /*122d40*/  IMAD.MOV.U32 R42, RZ, RZ, R69 ;  /* 0x000000ffff2a7224 */ /* 0x000fe200078e0045 */
[----:B---3--:R-:W-:-:S15]  /*122d50*/  HMMA.1688.F32.TF32 R32, R232, R68, R48 ;  /* 0x00000044e820723c */ /* 0x008fde0000081030 */
[----:B------:R-:W-:-:S04]  /*122d60*/  NOP ;  /* 0x0000000000007918 */ /* 0x000fc80000000000 */
[----:B------:R-:W-:Y:S04]  /*122d70*/  STL.64 [R1+0xa00], R32 ;  /* 0x000a002001007387 */ /* 0x000fe80000100a00 */
[----:B------:R2:W-:Y:S04]  /*122d80*/  STL.64 [R1+0xa08], R34 ;  /* 0x000a082201007387 */ /* 0x0005e80000100a00 */
[----:B------:R-:W3:Y:S04]  /*122d90*/  LDL.LU.64 R70, [R1+0x7428] ;  /* 0x0074280001467983 */ /* 0x000ee80000300a00 */
[----:B------:R-:W3:Y:S01]  /*122da0*/  LDL.LU.64 R68, [R1+0x7420] ;  /* 0x0074200001447983 */ /* 0x000ee20000300a00 */
[----:B--2---:R-:W-:Y:S01]  /*122db0*/  HMMA.1688.F32.TF32 R32, R232, R24, R52 ;  /* 0x00000018e820723c */ /* 0x004fe20000081034 */
[----:B------:R-:W-:-:S02]  /*122dc0*/  IMAD.MOV.U32 R52, RZ, RZ, R99 ;  /* 0x000000ffff347224 */ /* 0x000fc400078e0063 */
[----:B------:R-:W-:-:S05]  /*122dd0*/  IMAD.MOV.U32 R53, RZ, RZ, R98 ;  /* 0x000000ffff357224 */ /* 0x000fca00078e0062 */
[C---:B------:R-:W-:Y:S08]  /*122de0*/  HMMA.1688.F32.TF32 R48, R232.reuse, R44, R60 ;  /* 0x0000002ce830723c */ /* 0x040ff0000008103c */
[C---:B----4-:R-:W-:Y:S03]  /*122df0*/  HMMA.1688.F32.TF32 R56, R232.reuse, R52, R56 ;  /* 0x00000034e838723c */ /* 0x050fe60000081038 */
[----:B------:R-:W-:Y:S04]  /*122e00*/  STL.64 [R1+0x9e0], R32 ;  /* 0x0009e02001007387 */ /* 0x000fe80000100a00 */
[----:B------:R1:W-:Y:S02]  /*122e10*/  STL.64 [R1+0x9e8], R34 ;  /* 0x0009e82201007387 */ /* 0x0003e40000100a00 */
[C---:B-1----:R-:W-:Y:S10]  /*122e20*/  HMMA.1688.F32.TF32 R32, R232.reuse, R36, R64 ;  /* 0x00000024e820723c */ /* 0x042ff40000081040 */
[----:B------:R-:W-:Y:S04]  /*122e30*/  STL.64 [R1+0x9c0], R56 ;  /* 0x0009c03801007387 */ /* 0x000fe80000100a00 */
[----:B------:R-:W-:Y:S04]  /*122e40*/  STL.64 [R1+0x9c8], R58 ;  /* 0x0009c83a01007387 */ /* 0x000fe80000100a00 */
[----:B------:R-:W-:Y:S04]  /*122e50*/  STL.64 [R1+0x9a0], R48 ;  /* 0x0009a03001007387 */ /* 0x000fe80000100a00 */
[----:B------:R1:W-:Y:S02]  /*122e60*/  STL.64 [R1+0x9a8], R50 ;  /* 0x0009a83201007387 */ /* 0x0003e40000100a00 */
[C---:B-1----:R-:W-:Y:S02]  /*122e70*/  HMMA.1688.F32.TF32 R48, R232.reuse, R248, R72 ;  /* 0x000000f8e830723c */ /* 0x042fe40000081048 */
[----:B------:R-:W-:Y:S04]  /*122e80*/  STL.64 [R1+0x980], R32 ;  /* 0x0009802001007387 */ /* 0x000fe80000100a00 */
[----:B------:R1:W-:Y:S02]  /*122e90*/  STL.64 [R1+0x988], R34 ;  /* 0x0009882201007387 */ /* 0x0003e40000100a00 */
[C---:B-1----:R-:W-:Y:S08]  /*122ea0*/  HMMA.1688.F32.TF32 R32, R232.reuse, R20, R76 ;  /* 0x00000014e820723c */ /* 0x042ff0000008104c */
[----:B---3--:R-:W-:-:S15]  /*122eb0*/  HMMA.1688.F32.TF32 R56, R232, R28, R68 ;  /* 0x0000001ce838723c */ /* 0x008fde0000081044 */
[----:B------:R-:W-:-:S04]  /*122ec0*/  NOP ;  /* 0x0000000000007918 */ /* 0x000fc80000000000 */
        /* <DEDUP_REMOVED lines=9> */
[----:B------:R-:W-:Y:S01]  /*122f60*/  STL.64 [R1+0x908], R58 ;  /* 0x0009083a01007387 */ /* 0x000fe20000100a00 */
[----:B-1----:R-:W-:Y:S01]  /*122f70*/  IMAD.MOV.U32 R33, RZ, RZ, R96 ;  /* 0x000000ffff217224 */ /* 0x002fe200078e0060 */
[----:B------:R-:W-:-:S02]  /*122f80*/  MOV R32, R97 ;  /* 0x0000006100207202 */ /* 0x000fc40000000f00 */
[----:B------:R-:W-:Y:S04]  /*122f90*/  STL.64 [R1+0x8e0], R48 ;  /* 0x0008e03001007387 */ /* 0x000fe80000100a00 */
[----:B------:R1:W-:Y:S04]  /*122fa0*/  STL.64 [R1+0x8e8], R50 ;  /* 0x0008e83201007387 */ /* 0x0003e80000100a00 */
[----:B------:R-:W2:Y:S04]  /*122fb0*/  LDL.LU.64 R98, [R1+0x7418] ;  /* 0x0074180001627983 */ /* 0x000ea80000300a00 */
[----:B------:R-:W2:Y:S01]  /*122fc0*/  LDL.LU.64 R96, [R1+0x7410] ;  /* 0x0074100001607983 */ /* 0x000ea20000300a00 */
[----:B-1----:R-:W-:Y:S01]  /*122fd0*/  HMMA.1688.F32.TF32 R48, R232, R100, R88 ;  /* 0x00000064e830723c */ /* 0x002fe20000081058 */
[----:B------:R-:W-:-:S02]  /*122fe0*/  IMAD.MOV.U32 R35, RZ, RZ, R100 ;  /* 0x000000ffff237224 */ /* 0x000fc400078e0064 */
[----:B------:R-:W-:-:S15]  /*122ff0*/  IMAD.MOV.U32 R34, RZ, RZ, R101 ;  /* 0x000000ffff227224 */ /* 0x000fde00078e0065 */
[----:B------:R-:W-:Y:S01]  /*123000*/  NOP ;  /* 0x0000000000007918 */ /* 0x000fe20000000000 */
[----:B------:R-:W-:Y:S04]  /*123010*/  STL.64 [R1+0x8c0], R48 ;  /* 0x0008c03001007387 */ /* 0x000fe80000100a00 */
[----:B------:R1:W-:Y:S04]  /*123020*/  STL.64 [R1+0x8c8], R50 ;  /* 0x0008c83201007387 */ /* 0x0003e80000100a00 */
[----:B------:R-:W3:Y:S04]  /*123030*/  LDL.LU.64 R102, [R1+0x7408] ;  /* 0x0074080001667983 */ /* 0x000ee80000300a00 */
[----:B------:R-:W3:Y:S01]  /*123040*/  LDL.LU.64 R100, [R1+0x7400] ;  /* 0x0074000001647983 */ /* 0x000ee20000300a00 */
[----:B-1----:R-:W-:Y:S01]  /*123050*/  HMMA.1688.F32.TF32 R48, R232, R104, R92 ;  /* 0x00000068e830723c */ /* 0x002fe2000008105c */
[----:B------:R-:W-:-:S02]  /*123060*/  IMAD.MOV.U32 R136, RZ, RZ, R31 ;  /* 0x000000ffff887224 */ /* 0x000fc400078e001f */
[----:B------:R-:W-:Y:S02]  /*123070*/  IMAD.MOV.U32 R64, RZ, RZ, R15 ;  /* 0x000000ffff407224 */ /* 0x000fe400078e000f */
[----:B------:R-:W-:Y:S02]  /*123080*/  IMAD.MOV.U32 R31, RZ, RZ, R104 ;  /* 0x000000ffff1f7224 */ /* 0x000fe400078e0068 */
[----:B------:R-:W-:-:S12]  /*123090*/  IMAD.MOV.U32 R15, RZ, RZ, R105 ;  /* 0x000000ffff0f7224 */ /* 0x000fd800078e0069 */
[----:B------:R-:W-:Y:S04]  /*1230a0*/  STL.64 [R1+0x8b0], R48 ;  /* 0x0008b03001007387 */ /* 0x000fe80000100a00 */
[----:B------:R2:W-:Y:S04]  /*1230b0*/  STL.64 [R1+0x8b8], R50 ;  /* 0x0008b83201007387 */ /* 0x0005e80000100a00 */
[----:B------:R-:W4:Y:S04]  /*1230c0*/  LDL.LU.64 R106, [R1+0x73f8] ;  /* 0x0073f800016a7983 */ /* 0x000f280000300a00 */
[----:B------:R-:W4:Y:S01]  /*1230d0*/  LDL.LU.64 R104, [R1+0x73f0] ;  /* 0x0073f00001687983 */ /* 0x000f220000300a00 */
[----:B------:R-:W-:Y:S01]  /*1230e0*/  IMAD.MOV.U32 R39, RZ, RZ, R108 ;  /* 0x000000ffff277224 */ /* 0x000fe200078e006c */
[----:B------:R-:W-:Y:S01]  /*1230f0*/  MOV R38, R109 ;  /* 0x0000006d00267202 */ /* 0x000fe20000000f00 */
[----:B------:R-:W-:-:S02]  /*123100*/  IMAD.MOV.U32 R65, RZ, RZ, R14 ;  /* 0x000000ffff417224 */ /* 0x000fc400078e000e */
[----:B------:R-:W-:Y:S02]  /*123110*/  IMAD.MOV.U32 R89, RZ, RZ, R10 ;  /* 0x000000ffff597224 */ /* 0x000fe400078e000a */
[----:B------:R-:W-:Y:S02]  /*123120*/  IMAD.MOV.U32 R14, RZ, RZ, R112 ;  /* 0x000000ffff0e7224 */ /* 0x000fe400078e0070 */
[----:B------:R-:W-:Y:S01]  /*123130*/  IMAD.MOV.U32 R10, RZ, RZ, R113 ;  /* 0x000000ffff0a7224 */ /* 0x000fe200078e0071 */
[----:B--2---:R-:W-:-:S15]  /*123140*/  HMMA.1688.F32.TF32 R48, R232, R108, R96 ;  /* 0x0000006ce830723c */ /* 0x004fde0000081060 */
[----:B------:R-:W-:-:S04]  /*123150*/  NOP ;  /* 0x0000000000007918 */ /* 0x000fc80000000000 */
[----:B------:R-:W-:Y:S04]  /*123160*/  STL.64 [R1+0x890], R48 ;  /* 0x0008903001007387 */ /* 0x000fe80000100a00 */
[----:B------:R3:W-:Y:S04]  /*123170*/  STL.64 [R1+0x898], R50 ;  /* 0x0008983201007387 */ /* 0x0007e80000100a00 */
[----:B------:R-:W2:Y:S04]  /*123180*/  LDL.LU.64 R110, [R1+0x73e8] ;  /* 0x0073e800016e7983 */ /* 0x000ea80000300a00 */
[----:B------:R-:W2:Y:S01]  /*123190*/  LDL.LU.64 R108, [R1+0x73e0] ;  /* 0x0073e000016c7983 */ /* 0x000ea20000300a00 */
[----:B---3--:R-:W-:-:S15]  /*1231a0*/  HMMA.1688.F32.TF32 R48, R232, R112, R100 ;  /* 0x00000070e830723c */ /* 0x008fde0000081064 */
[----:B------:R-:W-:-:S04]  /*1231b0*/  NOP ;  /* 0x0000000000007918 */ /* 0x000fc80000000000 */
[----:B------:R-:W-:Y:S04]  /*1231c0*/  STL.64 [R1+0x870], R48 ;  /* 0x0008703001007387 */ /* 0x000fe80000100a00 */
[----:B------:R4:W-:Y:S04]  /*1231d0*/  STL.64 [R1+0x878], R50 ;  /* 0x0008783201007387 */ /* 0x0009e80000100a00 */
[----:B------:R-:W3:Y:S04]  /*1231e0*/  LDL.LU.64 R114, [R1+0x73d8] ;  /* 0x0073d80001727983 */ /* 0x000ee80000300a00 */
[----:B------:R-:W3:Y:S01]  /*1231f0*/  LDL.LU.64 R112, [R1+0x73d0] ;  /* 0x0073d00001707983 */ /* 0x000ee20000300a00 */
[----:B----4-:R-:W-:Y:S01]  /*123200*/  HMMA.1688.F32.TF32 R48, R232, R116, R104 ;  /* 0x00000074e830723c */ /* 0x010fe20000081068 */
[----:B------:R-:W-:-:S02]  /*123210*/  IMAD.MOV.U32 R41, RZ, RZ, R116 ;  /* 0x000000ffff297224 */ /* 0x000fc400078e0074 */
[----:B------:R-:W-:-:S15]  /*123220*/  IMAD.MOV.U32 R40, RZ, RZ, R117 ;  /* 0x000000ffff287224 */ /* 0x000fde00078e0075 */
[----:B------:R-:W-:Y:S01]  /*123230*/  NOP ;  /* 0x0000000000007918 */ /* 0x000fe20000000000 */
[----:B------:R-:W-:Y:S04]  /*123240*/  STL.64 [R1+0x850], R48 ;  /* 0x0008503001007387 */ /* 0x000fe80000100a00 */
[----:B------:R2:W-:Y:S04]  /*123250*/  STL.64 [R1+0x858], R50 ;  /* 0x0008583201007387 */ /* 0x0005e80000100a00 */
[----:B------:R-:W4:Y:S04]  /*123260*/  LDL.LU.64 R118, [R1+0x73c8] ;  /* 0x0073c80001767983 */ /* 0x000f280000300a00 */
[----:B------:R-:W4:Y:S01]  /*123270*/  LDL.LU.64 R116, [R1+0x73c0] ;  /* 0x0073c00001747983 */ /* 0x000f220000300a00 */
        /* <DEDUP_REMOVED lines=20> */
[----:B------:R-:W-:Y:S01]  /*1233c0*/  LOP3.LUT R239, R3, 0x20, RZ, 0x3c, !PT ;  /* 0x0000002003ef7812 */ /* 0x000fe200078e3cff */
[----:B------:R-:W-:Y:S01]  /*1233d0*/  IMAD.MOV.U32 R236, RZ, RZ, R5 ;  /* 0x000000ffffec7224 */ /* 0x000fe200078e0005 */
[----:B----4-:R-:W-:Y:S01]  /*1233e0*/  HMMA.1688.F32.TF32 R48, R232, R228, R116 ;  /* 0x000000e4e830723c */ /* 0x010fe20000081074 */
[----:B------:R-:W-:-:S02]  /*1233f0*/  IMAD.MOV.U32 R237, RZ, RZ, R4 ;  /* 0x000000ffffed7224 */ /* 0x000fc400078e0004 */
[----:B------:R-:W-:Y:S04]  /*123400*/  LDS R5, [R239+UR6+0x9c280] ;  /* 0x09c28006ef057984 */ /* 0x000fe80008000800 */
[----:B------:R-:W-:Y:S04]  /*123410*/  LDS R4, [R3+UR6+0x9c280] ;  /* 0x09c2800603047984 */ /* 0x000fe80008000800 */
[----:B------:R-:W3:Y:S01]  /*123420*/  LDS R7, [R239+UR6+0x9d280] ;  /* 0x09d28006ef077984 */ /* 0x000ee20008000800 */
[----:B------:R-:W-:Y:S01]  /*123430*/  IMAD.MOV.U32 R108, RZ, RZ, R23 ;  /* 0x000000ffff6c7224 */ /* 0x000fe200078e0017 */
[----:B------:R-:W-:Y:S01]  /*123440*/  MOV R109, R22 ;  /* 0x00000016006d7202 */ /* 0x000fe20000000f00 */
[----:B------:R-:W-:-:S02]  /*123450*/  IMAD.MOV.U32 R23, RZ, RZ, R228 ;  /* 0x000000ffff177224 */ /* 0x000fc400078e00e4 */
[----:B------:R-:W-:-:S03]  /*123460*/  IMAD.MOV.U32 R22, RZ, RZ, R229 ;  /* 0x000000ffff167224 */ /* 0x000fc600078e00e5 */
[----:B------:R-:W-:Y:S04]  /*123470*/  STL.64 [R1+0x7f0], R48 ;  /* 0x0007f03001007387 */ /* 0x000fe80000100a00 */
[----:B------:R1:W-:Y:S04]  /*123480*/  STL.64 [R1+0x7f8], R50 ;  /* 0x0007f83201007387 */ /* 0x0003e80000100a00 */
[----:B------:R-:W4:Y:S04]  /*123490*/  LDL.LU.64 R230, [R1+0x7398] ;  /* 0x0073980001e67983 */ /* 0x000f280000300a00 */
[----:B------:R-:W4:Y:S01]  /*1234a0*/  LDL.LU.64 R228, [R1+0x7390] ;  /* 0x0073900001e47983 */ /* 0x000f220000300a00 */
[----:B-1----:R-:W-:Y:S01]  /*1234b0*/  HMMA.1688.F32.TF32 R48, R232, R132, R124 ;  /* 0x00000084e830723c */ /* 0x002fe2000008107c */
[----:B------:R-:W-:-:S02]  /*1234c0*/  IMAD.MOV.U32 R124, RZ, RZ, R9 ;  /* 0x000000ffff7c7224 */ /* 0x000fc400078e0009 */
[----:B------:R-:W-:Y:S01]  /*1234d0*/  IMAD.MOV.U32 R125, RZ, RZ, R8 ;  /* 0x000000ffff7d7224 */ /* 0x000fe200078e0008 */
[----:B------:R-:W-:Y:S01]  /*1234e0*/  MOV R8, R145 ;  /* 0x0000009100087202 */ /* 0x000fe20000000f00 */
[----:B------:R-:W-:-:S03]  /*1234f0*/  IMAD.MOV.U32 R9, RZ, RZ, R144 ;  /* 0x000000ffff097224 */ /* 0x000fc600078e0090 */
[----:B--2---:R-:W-:-:S15]  /*123500*/  HMMA.1688.F32.TF32 R56, R232, R236, R120 ;  /* 0x000000ece838723c */ /* 0x004fde0000081078 */
[----:B------:R-:W-:-:S04]  /*123510*/  NOP ;  /* 0x0000000000007918 */ /* 0x000fc80000000000 */
[----:B------:R-:W-:Y:S04]  /*123520*/  STL.64 [R1+0x7d0], R56 ;  /* 0x0007d03801007387 */ /* 0x000fe80000100a00 */
[----:B------:R-:W-:Y:S04]  /*123530*/  STL.64 [R1+0x7d8], R58 ;  /* 0x0007d83a01007387 */ /* 0x000fe80000100a00 */
[----:B------:R-:W-:Y:S04]  /*123540*/  STL.64 [R1+0x7a0], R48 ;  /* 0x0007a03001007387 */ /* 0x000fe80000100a00 */
[----:B------:R3:W-:Y:S02]  /*123550*/  STL.64 [R1+0x7a8], R50 ;  /* 0x0007a83201007387 */ /* 0x0007e40000100a00 */
[----:B---3--:R-:W-:-:S15]  /*123560*/  HMMA.1688.F32.TF32 R48, R4, R144, R128 ;  /* 0x000000900430723c */ /* 0x008fde0000081080 */
[----:B------:R-:W-:-:S04]  /*123570*/  NOP ;  /* 0x0000000000007918 */ /* 0x000fc80000000000 */
[----:B------:R-:W-:Y:S04]  /*123580*/  STL.64 [R1+0x790], R48 ;  /* 0x0007903001007387 */ /* 0x000fe80000100a00 */
[----:B------:R1:W-:Y:S04]  /*123590*/  STL.64 [R1+0x798], R50 ;  /* 0x0007983201007387 */ /* 0x0003e80000100a00 */
[----:B------:R-:W2:Y:S04]  /*1235a0*/  LDL.LU.64 R146, [R1+0x7388] ;  /* 0x0073880001927983 */ /* 0x000ea80000300a00 */
[----:B------:R-:W2:Y:S01]  /*1235b0*/  LDL.LU.64 R144, [R1+0x7380] ;  /* 0x0073800001907983 */ /* 0x000ea20000300a00 */
[C---:B----4-:R-:W-:Y:S08]  /*1235c0*/  HMMA.1688.F32.TF32 R56, R4.reuse, R64, R228 ;  /* 0x000000400438723c */ /* 0x050ff000000810e4 */
[----:B-1----:R-:W-:Y:S01]  /*1235d0*/  HMMA.1688.F32.TF32 R48, R4, R148, R140 ;  /* 0x000000940430723c */ /* 0x002fe2000008108c */
[----:B------:R-:W-:-:S02]  /*1235e0*/  IMAD.MOV.U32 R128, RZ, RZ, R17 ;  /* 0x000000ffff807224 */ /* 0x000fc400078e0011 */
[----:B------:R-:W-:Y:S02]  /*1235f0*/  IMAD.MOV.U32 R129, RZ, RZ, R16 ;  /* 0x000000ffff817224 */ /* 0x000fe400078e0010 */
[----:B------:R-:W-:Y:S02]  /*123600*/  IMAD.MOV.U32 R17, RZ, RZ, R148 ;  /* 0x000000ffff117224 */ /* 0x000fe400078e0094 */
[----:B------:R-:W-:-:S04]  /*123610*/  IMAD.MOV.U32 R16, RZ, RZ, R149 ;  /* 0x000000ffff107224 */ /* 0x000fc800078e0095 */
[----:B------:R-:W-:Y:S04]  /*123620*/  STL.64 [R1+0x760], R56 ;  /* 0x0007603801007387 */ /* 0x000fe80000100a00 */
[----:B------:R-:W-:Y:S04]  /*123630*/  STL.64 [R1+0x768], R58 ;  /* 0x0007683a01007387 */ /* 0x000fe80000100a00 */
[----:B------:R-:W-:Y:S04]  /*123640*/  STL.64 [R1+0x740], R48 ;  /* 0x0007403001007387 */ /* 0x000fe80000100a00 */
[----:B------:R2:W-:Y:S04]  /*123650*/  STL.64 [R1+0x748], R50 ;  /* 0x0007483201007387 */ /* 0x0005e80000100a00 */
[----:B------:R-:W3:Y:S04]  /*123660*/  LDL.LU.64 R150, [R1+0x7378] ;  /* 0x0073780001967983 */ /* 0x000ee80000300a00 */
[----:B------:R-:W3:Y:S01]  /*123670*/  LDL.LU.64 R148, [R1+0x7370] ;  /* 0x0073700001947983 */ /* 0x000ee20000300a00 */
[----:B------:R-:W-:-:S02]  /*123680*/  IMAD.MOV.U32 R100, RZ, RZ, R19 ;  /* 0x000000ffff647224 */ /* 0x000fc400078e0013 */
[----:B------:R-:W-:Y:S01]  /*123690*/  IMAD.MOV.U32 R101, RZ, RZ, R18 ;  /* 0x000000ffff657224 */ /* 0x000fe200078e0012 */
[----:B------:R-:W-:Y:S01]  /*1236a0*/  MOV R18, R157 ;  /* 0x0000009d00127202 */ /* 0x000fe20000000f00 */
        /* <DEDUP_REMOVED lines=10> */
[----:B------:R1:W-:Y:S02]  /*123750*/  STL.64 [R1+0x708], R50 ;  /* 0x0007083201007387 */ /* 0x0003e40000100a00 */
[----:B-1----:R-:W-:Y:S01]  /*123760*/  HMMA.1688.F32.TF32 R48, R4, R124, R152 ;  /* 0x0000007c0430723c */ /* 0x002fe20000081098 */
[----:B------:R-:W-:Y:S02]  /*123770*/  IMAD.MOV.U32 R148, RZ, RZ, R35 ;  /* 0x000000ffff947224 */ /* 0x000fe400078e0023 */
[----:B------:R-:W-:Y:S02]  /*123780*/  IMAD.MOV.U32 R149, RZ, RZ, R34 ;  /* 0x000000ffff957224 */ /* 0x000fe400078e0022 */
[----:B------:R-:W-:-:S03]  /*123790*/  IMAD.MOV.U32 R144, RZ, RZ, R33 ;  /* 0x000000ffff907224 */ /* 0x000fc600078e0021 */
[----:B------:R-:W-:Y:S01]  /*1237a0*/  HMMA.1688.F32.TF32 R56, R4, R88, R160 ;  /* 0x000000580438723c */ /* 0x000fe200000810a0 */
[----:B------:R-:W-:-:S10]  /*1237b0*/  IMAD.MOV.U32 R145, RZ, RZ, R32 ;  /* 0x000000ffff917224 */ /* 0x000fd400078e0020 */
[----:B------:R-:W-:Y:S01]  /*1237c0*/  STL.64 [R1+0x6e0], R48 ;  /* 0x0006e03001007387 */ /* 0x000fe20000100a00 */
[C---:B------:R-:W-:Y:S03]  /*1237d0*/  HMMA.1688.F32.TF32 R32, R4.reuse, R100, R168 ;  /* 0x000000640420723c */ /* 0x040fe600000810a8 */
[----:B------:R1:W-:Y:S05]  /*1237e0*/  STL.64 [R1+0x6e8], R50 ;  /* 0x0006e83201007387 */ /* 0x0003ea0000100a00 */
[----:B-1----:R-:W-:Y:S01]  /*1237f0*/  HMMA.1688.F32.TF32 R48, R4, R108, R164 ;  /* 0x0000006c0430723c */ /* 0x002fe200000810a4 */
        /* <DEDUP_REMOVED lines=28> */
[C---:B------:R-:W-:Y:S11]  /*1239c0*/  HMMA.1688.F32.TF32 R48, R4.reuse, R24, R184 ;  /* 0x000000180430723c */ /* 0x040ff600000810b8 */
[----:B------:R-:W-:Y:S04]  /*1239d0*/  STL.64 [R1+0x600], R32 ;  /* 0x0006002001007387 */ /* 0x000fe80000100a00 */
[----:B------:R1:W-:Y:S02]  /*1239e0*/  STL.64 [R1+0x608], R34 ;  /* 0x0006082201007387 */ /* 0x0003e40000100a00 */
[----:B-1----:R-:W-:Y:S02]  /*1239f0*/  HMMA.1688.F32.TF32 R32, R4, R44, R192 ;  /* 0x0000002c0420723c */ /* 0x002fe400000810c0 */
[----:B------:R-:W-:Y:S01]  /*123a00*/  STL.64 [R1+0x5e0], R48 ;  /* 0x0005e03001007387 */ /* 0x000fe20000100a00 */
[----:B------:R-:W-:-:S02]  /*123a10*/  IMAD.MOV.U32 R180, RZ, RZ, R19 ;  /* 0x000000ffffb47224 */ /* 0x000fc400078e0013 */
[----:B------:R-:W-:Y:S01]  /*123a20*/  IMAD.MOV.U32 R181, RZ, RZ, R18 ;  /* 0x000000ffffb57224 */ /* 0x000fe200078e0012 */
[----:B------:R-:W-:Y:S01]  /*123a30*/  STL.64 [R1+0x5e8], R50 ;  /* 0x0005e83201007387 */ /* 0x000fe20000100a00 */
[----:B------:R-:W-:Y:S02]  /*123a40*/  IMAD.MOV.U32 R192, RZ, RZ, R17 ;  /* 0x000000ffffc07224 */ /* 0x000fe400078e0011 */
[----:B------:R-:W-:Y:S01]  /*123a50*/  IMAD.MOV.U32 R193, RZ, RZ, R16 ;  /* 0x000000ffffc17224 */ /* 0x000fe200078e0010 */
[----:B------:R-:W-:Y:S01]  /*123a60*/  STL.64 [R1+0x5c0], R40 ;  /* 0x0005c02801007387 */ /* 0x000fe20000100a00 */
[C---:B------:R-:W-:Y:S03]  /*123a70*/  HMMA.1688.F32.TF32 R16, R4.reuse, R36, R196 ;  /* 0x000000240410723c */ /* 0x040fe600000810c4 */
[----:B------:R1:W-:Y:S05]  /*123a80*/  STL.64 [R1+0x5c8], R42 ;  /* 0x0005c82a01007387 */ /* 0x0003ea0000100a00 */
[----:B------:R-:W-:Y:S04]  /*123a90*/  STL.64 [R1+0x5a0], R32 ;  /* 0x0005a02001007387 */ /* 0x000fe80000100a00 */
[----:B------:R2:W-:Y:S01]  /*123aa0*/  STL.64 [R1+0x5a8], R34 ;  /* 0x0005a82201007387 */ /* 0x0005e20000100a00 */
[C---:B-1----:R-:W-:Y:S08]  /*123ab0*/  HMMA.1688.F32.TF32 R40, R4.reuse, R28, R200 ;  /* 0x0000001c0428723c */ /* 0x042ff000000810c8 */
[----:B--2---:R-:W-:Y:S01]  /*123ac0*/  HMMA.1688.F32.TF32 R32, R4, R248, R204 ;  /* 0x000000f80420723c */ /* 0x004fe200000810cc */
[----:B------:R1:W-:Y:S04]  /*123ad0*/  STL.64 [R1+0x580], R16 ;  /* 0x0005801001007387 */ /* 0x0003e80000100a00 */
[----:B------:R2:W-:Y:S06]  /*123ae0*/  STL.64 [R1+0x588], R18 ;  /* 0x0005881201007387 */ /* 0x0005ec0000100a00 */
[----:B------:R-:W-:Y:S01]  /*123af0*/  STL.64 [R1+0x560], R40 ;  /* 0x0005602801007387 */ /* 0x000fe20000100a00 */
[----:B-1----:R-:W-:-:S03]  /*123b00*/  IMAD.MOV.U32 R16, RZ, RZ, R209 ;  /* 0x000000ffff107224 */ /* 0x002fc600078e00d1 */
[----:B------:R-:W-:Y:S01]  /*123b10*/  STL.64 [R1+0x568], R42 ;  /* 0x0005682a01007387 */ /* 0x000fe20000100a00 */
[----:B------:R-:W-:-:S03]  /*123b20*/  MOV R17, R223 ;  /* 0x000000df00117202 */ /* 0x000fc60000000f00 */
[----:B------:R-:W3:Y:S01]  /*123b30*/  LDL.LU R209, [R1+0x735c] ;  /* 0x00735c0001d17983 */ /* 0x000ee20000300800 */
[----:B--2---:R-:W-:-:S03]  /*123b40*/  IMAD.MOV.U32 R18, RZ, RZ, R222 ;  /* 0x000000ffff127224 */ /* 0x004fc600078e00de */
[----:B------:R1:W-:Y:S01]  /*123b50*/  STL.64 [R1+0x540], R32 ;  /* 0x0005402001007387 */ /* 0x0003e20000100a00 */
[----:B------:R-:W-:-:S03]  /*123b60*/  IMAD.MOV.U32 R19, RZ, RZ, R226 ;  /* 0x000000ffff137224 */ /* 0x000fc600078e00e2 */
[----:B------:R2:W-:Y:S04]  /*123b70*/  STL.64 [R1+0x548], R34 ;  /* 0x0005482201007387 */ /* 0x0005e80000100a00 */
[----:B------:R-:W4:Y:S04]  /*123b80*/  LDL.LU R223, [R1+0x7358] ;  /* 0x0073580001df7983 */ /* 0x000f280000300800 */
[----:B------:R-:W3:Y:S01]  /*123b90*/  LDL.LU R222, [R1+0x7354] ;  /* 0x0073540001de7983 */ /* 0x000ee20000300800 */
[----:B-1----:R-:W-:Y:S02]  /*123ba0*/  IMAD.MOV.U32 R32, RZ, RZ, R225 ;  /* 0x000000ffff207224 */ /* 0x002fe400078e00e1 */
[----:B------:R-:W-:Y:S01]  /*123bb0*/  IMAD.MOV.U32 R33, RZ, RZ, R224 ;  /* 0x000000ffff217224 */ /* 0x000fe200078e00e0 */
[----:B------:R-:W3:Y:S04]  /*123bc0*/  LDL.LU R226, [R1+0x7350] ;  /* 0x0073500001e27983 */ /* 0x000ee80000300800 */
[----:B------:R-:W4:Y:S04]  /*123bd0*/  LDL.LU R225, [R1+0x734c] ;  /* 0x00734c0001e17983 */ /* 0x000f280000300800 */
[----:B------:R-:W4:Y:S01]  /*123be0*/  LDL.LU R224, [R1+0x7348] ;  /* 0x0073480001e07983 */ /* 0x000f220000300800 */
[----:B--2---:R-:W-:-:S02]  /*123bf0*/  IMAD.MOV.U32 R34, RZ, RZ, R221 ;  /* 0x000000ffff227224 */ /* 0x004fc400078e00dd */
[----:B------:R-:W-:Y:S01]  /*123c00*/  IMAD.MOV.U32 R35, RZ, RZ, R220 ;  /* 0x000000ffff237224 */ /* 0x000fe200078e00dc */
[----:B------:R-:W2:Y:S04]  /*123c10*/  LDL.LU R221, [R1+0x7344] ;  /* 0x0073440001dd7983 */ /* 0x000ea80000300800 */
[----:B------:R-:W2:Y:S04]  /*123c20*/  LDL.LU R220, [R1+0x7340] ;  /* 0x0073400001dc7983 */ /* 0x000ea80000300800 */
[----:B------:R-:W2:Y:S01]  /*123c30*/  LDL.LU R56, [R1+0x420] ;  /* 0x0004200001387983 */ /* 0x000ea20000300800 */
[----:B---3--:R-:W-:-:S03]  /*123c40*/  IMAD.MOV.U32 R57, RZ, RZ, R226 ;  /* 0x000000ffff397224 */ /* 0x008fc600078e00e2 */
[----:B------:R-:W3:Y:S01]  /*123c50*/  LDL.LU R226, [R1+0x733c] ;  /* 0x00733c0001e27983 */ /* 0x000ee20000300800 */
[----:B----4-:R-:W-:-:S03]  /*123c60*/  MOV R58, R225 ;  /* 0x000000e1003a7202 */ /* 0x010fc60000000f00 */
        /* <DEDUP_REMOVED lines=45> */
[----:B---3--:R-:W-:Y:S02]  /*123f40*/  IMAD.MOV.U32 R71, RZ, RZ, R226 ;  /* 0x000000ffff477224 */ /* 0x008fe400078e00e2 */
[----:B----4-:R-:W-:Y:S02]  /*123f50*/  IMAD.MOV.U32 R70, RZ, RZ, R225 ;  /* 0x000000ffff467224 */ /* 0x010fe400078e00e1 */
[----:B------:R-:W-:Y:S02]  /*123f60*/  IMAD.MOV.U32 R69, RZ, RZ, R224 ;  /* 0x000000ffff457224 */ /* 0x000fe400078e00e0 */
        /* <DEDUP_REMOVED lines=19> */
[----:B------:R-:W4:Y:S01]  /*1240a0*/  LDL.LU R227, [R1+0x72e4] ;  /* 0x0072e40001e37983 */ /* 0x000f220000300800 */
[----:B------:R-:W-:Y:S01]  /*1240b0*/  MOV R153, R15 ;  /* 0x0000000f00997202 */ /* 0x000fe20000000f00 */
[----:B------:R-:W-:Y:S01]  /*1240c0*/  IMAD.MOV.U32 R160, RZ, RZ, R14 ;  /* 0x000000ffffa07224 */ /* 0x000fe200078e000e */
[C---:B------:R-:W-:Y:S01]  /*1240d0*/  LOP3.LUT R14, R3.reuse, 0x40, RZ, 0x3c, !PT ;  /* 0x00000040030e7812 */ /* 0x040fe200078e3cff */
[----:B------:R-:W-:Y:S01]  /*1240e0*/  IMAD.MOV.U32 R152, RZ, RZ, R31 ;  /* 0x000000ffff987224 */ /* 0x000fe200078e001f */
[----:B------:R-:W-:Y:S01]  /*1240f0*/  LOP3.LUT R15, R3, 0x60, RZ, 0x3c, !PT ;  /* 0x00000060030f7812 */ /* 0x000fe200078e3cff */
[----:B------:R-:W-:-:S02]  /*124100*/  IMAD.MOV.U32 R156, RZ, RZ, R39 ;  /* 0x000000ffff9c7224 */ /* 0x000fc400078e0027 */
[----:B------:R-:W-:Y:S02]  /*124110*/  IMAD.MOV.U32 R157, RZ, RZ, R38 ;  /* 0x000000ffff9d7224 */ /* 0x000fe400078e0026 */
[----:B------:R-:W-:Y:S02]  /*124120*/  IMAD.MOV.U32 R161, RZ, RZ, R10 ;  /* 0x000000ffffa17224 */ /* 0x000fe400078e000a */
[----:B------:R-:W-:Y:S01]  /*124130*/  IMAD.MOV.U32 R228, RZ, RZ, R9 ;  /* 0x000000ffffe47224 */ /* 0x000fe200078e0009 */
[----:B------:R-:W-:Y:S01]  /*124140*/  LDS R10, [R14+UR6+0x9d280] ;  /* 0x09d280060e0a7984 */ /* 0x000fe20008000800 */
[----:B------:R-:W-:Y:S02]  /*124150*/  IMAD.MOV.U32 R229, RZ, RZ, R8 ;  /* 0x000000ffffe57224 */ /* 0x000fe400078e0008 */
[----:B------:R-:W-:Y:S01]  /*124160*/  IMAD.MOV.U32 R169, RZ, RZ, R11 ;  /* 0x000000ffffa97224 */ /* 0x000fe200078e000b */
[----:B------:R-:W-:Y:S04]  /*124170*/  LDS R8, [R14+UR6+0x9c280] ;  /* 0x09c280060e087984 */ /* 0x000fe80008000800 */
[----:B------:R-:W-:Y:S04]  /*124180*/  LDS R9, [R15+UR6+0x9c280] ;  /* 0x09c280060f097984 */ /* 0x000fe80008000800 */
[----:B------:R-:W1:Y:S01]  /*124190*/  LDS R11, [R15+UR6+0x9d280] ;  /* 0x09d280060f0b7984 */ /* 0x000e620008000800 */
[----:B------:R-:W-:Y:S01]  /*1241a0*/  IMAD.MOV.U32 R168, RZ, RZ, R30 ;  /* 0x000000ffffa87224 */ /* 0x000fe200078e001e */
[----:B------:R-:W-:Y:S01]  /*1241b0*/  HMMA.1688.F32.TF32 R112, R4, R156, R112 ;  /* 0x0000009c0470723c */ /* 0x000fe20000081070 */
[----:B------:R-:W-:Y:S01]  /*1241c0*/  IMAD.MOV.U32 R172, RZ, RZ, R27 ;  /* 0x000000ffffac7224 */ /* 0x000fe200078e001b */
[----:B------:R-:W-:Y:S01]  /*1241d0*/  MOV R173, R26 ;  /* 0x0000001a00ad7202 */ /* 0x000fe20000000f00 */
[----:B------:R-:W-:-:S02]  /*1241e0*/  IMAD.MOV.U32 R176, RZ, RZ, R23 ;  /* 0x000000ffffb07224 */ /* 0x000fc400078e0017 */
[----:B------:R-:W-:-:S03]  /*1241f0*/  IMAD.MOV.U32 R177, RZ, RZ, R22 ;  /* 0x000000ffffb17224 */ /* 0x000fc600078e0016 */
[C---:B------:R-:W-:Y:S08]  /*124200*/  HMMA.1688.F32.TF32 R104, R4.reuse, R160, R104 ;  /* 0x000000a00468723c */ /* 0x040ff00000081068 */
[C---:B------:R-:W-:Y:S08]  /*124210*/  HMMA.1688.F32.TF32 R96, R4.reuse, R164, R96 ;  /* 0x000000a40460723c */ /* 0x040ff00000081060 */
[C---:B------:R-:W-:Y:S08]  /*124220*/  HMMA.1688.F32.TF32 R84, R4.reuse, R168, R84 ;  /* 0x000000a80454723c */ /* 0x040ff00000081054 */
[C---:B------:R-:W-:Y:S08]  /*124230*/  HMMA.1688.F32.TF32 R76, R4.reuse, R172, R76 ;  /* 0x000000ac044c723c */ /* 0x040ff0000008104c */
[C---:B--2---:R-:W-:Y:S08]  /*124240*/  HMMA.1688.F32.TF32 R68, R4.reuse, R176, R68 ;  /* 0x000000b00444723c */ /* 0x044ff00000081044 */
[C---:B------:R-:W-:Y:S08]  /*124250*/  HMMA.1688.F32.TF32 R60, R4.reuse, R236, R60 ;  /* 0x000000ec043c723c */ /* 0x040ff0000008103c */
[----:B---3--:R-:W-:-:S15]  /*124260*/  HMMA.1688.F32.TF32 R116, R4, R20, R208 ;  /* 0x000000140474723c */ /* 0x008fde00000810d0 */
[----:B------:R-:W-:-:S04]  /*124270*/  NOP ;  /* 0x0000000000007918 */ /* 0x000fc80000000000 */
[----:B------:R-:W-:Y:S04]  /*124280*/  STL.64 [R1+0x520], R116 ;  /* 0x0005207401007387 */ /* 0x000fe80000100a00 */
[----:B------:R2:W-:Y:S01]  /*124290*/  STL.64 [R1+0x528], R118 ;  /* 0x0005287601007387 */ /* 0x0005e20000100a00 */
[C---:B----4-:R-:W-:Y:S03]  /*1242a0*/  HMMA.1688.F32.TF32 R140, R4.reuse, R144, R216 ;  /* 0x00000090048c723c */ /* 0x050fe600000810d8 */
[----:B------:R-:W3:Y:S04]  /*1242b0*/  LDL.LU R249, [R1+0x4a4] ;  /* 0x0004a40001f97983 */ /* 0x000ee80000300800 */
[----:B------:R-:W3:Y:S01]  /*1242c0*/  LDL.LU R250, [R1+0x4a8] ;  /* 0x0004a80001fa7983 */ /* 0x000ee20000300800 */
[C---:B--2---:R-:W-:Y:S03]  /*1242d0*/  HMMA.1688.F32.TF32 R116, R4.reuse, R12, R212 ;  /* 0x0000000c0474723c */ /* 0x044fe600000810d4 */
[----:B------:R-:W3:Y:S05]  /*1242e0*/  LDL.LU R251, [R1+0x4ac] ;  /* 0x0004ac0001fb7983 */ /* 0x000eea0000300800 */
[C---:B------:R-:W-:Y:S11]  /*1242f0*/  HMMA.1688.F32.TF32 R120, R4.reuse, R148, R220 ;  /* 0x000000940478723c */ /* 0x040ff600000810dc */
[----:B------:R-:W-:Y:S04]  /*124300*/  STL.64 [R1+0x500], R116 ;  /* 0x0005007401007387 */ /* 0x000fe80000100a00 */
[----:B------:R2:W-:Y:S02]  /*124310*/  STL.64 [R1+0x508], R118 ;  /* 0x0005087601007387 */ /* 0x0005e40000100a00 */
[C---:B--2---:R-:W-:Y:S02]  /*124320*/  HMMA.1688.F32.TF32 R116, R4.reuse, R152, R224 ;  /* 0x000000980474723c */ /* 0x044fe400000810e0 */
[----:B------:R-:W-:Y:S04]  /*124330*/  STL.64 [R1+0x4e0], R140 ;  /* 0x0004e08c01007387 */ /* 0x000fe80000100a00 */
[----:B------:R-:W-:Y:S02]  /*124340*/  STL.64 [R1+0x4e8], R142 ;  /* 0x0004e88e01007387 */ /* 0x000fe40000100a00 */
[----:B------:R-:W-:Y:S02]  /*124350*/  HMMA.1688.F32.TF32 R4, R4, R132, R56 ;  /* 0x000000840404723c */ /* 0x000fe40000081038 */
[----:B------:R-:W-:Y:S04]  /*124360*/  STL.64 [R1+0x390], R120 ;  /* 0x0003907801007387 */ /* 0x000fe80000100a00 */
[----:B------:R-:W-:Y:S02]  /*124370*/  STL.64 [R1+0x398], R122 ;  /* 0x0003987a01007387 */ /* 0x000fe40000100a00 */
[C---:B-1----:R-:W-:Y:S02]  /*124380*/  HMMA.1688.F32.TF32 R48, R8.reuse, R64, R48 ;  /* 0x000000400830723c */ /* 0x042fe40000081030 */
        /* <DEDUP_REMOVED lines=23> */
[----:B------:R-:W2:Y:S04]  /*124500*/  LDL.LU R244, [R1+0x4b0] ;  /* 0x0004b00001f47983 */ /* 0x000ea80000300800 */
[----:B------:R-:W1:-:S12]  /*124510*/  LDS R59, [R239+UR6+0x9d300] ;  /* 0x09d30006ef3b7984 */ /* 0x000e580008000800 */
[----:B------:R-:W-:Y:S04]  /*124520*/  STL.64 [R1+0x50], R4 ;  /* 0x0000500401007387 */ /* 0x000fe80000100a00 */
[----:B------:R4:W-:Y:S04]  /*124530*/  STL.64 [R1+0x58], R6 ;  /* 0x0000580601007387 */ /* 0x0009e80000100a00 */
[----:B------:R-:W2:Y:S04]  /*124540*/  LDL.LU R245, [R1+0x4b4] ;  /* 0x0004b40001f57983 */ /* 0x000ea80000300800 */
[----:B------:R-:W2:Y:S04]  /*124550*/  LDL.LU R246, [R1+0x4b8] ;  /* 0x0004b80001f67983 */ /* 0x000ea80000300800 */
[----:B------:R-:W2:Y:S01]  /*124560*/  LDL.LU R247, [R1+0x4bc] ;  /* 0x0004bc0001f77983 */ /* 0x000ea20000300800 */
[C---:B----4-:R-:W-:Y:S03]  /*124570*/  HMMA.1688.F32.TF32 R4, R8.reuse, R192, R40 ;  /* 0x000000c00804723c */ /* 0x050fe60000081028 */
[----:B------:R-:W-:Y:S04]  /*124580*/  STL.64 [R1+0x40], R48 ;  /* 0x0000403001007387 */ /* 0x000fe80000100a00 */
[----:B------:R-:W-:Y:S01]  /*124590*/  STL.64 [R1+0x48], R50 ;  /* 0x0000483201007387 */ /* 0x000fe20000100a00 */
[C---:B------:R-:W-:Y:S11]  /*1245a0*/  HMMA.1688.F32.TF32 R16, R8.reuse, R128, R16 ;  /* 0x000000800810723c */ /* 0x040ff60000081010 */
[----:B------:R-:W-:Y:S04]  /*1245b0*/  STL.64 [R1+0x30], R4 ;  /* 0x0000300401007387 */ /* 0x000fe80000100a00 */
[----:B------:R4:W-:Y:S02]  /*1245c0*/  STL.64 [R1+0x38], R6 ;  /* 0x0000380601007387 */ /* 0x0009e40000100a00 */
[C---:B----4-:R-:W-:Y:S02]  /*1245d0*/  HMMA.1688.F32.TF32 R4, R8.reuse, R124, R240 ;  /* 0x0000007c0804723c */ /* 0x050fe400000810f0 */
[----:B------:R4:W-:Y:S04]  /*1245e0*/  STL.64 [R1+0x20], R32 ;  /* 0x0000202001007387 */ /* 0x0009e80000100a00 */
[----:B------:R1:W-:Y:S04]  /*1245f0*/  STL.64 [R1+0x28], R34 ;  /* 0x0000282201007387 */ /* 0x0003e80000100a00 */
[----:B------:R-:W2:Y:S04]  /*124600*/  LDL.LU R240, [R1+0x4c0] ;  /* 0x0004c00001f07983 */ /* 0x000ea80000300800 */
[----:B------:R1:W-:Y:S04]  /*124610*/  STL.64 [R1+0x10], R16 ;  /* 0x0000101001007387 */ /* 0x0003e80000100a00 */
[----:B------:R1:W-:Y:S04]  /*124620*/  STL.64 [R1+0x18], R18 ;  /* 0x0000181201007387 */ /* 0x0003e80000100a00 */
[----:B------:R-:W-:Y:S04]  /*124630*/  STL.64 [R1], R4 ;  /* 0x0000000401007387 */ /* 0x000fe80000100a00 */
        /* <DEDUP_REMOVED lines=20> */
[----:B------:R-:W3:-:S12]  /*124780*/  LDL.LU R51, [R1+0x51c] ;  /* 0x00051c0001337983 */ /* 0x000ed80000300800 */
[----:B------:R-:W-:Y:S04]  /*124790*/  STL [R1+0x7184], R248 ;  /* 0x007184f801007387 */ /* 0x000fe80000100800 */
[----:B------:R-:W-:Y:S04]  /*1247a0*/  STL [R1+0x7180], R249 ;  /* 0x007180f901007387 */ /* 0x000fe80000100800 */
[----:B------:R-:W-:Y:S04]  /*1247b0*/  STL [R1+0x717c], R250 ;  /* 0x00717cfa01007387 */ /* 0x000fe80000100800 */
[----:B------:R-:W-:Y:S04]  /*1247c0*/  STL [R1+0x7178], R251 ;  /* 0x007178fb01007387 */ /* 0x000fe80000100800 */
[----:B----4-:R-:W4:Y:S04]  /*1247d0*/  LDL.LU R32, [R1+0x550] ;  /* 0x0005500001207983 */ /* 0x010f280000300800 */
[----:B------:R-:W4:Y:S04]  /*1247e0*/  LDL.LU R33, [R1+0x554] ;  /* 0x0005540001217983 */ /* 0x000f280000300800 */
[----:B-1----:R-:W4:Y:S04]  /*1247f0*/  LDL.LU R34, [R1+0x558] ;  /* 0x0005580001227983 */ /* 0x002f280000300800 */
        /* <DEDUP_REMOVED lines=11> */
[C---:B------:R-:W-:Y:S08]  /*1248b0*/  HMMA.1688.F32.TF32 R240, R8.reuse, R108, R240 ;  /* 0x0000006c08f0723c */ /* 0x040ff000000810f0 */
[----:B------:R-:W-:Y:S11]  /*1248c0*/  HMMA.1688.F32.TF32 R4, R8, R92, R60 ;  /* 0x0000005c0804723c */ /* 0x000ff6000008103c */
[----:B------:R1:W-:Y:S04]  /*1248d0*/  STL [R1+0x71a4], R240 ;  /* 0x0071a4f001007387 */ /* 0x0003e80000100800 */
[----:B------:R1:W-:Y:S04]  /*1248e0*/  STL [R1+0x71a0], R241 ;  /* 0x0071a0f101007387 */ /* 0x0003e80000100800 */
[----:B------:R1:W-:Y:S04]  /*1248f0*/  STL [R1+0x719c], R242 ;  /* 0x00719cf201007387 */ /* 0x0003e80000100800 */
[----:B------:R1:W-:Y:S02]  /*124900*/  STL [R1+0x7198], R243 ;  /* 0x007198f301007387 */ /* 0x0003e40000100800 */
[----:B-1----:R-:W-:-:S02]  /*124910*/  IMAD.MOV.U32 R240, RZ, RZ, R4 ;  /* 0x000000fffff07224 */ /* 0x002fc400078e0004 */
[----:B------:R-:W-:Y:S01]  /*124920*/  IMAD.MOV.U32 R241, RZ, RZ, R5 ;  /* 0x000000fffff17224 */ /* 0x000fe200078e0005 */
[----:B------:R-:W-:Y:S01]  /*124930*/  MOV R242, R6 ;  /* 0x0000000600f27202 */ /* 0x000fe20000000f00 */
[----:B------:R-:W-:Y:S02]  /*124940*/  IMAD.MOV.U32 R243, RZ, RZ, R7 ;  /* 0x000000fffff37224 */ /* 0x000fe400078e0007 */
[C---:B------:R-:W-:Y:S08]  /*124950*/  HMMA.1688.F32.TF32 R4, R8.reuse, R72, R40 ;  /* 0x000000480804723c */ /* 0x040ff00000081028 */
[C---:B------:R-:W-:Y:S08]  /*124960*/  HMMA.1688.F32.TF32 R68, R8.reuse, R100, R68 ;  /* 0x000000640844723c */ /* 0x040ff00000081044 */
[----:B---3--:R-:W-:Y:S03]  /*124970*/  HMMA.1688.F32.TF32 R48, R8, R80, R48 ;  /* 0x000000500830723c */ /* 0x008fe60000081030 */
[----:B------:R-:W-:-:S02]  /*124980*/  IMAD.MOV.U32 R244, RZ, RZ, R4 ;  /* 0x000000fffff47224 */ /* 0x000fc400078e0004 */
[----:B------:R-:W-:Y:S02]  /*124990*/  IMAD.MOV.U32 R245, RZ, RZ, R5 ;  /* 0x000000fffff57224 */ /* 0x000fe400078e0005 */
[----:B------:R-:W-:Y:S02]  /*1249a0*/  IMAD.MOV.U32 R246, RZ, RZ, R6 ;  /* 0x000000fffff67224 */ /* 0x000fe400078e0006 */
[----:B------:R-:W-:Y:S02]  /*1249b0*/  IMAD.MOV.U32 R247, RZ, RZ, R7 ;  /* 0x000000fffff77224 */ /* 0x000fe400078e0007 */
[----:B------:R-:W-:Y:S04]  /*1249c0*/  STL.64 [R1+0x250], R68 ;  /* 0x0002504401007387 */ /* 0x000fe80000100a00 */
[----:B------:R-:W-:Y:S04]  /*1249d0*/  STL.64 [R1+0x258], R70 ;  /* 0x0002584601007387 */ /* 0x000fe80000100a00 */
[----:B------:R-:W-:Y:S04]  /*1249e0*/  STL [R1+0x71b4], R243 ;  /* 0x0071b4f301007387 */ /* 0x000fe80000100800 */
[----:B------:R-:W-:Y:S01]  /*1249f0*/  STL [R1+0x71b0], R242 ;  /* 0x0071b0f201007387 */ /* 0x000fe20000100800 */
[----:B----4-:R-:W-:Y:S03]  /*124a00*/  HMMA.1688.F32.TF32 R4, R8, R24, R32 ;  /* 0x000000180804723c */ /* 0x010fe60000081020 */
[----:B------:R-:W-:Y:S04]  /*124a10*/  STL [R1+0x71ac], R241 ;  /* 0x0071acf101007387 */ /* 0x000fe80000100800 */
[----:B------:R1:W-:Y:S04]  /*124a20*/  STL [R1+0x71a8], R240 ;  /* 0x0071a8f001007387 */ /* 0x0003e80000100800 */
[----:B------:R-:W-:Y:S04]  /*124a30*/  STL.64 [R1+0x230], R48 ;  /* 0x0002303001007387 */ /* 0x000fe80000100a00 */
[----:B------:R-:W-:Y:S04]  /*124a40*/  STL.64 [R1+0x238], R50 ;  /* 0x0002383201007387 */ /* 0x000fe80000100a00 */
[----:B------:R3:W-:Y:S01]  /*124a50*/  STL [R1+0x71c4], R247 ;  /* 0x0071c4f701007387 */ /* 0x0007e20000100800 */
[----:B-1----:R-:W-:Y:S01]  /*124a60*/  IMAD.MOV.U32 R240, RZ, RZ, R7 ;  /* 0x000000fffff07224 */ /* 0x002fe200078e0007 */
[----:B------:R-:W-:-:S02]  /*124a70*/  MOV R241, R6 ;  /* 0x0000000600f17202 */ /* 0x000fc40000000f00 */
[----:B------:R1:W-:Y:S01]  /*124a80*/  STL [R1+0x71c0], R246 ;  /* 0x0071c0f601007387 */ /* 0x0003e20000100800 */
[----:B------:R-:W-:Y:S02]  /*124a90*/  IMAD.MOV.U32 R243, RZ, RZ, R4 ;  /* 0x000000fffff37224 */ /* 0x000fe400078e0004 */
[----:B------:R-:W-:Y:S01]  /*124aa0*/  IMAD.MOV.U32 R242, RZ, RZ, R5 ;  /* 0x000000fffff27224 */ /* 0x000fe200078e0005 */
[----:B------:R4:W-:Y:S04]  /*124ab0*/  STL [R1+0x71bc], R245 ;  /* 0x0071bcf501007387 */ /* 0x0009e80000100800 */
[----:B------:R1:W-:Y:S04]  /*124ac0*/  STL [R1+0x71b8], R244 ;  /* 0x0071b8f401007387 */ /* 0x0003e80000100800 */
        /* <DEDUP_REMOVED lines=49> */
[----:B---3--:R-:W-:-:S03]  /*124de0*/  IMAD.MOV.U32 R247, RZ, RZ, R4 ;  /* 0x000000fffff77224 */ /* 0x008fc600078e0004 */
[----:B------:R-:W3:Y:S01]  /*124df0*/  LDL.LU R48, [R1+0x690] ;  /* 0x0006900001307983 */ /* 0x000ee20000300800 */
[----:B-1----:R-:W-:-:S03]  /*124e00*/  IMAD.MOV.U32 R246, RZ, RZ, R5 ;  /* 0x000000fffff67224 */ /* 0x002fc600078e0005 */
[----:B------:R-:W3:Y:S01]  /*124e10*/  LDL.LU R49, [R1+0x694] ;  /* 0x0006940001317983 */ /* 0x000ee20000300800 */
[----:B----4-:R-:W-:-:S03]  /*124e20*/  IMAD.MOV.U32 R245, RZ, RZ, R6 ;  /* 0x000000fffff57224 */ /* 0x010fc600078e0006 */
[----:B------:R-:W3:Y:S01]  /*124e30*/  LDL.LU R50, [R1+0x698] ;  /* 0x0006980001327983 */ /* 0x000ee20000300800 */
[----:B------:R-:W-:-:S03]  /*124e40*/  IMAD.MOV.U32 R244, RZ, RZ, R7 ;  /* 0x000000fffff47224 */ /* 0x000fc600078e0007 */
[----:B------:R-:W3:Y:S04]  /*124e50*/  LDL.LU R51, [R1+0x69c] ;  /* 0x00069c0001337983 */ /* 0x000ee80000300800 */
[----:B------:R-:W4:Y:S04]  /*124e60*/  LDL.LU R16, [R1+0x710] ;  /* 0x0007100001107983 */ /* 0x000f280000300800 */
[----:B------:R-:W4:Y:S04]  /*124e70*/  LDL.LU R17, [R1+0x714] ;  /* 0x0007140001117983 */ /* 0x000f280000300800 */
[----:B------:R-:W4:Y:S04]  /*124e80*/  LDL.LU R18, [R1+0x718] ;  /* 0x0007180001127983 */ /* 0x000f280000300800 */
[----:B------:R-:W4:Y:S04]  /*124e90*/  LDL.LU R19, [R1+0x71c] ;  /* 0x00071c0001137983 */ /* 0x000f280000300800 */
[----:B------:R1:W-:Y:S04]  /*124ea0*/  STL.64 [R1+0x71e0], R246 ;  /* 0x0071e0f601007387 */ /* 0x0003e80000100a00 */
[----:B------:R1:W-:Y:S04]  /*124eb0*/  STL.64 [R1+0x71d8], R244 ;  /* 0x0071d8f401007387 */ /* 0x0003e80000100a00 */
[----:B-1----:R-:W3:Y:S04]  /*124ec0*/  LDL.64 R246, [R1+0x1498] ;  /* 0x0014980001f67983 */ /* 0x002ee80000100a00 */
[----:B------:R-:W3:Y:S01]  /*124ed0*/  LDL.64 R244, [R1+0x1490] ;  /* 0x0014900001f47983 */ /* 0x000ee20000100a00 */
[----:B------:R-:W-:-:S15]  /*124ee0*/  HMMA.1688.F32.TF32 R4, R8, R44, R116 ;  /* 0x0000002c0804723c */ /* 0x000fde0000081074 */
[----:B------:R-:W-:-:S04]  /*124ef0*/  NOP ;  /* 0x0000000000007918 */ /* 0x000fc80000000000 */
[----:B------:R-:W-:Y:S01]  /*124f00*/  IMAD.MOV.U32 R240, RZ, RZ, R4 ;  /* 0x000000fffff07224 */ /* 0x000fe200078e0004 */
[----:B------:R-:W-:Y:S01]  /*124f10*/  MOV R243, R6 ;  /* 0x0000000600f37202 */ /* 0x000fe20000000f00 */
[----:B------:R-:W-:Y:S02]  /*124f20*/  IMAD.MOV.U32 R241, RZ, RZ, R5 ;  /* 0x000000fffff17224 */ /* 0x000fe400078e0005 */
[----:B------:R-:W-:Y:S02]  /*124f30*/  IMAD.MOV.U32 R242, RZ, RZ, R7 ;  /* 0x000000fffff27224 */ /* 0x000fe400078e0007 */
[----:B--2---:R-:W-:Y:S03]  /*124f40*/  HMMA.1688.F32.TF32 R4, R8, R36, R112 ;  /* 0x000000240804723c */ /* 0x004fe60000081070 */
[----:B------:R-:W-:Y:S04]  /*124f50*/  STL.64 [R1+0x71f0], R242 ;  /* 0x0071f0f201007387 */ /* 0x000fe80000100a00 */
[----:B------:R1:W-:-:S12]  /*124f60*/  STL.64 [R1+0x71e8], R240 ;  /* 0x0071e8f001007387 */ /* 0x0003d80000100a00 */
[----:B------:R-:W-:Y:S02]  /*124f70*/  IMAD.MOV.U32 R248, RZ, RZ, R4 ;  /* 0x000000fffff87224 */ /* 0x000fe400078e0004 */
[----:B------:R-:W-:Y:S02]  /*124f80*/  IMAD.MOV.U32 R249, RZ, RZ, R5 ;  /* 0x000000fffff97224 */ /* 0x000fe400078e0005 */
[----:B------:R-:W-:Y:S02]  /*124f90*/  IMAD.MOV.U32 R250, RZ, RZ, R6 ;  /* 0x000000fffffa7224 */ /* 0x000fe400078e0006 */
[----:B------:R-:W-:Y:S01]  /*124fa0*/  IMAD.MOV.U32 R251, RZ, RZ, R7 ;  /* 0x000000fffffb7224 */ /* 0x000fe200078e0007 */
[C---:B------:R-:W-:Y:S04]  /*124fb0*/  HMMA.1688.F32.TF32 R104, R8.reuse, R28, R104 ;  /* 0x0000001c0868723c */ /* 0x040fe80000081068 */
[----:B------:R-:W-:Y:S04]  /*124fc0*/  STL.64 [R1+0x7200], R250 ;  /* 0x007200fa01007387 */ /* 0x000fe80000100a00 */
[----:B------:R-:W-:Y:S04]  /*124fd0*/  STL.64 [R1+0x71f8], R248 ;  /* 0x0071f8f801007387 */ /* 0x000fe80000100a00 */
[----:B-1----:R-:W2:Y:S01]  /*124fe0*/  LDL.64 R240, [R1+0x1440] ;  /* 0x0014400001f07983 */ /* 0x002ea20000100a00 */
[C---:B------:R-:W-:Y:S08]  /*124ff0*/  HMMA.1688.F32.TF32 R76, R8.reuse, R12, R76 ;  /* 0x0000000c084c723c */ /* 0x040ff0000008104c */
[C---:B------:R-:W-:Y:S01]  /*125000*/  HMMA.1688.F32.TF32 R84, R8.reuse, R20, R84 ;  /* 0x000000140854723c */ /* 0x040fe20000081054 */
[----:B------:R-:W-:Y:S04]  /*125010*/  STL.64 [R1+0x1d0], R104 ;  /* 0x0001d06801007387 */ /* 0x000fe80000100a00 */
[----:B------:R-:W-:Y:S04]  /*125020*/  STL.64 [R1+0x1d8], R106 ;  /* 0x0001d86a01007387 */ /* 0x000fe80000100a00 */
[----:B------:R-:W2:Y:S01]  /*125030*/  LDL.64 R242, [R1+0x1448] ;  /* 0x0014480001f27983 */ /* 0x000ea20000100a00 */
        /* <DEDUP_REMOVED lines=23> */
[----:B------:R1:W-:Y:S04]  /*1251b0*/  STL.64 [R1+0x150], R32 ;  /* 0x0001502001007387 */ /* 0x0003e80000100a00 */
[----:B------:R3:W-:Y:S04]  /*1251c0*/  STL.64 [R1+0x158], R34 ;  /* 0x0001582201007387 */ /* 0x0007e80000100a00 */
[----:B-1----:R-:W4:Y:S04]  /*1251d0*/  LDL.LU R32, [R1+0x9d0] ;  /* 0x0009d00001207983 */ /* 0x002f280000300800 */
[----:B------:R1:W-:Y:S04]  /*1251e0*/  STL.64 [R1+0x140], R24 ;  /* 0x0001401801007387 */ /* 0x0003e80000100a00 */
[----:B------:R1:W-:Y:S04]  /*1251f0*/  STL.64 [R1+0x148], R26 ;  /* 0x0001481a01007387 */ /* 0x0003e80000100a00 */
        /* <DEDUP_REMOVED lines=93> */
[----:B--2---:R-:W-:Y:S08]  /*1257d0*/  HMMA.1688.F32.TF32 R196, R56, R228, R196 ;  /* 0x000000e438c4723c */ /* 0x004ff000000810c4 */
[C---:B---3--:R-:W-:Y:S08]  /*1257e0*/  HMMA.1688.F32.TF32 R4, R8.reuse, R172, R212 ;  /* 0x000000ac0804723c */ /* 0x048ff000000810d4 */
[C---:B------:R-:W-:Y:S08]  /*1257f0*/  HMMA.1688.F32.TF32 R208, R8.reuse, R176, R208 ;  /* 0x000000b008d0723c */ /* 0x040ff000000810d0 */
[C---:B----4-:R-:W-:Y:S03]  /*125800*/  HMMA.1688.F32.TF32 R204, R8.reuse, R236, R204 ;  /* 0x000000ec08cc723c */ /* 0x050fe600000810cc */
[----:B------:R-:W-:Y:S04]  /*125810*/  STL.64 [R1+0x120], R4 ;  /* 0x0001200401007387 */ /* 0x000fe80000100a00 */
[----:B------:R1:W-:Y:S02]  /*125820*/  STL.64 [R1+0x128], R6 ;  /* 0x0001280601007387 */ /* 0x0003e40000100a00 */
[----:B-1----:R-:W-:Y:S02]  /*125830*/  HMMA.1688.F32.TF32 R4, R8, R132, R200 ;  /* 0x000000840804723c */ /* 0x002fe400000810c8 */
        /* <DEDUP_REMOVED lines=10> */
[----:B------:R-:W2:Y:S04]  /*1258e0*/  LDL.LU R24, [R1+0xa10] ;  /* 0x000a100001187983 */ /* 0x000ea80000300800 */
[----:B------:R-:W-:Y:S04]  /*1258f0*/  STL.64 [R1+0x370], R8 ;  /* 0x0003700801007387 */ /* 0x000fe80000100a00 */
[----:B------:R1:W-:Y:S04]  /*125900*/  STL.64 [R1+0x378], R10 ;  /* 0x0003780a01007387 */ /* 0x0003e80000100a00 */
[----:B------:R-:W-:Y:S04]  /*125910*/  STL.64 [R1+0x360], R4 ;  /* 0x0003600401007387 */ /* 0x000fe80000100a00 */
[----:B------:R3:W-:Y:S04]  /*125920*/  STL.64 [R1+0x368], R6 ;  /* 0x0003680601007387 */ /* 0x0007e80000100a00 */
[----:B------:R-:W2:Y:S04]  /*125930*/  LDL.LU R25, [R1+0xa14] ;  /* 0x000a140001197983 */ /* 0x000ea80000300800 */
[----:B------:R-:W2:Y:S04]  /*125940*/  LDL.LU R26, [R1+0xa18] ;  /* 0x000a1800011a7983 */ /* 0x000ea80000300800 */
[----:B------:R-:W2:Y:S01]  /*125950*/  LDL.LU R27, [R1+0xa1c] ;  /* 0x000a1c00011b7983 */ /* 0x000ea20000300800 */
[C---:B------:R-:W-:Y:S03]  /*125960*/  HMMA.1688.F32.TF32 R180, R56.reuse, R180, R184 ;  /* 0x000000b438b4723c */ /* 0x040fe600000810b8 */
[----:B------:R-:W-:Y:S04]  /*125970*/  LDS R184, [R14+UR6+0x9c300] ;  /* 0x09c300060eb87984 */ /* 0x000fe80008000800 */
[----:B------:R-:W-:Y:S01]  /*125980*/  LDS R186, [R14+UR6+0x9d300] ;  /* 0x09d300060eba7984 */ /* 0x000fe20008000800 */
[C---:B-1----:R-:W-:Y:S03]  /*125990*/  HMMA.1688.F32.TF32 R8, R56.reuse, R128, R140 ;  /* 0x000000803808723c */ /* 0x042fe6000008108c */
[----:B------:R-:W-:Y:S04]  /*1259a0*/  LDS R185, [R15+UR6+0x9c300] ;  /* 0x09c300060fb97984 */ /* 0x000fe80008000800 */
[----:B------:R-:W1:Y:S01]  /*1259b0*/  LDS R187, [R15+UR6+0x9d300] ;  /* 0x09d300060fbb7984 */ /* 0x000e620008000800 */
[C---:B---3--:R-:W-:Y:S03]  /*1259c0*/  HMMA.1688.F32.TF32 R4, R56.reuse, R124, R232 ;  /* 0x0000007c3804723c */ /* 0x048fe600000810e8 */
[----:B------:R-:W-:Y:S04]  /*1259d0*/  STL.64 [R1+0x350], R180 ;  /* 0x000350b401007387 */ /* 0x000fe80000100a00 */
[----:B------:R-:W-:Y:S01]  /*1259e0*/  STL.64 [R1+0x358], R182 ;  /* 0x000358b601007387 */ /* 0x000fe20000100a00 */
[C---:B------:R-:W-:Y:S03]  /*1259f0*/  HMMA.1688.F32.TF32 R120, R56.reuse, R136, R120 ;  /* 0x000000883878723c */ /* 0x040fe60000081078 */
[----:B------:R-:W-:Y:S04]  /*125a00*/  STL.64 [R1+0x340], R8 ;  /* 0x0003400801007387 */ /* 0x000fe80000100a00 */
[----:B------:R3:W-:Y:S04]  /*125a10*/  STL.64 [R1+0x348], R10 ;  /* 0x0003480a01007387 */ /* 0x0007e80000100a00 */
[----:B------:R-:W-:Y:S04]  /*125a20*/  STL.64 [R1+0x330], R4 ;  /* 0x0003300401007387 */ /* 0x000fe80000100a00 */
[----:B------:R4:W-:Y:S01]  /*125a30*/  STL.64 [R1+0x338], R6 ;  /* 0x0003380601007387 */ /* 0x0009e20000100a00 */
[C---:B---3--:R-:W-:Y:S03]  /*125a40*/  HMMA.1688.F32.TF32 R8, R56.reuse, R88, R116 ;  /* 0x000000583808723c */ /* 0x048fe60000081074 */
[----:B------:R-:W-:Y:S04]  /*125a50*/  LDS R232, [R3+UR6+0x9c380] ;  /* 0x09c3800603e87984 */ /* 0x000fe80008000800 */
[----:B------:R-:W-:Y:S01]  /*125a60*/  LDS R234, [R3+UR6+0x9d380] ;  /* 0x09d3800603ea7984 */ /* 0x000fe20008000800 */
[C---:B----4-:R-:W-:Y:S03]  /*125a70*/  HMMA.1688.F32.TF32 R4, R56.reuse, R108, R112 ;  /* 0x0000006c3804723c */ /* 0x050fe60000081070 */
[----:B------:R-:W-:Y:S04]  /*125a80*/  STL.64 [R1+0x320], R120 ;  /* 0x0003207801007387 */ /* 0x000fe80000100a00 */
[----:B------:R-:W-:Y:S01]  /*125a90*/  STL.64 [R1+0x328], R122 ;  /* 0x0003287a01007387 */ /* 0x000fe20000100a00 */
[C---:B------:R-:W-:Y:S03]  /*125aa0*/  HMMA.1688.F32.TF32 R92, R56.reuse, R92, R96 ;  /* 0x0000005c385c723c */ /* 0x040fe60000081060 */
[----:B------:R-:W-:Y:S04]  /*125ab0*/  LDS R233, [R239+UR6+0x9c380] ;  /* 0x09c38006efe97984 */ /* 0x000fe80008000800 */
[----:B------:R-:W-:Y:S04]  /*125ac0*/  STL.64 [R1+0x310], R8 ;  /* 0x0003100801007387 */ /* 0x000fe80000100a00 */
[----:B------:R-:W-:Y:S04]  /*125ad0*/  STL.64 [R1+0x318], R10 ;  /* 0x0003180a01007387 */ /* 0x000fe80000100a00 */
[----:B------:R-:W-:Y:S04]  /*125ae0*/  STL.64 [R1+0x300], R4 ;  /* 0x0003000401007387 */ /* 0x000fe80000100a00 */
[----:B------:R3:W-:Y:S01]  /*125af0*/  STL.64 [R1+0x308], R6 ;  /* 0x0003080601007387 */ /* 0x0007e20000100a00 */
[C---:B------:R-:W-:Y:S03]  /*125b00*/  HMMA.1688.F32.TF32 R68, R56.reuse, R240, R68 ;  /* 0x000000f03844723c */ /* 0x040fe60000081044 */
[----:B------:R-:W4:Y:S05]  /*125b10*/  LDS R235, [R239+UR6+0x9d380] ;  /* 0x09d38006efeb7984 */ /* 0x000f2a0008000800 */
[C---:B---3--:R-:W-:Y:S08]  /*125b20*/  HMMA.1688.F32.TF32 R4, R56.reuse, R100, R104 ;  /* 0x000000643804723c */ /* 0x048ff00000081068 */
[C---:B------:R-:W-:Y:S11]  /*125b30*/  HMMA.1688.F32.TF32 R8, R56.reuse, R80, R84 ;  /* 0x000000503808723c */ /* 0x040ff60000081054 */
[----:B------:R-:W-:Y:S04]  /*125b40*/  STL.64 [R1+0x2f0], R4 ;  /* 0x0002f00401007387 */ /* 0x000fe80000100a00 */
[----:B------:R3:W-:Y:S04]  /*125b50*/  STL.64 [R1+0x2f8], R6 ;  /* 0x0002f80601007387 */ /* 0x0007e80000100a00 */
[----:B------:R-:W-:Y:S01]  /*125b60*/  STL.64 [R1+0x2e0], R92 ;  /* 0x0002e05c01007387 */ /* 0x000fe20000100a00 */
[C---:B---3--:R-:W-:Y:S03]  /*125b70*/  HMMA.1688.F32.TF32 R4, R56.reuse, R72, R76 ;  /* 0x000000483804723c */ /* 0x048fe6000008104c */
[----:B------:R-:W-:Y:S04]  /*125b80*/  STL.64 [R1+0x2e8], R94 ;  /* 0x0002e85e01007387 */ /* 0x000fe80000100a00 */
[----:B------:R-:W-:Y:S04]  /*125b90*/  STL.64 [R1+0x2d0], R8 ;  /* 0x0002d00801007387 */ /* 0x000fe80000100a00 */
[----:B------:R3:W-:Y:S02]  /*125ba0*/  STL.64 [R1+0x2d8], R10 ;  /* 0x0002d80a01007387 */ /* 0x0007e40000100a00 */
[C---:B---3--:R-:W-:Y:S06]  /*125bb0*/  HMMA.1688.F32.TF32 R8, R56.reuse, R52, R60 ;  /* 0x000000343808723c */ /* 0x048fec000008103c */
[----:B------:R-:W-:Y:S04]  /*125bc0*/  STL.64 [R1+0x2c0], R4 ;  /* 0x0002c00401007387 */ /* 0x000fe80000100a00 */
[----:B------:R3:W-:Y:S01]  /*125bd0*/  STL.64 [R1+0x2c8], R6 ;  /* 0x0002c80601007387 */ /* 0x0007e20000100a00 */
[C---:B------:R-:W-:Y:S03]  /*125be0*/  HMMA.1688.F32.TF32 R36, R56.reuse, R36, R40 ;  /* 0x000000243824723c */ /* 0x040fe60000081028 */
[----:B------:R-:W-:Y:S05]  /*125bf0*/  STL.64 [R1+0x2b0], R68 ;  /* 0x0002b04401007387 */ /* 0x000fea0000100a00 */
[C---:B---3--:R-:W-:Y:S01]  /*125c00*/  HMMA.1688.F32.TF32 R4, R56.reuse, R44, R48 ;  /* 0x0000002c3804723c */ /* 0x048fe20000081030 */
[----:B------:R-:W-:Y:S04]  /*125c10*/  STL.64 [R1+0x2b8], R70 ;  /* 0x0002b84601007387 */ /* 0x000fe80000100a00 */
[----:B------:R-:W-:Y:S04]  /*125c20*/  STL.64 [R1+0x2a0], R8 ;  /* 0x0002a00801007387 */ /* 0x000fe80000100a00 */
[----:B------:R3:W-:Y:S02]  /*125c30*/  STL.64 [R1+0x2a8], R10 ;  /* 0x0002a80a01007387 */ /* 0x0007e40000100a00 */
[C---:B---3--:R-:W-:Y:S08]  /*125c40*/  HMMA.1688.F32.TF32 R8, R56.reuse, R28, R32 ;  /* 0x0000001c3808723c */ /* 0x048ff00000081020 */
[----:B------:R-:W-:Y:S04]  /*125c50*/  STL.64 [R1+0x280], R4 ;  /* 0x0002800401007387 */ /* 0x000fe80000100a00 */
[----:B------:R3:W-:Y:S04]  /*125c60*/  STL.64 [R1+0x288], R6 ;  /* 0x0002880601007387 */ /* 0x0007e80000100a00 */
[----:B------:R-:W-:Y:S01]  /*125c70*/  STL.64 [R1+0x270], R36 ;  /* 0x0002702401007387 */ /* 0x000fe20000100a00 */
[C---:B---3--:R-:W-:Y:S03]  /*125c80*/  HMMA.1688.F32.TF32 R4, R56.reuse, R244, R16 ;  /* 0x000000f43804723c */ /* 0x048fe60000081010 */
        /* <DEDUP_REMOVED lines=17> */
[C---:B--2---:R-:W-:Y:S03]  /*125da0*/  HMMA.1688.F32.TF32 R8, R56.reuse, R20, R24 ;  /* 0x000000143808723c */ /* 0x044fe60000081018 */
        /* <DEDUP_REMOVED lines=31> */
[----:B------:R-:W4:Y:S04]  /*125fa0*/  LDL.LU R48, [R1+0xb60] ;  /* 0x000b600001307983 */ /* 0x000f280000300800 */
[----:B------:R-:W4:Y:S04]  /*125fb0*/  LDL.LU R49, [R1+0xb64] ;  /* 0x000b640001317983 */ /* 0x000f280000300800 */
[----:B------:R-:W4:Y:S04]  /*125fc0*/  LDL.LU R50, [R1+0xb68] ;  /* 0x000b680001327983 */ /* 0x000f280000300800 */
[----:B------:R-:W4:Y:S04]  /*125fd0*/  LDL.LU R51, [R1+0xb6c] ;  /* 0x000b6c0001337983 */ /* 0x000f280000300800 */
[----:B------:R-:W-:Y:S04]  /*125fe0*/  STL.64 [R1+0x6f20], R18 ;  /* 0x006f201201007387 */ /* 0x000fe80000100a00 */
[----:B------:R-:W-:Y:S01]  /*125ff0*/  STL.64 [R1+0x6f18], R16 ;  /* 0x006f181001007387 */ /* 0x000fe20000100a00 */
[C---:B--2---:R-:W-:Y:S08]  /*126000*/  HMMA.1688.F32.TF32 R20, R56.reuse, R148, R20 ;  /* 0x000000943814723c */ /* 0x044ff00000081014 */
[C---:B------:R-:W-:Y:S08]  /*126010*/  HMMA.1688.F32.TF32 R24, R56.reuse, R152, R24 ;  /* 0x000000983818723c */ /* 0x040ff00000081018 */
[C---:B------:R-:W-:Y:S03]  /*126020*/  HMMA.1688.F32.TF32 R28, R56.reuse, R156, R28 ;  /* 0x0000009c381c723c */ /* 0x040fe6000008101c */
[----:B------:R-:W-:Y:S05]  /*126030*/  STL.64 [R1+0x6f70], R22 ;  /* 0x006f701601007387 */ /* 0x000fea0000100a00 */
        /* <DEDUP_REMOVED lines=18> */
[----:B------:R-:W-:-:S15]  /*126160*/  HMMA.1688.F32.TF32 R40, R56, R168, R40 ;  /* 0x000000a83828723c */ /* 0x000fde0000081028 */
[----:B------:R-:W-:-:S04]  /*126170*/  NOP ;  /* 0x0000000000007918 */ /* 0x000fc80000000000 */
[----:B------:R-:W-:Y:S04]  /*126180*/  STL.64 [R1+0x6fb0], R42 ;  /* 0x006fb02a01007387 */ /* 0x000fe80000100a00 */
[----:B------:R-:W-:Y:S01]  /*126190*/  STL.64 [R1+0x6fa8], R40 ;  /* 0x006fa82801007387 */ /* 0x000fe20000100a00 */
[C---:B---3--:R-:W-:Y:S08]  /*1261a0*/  HMMA.1688.F32.TF32 R44, R56.reuse, R172, R44 ;  /* 0x000000ac382c723c */ /* 0x048ff0000008102c */
[C---:B----4-:R-:W-:Y:S11]  /*1261b0*/  HMMA.1688.F32.TF32 R48, R56.reuse, R176, R48 ;  /* 0x000000b03830723c */ /* 0x050ff60000081030 */
[----:B------:R3:W-:Y:S04]  /*1261c0*/  STL.64 [R1+0x6fc0], R46 ;  /* 0x006fc02e01007387 */ /* 0x0007e80000100a00 */
[----:B------:R4:W-:Y:S04]  /*1261d0*/  STL.64 [R1+0x6fb8], R44 ;  /* 0x006fb82c01007387 */ /* 0x0009e80000100a00 */
[----:B--2---:R-:W2:Y:S04]  /*1261e0*/  LDL.64 R32, [R1+0x13b0] ;  /* 0x0013b00001207983 */ /* 0x004ea80000100a00 */
[----:B---3--:R-:W3:Y:S04]  /*1261f0*/  LDL.64 R46, [R1+0x13a8] ;  /* 0x0013a800012e7983 */ /* 0x008ee80000100a00 */
[----:B----4-:R-:W4:Y:S04]  /*126200*/  LDL.64 R44, [R1+0x13a0] ;  /* 0x0013a000012c7983 */ /* 0x010f280000100a00 */
[----:B------:R-:W2:Y:S04]  /*126210*/  LDL.64 R34, [R1+0x13b8] ;  /* 0x0013b80001227983 */ /* 0x000ea80000100a00 */
[----:B------:R1:W-:Y:S04]  /*126220*/  STL.64 [R1+0x6fd0], R50 ;  /* 0x006fd03201007387 */ /* 0x0003e80000100a00 */
[----:B------:R1:W-:Y:S04]  /*126230*/  STL.64 [R1+0x6fc8], R48 ;  /* 0x006fc83001007387 */ /* 0x0003e80000100a00 */
[----:B------:R-:W2:Y:S04]  /*126240*/  LDL.64 R36, [R1+0x1450] ;  /* 0x0014500001247983 */ /* 0x000ea80000100a00 */
[----:B-1----:R-:W2:Y:S04]  /*126250*/  LDL.64 R50, [R1+0x1438] ;  /* 0x0014380001327983 */ /* 0x002ea80000100a00 */
        /* <DEDUP_REMOVED lines=14> */
[C---:B------:R-:W-:Y:S08]  /*126340*/  HMMA.1688.F32.TF32 R52, R56.reuse, R236, R52 ;  /* 0x000000ec3834723c */ /* 0x040ff00000081034 */
[----:B------:R-:W-:Y:S11]  /*126350*/  HMMA.1688.F32.TF32 R56, R56, R132, R60 ;  /* 0x000000843838723c */ /* 0x000ff6000008103c */
        /* <DEDUP_REMOVED lines=31> */
[----:B------:R1:W-:Y:S04]  /*126550*/  STL.64 [R1+0x6fe8], R56 ;  /* 0x006fe83801007387 */ /* 0x0003e80000100a00 */
[----:B-1----:R-:W4:Y:S04]  /*126560*/  LDL.64 R58, [R1+0x1428] ;  /* 0x00142800013a7983 */ /* 0x002f280000100a00 */
[----:B------:R-:W4:Y:S01]  /*126570*/  LDL.64 R56, [R1+0x1420] ;  /* 0x0014200001387983 */ /* 0x000f220000100a00 */
[C---:B--2---:R-:W-:Y:S08]  /*126580*/  HMMA.1688.F32.TF32 R60, R184.reuse, R228, R60 ;  /* 0x000000e4b83c723c */ /* 0x044ff0000008103c */
[C---:B---3--:R-:W-:Y:S08]  /*126590*/  HMMA.1688.F32.TF32 R64, R184.reuse, R64, R84 ;  /* 0x00000040b840723c */ /* 0x048ff00000081054 */
[C---:B----4-:R-:W-:Y:S03]  /*1265a0*/  HMMA.1688.F32.TF32 R68, R184.reuse, R192, R68 ;  /* 0x000000c0b844723c */ /* 0x050fe60000081044 */
[----:B------:R-:W-:Y:S05]  /*1265b0*/  STL.64 [R1+0x7000], R62 ;  /* 0x0070003e01007387 */ /* 0x000fea0000100a00 */
[C---:B------:R-:W-:Y:S01]  /*1265c0*/  HMMA.1688.F32.TF32 R72, R184.reuse, R44, R72 ;  /* 0x0000002cb848723c */ /* 0x040fe20000081048 */
[----:B------:R-:W-:Y:S07]  /*1265d0*/  STL.64 [R1+0x6ff8], R60 ;  /* 0x006ff83c01007387 */ /* 0x000fee0000100a00 */
[C---:B------:R-:W-:Y:S01]  /*1265e0*/  HMMA.1688.F32.TF32 R76, R184.reuse, R32, R76 ;  /* 0x00000020b84c723c */ /* 0x040fe2000008104c */
[----:B------:R-:W-:Y:S04]  /*1265f0*/  STL.64 [R1+0x6f10], R66 ;  /* 0x006f104201007387 */ /* 0x000fe80000100a00 */
[----:B------:R-:W-:Y:S03]  /*126600*/  STL.64 [R1+0x6f08], R64 ;  /* 0x006f084001007387 */ /* 0x000fe60000100a00 */
[C---:B------:R-:W-:Y:S01]  /*126610*/  HMMA.1688.F32.TF32 R80, R184.reuse, R8, R80 ;  /* 0x00000008b850723c */ /* 0x040fe20000081050 */
[----:B------:R1:W-:Y:S04]  /*126620*/  STL.64 [R1+0x7010], R70 ;  /* 0x0070104601007387 */ /* 0x0003e80000100a00 */
[----:B------:R2:W-:Y:S04]  /*126630*/  STL.64 [R1+0x7008], R68 ;  /* 0x0070084401007387 */ /* 0x0005e80000100a00 */
[----:B-1----:R-:W3:Y:S04]  /*126640*/  LDL.64 R70, [R1+0x1418] ;  /* 0x0014180001467983 */ /* 0x002ee80000100a00 */
[----:B--2---:R-:W2:Y:S04]  /*126650*/  LDL.64 R68, [R1+0x1410] ;  /* 0x0014100001447983 */ /* 0x004ea80000100a00 */
[----:B------:R-:W-:Y:S04]  /*126660*/  STL.64 [R1+0x7020], R74 ;  /* 0x0070204a01007387 */ /* 0x000fe80000100a00 */
[----:B------:R-:W-:Y:S04]  /*126670*/  STL.64 [R1+0x7018], R72 ;  /* 0x0070184801007387 */ /* 0x000fe80000100a00 */
[----:B------:R1:W-:Y:S04]  /*126680*/  STL.64 [R1+0x7030], R78 ;  /* 0x0070304e01007387 */ /* 0x0003e80000100a00 */
[----:B------:R4:W-:Y:S04]  /*126690*/  STL.64 [R1+0x7028], R76 ;  /* 0x0070284c01007387 */ /* 0x0009e80000100a00 */
[----:B-1----:R-:W2:Y:S04]  /*1266a0*/  LDL.64 R78, [R1+0x1408] ;  /* 0x00140800014e7983 */ /* 0x002ea80000100a00 */
[----:B----4-:R-:W4:Y:S04]  /*1266b0*/  LDL.64 R76, [R1+0x1400] ;  /* 0x00140000014c7983 */ /* 0x010f280000100a00 */
        /* <DEDUP_REMOVED lines=40> */
[----:B------:R1:W-:Y:S04]  /*126940*/  STL.64 [R1+0x7048], R84 ;  /* 0x0070485401007387 */ /* 0x0003e80000100a00 */
[----:B-1----:R-:W3:Y:S04]  /*126950*/  LDL.64 R86, [R1+0x13f8] ;  /* 0x0013f80001567983 */ /* 0x002ee80000100a00 */
[----:B------:R-:W3:Y:S01]  /*126960*/  LDL.64 R84, [R1+0x13f0] ;  /* 0x0013f00001547983 */ /* 0x000ee20000100a00 */
[----:B--2---:R-:W-:-:S15]  /*126970*/  HMMA.1688.F32.TF32 R88, R184, R88, R96 ;  /* 0x00000058b858723c */ /* 0x004fde0000081060 */
[----:B------:R-:W-:-:S04]  /*126980*/  NOP ;  /* 0x0000000000007918 */ /* 0x000fc80000000000 */
[----:B------:R-:W-:Y:S04]  /*126990*/  STL.64 [R1+0x7060], R90 ;  /* 0x0070605a01007387 */ /* 0x000fe80000100a00 */
[----:B------:R-:W-:Y:S01]  /*1269a0*/  STL.64 [R1+0x7058], R88 ;  /* 0x0070585801007387 */ /* 0x000fe20000100a00 */
[C---:B----4-:R-:W-:Y:S08]  /*1269b0*/  HMMA.1688.F32.TF32 R96, R184.reuse, R76, R136 ;  /* 0x0000004cb860723c */ /* 0x050ff00000081088 */
[----:B---3--:R-:W-:-:S15]  /*1269c0*/  HMMA.1688.F32.TF32 R92, R184, R84, R92 ;  /* 0x00000054b85c723c */ /* 0x008fde000008105c */
[----:B------:R-:W-:-:S04]  /*1269d0*/  NOP ;  /* 0x0000000000007918 */ /* 0x000fc80000000000 */
[----:B------:R-:W-:Y:S04]  /*1269e0*/  STL.64 [R1+0x7070], R94 ;  /* 0x0070705e01007387 */ /* 0x000fe80000100a00 */
[----:B------:R-:W-:Y:S04]  /*1269f0*/  STL.64 [R1+0x7068], R92 ;  /* 0x0070685c01007387 */ /* 0x000fe80000100a00 */
[----:B------:R-:W2:Y:S04]  /*126a00*/  LDL.LU R136, [R1+0xdb0] ;  /* 0x000db00001887983 */ /* 0x000ea80000300800 */
[----:B------:R-:W2:Y:S04]  /*126a10*/  LDL.LU R137, [R1+0xdb4] ;  /* 0x000db40001897983 */ /* 0x000ea80000300800 */
[----:B------:R-:W2:Y:S04]  /*126a20*/  LDL.LU R138, [R1+0xdb8] ;  /* 0x000db800018a7983 */ /* 0x000ea80000300800 */
[----:B------:R-:W2:Y:S01]  /*126a30*/  LDL.LU R139, [R1+0xdbc] ;  /* 0x000dbc00018b7983 */ /* 0x000ea20000300800 */
[C---:B------:R-:W-:Y:S08]  /*126a40*/  HMMA.1688.F32.TF32 R100, R184.reuse, R68, R100 ;  /* 0x00000044b864723c */ /* 0x040ff00000081064 */
[C---:B------:R-:W-:Y:S08]  /*126a50*/  HMMA.1688.F32.TF32 R104, R184.reuse, R56, R104 ;  /* 0x00000038b868723c */ /* 0x040ff00000081068 */
[C---:B------:R-:W-:Y:S08]  /*126a60*/  HMMA.1688.F32.TF32 R108, R184.reuse, R48, R108 ;  /* 0x00000030b86c723c */ /* 0x040ff0000008106c */
[C---:B------:R-:W-:Y:S08]  /*126a70*/  HMMA.1688.F32.TF32 R112, R184.reuse, R240, R112 ;  /* 0x000000f0b870723c */ /* 0x040ff00000081070 */
[C---:B------:R-:W-:Y:S01]  /*126a80*/  HMMA.1688.F32.TF32 R116, R184.reuse, R36, R116 ;  /* 0x00000024b874723c */ /* 0x040fe20000081074 */
        /* <DEDUP_REMOVED lines=13> */
[----:B------:R-:W3:Y:S04]  /*126b60*/  LDL.LU.64 R64, [R1+0x1550] ;  /* 0x0015500001407983 */ /* 0x000ee80000300a00 */
[----:B------:R-:W4:Y:S04]  /*126b70*/  LDL.LU.64 R66, [R1+0x1558] ;  /* 0x0015580001427983 */ /* 0x000f280000300a00 */
        /* <DEDUP_REMOVED lines=36> */
[----:B------:R-:W-:Y:S04]  /*126dc0*/  STL.64 [R1+0x70f0], R126 ;  /* 0x0070f07e01007387 */ /* 0x000fe80000100a00 */
[----:B------:R-:W-:Y:S01]  /*126dd0*/  STL.64 [R1+0x70e8], R124 ;  /* 0x0070e87c01007387 */ /* 0x000fe20000100a00 */
[C---:B----4-:R-:W-:Y:S11]  /*126de0*/  HMMA.1688.F32.TF32 R132, R184.reuse, R244, R132 ;  /* 0x000000f4b884723c */ /* 0x050ff60000081084 */
[----:B------:R-:W-:Y:S04]  /*126df0*/  STL.64 [R1+0x7100], R130 ;  /* 0x0071008201007387 */ /* 0x000fe80000100a00 */
[----:B------:R-:W-:Y:S04]  /*126e00*/  STL.64 [R1+0x70f8], R128 ;  /* 0x0070f88001007387 */ /* 0x000fe80000100a00 */
[----:B------:R-:W3:Y:S04]  /*126e10*/  LDL.LU R188, [R1+0xed0] ;  /* 0x000ed00001bc7983 */ /* 0x000ee80000300800 */
[----:B------:R-:W3:Y:S04]  /*126e20*/  LDL.LU R189, [R1+0xed4] ;  /* 0x000ed40001bd7983 */ /* 0x000ee80000300800 */
[----:B------:R-:W3:Y:S04]  /*126e30*/  LDL.LU R190, [R1+0xed8] ;  /* 0x000ed80001be7983 */ /* 0x000ee80000300800 */
[----:B------:R-:W3:Y:S04]  /*126e40*/  LDL.LU R191, [R1+0xedc] ;  /* 0x000edc0001bf7983 */ /* 0x000ee80000300800 */
[----:B------:R-:W-:Y:S04]  /*126e50*/  STL.64 [R1+0x7110], R134 ;  /* 0x0071108601007387 */ /* 0x000fe80000100a00 */
[----:B------:R-:W-:Y:S01]  /*126e60*/  STL.64 [R1+0x7108], R132 ;  /* 0x0071088401007387 */ /* 0x000fe20000100a00 */
[----:B--2---:R-:W-:-:S15]  /*126e70*/  HMMA.1688.F32.TF32 R136, R184, R28, R136 ;  /* 0x0000001cb888723c */ /* 0x004fde0000081088 */
        /* <DEDUP_REMOVED lines=24> */
[----:B------:R-:W4:Y:S04]  /*127000*/  LDL.64 R72, [R1+0x1380] ;  /* 0x0013800001487983 */ /* 0x000f280000100a00 */
[----:B------:R-:W4:Y:S01]  /*127010*/  LDL.64 R74, [R1+0x1388] ;  /* 0x00138800014a7983 */ /* 0x000f220000100a00 */
[C---:B---3--:R-:W-:Y:S03]  /*127020*/  HMMA.1688.F32.TF32 R160, R184.reuse, R160, R188 ;  /* 0x000000a0b8a0723c */ /* 0x048fe600000810bc */
[----:B------:R-:W-:Y:S04]  /*127030*/  STL.64 [R1+0x6f00], R158 ;  /* 0x006f009e01007387 */ /* 0x000fe80000100a00 */
        /* <DEDUP_REMOVED lines=10> */
[----:B------:R1:W-:Y:S01]  /*1270e0*/  STL.64 [R1+0x6ee8], R160 ;  /* 0x006ee8a001007387 */ /* 0x0003e20000100a00 */
        /* <DEDUP_REMOVED lines=17> */
[----:B------:R-:W-:Y:S01]  /*127200*/  STL.64 [R1+0x6ee0], R166 ;  /* 0x006ee0a601007387 */ /* 0x000fe20000100a00 */
[C---:B----4-:R-:W-:Y:S03]  /*127210*/  HMMA.1688.F32.TF32 R168, R184.reuse, R168, R196 ;  /* 0x000000a8b8a8723c */ /* 0x050fe600000810c4 */
[----:B------:R4:W-:Y:S04]  /*127220*/  STL.64 [R1+0x6ed8], R164 ;  /* 0x006ed8a401007387 */ /* 0x0009e80000100a00 */
[----:B------:R-:W4:Y:S04]  /*127230*/  LDL.LU R196, [R1+0xfe0] ;  /* 0x000fe00001c47983 */ /* 0x000f280000300800 */
[----:B------:R-:W4:Y:S04]  /*127240*/  LDL.LU R197, [R1+0xfe4] ;  /* 0x000fe40001c57983 */ /* 0x000f280000300800 */
[----:B------:R-:W4:Y:S04]  /*127250*/  LDL.LU R198, [R1+0xfe8] ;  /* 0x000fe80001c67983 */ /* 0x000f280000300800 */
[----:B------:R-:W4:Y:S01]  /*127260*/  LDL.LU R199, [R1+0xfec] ;  /* 0x000fec0001c77983 */ /* 0x000f220000300800 */
[C---:B---3--:R-:W-:Y:S03]  /*127270*/  HMMA.1688.F32.TF32 R172, R184.reuse, R172, R212 ;  /* 0x000000acb8ac723c */ /* 0x048fe600000810d4 */
[----:B------:R-:W-:Y:S05]  /*127280*/  STL.64 [R1+0x6ed0], R170 ;  /* 0x006ed0aa01007387 */ /* 0x000fea0000100a00 */
[C---:B------:R-:W-:Y:S01]  /*127290*/  HMMA.1688.F32.TF32 R176, R184.reuse, R176, R208 ;  /* 0x000000b0b8b0723c */ /* 0x040fe200000810d0 */
[----:B------:R3:W-:Y:S10]  /*1272a0*/  STL.64 [R1+0x6ec8], R168 ;  /* 0x006ec8a801007387 */ /* 0x0007f40000100a00 */
[----:B------:R-:W-:Y:S04]  /*1272b0*/  STL.64 [R1+0x6ec0], R174 ;  /* 0x006ec0ae01007387 */ /* 0x000fe80000100a00 */
[----:B------:R2:W-:Y:S04]  /*1272c0*/  STL.64 [R1+0x6eb8], R172 ;  /* 0x006eb8ac01007387 */ /* 0x0005e80000100a00 */
[----:B-1----:R-:W3:Y:S04]  /*1272d0*/  LDL.64 R100, [R1+0x13d0] ;  /* 0x0013d00001647983 */ /* 0x002ee80000100a00 */
[----:B------:R-:W3:Y:S04]  /*1272e0*/  LDL.64 R102, [R1+0x13d8] ;  /* 0x0013d80001667983 */ /* 0x000ee80000100a00 */
[----:B------:R-:W3:Y:S04]  /*1272f0*/  LDL.64 R92, [R1+0x13e0] ;  /* 0x0013e000015c7983 */ /* 0x000ee80000100a00 */
[----:B------:R-:W3:Y:S04]  /*127300*/  LDL.64 R94, [R1+0x13e8] ;  /* 0x0013e800015e7983 */ /* 0x000ee80000100a00 */
[----:B------:R-:W-:Y:S04]  /*127310*/  STL.64 [R1+0x6eb0], R178 ;  /* 0x006eb0b201007387 */ /* 0x000fe80000100a00 */
[----:B------:R1:W-:Y:S01]  /*127320*/  STL.64 [R1+0x6ea8], R176 ;  /* 0x006ea8b001007387 */ /* 0x0003e20000100a00 */
[----:B--2---:R-:W-:Y:S03]  /*127330*/  HMMA.1688.F32.TF32 R180, R184, R236, R180 ;  /* 0x000000ecb8b4723c */ /* 0x004fe600000810b4 */
[----:B------:R-:W2:Y:S04]  /*127340*/  LDL.LU R236, [R1+0x1000] ;  /* 0x0010000001ec7983 */ /* 0x000ea80000300800 */
[----:B------:R-:W2:Y:S04]  /*127350*/  LDL.LU R237, [R1+0x1004] ;  /* 0x0010040001ed7983 */ /* 0x000ea80000300800 */
[----:B------:R-:W2:Y:S04]  /*127360*/  LDL.LU R238, [R1+0x1008] ;  /* 0x0010080001ee7983 */ /* 0x000ea80000300800 */
[----:B------:R-:W2:Y:S01]  /*127370*/  LDL.LU R239, [R1+0x100c] ;  /* 0x00100c0001ef7983 */ /* 0x000ea20000300800 */
[----:B------:R-:W-:Y:S08]  /*127380*/  HMMA.1688.F32.TF32 R228, R232, R228, R200 ;  /* 0x000000e4e8e4723c */ /* 0x000ff000000810c8 */
[----:B------:R-:W-:Y:S01]  /*127390*/  HMMA.1688.F32.TF32 R184, R184, R64, R204 ;  /* 0x00000040b8b8723c */ /* 0x000fe200000810cc */
[----:B------:R-:W-:Y:S04]  /*1273a0*/  STL.64 [R1+0x6ea0], R182 ;  /* 0x006ea0b601007387 */ /* 0x000fe80000100a00 */
[----:B------:R1:W-:Y:S03]  /*1273b0*/  STL.64 [R1+0x6e98], R180 ;  /* 0x006e98b401007387 */ /* 0x0003e60000100a00 */
[C---:B------:R-:W-:Y:S11]  /*1273c0*/  HMMA.1688.F32.TF32 R188, R232.reuse, R72, R188 ;  /* 0x00000048e8bc723c */ /* 0x040ff600000810bc */
[----:B------:R-:W-:Y:S04]  /*1273d0*/  STL.64 [R1+0x6e90], R186 ;  /* 0x006e90ba01007387 */ /* 0x000fe80000100a00 */
[----:B------:R1:W-:Y:S04]  /*1273e0*/  STL.64 [R1+0x6e88], R184 ;  /* 0x006e88b801007387 */ /* 0x0003e80000100a00 */
[----:B------:R-:W-:Y:S04]  /*1273f0*/  STL.64 [R1+0x6e80], R230 ;  /* 0x006e80e601007387 */ /* 0x000fe80000100a00 */
[----:B------:R1:W-:Y:S04]  /*127400*/  STL.64 [R1+0x6e78], R228 ;  /* 0x006e78e401007387 */ /* 0x0003e80000100a00 */
        /* <DEDUP_REMOVED lines=35> */
[C---:B---3--:R-:W-:Y:S03]  /*127640*/  HMMA.1688.F32.TF32 R200, R232.reuse, R32, R200 ;  /* 0x00000020e8c8723c */ /* 0x048fe600000810c8 */
[----:B------:R3:W-:Y:S05]  /*127650*/  STL.64 [R1+0x6e58], R196 ;  /* 0x006e58c401007387 */ /* 0x0007ea0000100a00 */
[C---:B------:R-:W-:Y:S11]  /*127660*/  HMMA.1688.F32.TF32 R204, R232.reuse, R8, R204 ;  /* 0x00000008e8cc723c */ /* 0x040ff600000810cc */
[----:B------:R-:W-:Y:S01]  /*127670*/  STL [R1+0x6e44], R200 ;  /* 0x006e44c801007387 */ /* 0x000fe20000100800 */
[C---:B------:R-:W-:Y:S03]  /*127680*/  HMMA.1688.F32.TF32 R208, R232.reuse, R100, R208 ;  /* 0x00000064e8d0723c */ /* 0x040fe600000810d0 */
        /* <DEDUP_REMOVED lines=9> */
[----:B------:R-:W3:Y:S04]  /*127720*/  LDL.LU R248, [R1+0x1110] ;  /* 0x0011100001f87983 */ /* 0x000ee80000300800 */
[----:B------:R-:W3:Y:S04]  /*127730*/  LDL.LU R249, [R1+0x1114] ;  /* 0x0011140001f97983 */ /* 0x000ee80000300800 */
[----:B------:R-:W3:Y:S04]  /*127740*/  LDL.LU R250, [R1+0x1118] ;  /* 0x0011180001fa7983 */ /* 0x000ee80000300800 */
[----:B------:R-:W3:Y:S01]  /*127750*/  LDL.LU R251, [R1+0x111c] ;  /* 0x00111c0001fb7983 */ /* 0x000ee20000300800 */
[----:B----4-:R-:W-:-:S15]  /*127760*/  HMMA.1688.F32.TF32 R212, R232, R92, R212 ;  /* 0x0000005ce8d4723c */ /* 0x010fde00000810d4 */
[----:B------:R-:W-:-:S04]  /*127770*/  NOP ;  /* 0x0000000000007918 */ /* 0x000fc80000000000 */
[----:B------:R-:W-:Y:S04]  /*127780*/  STL.64 [R1+0x7210], R214 ;  /* 0x007210d601007387 */ /* 0x000fe80000100a00 */
[----:B------:R-:W-:Y:S01]  /*127790*/  STL.64 [R1+0x7208], R212 ;  /* 0x007208d401007387 */ /* 0x000fe20000100a00 */
[C---:B--2---:R-:W-:Y:S08]  /*1277a0*/  HMMA.1688.F32.TF32 R216, R232.reuse, R84, R236 ;  /* 0x00000054e8d8723c */ /* 0x044ff000000810ec */
[C---:B------:R-:W-:Y:S08]  /*1277b0*/  HMMA.1688.F32.TF32 R220, R232.reuse, R76, R220 ;  /* 0x0000004ce8dc723c */ /* 0x040ff000000810dc */
[----:B------:R-:W-:Y:S03]  /*1277c0*/  HMMA.1688.F32.TF32 R224, R232, R68, R224 ;  /* 0x00000044e8e0723c */ /* 0x000fe600000810e0 */
[----:B------:R-:W-:Y:S08]  /*1277d0*/  STL [R1+0x6e24], R219 ;  /* 0x006e24db01007387 */ /* 0x000ff00000100800 */
[----:B------:R-:W-:Y:S04]  /*1277e0*/  STL [R1+0x6e20], R222 ;  /* 0x006e20de01007387 */ /* 0x000fe80000100800 */
[----:B------:R-:W-:Y:S04]  /*1277f0*/  STL [R1+0x6e1c], R223 ;  /* 0x006e1cdf01007387 */ /* 0x000fe80000100800 */
[----:B------:R-:W2:Y:S04]  /*127800*/  LDL.64 R156, [R1+0x14c0] ;  /* 0x0014c000019c7983 */ /* 0x000ea80000100a00 */
        /* <DEDUP_REMOVED lines=9> */
[----:B-1----:R-:W2:Y:S04]  /*1278a0*/  LDL.64 R176, [R1+0x1510] ;  /* 0x0015100001b07983 */ /* 0x002ea80000100a00 */
[----:B------:R-:W2:Y:S04]  /*1278b0*/  LDL.64 R178, [R1+0x1518] ;  /* 0x0015180001b27983 */ /* 0x000ea80000100a00 */
[----:B------:R-:W2:Y:S04]  /*1278c0*/  LDL.64 R180, [R1+0x1520] ;  /* 0x0015200001b47983 */ /* 0x000ea80000100a00 */
[----:B------:R-:W2:Y:S04]  /*1278d0*/  LDL.64 R182, [R1+0x1528] ;  /* 0x0015280001b67983 */ /* 0x000ea80000100a00 */
[----:B------:R-:W2:Y:S04]  /*1278e0*/  LDL.64 R184, [R1+0x1530] ;  /* 0x0015300001b87983 */ /* 0x000ea80000100a00 */
[----:B------:R-:W2:Y:S04]  /*1278f0*/  LDL.LU.64 R186, [R1+0x1538] ;  /* 0x0015380001ba7983 */ /* 0x000ea80000300a00 */
[----:B------:R-:W2:Y:S04]  /*127900*/  LDL.LU.64 R228, [R1+0x1540] ;  /* 0x0015400001e47983 */ /* 0x000ea80000300a00 */
[----:B------:R-:W2:Y:S04]  /*127910*/  LDL.LU.64 R230, [R1+0x1548] ;  /* 0x0015480001e67983 */ /* 0x000ea80000300a00 */
[----:B------:R-:W-:Y:S01]  /*127920*/  STL [R1+0x6e18], R227 ;  /* 0x006e18e301007387 */ /* 0x000fe20000100800 */
[----:B---3--:R-:W-:-:S03]  /*127930*/  LOP3.LUT R196, R3, 0x20, RZ, 0x3c, !PT ;  /* 0x0000002003c47812 */ /* 0x008fc600078e3cff */
[----:B------:R-:W-:Y:S04]  /*127940*/  LDS R236, [R3+UR6+0x9e000] ;  /* 0x09e0000603ec7984 */ /* 0x000fe80008000800 */
[----:B------:R-:W-:Y:S04]  /*127950*/  LDS R238, [R3+UR6+0x9f000] ;  /* 0x09f0000603ee7984 */ /* 0x000fe80008000800 */
[----:B------:R-:W-:Y:S04]  /*127960*/  LDS R237, [R196+UR6+0x9e000] ;  /* 0x09e00006c4ed7984 */ /* 0x000fe80008000800 */
[----:B------:R-:W1:Y:S01]  /*127970*/  LDS R239, [R196+UR6+0x9f000] ;  /* 0x09f00006c4ef7984 */ /* 0x000e620008000800 */
[----:B------:R-:W-:Y:S03]  /*127980*/  HMMA.1688.F32.TF32 R20, R232, R56, R248 ;  /* 0x00000038e814723c */ /* 0x000fe600000810f8 */
[----:B------:R-:W3:-:S15]  /*127990*/  LDL.LU R248, [R1+0x1670] ;  /* 0x0016700001f87983 */ /* 0x000ede0000300800 */
[----:B------:R-:W-:Y:S01]  /*1279a0*/  NOP ;  /* 0x0000000000007918 */ /* 0x000fe20000000000 */
        /* <DEDUP_REMOVED lines=70> */
[----:B------:R-:W4:Y:S01]  /*127e10*/  LDL.LU.64 R190, [R1+0x1568] ;  /* 0x0015680001be7983 */ /* 0x000f220000300a00 */
[----:B--2---:R-:W-:-:S15]  /*127e20*/  HMMA.1688.F32.TF32 R132, R232, R240, R132 ;  /* 0x000000f0e884723c */ /* 0x004fde0000081084 */
[----:B------:R-:W-:-:S04]  /*127e30*/  NOP ;  /* 0x0000000000007918 */ /* 0x000fc80000000000 */
[----:B------:R-:W-:Y:S02]  /*127e40*/  IMAD.MOV.U32 R219, RZ, RZ, R132 ;  /* 0x000000ffffdb7224 */ /* 0x000fe400078e0084 */
[----:B------:R-:W-:Y:S02]  /*127e50*/  IMAD.MOV.U32 R222, RZ, RZ, R133 ;  /* 0x000000ffffde7224 */ /* 0x000fe400078e0085 */
[----:B------:R-:W-:Y:S02]  /*127e60*/  IMAD.MOV.U32 R223, RZ, RZ, R134 ;  /* 0x000000ffffdf7224 */ /* 0x000fe400078e0086 */
[----:B------:R-:W-:-:S05]  /*127e70*/  IMAD.MOV.U32 R227, RZ, RZ, R135 ;  /* 0x000000ffffe37224 */ /* 0x000fca00078e0087 */
[----:B------:R-:W-:Y:S04]  /*127e80*/  STL.64 [R1+0x7240], R226 ;  /* 0x007240e201007387 */ /* 0x000fe80000100a00 */
[----:B------:R-:W-:Y:S01]  /*127e90*/  STL.64 [R1+0x7238], R224 ;  /* 0x007238e001007387 */ /* 0x000fe20000100a00 */
[C---:B---3--:R-:W-:Y:S08]  /*127ea0*/  HMMA.1688.F32.TF32 R132, R232.reuse, R36, R128 ;  /* 0x00000024e884723c */ /* 0x048ff00000081080 */
        /* <DEDUP_REMOVED lines=8> */
[----:B------:R-:W-:Y:S04]  /*127f30*/  STL.64 [R1+0x7218], R216 ;  /* 0x007218d801007387 */ /* 0x000fe80000100a00 */
[----:B------:R-:W2:Y:S03]  /*127f40*/  LDL.LU.64 R198, [R1+0x1378] ;  /* 0x0013780001c67983 */ /* 0x000ea60000300a00 */
[C---:B------:R-:W-:Y:S01]  /*127f50*/  HMMA.1688.F32.TF32 R108, R232.reuse, R16, R104 ;  /* 0x00000010e86c723c */ /* 0x040fe20000081068 */
[----:B------:R-:W3:Y:S07]  /*127f60*/  LDL.LU.64 R210, [R1+0x1398] ;  /* 0x0013980001d27983 */ /* 0x000eee0000300a00 */
        /* <DEDUP_REMOVED lines=40> */
[----:B------:R-:W4:Y:S01]  /*1281f0*/  LDL.LU R250, [R1+0x2188] ;  /* 0x0021880001fa7983 */ /* 0x000f220000300800 */
[----:B-1----:R-:W-:-:S03]  /*128200*/  IMAD.MOV.U32 R21, RZ, RZ, R0 ;  /* 0x000000ffff157224 */ /* 0x002fc600078e0000 */
[----:B------:R-:W4:Y:S01]  /*128210*/  LDL.LU R251, [R1+0x218c] ;  /* 0x00218c0001fb7983 */ /* 0x000f220000300800 */
[----:B------:R-:W-:Y:S01]  /*128220*/  IMAD.MOV.U32 R22, RZ, RZ, R2 ;  /* 0x000000ffff167224 */ /* 0x000fe200078e0002 */
[----:B------:R-:W-:Y:S02]  /*128230*/  MOV R23, R252 ;  /* 0x000000fc00177202 */ /* 0x000fe40000000f00 */
        /* <DEDUP_REMOVED lines=31> */
[----:B--2---:R-:W-:Y:S01]  /*128430*/  IMAD.MOV.U32 R107, RZ, RZ, R0 ;  /* 0x000000ffff6b7224 */ /* 0x004fe200078e0000 */
[----:B---3--:R-:W-:Y:S01]  /*128440*/  MOV R106, R2 ;  /* 0x00000002006a7202 */ /* 0x008fe20000000f00 */
[----:B----4-:R-:W-:-:S02]  /*128450*/  IMAD.MOV.U32 R105, RZ, RZ, R252 ;  /* 0x000000ffff697224 */ /* 0x010fc400078e00fc */
        /* <DEDUP_REMOVED lines=8> */
[----:B------:R-:W-:-:S15]  /*1284e0*/  HMMA.1688.F32.TF32 R136, R232, R48, R136 ;  /* 0x00000030e888723c */ /* 0x000fde0000081088 */
[----:B------:R-:W-:-:S04]  /*1284f0*/  NOP ;  /* 0x0000000000007918 */ /* 0x000fc80000000000 */
[----:B------:R-:W-:Y:S01]  /*128500*/  IMAD.MOV.U32 R202, RZ, RZ, R136 ;  /* 0x000000ffffca7224 */ /* 0x000fe200078e0088 */
[----:B------:R-:W-:Y:S01]  /*128510*/  MOV R204, R138 ;  /* 0x0000008a00cc7202 */ /* 0x000fe20000000f00 */
[----:B------:R-:W-:Y:S02]  /*128520*/  IMAD.MOV.U32 R203, RZ, RZ, R137 ;  /* 0x000000ffffcb7224 */ /* 0x000fe400078e0089 */
[----:B------:R-:W-:Y:S02]  /*128530*/  IMAD.MOV.U32 R205, RZ, RZ, R139 ;  /* 0x000000ffffcd7224 */ /* 0x000fe400078e008b */
[----:B--2---:R-:W-:Y:S02]  /*128540*/  IMAD.MOV.U32 R115, RZ, RZ, R252 ;  /* 0x000000ffff737224 */ /* 0x004fe400078e00fc */
[----:B---3--:R-:W-:Y:S02]  /*128550*/  IMAD.MOV.U32 R114, RZ, RZ, R2 ;  /* 0x000000ffff727224 */ /* 0x008fe400078e0002 */
        /* <DEDUP_REMOVED lines=56> */
[----:B------:R-:W-:Y:S02]  /*1288e0*/  IMAD.MOV.U32 R207, RZ, RZ, R189 ;  /* 0x000000ffffcf7224 */ /* 0x000fe400078e00bd */
[----:B--2---:R-:W-:Y:S02]  /*1288f0*/  IMAD.MOV.U32 R123, RZ, RZ, R0 ;  /* 0x000000ffff7b7224 */ /* 0x004fe400078e0000 */
[----:B---3--:R-:W-:Y:S02]  /*128900*/  IMAD.MOV.U32 R122, RZ, RZ, R2 ;  /* 0x000000ffff7a7224 */ /* 0x008fe400078e0002 */
[----:B----4-:R-:W-:Y:S01]  /*128910*/  IMAD.MOV.U32 R121, RZ, RZ, R252 ;  /* 0x000000ffff797224 */ /* 0x010fe200078e00fc */
[C---:B------:R-:W-:Y:S08]  /*128920*/  HMMA.1688.F32.TF32 R212, R232.reuse, R228, R212 ;  /* 0x000000e4e8d4723c */ /* 0x040ff000000810d4 */
[C---:B------:R-:W-:Y:S11]  /*128930*/  HMMA.1688.F32.TF32 R96, R232.reuse, R188, R96 ;  /* 0x000000bce860723c */ /* 0x040ff60000081060 */
        /* <DEDUP_REMOVED lines=9> */
[----:B------:R-:W-:Y:S01]  /*1289d0*/  IMAD.MOV.U32 R0, RZ, RZ, R193 ;  /* 0x000000ffff007224 */ /* 0x000fe200078e00c1 */
[----:B------:R1:W-:Y:S01]  /*1289e0*/  STL [R1+0x4c0], R192 ;  /* 0x0004c0c001007387 */ /* 0x0003e20000100800 */
[----:B------:R-:W-:Y:S01]  /*1289f0*/  IMAD.MOV.U32 R252, RZ, RZ, R194 ;  /* 0x000000fffffc7224 */ /* 0x000fe200078e00c2 */
[----:B------:R-:W-:-:S02]  /*128a00*/  MOV R2, R195 ;  /* 0x000000c300027202 */ /* 0x000fc40000000f00 */
        /* <DEDUP_REMOVED lines=167> */
[----:B---3--:R-:W-:Y:S08]  /*129480*/  HMMA.1688.F32.TF32 R136, R236, R230, R136 ;  /* 0x000000e6ec88723c */ /* 0x008ff00000081088 */
[----:B-1----:R-:W-:Y:S08]  /*129490*/  HMMA.1688.F32.TF32 R124, R232, R198, R124 ;  /* 0x000000c6e87c723c */ /* 0x002ff0000008107c */
[C---:B------:R-:W-:Y:S08]  /*1294a0*/  HMMA.1688.F32.TF32 R140, R236.reuse, R186, R140 ;  /* 0x000000baec8c723c */ /* 0x040ff0000008108c */
        /* <DEDUP_REMOVED lines=8> */
[C---:B-1----:R-:W-:Y:S08]  /*129530*/  HMMA.1688.F32.TF32 R200, R236.reuse, R166, R212 ;  /* 0x000000a6ecc8723c */ /* 0x042ff000000810d4 */
[C---:B------:R-:W-:Y:S01]  /*129540*/  HMMA.1688.F32.TF32 R148, R236.reuse, R178, R148 ;  /* 0x000000b2ec94723c */ /* 0x040fe20000081094 */
[----:B------:R-:W-:Y:S04]  /*129550*/  STL.64 [R1+0x2ba0], R216 ;  /* 0x002ba0d801007387 */ /* 0x000fe80000100a00 */
[----:B------:R-:W-:Y:S03]  /*129560*/  STL.64 [R1+0x2ba8], R218 ;  /* 0x002ba8da01007387 */ /* 0x000fe60000100a00 */
        /* <DEDUP_REMOVED lines=192> */
[----:B------:R-:W-:Y:S05]  /*12a170*/  STL.64 [R1+0x2ab8], R202 ;  /* 0x002ab8ca01007387 */ /* 0x000fea0000100a00 */
        /* <DEDUP_REMOVED lines=30> */
[----:B---3--:R-:W-:Y:S01]  /*12a360*/  HMMA.1688.F32.TF32 R68, R232, R66, R108 ;  /* 0x00000042e844723c */ /* 0x008fe2000008106c */
[----:B------:R-:W-:Y:S04]  /*12a370*/  STL.64 [R1+0x2960], R116 ;  /* 0x0029607401007387 */ /* 0x000fe80000100a00 */
[----:B------:R-:W-:Y:S06]  /*12a380*/  STL.64 [R1+0x2968], R118 ;  /* 0x0029687601007387 */ /* 0x000fec0000100a00 */
        /* <DEDUP_REMOVED lines=12> */
[----:B------:R2:W-:Y:S08]  /*12a450*/  STL.64 [R1+0xcd8], R78 ;  /* 0x000cd84e01007387 */ /* 0x0005f00000100a00 */
[----:B------:R-:W-:Y:S01]  /*12a460*/  STL.64 [R1+0xdb0], R68 ;  /* 0x000db04401007387 */ /* 0x000fe20000100a00 */
[C---:B--2---:R-:W-:Y:S03]  /*12a470*/  HMMA.1688.F32.TF32 R76, R236.reuse, R46, R60 ;  /* 0x0000002eec4c723c */ /* 0x044fe6000008103c */
[----:B------:R2:W-:Y:S05]  /*12a480*/  STL.64 [R1+0xdb8], R70 ;  /* 0x000db84601007387 */ /* 0x0005ea0000100a00 */
[C---:B------:R-:W-:Y:S08]  /*12a490*/  HMMA.1688.F32.TF32 R60, R236.reuse, R10, R40 ;  /* 0x0000000aec3c723c */ /* 0x040ff00000081028 */
        /* <DEDUP_REMOVED lines=157> */
[C---:B----4-:R-:W-:Y:S08]  /*12ae70*/  HMMA.1688.F32.TF32 R60, R232.reuse, R198, R60 ;  /* 0x000000c6e83c723c */ /* 0x050ff0000008103c */
[C---:B------:R-:W-:Y:S08]  /*12ae80*/  HMMA.1688.F32.TF32 R52, R232.reuse, R74, R52 ;  /* 0x0000004ae834723c */ /* 0x040ff00000081034 */
[----:B------:R-:W-:Y:S08]  /*12ae90*/  HMMA.1688.F32.TF32 R40, R232, R210, R40 ;  /* 0x000000d2e828723c */ /* 0x000ff00000081028 */
[----:B--2---:R-:W-:-:S15]  /*12aea0*/  HMMA.1688.F32.TF32 R204, R236, R70, R204 ;  /* 0x00000046eccc723c */ /* 0x004fde00000810cc */
[----:B------:R-:W-:-:S04]  /*12aeb0*/  NOP ;  /* 0x0000000000007918 */ /* 0x000fc80000000000 */
        /* <DEDUP_REMOVED lines=63> */
[----:B------:R-:W1:Y:S04]  /*12b2b0*/  LDS R239, [R196+UR6+0x9f100] ;  /* 0x09f10006c4ef7984 */ /* 0x000e680008000800 */
[----:B------:R-:W-:Y:S04]  /*12b2c0*/  STL.64 [R1+0x2640], R52 ;  /* 0x0026403401007387 */ /* 0x000fe80000100a00 */
[----:B------:R-:W-:Y:S04]  /*12b2d0*/  STL.64 [R1+0x2648], R54 ;  /* 0x0026483601007387 */ /* 0x000fe80000100a00 */
        /* <DEDUP_REMOVED lines=171> */
[C---:B--2---:R-:W-:Y:S08]  /*12bd90*/  HMMA.1688.F32.TF32 R72, R232.reuse, R182, R60 ;  /* 0x000000b6e848723c */ /* 0x044ff0000008103c */
[C---:B------:R-:W-:Y:S08]  /*12bda0*/  HMMA.1688.F32.TF32 R60, R232.reuse, R186, R52 ;  /* 0x000000bae83c723c */ /* 0x040ff00000081034 */
[C---:B------:R-:W-:Y:S08]  /*12bdb0*/  HMMA.1688.F32.TF32 R52, R232.reuse, R230, R40 ;  /* 0x000000e6e834723c */ /* 0x040ff00000081028 */
        /* <DEDUP_REMOVED lines=132> */
[----:B------:R-:W-:Y:S04]  /*12c600*/  LDS R232, [R99+UR6+0x9e100] ;  /* 0x09e1000663e87984 */ /* 0x000fe80008000800 */
[----:B------:R-:W-:Y:S04]  /*12c610*/  LDS R234, [R99+UR6+0x9f100] ;  /* 0x09f1000663ea7984 */ /* 0x000fe80008000800 */
[----:B------:R-:W-:Y:S04]  /*12c620*/  LDS R233, [R197+UR6+0x9e100] ;  /* 0x09e10006c5e97984 */ /* 0x000fe80008000800 */
[----:B------:R-:W1:Y:S02]  /*12c630*/  LDS R235, [R197+UR6+0x9f100] ;  /* 0x09f10006c5eb7984 */ /* 0x000e640008000800 */
[----:B-1----:R-:W-:-:S15]  /*12c640*/  HMMA.1688.F32.TF32 R72, R236, R198, R72 ;  /* 0x000000c6ec48723c */ /* 0x002fde0000081048 */
        /* <DEDUP_REMOVED lines=69> */
[----:B------:R-:W-:Y:S03]  /*12caa0*/  STL.64 [R1+0x25c0], R120 ;  /* 0x0025c07801007387 */ /* 0x000fe60000100a00 */
[C---:B---3--:R-:W-:Y:S01]  /*12cab0*/  HMMA.1688.F32.TF32 R52, R236.reuse, R182, R20 ;  /* 0x000000b6ec34723c */ /* 0x048fe20000081014 */
        /* <DEDUP_REMOVED lines=131> */
[----:B------:R-:W-:Y:S08]  /*12d2f0*/  HMMA.1688.F32.TF32 R152, R232, R34, R152 ;  /* 0x00000022e898723c */ /* 0x000ff00000081098 */
[----:B------:R-:W-:-:S15]  /*12d300*/  HMMA.1688.F32.TF32 R204, R236, R230, R204 ;  /* 0x000000e6eccc723c */ /* 0x000fde00000810cc */
[----:B------:R-:W-:-:S04]  /*12d310*/  NOP ;  /* 0x0000000000007918 */ /* 0x000fc80000000000 */
[----:B------:R-:W-:Y:S04]  /*12d320*/  STL.64 [R1+0x2240], R204 ;  /* 0x002240cc01007387 */ /* 0x000fe80000100a00 */
[----:B------:R1:W-:Y:S02]  /*12d330*/  STL.64 [R1+0x2248], R206 ;  /* 0x002248ce01007387 */ /* 0x0003e40000100a00 */
[C---:B-1----:R-:W-:Y:S08]  /*12d340*/  HMMA.1688.F32.TF32 R204, R236.reuse, R190, R200 ;  /* 0x000000beeccc723c */ /* 0x042ff000000810c8 */
[----:B------:R-:W-:Y:S01]  /*12d350*/  HMMA.1688.F32.TF32 R200, R236, R66, R216 ;  /* 0x00000042ecc8723c */ /* 0x000fe200000810d8 */
[----:B------:R-:W-:Y:S04]  /*12d360*/  LDS R236, [R3+UR6+0x9e180] ;  /* 0x09e1800603ec7984 */ /* 0x000fe80008000800 */
[----:B------:R-:W-:Y:S03]  /*12d370*/  LDS R238, [R3+UR6+0x9f180] ;  /* 0x09f1800603ee7984 */ /* 0x000fe60008000800 */
[C---:B------:R-:W-:Y:S01]  /*12d380*/  HMMA.1688.F32.TF32 R216, R232.reuse, R198, R220 ;  /* 0x000000c6e8d8723c */ /* 0x040fe200000810dc */
[----:B------:R-:W-:Y:S04]  /*12d390*/  LDS R237, [R196+UR6+0x9e180] ;  /* 0x09e18006c4ed7984 */ /* 0x000fe80008000800 */
[----:B------:R-:W-:Y:S04]  /*12d3a0*/  STL.64 [R1+0x2230], R204 ;  /* 0x002230cc01007387 */ /* 0x000fe80000100a00 */
[----:B------:R1:W-:Y:S04]  /*12d3b0*/  STL.64 [R1+0x2238], R206 ;  /* 0x002238ce01007387 */ /* 0x0003e80000100a00 */
[----:B------:R-:W-:Y:S01]  /*12d3c0*/  STL.64 [R1+0x2210], R200 ;  /* 0x002210c801007387 */ /* 0x000fe20000100a00 */
[C---:B------:R-:W-:Y:S03]  /*12d3d0*/  HMMA.1688.F32.TF32 R192, R232.reuse, R46, R192 ;  /* 0x0000002ee8c0723c */ /* 0x040fe600000810c0 */
[----:B------:R2:W-:Y:S04]  /*12d3e0*/  STL.64 [R1+0x2218], R202 ;  /* 0x002218ca01007387 */ /* 0x0005e80000100a00 */
[----:B------:R-:W3:Y:S01]  /*12d3f0*/  LDS R239, [R196+UR6+0x9f180] ;  /* 0x09f18006c4ef7984 */ /* 0x000ee20008000800 */
[C---:B-1----:R-:W-:Y:S08]  /*12d400*/  HMMA.1688.F32.TF32 R204, R232.reuse, R74, R224 ;  /* 0x0000004ae8cc723c */ /* 0x042ff000000810e0 */
[C---:B--2---:R-:W-:Y:S01]  /*12d410*/  HMMA.1688.F32.TF32 R200, R232.reuse, R210, R212 ;  /* 0x000000d2e8c8723c */ /* 0x044fe200000810d4 */
        /* <DEDUP_REMOVED lines=175> */
[----:B------:R-:W-:Y:S04]  /*12df10*/  STL.64 [R1+0x2100], R204 ;  /* 0x002100cc01007387 */ /* 0x000fe80000100a00 */
[----:B------:R1:W-:Y:S02]  /*12df20*/  STL.64 [R1+0x2108], R206 ;  /* 0x002108ce01007387 */ /* 0x0003e40000100a00 */
[C---:B-1----:R-:W-:Y:S08]  /*12df30*/  HMMA.1688.F32.TF32 R204, R232.reuse, R174, R200 ;  /* 0x000000aee8cc723c */ /* 0x042ff000000810c8 */
[C---:B----4-:R-:W-:Y:S08]  /*12df40*/  HMMA.1688.F32.TF32 R200, R232.reuse, R178, R216 ;  /* 0x000000b2e8c8723c */ /* 0x050ff000000810d8 */
[C---:B------:R-:W-:Y:S03]  /*12df50*/  HMMA.1688.F32.TF32 R216, R232.reuse, R182, R220 ;  /* 0x000000b6e8d8723c */ /* 0x040fe600000810dc */
[----:B------:R-:W-:Y:S04]  /*12df60*/  STL.64 [R1+0x20f0], R204 ;  /* 0x0020f0cc01007387 */ /* 0x000fe80000100a00 */
[----:B------:R1:W-:Y:S04]  /*12df70*/  STL.64 [R1+0x20f8], R206 ;  /* 0x0020f8ce01007387 */ /* 0x0003e80000100a00 */
[----:B------:R-:W-:Y:S01]  /*12df80*/  STL.64 [R1+0x20d0], R200 ;  /* 0x0020d0c801007387 */ /* 0x000fe20000100a00 */
[C---:B------:R-:W-:Y:S03]  /*12df90*/  HMMA.1688.F32.TF32 R192, R232.reuse, R190, R192 ;  /* 0x000000bee8c0723c */ /* 0x040fe600000810c0 */
[----:B------:R2:W-:Y:S05]  /*12dfa0*/  STL.64 [R1+0x20d8], R202 ;  /* 0x0020d8ca01007387 */ /* 0x0005ea0000100a00 */
        /* <DEDUP_REMOVED lines=189> */
[----:B------:R-:W-:Y:S03]  /*12eb80*/  HMMA.1688.F32.TF32 R128, R236, R230, R128 ;  /* 0x000000e6ec80723c */ /* 0x000fe60000081080 */
        /* <DEDUP_REMOVED lines=22> */
[C---:B----4-:R-:W-:Y:S03]  /*12ecf0*/  HMMA.1688.F32.TF32 R40, R232.reuse, R86, R40 ;  /* 0x00000056e828723c */ /* 0x050fe60000081028 */
        /* <DEDUP_REMOVED lines=31> */
[----:B------:R-:W2:Y:S04]  /*12eef0*/  LDL.LU R248, [R1+0xee0] ;  /* 0x000ee00001f87983 */ /* 0x000ea80000300800 */
        /* <DEDUP_REMOVED lines=107> */
[----:B---3--:R-:W3:Y:S04]  /*12f5b0*/  LDL.LU R20, [R1+0xf00] ;  /* 0x000f000001147983 */ /* 0x008ee80000300800 */
[----:B------:R-:W3:Y:S04]  /*12f5c0*/  LDL.LU R21, [R1+0xf04] ;  /* 0x000f040001157983 */ /* 0x000ee80000300800 */
[----:B----4-:R-:W3:Y:S04]  /*12f5d0*/  LDL.LU R22, [R1+0xf08] ;  /* 0x000f080001167983 */ /* 0x010ee80000300800 */
[----:B------:R-:W3:Y:S04]  /*12f5e0*/  LDL.LU R23, [R1+0xf0c] ;  /* 0x000f0c0001177983 */ /* 0x000ee80000300800 */
[----:B------:R2:W-:Y:S02]  /*12f5f0*/  STL.64 [R1+0x7268], R70 ;  /* 0x0072684601007387 */ /* 0x0005e40000100a00 */
[C---:B--2---:R-:W-:Y:S08]  /*12f600*/  HMMA.1688.F32.TF32 R68, R232.reuse, R242, R216 ;  /* 0x000000f2e844723c */ /* 0x044ff000000810d8 */
[C---:B------:R-:W-:Y:S08]  /*12f610*/  HMMA.1688.F32.TF32 R84, R232.reuse, R58, R204 ;  /* 0x0000003ae854723c */ /* 0x040ff000000810cc */
[C---:B------:R-:W-:Y:S11]  /*12f620*/  HMMA.1688.F32.TF32 R76, R232.reuse, R50, R200 ;  /* 0x00000032e84c723c */ /* 0x040ff600000810c8 */
        /* <DEDUP_REMOVED lines=16> */
[C---:B----4-:R-:W-:Y:S08]  /*12f730*/  HMMA.1688.F32.TF32 R76, R232.reuse, R246, R152 ;  /* 0x000000f6e84c723c */ /* 0x050ff00000081098 */
        /* <DEDUP_REMOVED lines=36> */
[----:B--2---:R-:W-:Y:S03]  /*12f980*/  HMMA.1688.F32.TF32 R68, R232, R66, R88 ;  /* 0x00000042e844723c */ /* 0x004fe60000081058 */
[----:B------:R-:W-:Y:S04]  /*12f990*/  STL.64 [R1+0x1e10], R84 ;  /* 0x001e105401007387 */ /* 0x000fe80000100a00 */
[----:B------:R-:W-:Y:S01]  /*12f9a0*/  STL.64 [R1+0x1e18], R86 ;  /* 0x001e185601007387 */ /* 0x000fe20000100a00 */
[C---:B-1----:R-:W-:Y:S03]  /*12f9b0*/  HMMA.1688.F32.TF32 R80, R236.reuse, R198, R80 ;  /* 0x000000c6ec50723c */ /* 0x042fe60000081050 */
[----:B------:R-:W-:Y:S04]  /*12f9c0*/  LDS R232, [R99+UR6+0x9e200] ;  /* 0x09e2000663e87984 */ /* 0x000fe80008000800 */
        /* <DEDUP_REMOVED lines=152> */
[----:B--2---:R-:W2:Y:S02]  /*130350*/  LDL.LU.64 R94, [R1+0x7280] ;  /* 0x00728000015e7983 */ /* 0x004ea40000300a00 */
[----:B--2---:R-:W-:-:S15]  /*130360*/  HMMA.1688.F32.TF32 R84, R236, R94, R84 ;  /* 0x0000005eec54723c */ /* 0x004fde0000081054 */
[----:B------:R-:W-:-:S04]  /*130370*/  NOP ;  /* 0x0000000000007918 */ /* 0x000fc80000000000 */
[----:B------:R-:W-:Y:S04]  /*130380*/  STL.64 [R1+0x7c0], R84 ;  /* 0x0007c05401007387 */ /* 0x000fe80000100a00 */
[----:B------:R2:W-:Y:S04]  /*130390*/  STL.64 [R1+0x7c8], R86 ;  /* 0x0007c85601007387 */ /* 0x0005e80000100a00 */
[----:B--2---:R-:W3:Y:S02]  /*1303a0*/  LDL.LU.64 R86, [R1+0x7278] ;  /* 0x0072780001567983 */ /* 0x004ee40000300a00 */
[----:B---3--:R-:W-:-:S15]  /*1303b0*/  HMMA.1688.F32.TF32 R76, R236, R86, R76 ;  /* 0x00000056ec4c723c */ /* 0x008fde000008104c */
        /* <DEDUP_REMOVED lines=8> */
[----:B--2---:R-:W2:Y:S01]  /*130440*/  LDL.LU.64 R70, [R1+0x7268] ;  /* 0x0072680001467983 */ /* 0x004ea20000300a00 */
[C---:B------:R-:W-:Y:S08]  /*130450*/  HMMA.1688.F32.TF32 R200, R236.reuse, R58, R200 ;  /* 0x0000003aecc8723c */ /* 0x040ff000000810c8 */
[C---:B------:R-:W-:Y:S08]  /*130460*/  HMMA.1688.F32.TF32 R216, R236.reuse, R50, R216 ;  /* 0x00000032ecd8723c */ /* 0x040ff000000810d8 */
[C---:B------:R-:W-:Y:S08]  /*130470*/  HMMA.1688.F32.TF32 R220, R236.reuse, R242, R220 ;  /* 0x000000f2ecdc723c */ /* 0x040ff000000810dc */
[----:B--2---:R-:W-:-:S15]  /*130480*/  HMMA.1688.F32.TF32 R204, R236, R70, R204 ;  /* 0x00000046eccc723c */ /* 0x004fde00000810cc */
[----:B------:R-:W-:-:S04]  /*130490*/  NOP ;  /* 0x0000000000007918 */ /* 0x000fc80000000000 */
[----:B------:R-:W-:Y:S04]  /*1304a0*/  STL.64 [R1+0x1ae0], R204 ;  /* 0x001ae0cc01007387 */ /* 0x000fe80000100a00 */
[----:B------:R2:W-:Y:S04]  /*1304b0*/  STL.64 [R1+0x1ae8], R206 ;  /* 0x001ae8ce01007387 */ /* 0x0005e80000100a00 */
[----:B--2---:R-:W2:Y:S04]  /*1304c0*/  LDL.LU.64 R206, [R1+0x7260] ;  /* 0x0072600001ce7983 */ /* 0x004ea80000300a00 */
[----:B------:R-:W3:Y:S04]  /*1304d0*/  LDL.LU.64 R204, [R1+0x7258] ;  /* 0x0072580001cc7983 */ /* 0x000ee80000300a00 */
        /* <DEDUP_REMOVED lines=9> */
[----:B------:R1:W-:Y:S01]  /*130570*/  STL.64 [R1+0x1c98], R202 ;  /* 0x001c98ca01007387 */ /* 0x0003e20000100a00 */
[C---:B------:R-:W-:Y:S08]  /*130580*/  HMMA.1688.F32.TF32 R212, R236.reuse, R14, R192 ;  /* 0x0000000eecd4723c */ /* 0x040ff000000810c0 */
[C---:B------:R-:W-:Y:S08]  /*130590*/  HMMA.1688.F32.TF32 R192, R236.reuse, R246, R148 ;  /* 0x000000f6ecc0723c */ /* 0x040ff00000081094 */
[C---:B-1----:R-:W-:Y:S08]  /*1305a0*/  HMMA.1688.F32.TF32 R200, R236.reuse, R6, R152 ;  /* 0x00000006ecc8723c */ /* 0x042ff00000081098 */
        /* <DEDUP_REMOVED lines=66> */
[----:B-1----:R-:W2:Y:S04]  /*1309d0*/  LDL.LU R40, [R1+0x7f0] ;  /* 0x0007f00001287983 */ /* 0x002ea80000300800 */
[----:B------:R-:W2:Y:S04]  /*1309e0*/  LDL.LU R41, [R1+0x7f4] ;  /* 0x0007f40001297983 */ /* 0x000ea80000300800 */
[----:B------:R-:W2:Y:S04]  /*1309f0*/  LDL.LU R42, [R1+0x7f8] ;  /* 0x0007f800012a7983 */ /* 0x000ea80000300800 */
[----:B------:R-:W2:Y:S04]  /*130a00*/  LDL.LU R43, [R1+0x7fc] ;  /* 0x0007fc00012b7983 */ /* 0x000ea80000300800 */
[----:B------:R-:W2:Y:S04]  /*130a10*/  LDL R52, [R1+0x810] ;  /* 0x0008100001347983 */ /* 0x000ea80000100800 */
        /* <DEDUP_REMOVED lines=98> */
[----:B------:R-:W4:Y:S01]  /*131040*/  LDL R251, [R1+0x7ac] ;  /* 0x0007ac0001fb7983 */ /* 0x000f220000100800 */
[----:B--2---:R-:W-:-:S15]  /*131050*/  HMMA.1688.F32.TF32 R236, R232, R10, R236 ;  /* 0x0000000ae8ec723c */ /* 0x004fde00000810ec */
[----:B------:R-:W-:-:S04]  /*131060*/  NOP ;  /* 0x0000000000007918 */ /* 0x000fc80000000000 */
[----:B------:R-:W-:Y:S01]  /*131070*/  STL.64 [R1+0x1a20], R236 ;  /* 0x001a20ec01007387 */ /* 0x000fe20000100a00 */
[C---:B---3--:R-:W-:Y:S03]  /*131080*/  HMMA.1688.F32.TF32 R216, R232.reuse, R94, R216 ;  /* 0x0000005ee8d8723c */ /* 0x048fe600000810d8 */
[----:B------:R1:W-:Y:S05]  /*131090*/  STL.64 [R1+0x1a28], R238 ;  /* 0x001a28ee01007387 */ /* 0x0003ea0000100a00 */
[C---:B-1----:R-:W-:Y:S08]  /*1310a0*/  HMMA.1688.F32.TF32 R236, R232.reuse, R102, R200 ;  /* 0x00000066e8ec723c */ /* 0x042ff000000810c8 */
[C---:B------:R-:W-:Y:S11]  /*1310b0*/  HMMA.1688.F32.TF32 R200, R232.reuse, R86, R220 ;  /* 0x00000056e8c8723c */ /* 0x040ff600000810dc */
        /* <DEDUP_REMOVED lines=8> */
[C---:B----4-:R-:W-:Y:S03]  /*131140*/  HMMA.1688.F32.TF32 R200, R232.reuse, R78, R224 ;  /* 0x0000004ee8c8723c */ /* 0x050fe600000810e0 */
[----:B------:R-:W-:Y:S04]  /*131150*/  LDS R237, [R196+UR6+0x9e280] ;  /* 0x09e28006c4ed7984 */ /* 0x000fe80008000800 */
[----:B------:R-:W1:Y:S01]  /*131160*/  LDS R239, [R196+UR6+0x9f280] ;  /* 0x09f28006c4ef7984 */ /* 0x000e620008000800 */
[C---:B------:R-:W-:Y:S08]  /*131170*/  HMMA.1688.F32.TF32 R216, R232.reuse, R70, R212 ;  /* 0x00000046e8d8723c */ /* 0x040ff000000810d4 */
[C---:B------:R-:W-:Y:S03]  /*131180*/  HMMA.1688.F32.TF32 R212, R232.reuse, R58, R192 ;  /* 0x0000003ae8d4723c */ /* 0x040fe600000810c0 */
[----:B------:R-:W-:Y:S04]  /*131190*/  STL.64 [R1+0x1920], R200 ;  /* 0x001920c801007387 */ /* 0x000fe80000100a00 */
[----:B------:R2:W-:Y:S01]  /*1311a0*/  STL.64 [R1+0x1928], R202 ;  /* 0x001928ca01007387 */ /* 0x0005e20000100a00 */
[C---:B------:R-:W-:Y:S08]  /*1311b0*/  HMMA.1688.F32.TF32 R192, R232.reuse, R242, R148 ;  /* 0x000000f2e8c0723c */ /* 0x040ff00000081094 */
[C---:B--2---:R-:W-:Y:S08]  /*1311c0*/  HMMA.1688.F32.TF32 R200, R232.reuse, R50, R152 ;  /* 0x00000032e8c8723c */ /* 0x044ff00000081098 */
        /* <DEDUP_REMOVED lines=168> */
[----:B------:R-:W-:Y:S01]  /*131c50*/  LDS R232, [R99+UR6+0x9e280] ;  /* 0x09e2800663e87984 */ /* 0x000fe20008000800 */
[----:B------:R-:W-:Y:S02]  /*131c60*/  IMAD.MOV.U32 R9, RZ, RZ, R246 ;  /* 0x000000ffff097224 */ /* 0x000fe400078e00f6 */
[----:B------:R-:W-:Y:S01]  /*131c70*/  IMAD.MOV.U32 R8, RZ, RZ, R247 ;  /* 0x000000ffff087224 */ /* 0x000fe200078e00f7 */
[----:B------:R-:W-:Y:S04]  /*131c80*/  LDS R234, [R99+UR6+0x9f280] ;  /* 0x09f2800663ea7984 */ /* 0x000fe80008000800 */
[----:B------:R-:W-:Y:S04]  /*131c90*/  LDS R233, [R197+UR6+0x9e280] ;  /* 0x09e28006c5e97984 */ /* 0x000fe80008000800 */
[----:B------:R-:W3:Y:S01]  /*131ca0*/  LDS R235, [R197+UR6+0x9f280] ;  /* 0x09f28006c5eb7984 */ /* 0x000ee20008000800 */
[C---:B-1----:R-:W-:Y:S08]  /*131cb0*/  HMMA.1688.F32.TF32 R128, R236.reuse, R242, R128 ;  /* 0x000000f2ec80723c */ /* 0x042ff00000081080 */
        /* <DEDUP_REMOVED lines=12> */
[----:B------:R1:W-:Y:S01]  /*131d80*/  STL.64 [R1+0x638], R202 ;  /* 0x000638ca01007387 */ /* 0x0003e20000100a00 */
[C---:B------:R-:W-:Y:S03]  /*131d90*/  HMMA.1688.F32.TF32 R192, R236.reuse, R102, R192 ;  /* 0x00000066ecc0723c */ /* 0x040fe600000810c0 */
[----:B-1----:R-:W2:Y:S04]  /*131da0*/  LDL.LU.64 R202, [R1+0x7250] ;  /* 0x0072500001ca7983 */ /* 0x002ea80000300a00 */
[----:B------:R-:W3:Y:S04]  /*131db0*/  LDL.LU.64 R200, [R1+0x7248] ;  /* 0x0072480001c87983 */ /* 0x000ee80000300a00 */
[----:B------:R-:W-:Y:S04]  /*131dc0*/  STL.64 [R1+0x610], R224 ;  /* 0x000610e001007387 */ /* 0x000fe80000100a00 */
[----:B------:R1:W-:Y:S01]  /*131dd0*/  STL.64 [R1+0x618], R226 ;  /* 0x000618e201007387 */ /* 0x0003e20000100a00 */
[C---:B------:R-:W-:Y:S03]  /*131de0*/  HMMA.1688.F32.TF32 R140, R236.reuse, R70, R140 ;  /* 0x00000046ec8c723c */ /* 0x040fe6000008108c */
[----:B-1----:R-:W4:Y:S04]  /*131df0*/  LDL.LU.64 R226, [R1+0x7240] ;  /* 0x0072400001e27983 */ /* 0x002f280000300a00 */
        /* <DEDUP_REMOVED lines=34> */
[----:B------:R-:W3:Y:S01]  /*132020*/  LDL.LU.64 R240, [R1+0x71e8] ;  /* 0x0071e80001f07983 */ /* 0x000ee20000300a00 */
        /* <DEDUP_REMOVED lines=16> */
[----:B------:R-:W4:Y:S04]  /*132130*/  LDL.LU.64 R246, [R1+0x71e0] ;  /* 0x0071e00001f67983 */ /* 0x000f280000300a00 */
[----:B------:R-:W4:Y:S01]  /*132140*/  LDL.LU.64 R244, [R1+0x71d8] ;  /* 0x0071d80001f47983 */ /* 0x000f220000300a00 */
[C---:B-1----:R-:W-:Y:S08]  /*132150*/  HMMA.1688.F32.TF32 R108, R236.reuse, R30, R104 ;  /* 0x0000001eec6c723c */ /* 0x042ff00000081068 */
[C---:B------:R-:W-:Y:S08]  /*132160*/  HMMA.1688.F32.TF32 R104, R236.reuse, R18, R88 ;  /* 0x00000012ec68723c */ /* 0x040ff00000081058 */
[C---:B------:R-:W-:Y:S08]  /*132170*/  HMMA.1688.F32.TF32 R88, R236.reuse, R158, R80 ;  /* 0x0000009eec58723c */ /* 0x040ff00000081050 */
        /* <DEDUP_REMOVED lines=15> */
[----:B--2---:R-:W-:-:S02]  /*132270*/  IMAD.MOV.U32 R42, RZ, RZ, R243 ;  /* 0x000000ffff2a7224 */ /* 0x004fc400078e00f3 */
[----:B---3--:R-:W-:Y:S02]  /*132280*/  IMAD.MOV.U32 R40, RZ, RZ, R240 ;  /* 0x000000ffff287224 */ /* 0x008fe400078e00f0 */
[----:B------:R-:W2:Y:S01]  /*132290*/  LDL.LU R240, [R1+0x71d4] ;  /* 0x0071d40001f07983 */ /* 0x000ea20000300800 */
[----:B------:R-:W-:-:S03]  /*1322a0*/  IMAD.MOV.U32 R41, RZ, RZ, R241 ;  /* 0x000000ffff297224 */ /* 0x000fc600078e00f1 */
[----:B------:R3:W-:Y:S01]  /*1322b0*/  STL.64 [R1+0x19a0], R20 ;  /* 0x0019a01401007387 */ /* 0x0007e20000100a00 */
[----:B------:R-:W-:-:S03]  /*1322c0*/  MOV R43, R242 ;  /* 0x000000f2002b7202 */ /* 0x000fc60000000f00 */
[----:B------:R1:W-:Y:S04]  /*1322d0*/  STL.64 [R1+0x19a8], R22 ;  /* 0x0019a81601007387 */ /* 0x0003e80000100a00 */
[----:B------:R-:W3:Y:S04]  /*1322e0*/  LDL.LU R241, [R1+0x71d0] ;  /* 0x0071d00001f17983 */ /* 0x000ee80000300800 */
[----:B------:R-:W3:Y:S04]  /*1322f0*/  LDL.LU R243, [R1+0x71cc] ;  /* 0x0071cc0001f37983 */ /* 0x000ee80000300800 */
[----:B------:R-:W3:Y:S01]  /*132300*/  LDL.LU R242, [R1+0x71c8] ;  /* 0x0071c80001f27983 */ /* 0x000ee20000300800 */
[----:B----4-:R-:W-:-:S03]  /*132310*/  IMAD.MOV.U32 R52, RZ, RZ, R247 ;  /* 0x000000ffff347224 */ /* 0x010fc600078e00f7 */
[----:B------:R-:W4:Y:S01]  /*132320*/  LDL.LU R247, [R1+0x71c4] ;  /* 0x0071c40001f77983 */ /* 0x000f220000300800 */
[----:B------:R-:W-:Y:S02]  /*132330*/  IMAD.MOV.U32 R53, RZ, RZ, R246 ;  /* 0x000000ffff357224 */ /* 0x000fe400078e00f6 */
[----:B-1----:R-:W-:Y:S01]  /*132340*/  IMAD.MOV.U32 R54, RZ, RZ, R245 ;  /* 0x000000ffff367224 */ /* 0x002fe200078e00f5 */
[----:B------:R-:W4:Y:S01]  /*132350*/  LDL.LU R246, [R1+0x71c0] ;  /* 0x0071c00001f67983 */ /* 0x000f220000300800 */
[----:B------:R-:W-:-:S03]  /*132360*/  IMAD.MOV.U32 R55, RZ, RZ, R244 ;  /* 0x000000ffff377224 */ /* 0x000fc600078e00f4 */
[----:B------:R-:W4:Y:S04]  /*132370*/  LDL.LU R245, [R1+0x71bc] ;  /* 0x0071bc0001f57983 */ /* 0x000f280000300800 */
[----:B------:R-:W4:Y:S01]  /*132380*/  LDL.LU R244, [R1+0x71b8] ;  /* 0x0071b80001f47983 */ /* 0x000f220000300800 */
[----:B--2---:R-:W-:Y:S01]  /*132390*/  MOV R63, R240 ;  /* 0x000000f0003f7202 */ /* 0x004fe20000000f00 */
[----:B---3--:R-:W-:Y:S02]  /*1323a0*/  IMAD.MOV.U32 R62, RZ, RZ, R241 ;  /* 0x000000ffff3e7224 */ /* 0x008fe400078e00f1 */
[----:B------:R-:W-:Y:S02]  /*1323b0*/  IMAD.MOV.U32 R60, RZ, RZ, R243 ;  /* 0x000000ffff3c7224 */ /* 0x000fe400078e00f3 */
[----:B------:R-:W2:Y:S01]  /*1323c0*/  LDL.LU R243, [R1+0x71b4] ;  /* 0x0071b40001f37983 */ /* 0x000ea20000300800 */
[----:B------:R-:W-:-:S03]  /*1323d0*/  IMAD.MOV.U32 R61, RZ, RZ, R242 ;  /* 0x000000ffff3d7224 */ /* 0x000fc600078e00f2 */
[----:B------:R-:W3:Y:S04]  /*1323e0*/  LDL.LU R242, [R1+0x71b0] ;  /* 0x0071b00001f27983 */ /* 0x000ee80000300800 */
[----:B------:R-:W3:Y:S04]  /*1323f0*/  LDL.LU R241, [R1+0x71ac] ;  /* 0x0071ac0001f17983 */ /* 0x000ee80000300800 */
[----:B------:R-:W3:Y:S04]  /*132400*/  LDL.LU R240, [R1+0x71a8] ;  /* 0x0071a80001f07983 */ /* 0x000ee80000300800 */
[----:B------:R-:W3:Y:S04]  /*132410*/  LDL.LU R112, [R1] ;  /* 0x0000000001707983 */ /* 0x000ee80000300800 */
        /* <DEDUP_REMOVED lines=52> */
[----:B------:R-:W-:Y:S01]  /*132760*/  IMAD.MOV.U32 R81, RZ, RZ, R245 ;  /* 0x000000ffff517224 */ /* 0x000fe200078e00f5 */
[----:B------:R-:W-:Y:S01]  /*132770*/  MOV R83, R247 ;  /* 0x000000f700537202 */ /* 0x000fe20000000f00 */
[----:B------:R-:W-:Y:S02]  /*132780*/  IMAD.MOV.U32 R82, RZ, RZ, R246 ;  /* 0x000000ffff527224 */ /* 0x000fe400078e00f6 */
[----:B------:R-:W-:Y:S02]  /*132790*/  IMAD.MOV.U32 R20, RZ, RZ, R248 ;  /* 0x000000ffff147224 */ /* 0x000fe400078e00f8 */
[----:B------:R-:W-:Y:S02]  /*1327a0*/  IMAD.MOV.U32 R21, RZ, RZ, R249 ;  /* 0x000000ffff157224 */ /* 0x000fe400078e00f9 */
[----:B------:R-:W-:Y:S02]  /*1327b0*/  IMAD.MOV.U32 R22, RZ, RZ, R250 ;  /* 0x000000ffff167224 */ /* 0x000fe400078e00fa */
[----:B------:R-:W-:-:S02]  /*1327c0*/  IMAD.MOV.U32 R23, RZ, RZ, R251 ;  /* 0x000000ffff177224 */ /* 0x000fc400078e00fb */
[----:B--2---:R-:W-:Y:S02]  /*1327d0*/  IMAD.MOV.U32 R107, RZ, RZ, R243 ;  /* 0x000000ffff6b7224 */ /* 0x004fe400078e00f3 */
[----:B---3--:R-:W-:Y:S02]  /*1327e0*/  IMAD.MOV.U32 R106, RZ, RZ, R242 ;  /* 0x000000ffff6a7224 */ /* 0x008fe400078e00f2 */
[----:B------:R-:W-:Y:S02]  /*1327f0*/  IMAD.MOV.U32 R105, RZ, RZ, R241 ;  /* 0x000000ffff697224 */ /* 0x000fe400078e00f1 */
        /* <DEDUP_REMOVED lines=16> */
[----:B------:R-:W2:Y:S01]  /*132900*/  LDL.LU R251, [R1+0x7178] ;  /* 0x0071780001fb7983 */ /* 0x000ea20000300800 */
        /* <DEDUP_REMOVED lines=8> */
[----:B------:R-:W-:Y:S01]  /*132990*/  HMMA.1688.F32.TF32 R140, R236, R66, R136 ;  /* 0x00000042ec8c723c */ /* 0x000fe20000081088 */
[----:B------:R-:W-:Y:S04]  /*1329a0*/  STL.64 [R1+0x1990], R192 ;  /* 0x001990c001007387 */ /* 0x000fe80000100a00 */
[----:B------:R-:W-:Y:S03]  /*1329b0*/  LDS R236, [R3+UR6+0x9e300] ;  /* 0x09e3000603ec7984 */ /* 0x000fe60008000800 */
[C---:B------:R-:W-:Y:S01]  /*1329c0*/  HMMA.1688.F32.TF32 R136, R232.reuse, R198, R132 ;  /* 0x000000c6e888723c */ /* 0x040fe20000081084 */
[----:B------:R-:W-:Y:S04]  /*1329d0*/  LDS R238, [R3+UR6+0x9f300] ;  /* 0x09f3000603ee7984 */ /* 0x000fe80008000800 */
[----:B------:R-:W-:Y:S03]  /*1329e0*/  LDS R237, [R196+UR6+0x9e300] ;  /* 0x09e30006c4ed7984 */ /* 0x000fe60008000800 */
[C---:B------:R-:W-:Y:S01]  /*1329f0*/  HMMA.1688.F32.TF32 R132, R232.reuse, R74, R128 ;  /* 0x0000004ae884723c */ /* 0x040fe20000081080 */
[----:B------:R-:W-:Y:S04]  /*132a00*/  STL.64 [R1+0x1998], R194 ;  /* 0x001998c201007387 */ /* 0x000fe80000100a00 */
[----:B------:R-:W1:Y:S03]  /*132a10*/  LDS R239, [R196+UR6+0x9f300] ;  /* 0x09f30006c4ef7984 */ /* 0x000e660008000800 */
        /* <DEDUP_REMOVED lines=24> */
[----:B--2---:R-:W-:-:S15]  /*132ba0*/  HMMA.1688.F32.TF32 R112, R232, R102, R248 ;  /* 0x00000066e870723c */ /* 0x004fde00000810f8 */
[----:B------:R-:W-:-:S04]  /*132bb0*/  NOP ;  /* 0x0000000000007918 */ /* 0x000fc80000000000 */
[----:B------:R-:W-:Y:S04]  /*132bc0*/  STL.64 [R1+0x16b0], R112 ;  /* 0x0016b07001007387 */ /* 0x000fe80000100a00 */
[----:B------:R4:W-:Y:S02]  /*132bd0*/  STL.64 [R1+0x16b8], R114 ;  /* 0x0016b87201007387 */ /* 0x0009e40000100a00 */
[----:B----4-:R-:W-:Y:S01]  /*132be0*/  HMMA.1688.F32.TF32 R112, R232, R94, R244 ;  /* 0x0000005ee870723c */ /* 0x010fe200000810f4 */
[----:B------:R-:W-:Y:S01]  /*132bf0*/  IMAD.MOV.U32 R246, RZ, RZ, R5 ;  /* 0x000000fffff67224 */ /* 0x000fe200078e0005 */
[----:B------:R-:W-:-:S06]  /*132c00*/  MOV R247, R4 ;  /* 0x0000000400f77202 */ /* 0x000fcc0000000f00 */
[C---:B---3--:R-:W-:Y:S11]  /*132c10*/  HMMA.1688.F32.TF32 R108, R232.reuse, R78, R108 ;  /* 0x0000004ee86c723c */ /* 0x048ff6000008106c */
[----:B------:R-:W-:Y:S04]  /*132c20*/  STL.64 [R1+0x1690], R112 ;  /* 0x0016907001007387 */ /* 0x000fe80000100a00 */
[----:B------:R2:W-:Y:S01]  /*132c30*/  STL.64 [R1+0x1698], R114 ;  /* 0x0016987201007387 */ /* 0x0005e20000100a00 */
[C---:B------:R-:W-:Y:S08]  /*132c40*/  HMMA.1688.F32.TF32 R104, R232.reuse, R70, R104 ;  /* 0x00000046e868723c */ /* 0x040ff00000081068 */
        /* <DEDUP_REMOVED lines=108> */
[----:B------:R-:W4:Y:S01]  /*133310*/  LDL.LU R23, [R1+0x33c] ;  /* 0x00033c0001177983 */ /* 0x000f220000300800 */
[----:B------:R-:W-:-:S02]  /*133320*/  IMAD.MOV.U32 R250, RZ, RZ, R9 ;  /* 0x000000fffffa7224 */ /* 0x000fc400078e0009 */
[----:B------:R-:W-:Y:S01]  /*133330*/  IMAD.MOV.U32 R251, RZ, RZ, R8 ;  /* 0x000000fffffb7224 */ /* 0x000fe200078e0008 */
[----:B---3--:R-:W-:Y:S08]  /*133340*/  HMMA.1688.F32.TF32 R80, R236, R74, R80 ;  /* 0x0000004aec50723c */ /* 0x008ff00000081050 */
        /* <DEDUP_REMOVED lines=16> */
[----:B------:R-:W2:Y:S04]  /*133450*/  LDL.LU.64 R192, [R1+0x7168] ;  /* 0x0071680001c07983 */ /* 0x000ea80000300a00 */
[----:B------:R-:W-:Y:S04]  /*133460*/  STL.64 [R1+0x18d0], R152 ;  /* 0x0018d09801007387 */ /* 0x000fe80000100a00 */
[----:B------:R1:W-:Y:S04]  /*133470*/  STL.64 [R1+0x18d8], R154 ;  /* 0x0018d89a01007387 */ /* 0x0003e80000100a00 */
[----:B-1----:R-:W3:Y:S04]  /*133480*/  LDL.LU.64 R154, [R1+0x7160] ;  /* 0x00716000019a7983 */ /* 0x002ee80000300a00 */
[----:B------:R-:W3:Y:S04]  /*133490*/  LDL.LU.64 R152, [R1+0x7158] ;  /* 0x0071580001987983 */ /* 0x000ee80000300a00 */
        /* <DEDUP_REMOVED lines=19> */
[----:B------:R-:W-:Y:S01]  /*1335d0*/  HMMA.1688.F32.TF32 R104, R232, R66, R104 ;  /* 0x00000042e868723c */ /* 0x000fe20000081068 */
[----:B------:R-:W-:-:S02]  /*1335e0*/  IMAD.MOV.U32 R185, RZ, RZ, R46 ;  /* 0x000000ffffb97224 */ /* 0x000fc400078e002e */
[----:B------:R-:W-:Y:S01]  /*1335f0*/  IMAD.MOV.U32 R184, RZ, RZ, R47 ;  /* 0x000000ffffb87224 */ /* 0x000fe200078e002f */
[----:B------:R-:W-:Y:S04]  /*133600*/  LDS R232, [R99+UR6+0x9e300] ;  /* 0x09e3000663e87984 */ /* 0x000fe80008000800 */
[C---:B------:R-:W-:Y:S01]  /*133610*/  HMMA.1688.F32.TF32 R88, R236.reuse, R198, R88 ;  /* 0x000000c6ec58723c */ /* 0x040fe20000081058 */
[----:B------:R-:W-:Y:S04]  /*133620*/  LDS R234, [R99+UR6+0x9f300] ;  /* 0x09f3000663ea7984 */ /* 0x000fe80008000800 */
[----:B-1----:R-:W2:Y:S04]  /*133630*/  LDL.LU.64 R134, [R1+0x7110] ;  /* 0x0071100001867983 */ /* 0x002ea80000300a00 */
[----:B------:R-:W2:Y:S04]  /*133640*/  LDL.LU.64 R132, [R1+0x7108] ;  /* 0x0071080001847983 */ /* 0x000ea80000300a00 */
[----:B------:R-:W-:Y:S04]  /*133650*/  STL.64 [R1+0x1850], R128 ;  /* 0x0018508001007387 */ /* 0x000fe80000100a00 */
[----:B------:R1:W-:Y:S01]  /*133660*/  STL.64 [R1+0x1858], R130 ;  /* 0x0018588201007387 */ /* 0x0003e20000100a00 */
[----:B------:R-:W-:Y:S01]  /*133670*/  HMMA.1688.F32.TF32 R60, R236, R210, R60 ;  /* 0x000000d2ec3c723c */ /* 0x000fe2000008103c */
[----:B------:R-:W-:-:S02]  /*133680*/  IMAD.MOV.U32 R177, RZ, RZ, R74 ;  /* 0x000000ffffb17224 */ /* 0x000fc400078e004a */
[----:B------:R-:W-:Y:S01]  /*133690*/  IMAD.MOV.U32 R176, RZ, RZ, R75 ;  /* 0x000000ffffb07224 */ /* 0x000fe200078e004b */
[----:B------:R-:W-:Y:S01]  /*1336a0*/  MOV R160, R11 ;  /* 0x0000000b00a07202 */ /* 0x000fe20000000f00 */
[----:B------:R-:W-:Y:S02]  /*1336b0*/  IMAD.MOV.U32 R161, RZ, RZ, R10 ;  /* 0x000000ffffa17224 */ /* 0x000fe400078e000a */
[----:B------:R-:W-:Y:S01]  /*1336c0*/  IMAD.MOV.U32 R165, RZ, RZ, R102 ;  /* 0x000000ffffa57224 */ /* 0x000fe200078e0066 */
[C---:B------:R-:W-:Y:S01]  /*1336d0*/  HMMA.1688.F32.TF32 R52, R236.reuse, R46, R52 ;  /* 0x0000002eec34723c */ /* 0x040fe20000081034 */
[----:B------:R-:W-:Y:S02]  /*1336e0*/  IMAD.MOV.U32 R164, RZ, RZ, R103 ;  /* 0x000000ffffa47224 */ /* 0x000fe400078e0067 */
[----:B------:R-:W-:Y:S01]  /*1336f0*/  IMAD.MOV.U32 R169, RZ, RZ, R94 ;  /* 0x000000ffffa97224 */ /* 0x000fe200078e005e */
[----:B-1----:R-:W2:Y:S04]  /*133700*/  LDL.LU.64 R130, [R1+0x7100] ;  /* 0x0071000001827983 */ /* 0x002ea80000300a00 */
[----:B------:R-:W2:Y:S04]  /*133710*/  LDL.LU.64 R128, [R1+0x70f8] ;  /* 0x0070f80001807983 */ /* 0x000ea80000300a00 */
[----:B------:R-:W-:Y:S04]  /*133720*/  STL.64 [R1+0x1830], R124 ;  /* 0x0018307c01007387 */ /* 0x000fe80000100a00 */
[----:B------:R1:W-:Y:S01]  /*133730*/  STL.64 [R1+0x1838], R126 ;  /* 0x0018387e01007387 */ /* 0x0003e20000100a00 */
[----:B----4-:R-:W-:Y:S01]  /*133740*/  HMMA.1688.F32.TF32 R40, R236, R34, R40 ;  /* 0x00000022ec28723c */ /* 0x010fe20000081028 */
[----:B------:R-:W-:-:S02]  /*133750*/  IMAD.MOV.U32 R168, RZ, RZ, R95 ;  /* 0x000000ffffa87224 */ /* 0x000fc400078e005f */
[----:B------:R-:W-:Y:S02]  /*133760*/  IMAD.MOV.U32 R173, RZ, RZ, R86 ;  /* 0x000000ffffad7224 */ /* 0x000fe400078e0056 */
[----:B------:R-:W-:Y:S01]  /*133770*/  IMAD.MOV.U32 R172, RZ, RZ, R87 ;  /* 0x000000ffffac7224 */ /* 0x000fe200078e0057 */
[----:B------:R-:W-:Y:S01]  /*133780*/  MOV R180, R79 ;  /* 0x0000004f00b47202 */ /* 0x000fe20000000f00 */
[----:B------:R-:W-:Y:S01]  /*133790*/  IMAD.MOV.U32 R181, RZ, RZ, R78 ;  /* 0x000000ffffb57224 */ /* 0x000fe200078e004e */
[----:B------:R-:W-:Y:S01]  /*1337a0*/  HMMA.1688.F32.TF32 R20, R236, R10, R20 ;  /* 0x0000000aec14723c */ /* 0x000fe20000081014 */
[----:B------:R-:W-:Y:S02]  /*1337b0*/  IMAD.MOV.U32 R157, RZ, RZ, R64 ;  /* 0x000000ffff9d7224 */ /* 0x000fe400078e0040 */
[----:B------:R-:W-:Y:S01]  /*1337c0*/  IMAD.MOV.U32 R156, RZ, RZ, R65 ;  /* 0x000000ffff9c7224 */ /* 0x000fe200078e0041 */
[----:B-1----:R-:W4:Y:S04]  /*1337d0*/  LDL.LU.64 R126, [R1+0x70f0] ;  /* 0x0070f000017e7983 */ /* 0x002f280000300a00 */
[----:B------:R-:W4:Y:S04]  /*1337e0*/  LDL.LU.64 R124, [R1+0x70e8] ;  /* 0x0070e800017c7983 */ /* 0x000f280000300a00 */
[----:B------:R-:W-:Y:S04]  /*1337f0*/  STL.64 [R1+0x1820], R120 ;  /* 0x0018207801007387 */ /* 0x000fe80000100a00 */
[----:B------:R1:W-:Y:S01]  /*133800*/  STL.64 [R1+0x1828], R122 ;  /* 0x0018287a01007387 */ /* 0x0003e20000100a00 */
[----:B------:R-:W-:-:S02]  /*133810*/  IMAD.MOV.U32 R245, RZ, RZ, R50 ;  /* 0x000000fffff57224 */ /* 0x000fc400078e0032 */
[----:B------:R-:W-:Y:S01]  /*133820*/  IMAD.MOV.U32 R244, RZ, RZ, R51 ;  /* 0x000000fffff47224 */ /* 0x000fe200078e0033 */
[----:B------:R-:W-:Y:S01]  /*133830*/  MOV R228, R39 ;  /* 0x0000002700e47202 */ /* 0x000fe20000000f00 */
[----:B------:R-:W-:Y:S01]  /*133840*/  IMAD.MOV.U32 R229, RZ, RZ, R38 ;  /* 0x000000ffffe57224 */ /* 0x000fe200078e0026 */
[----:B------:R-:W-:Y:S01]  /*133850*/  LDS R233, [R197+UR6+0x9e300] ;  /* 0x09e30006c5e97984 */ /* 0x000fe20008000800 */
[----:B------:R-:W-:Y:S02]  /*133860*/  IMAD.MOV.U32 R209, RZ, RZ, R26 ;  /* 0x000000ffffd17224 */ /* 0x000fe400078e001a */
[----:B------:R-:W-:Y:S01]  /*133870*/  IMAD.MOV.U32 R208, RZ, RZ, R27 ;  /* 0x000000ffffd07224 */ /* 0x000fe200078e001b */
[----:B------:R-:W2:Y:S04]  /*133880*/  LDS R235, [R197+UR6+0x9f300] ;  /* 0x09f30006c5eb7984 */ /* 0x000ea80008000800 */
        /* <DEDUP_REMOVED lines=16> */
[----:B------:R-:W-:Y:S04]  /*133990*/  STL.64 [R1+0x1760], R104 ;  /* 0x0017606801007387 */ /* 0x000fe80000100a00 */
[----:B------:R-:W-:Y:S04]  /*1339a0*/  STL.64 [R1+0x1768], R106 ;  /* 0x0017686a01007387 */ /* 0x000fe80000100a00 */
[----:B------:R-:W-:Y:S04]  /*1339b0*/  STL.64 [R1+0x380], R88 ;  /* 0x0003805801007387 */ /* 0x000fe80000100a00 */
        /* <DEDUP_REMOVED lines=9> */
[----:B-1----:R-:W-:-:S03]  /*133a50*/  IMAD.MOV.U32 R243, RZ, RZ, R34 ;  /* 0x000000fffff37224 */ /* 0x002fc600078e0022 */
[----:B------:R1:W-:Y:S01]  /*133a60*/  STL.64 [R1+0x330], R20 ;  /* 0x0003301401007387 */ /* 0x0003e20000100a00 */
[----:B------:R-:W-:-:S03]  /*133a70*/  IMAD.MOV.U32 R242, RZ, RZ, R35 ;  /* 0x000000fffff27224 */ /* 0x000fc600078e0023 */
        /* <DEDUP_REMOVED lines=35> */
[----:B---3--:R-:W3:Y:S04]  /*133cb0*/  LDL.LU R54, [R1+0x2c8] ;  /* 0x0002c80001367983 */ /* 0x008ee80000300800 */
        /* <DEDUP_REMOVED lines=17> */
[----:B------:R-:W-:Y:S02]  /*133dd0*/  IMAD.MOV.U32 R249, RZ, RZ, R14 ;  /* 0x000000fffff97224 */ /* 0x000fe400078e000e */
[----:B------:R-:W-:Y:S02]  /*133de0*/  IMAD.MOV.U32 R248, RZ, RZ, R15 ;  /* 0x000000fffff87224 */ /* 0x000fe400078e000f */
[----:B------:R-:W-:-:S02]  /*133df0*/  IMAD.MOV.U32 R189, RZ, RZ, R6 ;  /* 0x000000ffffbd7224 */ /* 0x000fc400078e0006 */
[----:B------:R-:W-:Y:S01]  /*133e00*/  IMAD.MOV.U32 R188, RZ, RZ, R7 ;  /* 0x000000ffffbc7224 */ /* 0x000fe200078e0007 */
[C---:B--2---:R-:W-:Y:S08]  /*133e10*/  HMMA.1688.F32.TF32 R104, R236.reuse, R102, R104 ;  /* 0x00000066ec68723c */ /* 0x044ff00000081068 */
[C---:B----4-:R-:W-:Y:S11]  /*133e20*/  HMMA.1688.F32.TF32 R96, R236.reuse, R94, R96 ;  /* 0x0000005eec60723c */ /* 0x050ff60000081060 */
[----:B------:R-:W-:Y:S01]  /*133e30*/  STL.64 [R1+0x320], R104 ;  /* 0x0003206801007387 */ /* 0x000fe20000100a00 */
[C---:B------:R-:W-:Y:S08]  /*133e40*/  HMMA.1688.F32.TF32 R80, R236.reuse, R78, R80 ;  /* 0x0000004eec50723c */ /* 0x040ff00000081050 */
[C---:B------:R-:W-:Y:S01]  /*133e50*/  HMMA.1688.F32.TF32 R88, R236.reuse, R86, R88 ;  /* 0x00000056ec58723c */ /* 0x040fe20000081058 */
[----:B------:R1:W-:Y:S04]  /*133e60*/  STL.64 [R1+0x328], R106 ;  /* 0x0003286a01007387 */ /* 0x0003e80000100a00 */
[----:B-1----:R-:W2:Y:S04]  /*133e70*/  LDL.LU.64 R106, [R1+0x70a0] ;  /* 0x0070a000016a7983 */ /* 0x002ea80000300a00 */
[----:B------:R-:W2:Y:S01]  /*133e80*/  LDL.LU.64 R104, [R1+0x7098] ;  /* 0x0070980001687983 */ /* 0x000ea20000300a00 */
[C---:B------:R-:W-:Y:S03]  /*133e90*/  HMMA.1688.F32.TF32 R72, R236.reuse, R70, R72 ;  /* 0x00000046ec48723c */ /* 0x040fe60000081048 */
[----:B------:R-:W4:Y:S04]  /*133ea0*/  LDL.LU.64 R102, [R1+0x7090] ;  /* 0x0070900001667983 */ /* 0x000f280000300a00 */
[----:B------:R-:W4:Y:S04]  /*133eb0*/  LDL.LU.64 R100, [R1+0x7088] ;  /* 0x0070880001647983 */ /* 0x000f280000300a00 */
        /* <DEDUP_REMOVED lines=9> */
[C---:B---3--:R-:W-:Y:S03]  /*133f50*/  HMMA.1688.F32.TF32 R52, R236.reuse, R50, R52 ;  /* 0x00000032ec34723c */ /* 0x048fe60000081034 */
        /* <DEDUP_REMOVED lines=10> */
[----:B------:R-:W2:Y:S01]  /*134000*/  LDL.LU.64 R76, [R1+0x7028] ;  /* 0x00702800014c7983 */ /* 0x000ea20000300a00 */
[C---:B------:R-:W-:Y:S03]  /*134010*/  HMMA.1688.F32.TF32 R40, R236.reuse, R38, R40 ;  /* 0x00000026ec28723c */ /* 0x040fe60000081028 */
        /* <DEDUP_REMOVED lines=49> */
[C---:B--2---:R-:W-:Y:S08]  /*134330*/  HMMA.1688.F32.TF32 R12, R236.reuse, R18, R12 ;  /* 0x00000012ec0c723c */ /* 0x044ff0000008100c */
[----:B---3--:R-:W-:-:S15]  /*134340*/  HMMA.1688.F32.TF32 R4, R236, R250, R4 ;  /* 0x000000faec04723c */ /* 0x008fde0000081004 */
[----:B------:R-:W-:-:S04]  /*134350*/  NOP ;  /* 0x0000000000007918 */ /* 0x000fc80000000000 */
[----:B------:R-:W-:Y:S04]  /*134360*/  STL.64 [R1+0x1740], R4 ;  /* 0x0017400401007387 */ /* 0x000fe80000100a00 */
[----:B------:R1:W-:Y:S02]  /*134370*/  STL.64 [R1+0x1748], R6 ;  /* 0x0017480601007387 */ /* 0x0003e40000100a00 */
[----:B-1----:R-:W-:Y:S01]  /*134380*/  HMMA.1688.F32.TF32 R4, R236, R30, R8 ;  /* 0x0000001eec04723c */ /* 0x002fe20000081008 */
[----:B------:R-:W-:Y:S01]  /*134390*/  IMAD.MOV.U32 R9, RZ, RZ, R30 ;  /* 0x000000ffff097224 */ /* 0x000fe200078e001e */
[----:B------:R-:W-:-:S15]  /*1343a0*/  MOV R8, R31 ;  /* 0x0000001f00087202 */ /* 0x000fde0000000f00 */
[----:B------:R-:W-:Y:S02]  /*1343b0*/  NOP ;  /* 0x0000000000007918 */ /* 0x000fe40000000000 */
[----:B------:R-:W-:Y:S04]  /*1343c0*/  STL.64 [R1+0x1730], R4 ;  /* 0x0017300401007387 */ /* 0x000fe80000100a00 */
[----:B------:R1:W-:Y:S04]  /*1343d0*/  STL.64 [R1+0x1738], R6 ;  /* 0x0017380601007387 */ /* 0x0003e80000100a00 */
[----:B------:R-:W2:Y:S04]  /*1343e0*/  LDL.LU.64 R30, [R1+0x6f30] ;  /* 0x006f3000011e7983 */ /* 0x000ea80000300a00 */
[----:B------:R-:W2:Y:S04]  /*1343f0*/  LDL.LU.64 R28, [R1+0x6f28] ;  /* 0x006f2800011c7983 */ /* 0x000ea80000300a00 */
[----:B------:R-:W-:Y:S01]  /*134400*/  STL.64 [R1+0x2f0], R12 ;  /* 0x0002f00c01007387 */ /* 0x000fe20000100a00 */
[----:B-1----:R-:W-:-:S02]  /*134410*/  IMAD.MOV.U32 R7, RZ, RZ, R18 ;  /* 0x000000ffff077224 */ /* 0x002fc400078e0012 */
[----:B------:R-:W-:Y:S01]  /*134420*/  IMAD.MOV.U32 R6, RZ, RZ, R19 ;  /* 0x000000ffff067224 */ /* 0x000fe200078e0013 */
[----:B------:R1:W-:Y:S04]  /*134430*/  STL.64 [R1+0x2f8], R14 ;  /* 0x0002f80e01007387 */ /* 0x0003e80000100a00 */
[----:B------:R-:W1:Y:S04]  /*134440*/  LDL.LU.64 R18, [R1+0x6f20] ;  /* 0x006f200001127983 */ /* 0x000e680000300a00 */
[----:B------:R-:W1:Y:S01]  /*134450*/  LDL.LU.64 R16, [R1+0x6f18] ;  /* 0x006f180001107983 */ /* 0x000e620000300a00 */
[C---:B------:R-:W-:Y:S08]  /*134460*/  HMMA.1688.F32.TF32 R20, R236.reuse, R162, R20 ;  /* 0x000000a2ec14723c */ /* 0x040ff00000081014 */
[----:B------:R-:W-:Y:S01]  /*134470*/  HMMA.1688.F32.TF32 R44, R236, R186, R44 ;  /* 0x000000baec2c723c */ /* 0x000fe2000008102c */
[----:B------:R-:W-:-:S02]  /*134480*/  IMAD.MOV.U32 R5, RZ, RZ, R66 ;  /* 0x000000ffff057224 */ /* 0x000fc400078e0042 */
[----:B------:R-:W-:-:S05]  /*134490*/  IMAD.MOV.U32 R4, RZ, RZ, R67 ;  /* 0x000000ffff047224 */ /* 0x000fca00078e0043 */
[C---:B-1----:R-:W-:Y:S08]  /*1344a0*/  HMMA.1688.F32.TF32 R12, R236.reuse, R158, R16 ;  /* 0x0000009eec0c723c */ /* 0x042ff00000081010 */
        /* <DEDUP_REMOVED lines=14> */
[----:B------:R-:W-:Y:S05]  /*134590*/  STL.64 [R1+0x16f8], R22 ;  /* 0x0016f81601007387 */ /* 0x000fea0000100a00 */
[----:B------:R-:W-:Y:S04]  /*1345a0*/  STL.64 [R1+0x16e0], R16 ;  /* 0x0016e01001007387 */ /* 0x000fe80000100a00 */
[----:B------:R-:W-:Y:S04]  /*1345b0*/  STL.64 [R1+0x16e8], R18 ;  /* 0x0016e81201007387 */ /* 0x000fe80000100a00 */
        /* <DEDUP_REMOVED lines=8> */
[----:B-1----:R-:W-:Y:S02]  /*134640*/  HMMA.1688.F32.TF32 R12, R236, R66, R56 ;  /* 0x00000042ec0c723c */ /* 0x002fe40000081038 */
[----:B------:R-:W-:Y:S01]  /*134650*/  STL.64 [R1+0x1680], R44 ;  /* 0x0016802c01007387 */ /* 0x000fe20000100a00 */
[----:B------:R-:W-:-:S03]  /*134660*/  IMAD.MOV.U32 R50, RZ, RZ, R65 ;  /* 0x000000ffff327224 */ /* 0x000fc600078e0041 */
[----:B------:R-:W-:Y:S01]  /*134670*/  STL.64 [R1+0x1688], R46 ;  /* 0x0016882e01007387 */ /* 0x000fe20000100a00 */
[----:B------:R-:W-:-:S12]  /*134680*/  IMAD.MOV.U32 R51, RZ, RZ, R64 ;  /* 0x000000ffff337224 */ /* 0x000fd800078e0040 */
[----:B------:R-:W-:Y:S04]  /*134690*/  STL.64 [R1+0x1650], R12 ;  /* 0x0016500c01007387 */ /* 0x000fe80000100a00 */
[----:B------:R1:W-:Y:S04]  /*1346a0*/  STL.64 [R1+0x1658], R14 ;  /* 0x0016580e01007387 */ /* 0x0003e80000100a00 */
[----:B------:R-:W2:Y:S04]  /*1346b0*/  LDL.LU.64 R66, [R1+0x6f10] ;  /* 0x006f100001427983 */ /* 0x000ea80000300a00 */
[----:B------:R-:W2:Y:S01]  /*1346c0*/  LDL.LU.64 R64, [R1+0x6f08] ;  /* 0x006f080001407983 */ /* 0x000ea20000300a00 */
[----:B-1----:R-:W-:Y:S01]  /*1346d0*/  HMMA.1688.F32.TF32 R12, R232, R198, R60 ;  /* 0x000000c6e80c723c */ /* 0x002fe2000008103c */
[----:B------:R-:W-:-:S02]  /*1346e0*/  IMAD.MOV.U32 R62, RZ, RZ, R177 ;  /* 0x000000ffff3e7224 */ /* 0x000fc400078e00b1 */
[----:B------:R-:W-:Y:S02]  /*1346f0*/  IMAD.MOV.U32 R63, RZ, RZ, R176 ;  /* 0x000000ffff3f7224 */ /* 0x000fe400078e00b0 */
[----:B------:R-:W-:Y:S02]  /*134700*/  IMAD.MOV.U32 R54, RZ, RZ, R9 ;  /* 0x000000ffff367224 */ /* 0x000fe400078e0009 */
[----:B------:R-:W-:-:S12]  /*134710*/  IMAD.MOV.U32 R55, RZ, RZ, R8 ;  /* 0x000000ffff377224 */ /* 0x000fd800078e0008 */
[----:B------:R-:W-:Y:S04]  /*134720*/  STL.64 [R1+0x15f0], R12 ;  /* 0x0015f00c01007387 */ /* 0x000fe80000100a00 */
[----:B------:R-:W-:Y:S01]  /*134730*/  STL.64 [R1+0x15f8], R14 ;  /* 0x0015f80e01007387 */ /* 0x000fe20000100a00 */
[----:B------:R-:W-:Y:S02]  /*134740*/  IMAD.MOV.U32 R58, RZ, RZ, R185 ;  /* 0x000000ffff3a7224 */ /* 0x000fe400078e00b9 */
[----:B------:R-:W-:Y:S01]  /*134750*/  IMAD.MOV.U32 R59, RZ, RZ, R184 ;  /* 0x000000ffff3b7224 */ /* 0x000fe200078e00b8 */
[----:B------:R-:W-:Y:S01]  /*134760*/  MOV R23, R242 ;  /* 0x000000f200177202 */ /* 0x000fe20000000f00 */
        /* <DEDUP_REMOVED lines=16> */
[----:B------:R-:W-:-:S02]  /*134870*/  IMAD.MOV.U32 R46, RZ, RZ, R7 ;  /* 0x000000ffff2e7224 */ /* 0x000fc400078e0007 */
[----:B------:R-:W-:Y:S01]  /*134880*/  IMAD.MOV.U32 R47, RZ, RZ, R6 ;  /* 0x000000ffff2f7224 */ /* 0x000fe200078e0006 */
[----:B------:R1:W-:Y:S01]  /*134890*/  LDS R242, [R3+UR6+0x9f380] ;  /* 0x09f3800603f27984 */ /* 0x0003e20008000800 */
[----:B------:R-:W-:Y:S01]  /*1348a0*/  IMAD.MOV.U32 R45, RZ, RZ, R166 ;  /* 0x000000ffff2d7224 */ /* 0x000fe200078e00a6 */
[----:B------:R-:W-:Y:S01]  /*1348b0*/  MOV R44, R167 ;  /* 0x000000a7002c7202 */ /* 0x000fe20000000f00 */
[----:B------:R-:W-:Y:S01]  /*1348c0*/  IMAD.MOV.U32 R17, RZ, RZ, R178 ;  /* 0x000000ffff117224 */ /* 0x000fe200078e00b2 */
[----:B------:R-:W-:Y:S01]  /*1348d0*/  MOV R24, R183 ;  /* 0x000000b700187202 */ /* 0x000fe20000000f00 */
[----:B------:R-:W-:Y:S01]  /*1348e0*/  IMAD.MOV.U32 R16, RZ, RZ, R179 ;  /* 0x000000ffff107224 */ /* 0x000fe200078e00b3 */
[----:B------:R-:W-:Y:S01]  /*1348f0*/  LDS R241, [R196+UR6+0x9e380] ;  /* 0x09e38006c4f17984 */ /* 0x000fe20008000800 */
[----:B-1----:R-:W-:Y:S02]  /*134900*/  IMAD.MOV.U32 R3, RZ, RZ, R159 ;  /* 0x000000ffff037224 */ /* 0x002fe400078e009f */
[----:B------:R-:W-:Y:S01]  /*134910*/  IMAD.MOV.U32 R25, RZ, RZ, R182 ;  /* 0x000000ffff197224 */ /* 0x000fe200078e00b6 */
[----:B------:R-:W1:Y:S01]  /*134920*/  LDS R243, [R196+UR6+0x9f380] ;  /* 0x09f38006c4f37984 */ /* 0x000e620008000800 */
[----:B--2---:R-:W-:-:S15]  /*134930*/  HMMA.1688.F32.TF32 R8, R232, R62, R64 ;  /* 0x0000003ee808723c */ /* 0x004fde0000081040 */
[----:B------:R-:W-:-:S04]  /*134940*/  NOP ;  /* 0x0000000000007918 */ /* 0x000fc80000000000 */
[----:B------:R-:W-:Y:S04]  /*134950*/  STL.64 [R1+0x15e0], R8 ;  /* 0x0015e00801007387 */ /* 0x000fe80000100a00 */
[----:B------:R2:W-:Y:S02]  /*134960*/  STL.64 [R1+0x15e8], R10 ;  /* 0x0015e80a01007387 */ /* 0x0005e40000100a00 */
        /* <DEDUP_REMOVED lines=10> */
[----:B------:R-:W-:-:S07]  /*134a10*/  IMAD.MOV.U32 R79, RZ, RZ, R160 ;  /* 0x000000ffff4f7224 */ /* 0x000fce00078e00a0 */
[C---:B------:R-:W-:Y:S01]  /*134a20*/  HMMA.1688.F32.TF32 R12, R232.reuse, R78, R80 ;  /* 0x0000004ee80c723c */ /* 0x040fe20000081050 */
[----:B------:R-:W-:Y:S02]  /*134a30*/  IMAD.MOV.U32 R74, RZ, RZ, R165 ;  /* 0x000000ffff4a7224 */ /* 0x000fe400078e00a5 */
[----:B------:R-:W-:Y:S02]  /*134a40*/  IMAD.MOV.U32 R75, RZ, RZ, R164 ;  /* 0x000000ffff4b7224 */ /* 0x000fe400078e00a4 */
[----:B------:R-:W-:Y:S02]  /*134a50*/  IMAD.MOV.U32 R70, RZ, RZ, R169 ;  /* 0x000000ffff467224 */ /* 0x000fe400078e00a9 */
[----:B------:R-:W-:Y:S01]  /*134a60*/  IMAD.MOV.U32 R71, RZ, RZ, R168 ;  /* 0x000000ffff477224 */ /* 0x000fe200078e00a8 */
[----:B------:R-:W-:Y:S01]  /*134a70*/  MOV R67, R172 ;  /* 0x000000ac00437202 */ /* 0x000fe20000000f00 */
[----:B------:R-:W-:Y:S01]  /*134a80*/  IMAD.MOV.U32 R66, RZ, RZ, R173 ;  /* 0x000000ffff427224 */ /* 0x000fe200078e00ad */
[----:B------:R-:W-:Y:S04]  /*134a90*/  STL.64 [R1+0x15a0], R8 ;  /* 0x0015a00801007387 */ /* 0x000fe80000100a00 */
[----:B------:R2:W-:Y:S01]  /*134aa0*/  STL.64 [R1+0x15a8], R10 ;  /* 0x0015a80a01007387 */ /* 0x0005e20000100a00 */
[C---:B------:R-:W-:Y:S04]  /*134ab0*/  HMMA.1688.F32.TF32 R80, R232.reuse, R70, R88 ;  /* 0x00000046e850723c */ /* 0x040fe80000081058 */
[----:B------:R-:W-:Y:S04]  /*134ac0*/  STL.64 [R1+0x1590], R12 ;  /* 0x0015900c01007387 */ /* 0x000fe80000100a00 */
[C---:B--2---:R-:W-:Y:S01]  /*134ad0*/  HMMA.1688.F32.TF32 R8, R232.reuse, R74, R84 ;  /* 0x0000004ae808723c */ /* 0x044fe20000081054 */
[----:B------:R2:W-:Y:S07]  /*134ae0*/  STL.64 [R1+0x1598], R14 ;  /* 0x0015980e01007387 */ /* 0x0005ee0000100a00 */
[C---:B--2---:R-:W-:Y:S11]  /*134af0*/  HMMA.1688.F32.TF32 R12, R232.reuse, R66, R92 ;  /* 0x00000042e80c723c */ /* 0x044ff6000008105c */
[----:B------:R-:W-:Y:S04]  /*134b00*/  STL.64 [R1+0x1160], R8 ;  /* 0x0011600801007387 */ /* 0x000fe80000100a00 */
[----:B------:R2:W-:Y:S04]  /*134b10*/  STL.64 [R1+0x1168], R10 ;  /* 0x0011680a01007387 */ /* 0x0005e80000100a00 */
[----:B--2---:R-:W2:Y:S04]  /*134b20*/  LDL.LU R11, [R1+0x366c] ;  /* 0x00366c00010b7983 */ /* 0x004ea80000300800 */
[----:B------:R-:W-:Y:S04]  /*134b30*/  STL.64 [R1+0x1150], R80 ;  /* 0x0011505001007387 */ /* 0x000fe80000100a00 */
[----:B------:R-:W-:Y:S04]  /*134b40*/  STL.64 [R1+0x1158], R82 ;  /* 0x0011585201007387 */ /* 0x000fe80000100a00 */
[----:B------:R-:W-:Y:S04]  /*134b50*/  STL.64 [R1+0x1140], R12 ;  /* 0x0011400c01007387 */ /* 0x000fe80000100a00 */
[----:B------:R3:W-:Y:S02]  /*134b60*/  STL.64 [R1+0x1148], R14 ;  /* 0x0011480e01007387 */ /* 0x0007e40000100a00 */
[C---:B---3--:R-:W-:Y:S08]  /*134b70*/  HMMA.1688.F32.TF32 R12, R232.reuse, R238, R96 ;  /* 0x000000eee80c723c */ /* 0x048ff00000081060 */
[C---:B----4-:R-:W-:Y:S08]  /*134b80*/  HMMA.1688.F32.TF32 R84, R232.reuse, R50, R100 ;  /* 0x00000032e854723c */ /* 0x050ff00000081064 */
[C---:B------:R-:W-:Y:S03]  /*134b90*/  HMMA.1688.F32.TF32 R80, R232.reuse, R38, R104 ;  /* 0x00000026e850723c */ /* 0x040fe60000081068 */
[----:B------:R-:W-:Y:S04]  /*134ba0*/  STL.64 [R1+0x1130], R12 ;  /* 0x0011300c01007387 */ /* 0x000fe80000100a00 */
[----:B------:R3:W-:Y:S02]  /*134bb0*/  STL.64 [R1+0x1138], R14 ;  /* 0x0011380e01007387 */ /* 0x0007e40000100a00 */
[C---:B---3--:R-:W-:Y:S02]  /*134bc0*/  HMMA.1688.F32.TF32 R12, R232.reuse, R30, R108 ;  /* 0x0000001ee80c723c */ /* 0x048fe4000008106c */
[----:B------:R-:W-:Y:S04]  /*134bd0*/  STL.64 [R1+0x1120], R84 ;  /* 0x0011205401007387 */ /* 0x000fe80000100a00 */
[----:B------:R3:W-:Y:S04]  /*134be0*/  STL.64 [R1+0x1128], R86 ;  /* 0x0011285601007387 */ /* 0x0007e80000100a00 */
[----:B------:R-:W-:Y:S04]  /*134bf0*/  STL.64 [R1+0x1580], R80 ;  /* 0x0015805001007387 */ /* 0x000fe80000100a00 */
[----:B------:R4:W-:Y:S01]  /*134c00*/  STL.64 [R1+0x1588], R82 ;  /* 0x0015885201007387 */ /* 0x0009e20000100a00 */
[C---:B---3--:R-:W-:Y:S04]  /*134c10*/  HMMA.1688.F32.TF32 R84, R232.reuse, R246, R112 ;  /* 0x000000f6e854723c */ /* 0x048fe80000081070 */
[----:B------:R-:W-:Y:S04]  /*134c20*/  STL.64 [R1+0x15d0], R12 ;  /* 0x0015d00c01007387 */ /* 0x000fe80000100a00 */
[----:B------:R3:W-:Y:S01]  /*134c30*/  STL.64 [R1+0x15d8], R14 ;  /* 0x0015d80e01007387 */ /* 0x0007e20000100a00 */
[C---:B----4-:R-:W-:Y:S08]  /*134c40*/  HMMA.1688.F32.TF32 R80, R232.reuse, R42, R116 ;  /* 0x0000002ae850723c */ /* 0x050ff00000081074 */
[C---:B---3--:R-:W-:Y:S02]  /*134c50*/  HMMA.1688.F32.TF32 R12, R232.reuse, R34, R120 ;  /* 0x00000022e80c723c */ /* 0x048fe40000081078 */
[----:B------:R-:W-:Y:S04]  /*134c60*/  STL.64 [R1+0x1600], R84 ;  /* 0x0016005401007387 */ /* 0x000fe80000100a00 */
[----:B------:R3:W-:Y:S05]  /*134c70*/  STL.64 [R1+0x1608], R86 ;  /* 0x0016085601007387 */ /* 0x0007ea0000100a00 */
[----:B------:R-:W-:Y:S04]  /*134c80*/  STL.64 [R1+0x1630], R80 ;  /* 0x0016305001007387 */ /* 0x000fe80000100a00 */
[----:B------:R4:W-:Y:S01]  /*134c90*/  STL.64 [R1+0x1638], R82 ;  /* 0x0016385201007387 */ /* 0x0009e20000100a00 */
[C---:B---3--:R-:W-:Y:S03]  /*134ca0*/  HMMA.1688.F32.TF32 R84, R232.reuse, R26, R124 ;  /* 0x0000001ae854723c */ /* 0x048fe6000008107c */
[----:B------:R-:W-:Y:S04]  /*134cb0*/  STL.64 [R1+0x1640], R12 ;  /* 0x0016400c01007387 */ /* 0x000fe80000100a00 */
[----:B------:R3:W-:Y:S01]  /*134cc0*/  STL.64 [R1+0x1648], R14 ;  /* 0x0016480e01007387 */ /* 0x0007e20000100a00 */
[C---:B----4-:R-:W-:Y:S08]  /*134cd0*/  HMMA.1688.F32.TF32 R80, R232.reuse, R18, R128 ;  /* 0x00000012e850723c */ /* 0x050ff00000081080 */
[----:B---3--:R-:W-:Y:S01]  /*134ce0*/  HMMA.1688.F32.TF32 R12, R232, R250, R132 ;  /* 0x000000fae80c723c */ /* 0x008fe20000081084 */
[----:B------:R-:W-:-:S02]  /*134cf0*/  IMAD.MOV.U32 R132, RZ, RZ, R157 ;  /* 0x000000ffff847224 */ /* 0x000fc400078e009d */
[----:B------:R-:W-:Y:S04]  /*134d00*/  STL.64 [R1+0x1620], R84 ;  /* 0x0016205401007387 */ /* 0x000fe80000100a00 */
[----:B------:R-:W-:Y:S04]  /*134d10*/  STL.64 [R1+0x1628], R86 ;  /* 0x0016285601007387 */ /* 0x000fe80000100a00 */
[----:B------:R-:W-:Y:S04]  /*134d20*/  STL.64 [R1+0x1610], R80 ;  /* 0x0016105001007387 */ /* 0x000fe80000100a00 */
[----:B------:R3:W-:Y:S04]  /*134d30*/  STL.64 [R1+0x1618], R82 ;  /* 0x0016185201007387 */ /* 0x0007e80000100a00 */
[----:B------:R-:W-:Y:S01]  /*134d40*/  STL [R1+0x6d60], R132 ;  /* 0x006d608401007387 */ /* 0x000fe20000100800 */
[----:B------:R-:W-:-:S03]  /*134d50*/  IMAD.MOV.U32 R134, RZ, RZ, R5 ;  /* 0x000000ffff867224 */ /* 0x000fc600078e0005 */
[----:B------:R-:W-:Y:S01]  /*134d60*/  STL.64 [R1+0x1570], R12 ;  /* 0x0015700c01007387 */ /* 0x000fe20000100a00 */
[----:B------:R-:W-:Y:S01]  /*134d70*/  IMAD.MOV.U32 R135, RZ, RZ, R4 ;  /* 0x000000ffff877224 */ /* 0x000fe200078e0004 */
[C---:B---3--:R-:W-:Y:S02]  /*134d80*/  HMMA.1688.F32.TF32 R80, R232.reuse, R54, R136 ;  /* 0x00000036e850723c */ /* 0x048fe40000081088 */
[----:B------:R3:W-:Y:S06]  /*134d90*/  STL.64 [R1+0x1578], R14 ;  /* 0x0015780e01007387 */ /* 0x0007ec0000100a00 */
[C---:B------:R-:W-:Y:S08]  /*134da0*/  HMMA.1688.F32.TF32 R4, R232.reuse, R158, R144 ;  /* 0x0000009ee804723c */ /* 0x040ff00000081090 */
[----:B---3--:R-:W-:Y:S01]  /*134db0*/  HMMA.1688.F32.TF32 R12, R232, R46, R140 ;  /* 0x0000002ee80c723c */ /* 0x008fe2000008108c */
[----:B------:R-:W-:-:S05]  /*134dc0*/  MOV R133, R156 ;  /* 0x0000009c00857202 */ /* 0x000fca0000000f00 */
[----:B------:R-:W-:Y:S04]  /*134dd0*/  STL [R1+0x6e00], R133 ;  /* 0x006e008501007387 */ /* 0x000fe80000100800 */
[----:B------:R-:W-:Y:S04]  /*134de0*/  STL.64 [R1+0x1110], R80 ;  /* 0x0011105001007387 */ /* 0x000fe80000100a00 */
[----:B------:R-:W-:Y:S01]  /*134df0*/  STL.64 [R1+0x1118], R82 ;  /* 0x0011185201007387 */ /* 0x000fe20000100a00 */
[----:B------:R-:W-:-:S04]  /*134e00*/  IMAD.MOV.U32 R8, RZ, RZ, R158 ;  /* 0x000000ffff087224 */ /* 0x000fc800078e009e */
[----:B------:R-:W-:Y:S04]  /*134e10*/  STL.64 [R1+0x1100], R12 ;  /* 0x0011000c01007387 */ /* 0x000fe80000100a00 */
[----:B------:R-:W-:Y:S04]  /*134e20*/  STL.64 [R1+0x1108], R14 ;  /* 0x0011080e01007387 */ /* 0x000fe80000100a00 */
[----:B------:R-:W-:Y:S04]  /*134e30*/  STL.64 [R1+0x10f0], R4 ;  /* 0x0010f00401007387 */ /* 0x000fe80000100a00 */
[----:B------:R3:W-:Y:S04]  /*134e40*/  STL.64 [R1+0x10f8], R6 ;  /* 0x0010f80601007387 */ /* 0x0007e80000100a00 */
[----:B------:R-:W4:Y:S04]  /*134e50*/  LDL.LU.64 R158, [R1+0x6f00] ;  /* 0x006f0000019e7983 */ /* 0x000f280000300a00 */
[----:B------:R-:W4:Y:S01]  /*134e60*/  LDL.LU.64 R156, [R1+0x6ef8] ;  /* 0x006ef800019c7983 */ /* 0x000f220000300a00 */
[----:B---3--:R-:W-:Y:S01]  /*134e70*/  HMMA.1688.F32.TF32 R4, R232, R162, R148 ;  /* 0x000000a2e804723c */ /* 0x008fe20000081094 */
[----:B------:R-:W-:-:S02]  /*134e80*/  IMAD.MOV.U32 R10, RZ, RZ, R162 ;  /* 0x000000ffff0a7224 */ /* 0x000fc400078e00a2 */
[----:B------:R-:W-:-:S15]  /*134e90*/  IMAD.MOV.U32 R9, RZ, RZ, R163 ;  /* 0x000000ffff097224 */ /* 0x000fde00078e00a3 */
[----:B------:R-:W-:Y:S01]  /*134ea0*/  NOP ;  /* 0x0000000000007918 */ /* 0x000fe20000000000 */
        /* <DEDUP_REMOVED lines=10> */
[----:B------:R-:W-:-:S02]  /*134f50*/  IMAD.MOV.U32 R13, RZ, RZ, R170 ;  /* 0x000000ffff0d7224 */ /* 0x000fc400078e00aa */
[----:B------:R-:W-:Y:S02]  /*134f60*/  IMAD.MOV.U32 R12, RZ, RZ, R171 ;  /* 0x000000ffff0c7224 */ /* 0x000fe400078e00ab */
        /* <DEDUP_REMOVED lines=46> */
[----:B----4-:R-:W-:-:S15]  /*135250*/  HMMA.1688.F32.TF32 R4, R232, R190, R180 ;  /* 0x000000bee804723c */ /* 0x010fde00000810b4 */
[----:B------:R-:W-:-:S04]  /*135260*/  NOP ;  /* 0x0000000000007918 */ /* 0x000fc80000000000 */
[----:B------:R-:W-:Y:S01]  /*135270*/  STL.64 [R1+0x1060], R4 ;  /* 0x0010600401007387 */ /* 0x000fe20000100a00 */
[----:B--2---:R-:W-:Y:S03]  /*135280*/  HMMA.1688.F32.TF32 R80, R232, R134, R184 ;  /* 0x00000086e850723c */ /* 0x004fe600000810b8 */
[----:B------:R-:W-:Y:S04]  /*135290*/  STL.64 [R1+0x1068], R6 ;  /* 0x0010680601007387 */ /* 0x000fe80000100a00 */
[----:B------:R-:W2:Y:S04]  /*1352a0*/  LDL.LU.64 R190, [R1+0x6e70] ;  /* 0x006e700001be7983 */ /* 0x000ea80000300a00 */
[----:B------:R-:W2:Y:S04]  /*1352b0*/  LDL.LU.64 R188, [R1+0x6e68] ;  /* 0x006e680001bc7983 */ /* 0x000ea80000300a00 */
[----:B------:R-:W-:Y:S04]  /*1352c0*/  LDS R5, [R197+UR6+0x9a380] ;  /* 0x09a38006c5057984 */ /* 0x000fe80008000800 */
[----:B------:R-:W-:Y:S04]  /*1352d0*/  LDS R7, [R197+UR6+0x9b380] ;  /* 0x09b38006c5077984 */ /* 0x000fe80008000800 */
[----:B------:R-:W-:Y:S04]  /*1352e0*/  STL.64 [R1+0x1050], R80 ;  /* 0x0010505001007387 */ /* 0x000fe80000100a00 */
[----:B------:R3:W-:Y:S01]  /*1352f0*/  STL.64 [R1+0x1058], R82 ;  /* 0x0010585201007387 */ /* 0x0007e20000100a00 */
[----:B------:R-:W-:-:S02]  /*135300*/  IMAD.MOV.U32 R133, RZ, RZ, R210 ;  /* 0x000000ffff857224 */ /* 0x000fc400078e00d2 */
[----:B------:R-:W-:Y:S01]  /*135310*/  IMAD.MOV.U32 R132, RZ, RZ, R211 ;  /* 0x000000ffff847224 */ /* 0x000fe200078e00d3 */
[C---:B-1----:R-:W-:Y:S01]  /*135320*/  HMMA.1688.F32.TF32 R68, R240.reuse, R70, R212 ;  /* 0x00000046f044723c */ /* 0x042fe200000810d4 */
[----:B------:R-:W-:Y:S01]  /*135330*/  IMAD.MOV.U32 R232, RZ, RZ, R206 ;  /* 0x000000ffffe87224 */ /* 0x000fe200078e00ce */
[----:B------:R-:W-:Y:S01]  /*135340*/  LDS R4, [R11+UR6+0x9a380] ;  /* 0x09a380060b047984 */ /* 0x000fe20008000800 */
[----:B------:R-:W-:Y:S02]  /*135350*/  IMAD.MOV.U32 R233, RZ, RZ, R207 ;  /* 0x000000ffffe97224 */ /* 0x000fe400078e00cf */
[----:B------:R-:W-:Y:S01]  /*135360*/  IMAD.MOV.U32 R235, RZ, RZ, R20 ;  /* 0x000000ffffeb7224 */ /* 0x000fe200078e0014 */
[----:B------:R-:W1:Y:S02]  /*135370*/  LDS R6, [R11+UR6+0x9b380] ;  /* 0x09b380060b067984 */ /* 0x000e640008000800 */
        /* <DEDUP_REMOVED lines=8> */
[C---:B--2---:R-:W-:Y:S08]  /*135400*/  HMMA.1688.F32.TF32 R80, R240.reuse, R62, R188 ;  /* 0x0000003ef050723c */ /* 0x044ff000000810bc */
[C---:B------:R-:W-:Y:S11]  /*135410*/  HMMA.1688.F32.TF32 R60, R240.reuse, R210, R192 ;  /* 0x000000d2f03c723c */ /* 0x040ff600000810c0 */
[----:B------:R-:W-:Y:S04]  /*135420*/  STL.64 [R1+0x220], R80 ;  /* 0x0002205001007387 */ /* 0x000fe80000100a00 */
[----:B------:R-:W-:Y:S04]  /*135430*/  STL.64 [R1+0x228], R82 ;  /* 0x0002285201007387 */ /* 0x000fe80000100a00 */
[----:B------:R2:W-:Y:S04]  /*135440*/  STL.64 [R1+0x210], R60 ;  /* 0x0002103c01007387 */ /* 0x0005e80000100a00 */
[----:B------:R4:W-:Y:S04]  /*135450*/  STL.64 [R1+0x218], R62 ;  /* 0x0002183e01007387 */ /* 0x0009e80000100a00 */
[----:B------:R-:W4:Y:S04]  /*135460*/  LDL.LU.64 R210, [R1+0x6e50] ;  /* 0x006e500001d27983 */ /* 0x000f280000300a00 */
[----:B------:R-:W4:Y:S04]  /*135470*/  LDL.LU.64 R208, [R1+0x6e48] ;  /* 0x006e480001d07983 */ /* 0x000f280000300a00 */
[----:B--2---:R-:W2:Y:S01]  /*135480*/  LDL.LU R60, [R1+0x290] ;  /* 0x00029000013c7983 */ /* 0x004ea20000300800 */
[----:B---3--:R-:W-:-:S15]  /*135490*/  HMMA.1688.F32.TF32 R56, R240, R58, R196 ;  /* 0x0000003af038723c */ /* 0x008fde00000810c4 */
[----:B------:R-:W-:-:S04]  /*1354a0*/  NOP ;  /* 0x0000000000007918 */ /* 0x000fc80000000000 */
[----:B------:R3:W-:Y:S04]  /*1354b0*/  STL.64 [R1+0x200], R56 ;  /* 0x0002003801007387 */ /* 0x0007e80000100a00 */
[----:B------:R1:W-:Y:S04]  /*1354c0*/  STL.64 [R1+0x208], R58 ;  /* 0x0002083a01007387 */ /* 0x0003e80000100a00 */
[----:B------:R-:W2:Y:S04]  /*1354d0*/  LDL.LU R61, [R1+0x294] ;  /* 0x00029400013d7983 */ /* 0x000ea80000300800 */
[----:B----4-:R-:W2:Y:S01]  /*1354e0*/  LDL.LU R62, [R1+0x298] ;  /* 0x00029800013e7983 */ /* 0x010ea20000300800 */
[----:B---3--:R-:W-:-:S03]  /*1354f0*/  IMAD.MOV.U32 R56, RZ, RZ, R202 ;  /* 0x000000ffff387224 */ /* 0x008fc600078e00ca */
[----:B------:R-:W2:Y:S01]  /*135500*/  LDL.LU R63, [R1+0x29c] ;  /* 0x00029c00013f7983 */ /* 0x000ea20000300800 */
[----:B------:R-:W-:-:S03]  /*135510*/  MOV R57, R203 ;  /* 0x000000cb00397202 */ /* 0x000fc60000000f00 */
[----:B------:R-:W3:Y:S04]  /*135520*/  LDL.LU R200, [R1+0x6e44] ;  /* 0x006e440001c87983 */ /* 0x000ee80000300800 */
[----:B------:R-:W3:Y:S04]  /*135530*/  LDL.LU R201, [R1+0x6e40] ;  /* 0x006e400001c97983 */ /* 0x000ee80000300800 */
[----:B------:R-:W3:Y:S04]  /*135540*/  LDL.LU R202, [R1+0x6e3c] ;  /* 0x006e3c0001ca7983 */ /* 0x000ee80000300800 */
[----:B------:R-:W3:Y:S01]  /*135550*/  LDL.LU R203, [R1+0x6e38] ;  /* 0x006e380001cb7983 */ /* 0x000ee20000300800 */
[----:B-1----:R-:W-:-:S02]  /*135560*/  IMAD.MOV.U32 R58, RZ, RZ, R204 ;  /* 0x000000ffff3a7224 */ /* 0x002fc400078e00cc */
[----:B------:R-:W-:Y:S01]  /*135570*/  IMAD.MOV.U32 R59, RZ, RZ, R205 ;  /* 0x000000ffff3b7224 */ /* 0x000fe200078e00cd */
[----:B------:R-:W4:Y:S01]  /*135580*/  LDL.LU R204, [R1+0x6e34] ;  /* 0x006e340001cc7983 */ /* 0x000f220000300800 */
[----:B------:R-:W-:-:S03]  /*135590*/  IMAD.MOV.U32 R20, RZ, RZ, R219 ;  /* 0x000000ffff147224 */ /* 0x000fc600078e00db */
[----:B------:R-:W4:Y:S04]  /*1355a0*/  LDL.LU R205, [R1+0x6e30] ;  /* 0x006e300001cd7983 */ /* 0x000f280000300800 */
[----:B------:R-:W4:Y:S01]  /*1355b0*/  LDL.LU R206, [R1+0x6e2c] ;  /* 0x006e2c0001ce7983 */ /* 0x000f220000300800 */
[----:B------:R-:W-:-:S03]  /*1355c0*/  IMAD.MOV.U32 R234, RZ, RZ, R21 ;  /* 0x000000ffffea7224 */ /* 0x000fc600078e0015 */
[----:B------:R-:W4:Y:S01]  /*1355d0*/  LDL.LU R207, [R1+0x6e28] ;  /* 0x006e280001cf7983 */ /* 0x000f220000300800 */
[----:B------:R-:W-:-:S03]  /*1355e0*/  MOV R21, R222 ;  /* 0x000000de00157202 */ /* 0x000fc60000000f00 */
[----:B------:R-:W2:Y:S01]  /*1355f0*/  LDL.LU R219, [R1+0x6e24] ;  /* 0x006e240001db7983 */ /* 0x000ea20000300800 */
[----:B---3--:R-:W-:Y:S01]  /*135600*/  HMMA.1688.F32.TF32 R80, R240, R22, R200 ;  /* 0x00000016f050723c */ /* 0x008fe200000810c8 */
[----:B------:R-:W-:Y:S02]  /*135610*/  IMAD.MOV.U32 R22, RZ, RZ, R223 ;  /* 0x000000ffff167224 */ /* 0x000fe400078e00df */
[----:B------:R-:W-:-:S15]  /*135620*/  IMAD.MOV.U32 R23, RZ, RZ, R227 ;  /* 0x000000ffff177224 */ /* 0x000fde00078e00e3 */
[----:B------:R-:W-:Y:S01]  /*135630*/  NOP ;  /* 0x0000000000007918 */ /* 0x000fe20000000000 */
[----:B------:R-:W-:Y:S04]  /*135640*/  STL.64 [R1+0x1f0], R80 ;  /* 0x0001f05001007387 */ /* 0x000fe80000100a00 */
[----:B------:R-:W-:Y:S04]  /*135650*/  STL.64 [R1+0x1f8], R82 ;  /* 0x0001f85201007387 */ /* 0x000fe80000100a00 */
[----:B------:R-:W3:Y:S04]  /*135660*/  LDL.LU R222, [R1+0x6e20] ;  /* 0x006e200001de7983 */ /* 0x000ee80000300800 */
[----:B------:R-:W3:Y:S04]  /*135670*/  LDL.LU R223, [R1+0x6e1c] ;  /* 0x006e1c0001df7983 */ /* 0x000ee80000300800 */
[----:B------:R-:W3:Y:S01]  /*135680*/  LDL.LU R227, [R1+0x6e18] ;  /* 0x006e180001e37983 */ /* 0x000ee20000300800 */
[C---:B----4-:R-:W-:Y:S08]  /*135690*/  HMMA.1688.F32.TF32 R76, R240.reuse, R78, R204 ;  /* 0x0000004ef04c723c */ /* 0x050ff000000810cc */
[C---:B------:R-:W-:Y:S08]  /*1356a0*/  HMMA.1688.F32.TF32 R72, R240.reuse, R74, R208 ;  /* 0x0000004af048723c */ /* 0x040ff000000810d0 */
[C---:B--2---:R-:W-:Y:S03]  /*1356b0*/  HMMA.1688.F32.TF32 R64, R240.reuse, R66, R216 ;  /* 0x00000042f040723c */ /* 0x044fe600000810d8 */
[----:B------:R-:W-:Y:S04]  /*1356c0*/  STL.64 [R1+0x1e0], R76 ;  /* 0x0001e04c01007387 */ /* 0x000fe80000100a00 */
[----:B------:R-:W-:Y:S01]  /*1356d0*/  STL.64 [R1+0x1e8], R78 ;  /* 0x0001e84e01007387 */ /* 0x000fe20000100a00 */
[C---:B------:R-:W-:Y:S03]  /*1356e0*/  HMMA.1688.F32.TF32 R212, R240.reuse, R38, R60 ;  /* 0x00000026f0d4723c */ /* 0x040fe6000008103c */
[----:B------:R-:W-:Y:S04]  /*1356f0*/  STL.64 [R1+0x1d0], R72 ;  /* 0x0001d04801007387 */ /* 0x000fe80000100a00 */
[----:B------:R-:W-:Y:S04]  /*135700*/  STL.64 [R1+0x1d8], R74 ;  /* 0x0001d84a01007387 */ /* 0x000fe80000100a00 */
[----:B------:R-:W-:Y:S04]  /*135710*/  STL.64 [R1+0x1c0], R68 ;  /* 0x0001c04401007387 */ /* 0x000fe80000100a00 */
[----:B------:R-:W-:Y:S01]  /*135720*/  STL.64 [R1+0x1c8], R70 ;  /* 0x0001c84601007387 */ /* 0x000fe20000100a00 */
[----:B------:R-:W-:Y:S01]  /*135730*/  HMMA.1688.F32.TF32 R136, R240, R30, R56 ;  /* 0x0000001ef088723c */ /* 0x000fe20000081038 */
[----:B------:R-:W-:-:S02]  /*135740*/  IMAD.MOV.U32 R231, RZ, RZ, R28 ;  /* 0x000000ffffe77224 */ /* 0x000fc400078e001c */
[----:B------:R-:W-:-:S05]  /*135750*/  IMAD.MOV.U32 R230, RZ, RZ, R29 ;  /* 0x000000ffffe67224 */ /* 0x000fca00078e001d */
[C---:B------:R-:W-:Y:S08]  /*135760*/  HMMA.1688.F32.TF32 R140, R240.reuse, R246, R20 ;  /* 0x000000f6f08c723c */ /* 0x040ff00000081014 */
[C---:B---3--:R-:W-:Y:S08]  /*135770*/  HMMA.1688.F32.TF32 R220, R240.reuse, R238, R220 ;  /* 0x000000eef0dc723c */ /* 0x048ff000000810dc */
[C---:B------:R-:W-:Y:S11]  /*135780*/  HMMA.1688.F32.TF32 R236, R240.reuse, R50, R224 ;  /* 0x00000032f0ec723c */ /* 0x040ff600000810e0 */
[----:B------:R-:W-:Y:S04]  /*135790*/  STL [R1+0x6d28], R220 ;  /* 0x006d28dc01007387 */ /* 0x000fe80000100800 */
[----:B------:R-:W-:Y:S04]  /*1357a0*/  STL.64 [R1+0x1b0], R64 ;  /* 0x0001b04001007387 */ /* 0x000fe80000100a00 */
[----:B------:R-:W-:Y:S04]  /*1357b0*/  STL.64 [R1+0x1b8], R66 ;  /* 0x0001b84201007387 */ /* 0x000fe80000100a00 */
[----:B------:R-:W-:Y:S04]  /*1357c0*/  STL [R1+0x6d24], R221 ;  /* 0x006d24dd01007387 */ /* 0x000fe80000100800 */
[----:B------:R-:W-:Y:S04]  /*1357d0*/  STL [R1+0x6d20], R222 ;  /* 0x006d20de01007387 */ /* 0x000fe80000100800 */
[----:B------:R-:W-:Y:S04]  /*1357e0*/  STL [R1+0x6d1c], R223 ;  /* 0x006d1cdf01007387 */ /* 0x000fe80000100800 */
[----:B------:R-:W2:Y:S04]  /*1357f0*/  LDL.LU R48, [R1+0x3c0] ;  /* 0x0003c00001307983 */ /* 0x000ea80000300800 */
[----:B------:R-:W2:Y:S04]  /*135800*/  LDL.LU R49, [R1+0x3c4] ;  /* 0x0003c40001317983 */ /* 0x000ea80000300800 */
[----:B------:R-:W2:Y:S04]  /*135810*/  LDL.LU R50, [R1+0x3c8] ;  /* 0x0003c80001327983 */ /* 0x000ea80000300800 */
[----:B------:R-:W2:Y:S04]  /*135820*/  LDL.LU R51, [R1+0x3cc] ;  /* 0x0003cc0001337983 */ /* 0x000ea80000300800 */
        /* <DEDUP_REMOVED lines=24> */
[----:B-1----:R-:W4:Y:S04]  /*1359b0*/  LDL.LU R140, [R1+0x1530] ;  /* 0x00153000018c7983 */ /* 0x002f280000300800 */
[----:B------:R-:W4:Y:S01]  /*1359c0*/  LDL.LU R141, [R1+0x1534] ;  /* 0x00153400018d7983 */ /* 0x000f220000300800 */
[C---:B--2---:R-:W-:Y:S08]  /*1359d0*/  HMMA.1688.F32.TF32 R144, R240.reuse, R42, R48 ;  /* 0x0000002af090723c */ /* 0x044ff00000081030 */
[C---:B---3--:R-:W-:Y:S11]  /*1359e0*/  HMMA.1688.F32.TF32 R148, R240.reuse, R34, R36 ;  /* 0x00000022f094723c */ /* 0x048ff60000081024 */
[----:B------:R-:W-:Y:S04]  /*1359f0*/  STL.64 [R1+0x6d80], R146 ;  /* 0x006d809201007387 */ /* 0x000fe80000100a00 */
[----:B------:R1:W-:Y:S04]  /*135a00*/  STL.64 [R1+0x6d78], R144 ;  /* 0x006d789001007387 */ /* 0x0003e80000100a00 */
[----:B-1----:R-:W2:Y:S04]  /*135a10*/  LDL.LU R144, [R1+0x1520] ;  /* 0x0015200001907983 */ /* 0x002ea80000300800 */
[----:B------:R-:W2:Y:S01]  /*135a20*/  LDL.LU R145, [R1+0x1524] ;  /* 0x0015240001917983 */ /* 0x000ea20000300800 */
[C---:B----4-:R-:W-:Y:S03]  /*135a30*/  HMMA.1688.F32.TF32 R152, R240.reuse, R26, R28 ;  /* 0x0000001af098723c */ /* 0x050fe6000008101c */
[----:B------:R-:W-:Y:S04]  /*135a40*/  STL.64 [R1+0x6d90], R150 ;  /* 0x006d909601007387 */ /* 0x000fe80000100a00 */
[----:B------:R1:W-:Y:S04]  /*135a50*/  STL.64 [R1+0x6d88], R148 ;  /* 0x006d889401007387 */ /* 0x0003e80000100a00 */
[----:B-1----:R-:W3:Y:S04]  /*135a60*/  LDL.LU R148, [R1+0x1510] ;  /* 0x0015100001947983 */ /* 0x002ee80000300800 */
[----:B------:R-:W3:Y:S01]  /*135a70*/  LDL.LU R149, [R1+0x1514] ;  /* 0x0015140001957983 */ /* 0x000ee20000300800 */
[C---:B------:R-:W-:Y:S03]  /*135a80*/  HMMA.1688.F32.TF32 R156, R240.reuse, R18, R20 ;  /* 0x00000012f09c723c */ /* 0x040fe60000081014 */
[----:B------:R-:W-:Y:S04]  /*135a90*/  STL.64 [R1+0x6da0], R154 ;  /* 0x006da09a01007387 */ /* 0x000fe80000100a00 */
[----:B------:R1:W-:Y:S04]  /*135aa0*/  STL.64 [R1+0x6d98], R152 ;  /* 0x006d989801007387 */ /* 0x0003e80000100a00 */
[----:B-1----:R-:W4:Y:S04]  /*135ab0*/  LDL.LU R152, [R1+0x1500] ;  /* 0x0015000001987983 */ /* 0x002f280000300800 */
[----:B------:R-:W4:Y:S04]  /*135ac0*/  LDL.LU R153, [R1+0x1504] ;  /* 0x0015040001997983 */ /* 0x000f280000300800 */
[----:B------:R-:W-:Y:S04]  /*135ad0*/  STL.64 [R1+0x6db0], R158 ;  /* 0x006db09e01007387 */ /* 0x000fe80000100a00 */
[----:B------:R1:W-:Y:S01]  /*135ae0*/  STL.64 [R1+0x6da8], R156 ;  /* 0x006da89c01007387 */ /* 0x0003e20000100a00 */
[----:B------:R-:W-:Y:S01]  /*135af0*/  HMMA.1688.F32.TF32 R160, R240, R250, R244 ;  /* 0x000000faf0a0723c */ /* 0x000fe200000810f4 */
[----:B------:R-:W-:-:S02]  /*135b00*/  MOV R151, R16 ;  /* 0x0000001000977202 */ /* 0x000fc40000000f00 */
[----:B-1----:R-:W2:Y:S04]  /*135b10*/  LDL.LU R156, [R1+0x14f0] ;  /* 0x0014f000019c7983 */ /* 0x002ea80000300800 */
        /* <DEDUP_REMOVED lines=63> */
[----:B---3--:R-:W-:Y:S11]  /*135f10*/  HMMA.1688.F32.TF32 R168, R240, R46, R48 ;  /* 0x0000002ef0a8723c */ /* 0x008ff60000081030 */
[----:B------:R-:W-:Y:S04]  /*135f20*/  STL.64 [R1+0x6dd0], R166 ;  /* 0x006dd0a601007387 */ /* 0x000fe80000100a00 */
[----:B------:R1:W-:Y:S04]  /*135f30*/  STL.64 [R1+0x6dc8], R164 ;  /* 0x006dc8a401007387 */ /* 0x0003e80000100a00 */
[----:B-1----:R-:W2:Y:S04]  /*135f40*/  LDL.LU R164, [R1+0x14d0] ;  /* 0x0014d00001a47983 */ /* 0x002ea80000300800 */
[----:B------:R-:W2:Y:S04]  /*135f50*/  LDL.LU R165, [R1+0x14d4] ;  /* 0x0014d40001a57983 */ /* 0x000ea80000300800 */
[----:B------:R-:W-:Y:S04]  /*135f60*/  STL.64 [R1+0x6de0], R170 ;  /* 0x006de0aa01007387 */ /* 0x000fe80000100a00 */
[----:B------:R1:W-:Y:S04]  /*135f70*/  STL.64 [R1+0x6dd8], R168 ;  /* 0x006dd8a801007387 */ /* 0x0003e80000100a00 */
[----:B-1----:R-:W3:Y:S04]  /*135f80*/  LDL.LU R168, [R1+0x14c0] ;  /* 0x0014c00001a87983 */ /* 0x002ee80000300800 */
[----:B------:R-:W3:Y:S01]  /*135f90*/  LDL.LU R169, [R1+0x14c4] ;  /* 0x0014c40001a97983 */ /* 0x000ee20000300800 */
[----:B------:R-:W-:-:S02]  /*135fa0*/  IMAD.MOV.U32 R170, RZ, RZ, R8 ;  /* 0x000000ffffaa7224 */ /* 0x000fc400078e0008 */
[----:B------:R-:W-:-:S07]  /*135fb0*/  IMAD.MOV.U32 R171, RZ, RZ, R3 ;  /* 0x000000ffffab7224 */ /* 0x000fce00078e0003 */
[----:B----4-:R-:W-:Y:S01]  /*135fc0*/  HMMA.1688.F32.TF32 R172, R240, R170, R40 ;  /* 0x000000aaf0ac723c */ /* 0x010fe20000081028 */
[----:B------:R-:W-:-:S07]  /*135fd0*/  IMAD.MOV.U32 R162, RZ, RZ, R45 ;  /* 0x000000ffffa27224 */ /* 0x000fce00078e002d */
[----:B------:R-:W-:Y:S01]  /*135fe0*/  HMMA.1688.F32.TF32 R184, R240, R158, R28 ;  /* 0x0000009ef0b8723c */ /* 0x000fe2000008101c */
[----:B------:R-:W-:-:S10]  /*135ff0*/  IMAD.MOV.U32 R163, RZ, RZ, R44 ;  /* 0x000000ffffa37224 */ /* 0x000fd400078e002c */
[----:B------:R-:W-:Y:S01]  /*136000*/  STL.64 [R1+0x6df8], R174 ;  /* 0x006df8ae01007387 */ /* 0x000fe20000100a00 */
[C---:B------:R-:W-:Y:S03]  /*136010*/  HMMA.1688.F32.TF32 R196, R240.reuse, R146, R16 ;  /* 0x00000092f0c4723c */ /* 0x040fe60000081010 */
[----:B------:R-:W-:Y:S05]  /*136020*/  STL.64 [R1+0x6df0], R172 ;  /* 0x006df0ac01007387 */ /* 0x000fea0000100a00 */
[C---:B------:R-:W-:Y:S08]  /*136030*/  HMMA.1688.F32.TF32 R204, R240.reuse, R230, R244 ;  /* 0x000000e6f0cc723c */ /* 0x040ff000000810f4 */
[C---:B------:R-:W-:Y:S08]  /*136040*/  HMMA.1688.F32.TF32 R208, R240.reuse, R234, R248 ;  /* 0x000000eaf0d0723c */ /* 0x040ff000000810f8 */
[----:B------:R-:W-:Y:S01]  /*136050*/  HMMA.1688.F32.TF32 R180, R240, R162, R32 ;  /* 0x000000a2f0b4723c */ /* 0x000fe20000081020 */
[----:B------:R-:W-:Y:S01]  /*136060*/  IMAD.MOV.U32 R166, RZ, RZ, R10 ;  /* 0x000000ffffa67224 */ /* 0x000fe200078e000a */
[----:B------:R-:W-:Y:S01]  /*136070*/  MOV R167, R9 ;  /* 0x0000000900a77202 */ /* 0x000fe20000000f00 */
[----:B------:R-:W-:-:S02]  /*136080*/  IMAD.MOV.U32 R109, RZ, RZ, R0 ;  /* 0x000000ffff6d7224 */ /* 0x000fc400078e0000 */
[----:B------:R-:W-:Y:S02]  /*136090*/  IMAD.MOV.U32 R110, RZ, RZ, R252 ;  /* 0x000000ffff6e7224 */ /* 0x000fe400078e00fc */
[----:B------:R-:W-:Y:S02]  /*1360a0*/  IMAD.MOV.U32 R111, RZ, RZ, R2 ;  /* 0x000000ffff6f7224 */ /* 0x000fe400078e0002 */
[C---:B------:R-:W-:Y:S08]  /*1360b0*/  HMMA.1688.F32.TF32 R176, R240.reuse, R166, R36 ;  /* 0x000000a6f0b0723c */ /* 0x040ff00000081024 */
[C---:B------:R-:W-:Y:S08]  /*1360c0*/  HMMA.1688.F32.TF32 R192, R240.reuse, R150, R20 ;  /* 0x00000096f0c0723c */ /* 0x040ff00000081014 */
[C---:B------:R-:W-:Y:S08]  /*1360d0*/  HMMA.1688.F32.TF32 R188, R240.reuse, R154, R24 ;  /* 0x0000009af0bc723c */ /* 0x040ff00000081018 */
[----:B------:R-:W-:Y:S01]  /*1360e0*/  HMMA.1688.F32.TF32 R200, R240, R142, R12 ;  /* 0x0000008ef0c8723c */ /* 0x000fe2000008100c */
[----:B---3--:R-:W-:Y:S04]  /*1360f0*/  STL.64 [R1+0x6de8], R168 ;  /* 0x006de8a801007387 */ /* 0x008fe80000100a00 */
        /* <DEDUP_REMOVED lines=83> */
[----:B------:R-:W4:Y:S01]  /*136630*/  LDL.LU.64 R8, [R1+0x3870] ;  /* 0x0038700001087983 */ /* 0x000f220000300a00 */
[C---:B--2---:R-:W-:Y:S08]  /*136640*/  HMMA.1688.F32.TF32 R116, R4.reuse, R94, R96 ;  /* 0x0000005e0474723c */ /* 0x044ff00000081060 */
[----:B---3--:R-:W-:Y:S01]  /*136650*/  HMMA.1688.F32.TF32 R96, R4, R34, R36 ;  /* 0x000000220460723c */ /* 0x008fe20000081024 */
[----:B------:R-:W-:-:S02]  /*136660*/  MOV R34, R2 ;  /* 0x0000000200227202 */ /* 0x000fc40000000f00 */
[----:B------:R-:W2:Y:S04]  /*136670*/  LDL.LU R2, [R1+0x6e08] ;  /* 0x006e080001027983 */ /* 0x000ea80000300800 */
[----:B------:R-:W3:Y:S04]  /*136680*/  LDL.LU R36, [R1+0x2ce0] ;  /* 0x002ce00001247983 */ /* 0x000ee80000300800 */
[----:B------:R-:W3:Y:S04]  /*136690*/  LDL.LU R37, [R1+0x2ce4] ;  /* 0x002ce40001257983 */ /* 0x000ee80000300800 */
[----:B------:R-:W3:Y:S04]  /*1366a0*/  LDL.LU R38, [R1+0x2ce8] ;  /* 0x002ce80001267983 */ /* 0x000ee80000300800 */
[----:B------:R-:W3:Y:S01]  /*1366b0*/  LDL.LU R39, [R1+0x2cec] ;  /* 0x002cec0001277983 */ /* 0x000ee20000300800 */
[C---:B----4-:R-:W-:Y:S03]  /*1366c0*/  HMMA.1688.F32.TF32 R92, R4.reuse, R22, R24 ;  /* 0x00000016045c723c */ /* 0x050fe60000081018 */
[----:B------:R-:W4:Y:S04]  /*1366d0*/  LDL.LU.64 R24, [R1+0x3828] ;  /* 0x0038280001187983 */ /* 0x000f280000300a00 */
[----:B------:R-:W3:Y:S04]  /*1366e0*/  LDL.LU.64 R22, [R1+0x3820] ;  /* 0x0038200001167983 */ /* 0x000ee80000300a00 */
[----:B------:R-:W3:Y:S01]  /*1366f0*/  LDL.LU.64 R20, [R1+0x37d8] ;  /* 0x0037d80001147983 */ /* 0x000ee20000300a00 */
[----:B------:R-:W-:Y:S03]  /*136700*/  HMMA.1688.F32.TF32 R248, R4, R250, R12 ;  /* 0x000000fa04f8723c */ /* 0x000fe6000008100c */
[----:B------:R-:W3:Y:S01]  /*136710*/  LDL.LU.64 R14, [R1+0x37d0] ;  /* 0x0037d000010e7983 */ /* 0x000ee20000300a00 */
[----:B------:R-:W1:Y:S01]  /*136720*/  LDC R13, c[0x0][0x3a0] ;  /* 0x0000e800ff0d7b82 */ /* 0x000e620000000800 */
[----:B------:R-:W-:-:S07]  /*136730*/  IMAD.MOV.U32 R35, RZ, RZ, R252 ;  /* 0x000000ffff237224 */ /* 0x000fce00078e00fc */
[----:B------:R-:W1:Y:S02]  /*136740*/  LDC R252, c[0x0][0x3ac] ;  /* 0x0000eb00fffc7b82 */ /* 0x000e640000000800 */
[----:B-1----:R-:W-:-:S05]  /*136750*/  VIADD R13, R13, 0x7f ;  /* 0x0000007f0d0d7836 */ /* 0x002fca0000000000 */
[----:B------:R-:W-:Y:S01]  /*136760*/  SHF.R.S32.HI R3, RZ, 0x1f, R13 ;  /* 0x0000001fff037819 */ /* 0x000fe2000001140d */
[----:B------:R-:W-:-:S03]  /*136770*/  IMAD.SHL.U32 R252, R252, 0x80, RZ ;  /* 0x00000080fcfc7824 */ /* 0x000fc600078e00ff */
[----:B------:R-:W-:Y:S01]  /*136780*/  LEA.HI R3, R3, R13, RZ, 0x7 ;  /* 0x0000000d03037211 */ /* 0x000fe200078f38ff */
[----:B------:R-:W-:-:S03]  /*136790*/  IMAD.SHL.U32 R252, R252, 0x4, RZ ;  /* 0x00000004fcfc7824 */ /* 0x000fc600078e00ff */
[----:B------:R-:W-:Y:S01]  /*1367a0*/  SHF.R.S32.HI R3, RZ, 0x7, R3 ;  /* 0x00000007ff037819 */ /* 0x000fe20000011403 */
[----:B------:R-:W-:Y:S04]  /*1367b0*/  HMMA.1688.F32.TF32 R112, R4, R86, R88 ;  /* 0x000000560470723c */ /* 0x000fe80000081058 */
[----:B------:R-:W-:-:S04]  /*1367c0*/  VIADD R3, R3, 0xfffffffe ;  /* 0xfffffffe03037836 */ /* 0x000fc80000000000 */
[----:B------:R-:W-:Y:S01]  /*1367d0*/  HMMA.1688.F32.TF32 R88, R4, R18, R44 ;  /* 0x000000120458723c */ /* 0x000fe2000008102c */
[----:B------:R-:W3:Y:S01]  /*1367e0*/  LDL.LU.64 R18, [R1+0x3790] ;  /* 0x0037900001127983 */ /* 0x000ee20000300a00 */
[----:B------:R-:W-:-:S03]  /*1367f0*/  ISETP.GE.AND P0, PT, R10, R3, PT ;  /* 0x000000030a00720c */ /* 0x000fc60003f06270 */
[----:B------:R-:W3:Y:S01]  /*136800*/  LDL.LU.64 R16, [R1+0x3788] ;  /* 0x0037880001107983 */ /* 0x000ee20000300a00 */
[----:B------:R-:W-:-:S05]  /*136810*/  IADD3 R12, P1, PT, R8, R252, RZ ;  /* 0x000000fc080c7210 */ /* 0x000fca0007f3e0ff */
[----:B------:R1:W-:Y:S04]  /*136820*/  STL [R1+0x41c], R12 ;  /* 0x00041c0c01007387 */ /* 0x0003e80000100800 */
[----:B-1----:R-:W3:Y:S01]  /*136830*/  LDL.LU.64 R12, [R1+0x3750] ;  /* 0x00375000010c7983 */ /* 0x002ee20000300a00 */
[C---:B------:R-:W-:Y:S08]  /*136840*/  HMMA.1688.F32.TF32 R84, R4.reuse, R30, R40 ;  /* 0x0000001e0454723c */ /* 0x040ff00000081028 */
[----:B------:R-:W-:Y:S01]  /*136850*/  HMMA.1688.F32.TF32 R224, R4, R50, R52 ;  /* 0x0000003204e0723c */ /* 0x000fe20000081034 */
[----:B--2---:R-:W-:-:S05]  /*136860*/  IMAD.X R3, R9, 0x1, R2, P1 ;  /* 0x0000000109037824 */ /* 0x004fca00008e0602 */
[----:B------:R3:W-:Y:S04]  /*136870*/  STL [R1+0x418], R3 ;  /* 0x0004180301007387 */ /* 0x0007e80000100800 */
[----:B------:R-:W2:Y:S01]  /*136880*/  LDL.LU.64 R8, [R1+0x3748] ;  /* 0x0037480001087983 */ /* 0x000ea20000300a00 */
[-C--:B----4-:R-:W-:Y:S02]  /*136890*/  IADD3 R26, P1, PT, R24, R252.reuse, RZ ;  /* 0x000000fc181a7210 */ /* 0x090fe40007f3e0ff */
[----:B---3--:R-:W-:-:S03]  /*1368a0*/  IADD3 R3, P2, PT, R22, R252, RZ ;  /* 0x000000fc16037210 */ /* 0x008fc60007f5e0ff */
[----:B------:R1:W-:Y:S01]  /*1368b0*/  STL [R1+0x464], R26 ;  /* 0x0004641a01007387 */ /* 0x0003e20000100800 */
[----:B------:R-:W-:-:S03]  /*1368c0*/  IADD3 R27, P3, PT, R20, R252, RZ ;  /* 0x000000fc141b7210 */ /* 0x000fc60007f7e0ff */
[----:B------:R3:W-:Y:S04]  /*1368d0*/  STL [R1+0x46c], R3 ;  /* 0x00046c0301007387 */ /* 0x0007e80000100800 */
[----:B------:R-:W-:Y:S01]  /*1368e0*/  STL [R1+0x4b8], R27 ;  /* 0x0004b81b01007387 */ /* 0x000fe20000100800 */
[----:B-1----:R-:W-:-:S03]  /*1368f0*/  IADD3 R26, P4, PT, R14, R252, RZ ;  /* 0x000000fc0e1a7210 */ /* 0x002fc60007f9e0ff */
[----:B------:R-:W4:Y:S01]  /*136900*/  LDL.LU R30, [R1+0x1258] ;  /* 0x00125800011e7983 */ /* 0x000f220000300800 */
[----:B---3--:R-:W-:-:S03]  /*136910*/  IMAD.X R3, R25, 0x1, R2, P1 ;  /* 0x0000000119037824 */ /* 0x008fc600008e0602 */
[----:B------:R-:W-:Y:S01]  /*136920*/  STL [R1+0x4c0], R26 ;  /* 0x0004c01a01007387 */ /* 0x000fe20000100800 */
[----:B------:R-:W-:-:S03]  /*136930*/  IADD3.X R22, PT, PT, R23, R2, RZ, P2, !PT ;  /* 0x0000000217167210 */ /* 0x000fc600017fe4ff */
[----:B------:R1:W-:Y:S01]  /*136940*/  STL [R1+0x460], R3 ;  /* 0x0004600301007387 */ /* 0x0003e20000100800 */
[----:B------:R-:W-:-:S03]  /*136950*/  IMAD.X R20, R21, 0x1, R2, P3 ;  /* 0x0000000115147824 */ /* 0x000fc600018e0602 */
[----:B------:R-:W4:Y:S04]  /*136960*/  LDL.LU R31, [R1+0x125c] ;  /* 0x00125c00011f7983 */ /* 0x000f280000300800 */
[----:B------:R-:W4:Y:S01]  /*136970*/  LDL.LU R48, [R1+0x2cd0] ;  /* 0x002cd00001307983 */ /* 0x000f220000300800 */
[----:B-1----:R-:W-:-:S03]  /*136980*/  IMAD.X R3, R15, 0x1, R2, P4 ;  /* 0x000000010f037824 */ /* 0x002fc600020e0602 */
[----:B------:R-:W4:Y:S04]  /*136990*/  LDL.LU R49, [R1+0x2cd4] ;  /* 0x002cd40001317983 */ /* 0x000f280000300800 */
[----:B------:R-:W4:Y:S04]  /*1369a0*/  LDL.LU R50, [R1+0x2cd8] ;  /* 0x002cd80001327983 */ /* 0x000f280000300800 */
[----:B------:R-:W4:Y:S04]  /*1369b0*/  LDL.LU R51, [R1+0x2cdc] ;  /* 0x002cdc0001337983 */ /* 0x000f280000300800 */
[----:B------:R1:W-:Y:S04]  /*1369c0*/  STL [R1+0x468], R22 ;  /* 0x0004681601007387 */ /* 0x0003e80000100800 */
[----:B------:R-:W3:Y:S04]  /*1369d0*/  LDL.LU.64 R24, [R1+0x3710] ;  /* 0x0037100001187983 */ /* 0x000ee80000300a00 */
[----:B------:R1:W-:Y:S04]  /*1369e0*/  STL [R1+0x4b4], R20 ;  /* 0x0004b41401007387 */ /* 0x0003e80000100800 */
[----:B-1----:R-:W3:Y:S04]  /*1369f0*/  LDL.LU.64 R22, [R1+0x3708] ;  /* 0x0037080001167983 */ /* 0x002ee80000300a00 */
[----:B------:R1:W-:Y:S04]  /*136a00*/  STL [R1+0x4bc], R3 ;  /* 0x0004bc0301007387 */ /* 0x0003e80000100800 */
[----:B------:R-:W4:Y:S04]  /*136a10*/  LDL.LU.64 R20, [R1+0x36d0] ;  /* 0x0036d00001147983 */ /* 0x000f280000300a00 */
[----:B------:R-:W4:Y:S01]  /*136a20*/  LDL.LU.64 R14, [R1+0x36c8] ;  /* 0x0036c800010e7983 */ /* 0x000f220000300a00 */
[----:B-1----:R-:W-:-:S02]  /*136a30*/  IADD3 R3, P1, PT, R18, R252, RZ ;  /* 0x000000fc12037210 */ /* 0x002fc40007f3e0ff */
[----:B------:R-:W-:-:S03]  /*136a40*/  IADD3 R27, P2, PT, R16, R252, RZ ;  /* 0x000000fc101b7210 */ /* 0x000fc60007f5e0ff */
[----:B------:R2:W-:Y:S01]  /*136a50*/  STL [R1+0x660], R3 ;  /* 0x0006600301007387 */ /* 0x0005e20000100800 */
[----:B------:R-:W-:-:S03]  /*136a60*/  IADD3 R26, P3, PT, R12, R252, RZ ;  /* 0x000000fc0c1a7210 */ /* 0x000fc60007f7e0ff */
[----:B------:R-:W-:Y:S04]  /*136a70*/  STL [R1+0x668], R27 ;  /* 0x0006681b01007387 */ /* 0x000fe80000100800 */
[----:B------:R-:W4:Y:S01]  /*136a80*/  LDL.LU R42, [R1+0x1268] ;  /* 0x00126800012a7983 */ /* 0x000f220000300800 */
[----:B------:R-:W-:-:S03]  /*136a90*/  IMAD.X R19, R19, 0x1, R2, P1 ;  /* 0x0000000113137824 */ /* 0x000fc600008e0602 */
[----:B------:R-:W-:Y:S01]  /*136aa0*/  STL [R1+0x6e0], R26 ;  /* 0x0006e01a01007387 */ /* 0x000fe20000100800 */
[----:B------:R-:W-:Y:S01]  /*136ab0*/  HMMA.1688.F32.TF32 R240, R240, R134, R108 ;  /* 0x00000086f0f0723c */ /* 0x000fe2000008106c */
[----:B------:R-:W-:-:S07]  /*136ac0*/  IMAD.X R12, R13, 0x1, R2, P3 ;  /* 0x000000010d0c7824 */ /* 0x000fce00018e0602 */
[C---:B------:R-:W-:Y:S08]  /*136ad0*/  HMMA.1688.F32.TF32 R108, R4.reuse, R78, R80 ;  /* 0x0000004e046c723c */ /* 0x040ff00000081050 */
[----:B------:R-:W-:Y:S01]  /*136ae0*/  HMMA.1688.F32.TF32 R80, R4, R34, R36 ;  /* 0x000000220450723c */ /* 0x000fe20000081024 */
[----:B--2---:R-:W-:-:S05]  /*136af0*/  IADD3 R3, P4, PT, R8, R252, RZ ;  /* 0x000000fc08037210 */ /* 0x004fca0007f9e0ff */
[----:B------:R1:W-:Y:S04]  /*136b00*/  STL [R1+0x6e8], R3 ;  /* 0x0006e80301007387 */ /* 0x0003e80000100800 */
[----:B------:R-:W2:Y:S04]  /*136b10*/  LDL.LU R43, [R1+0x126c] ;  /* 0x00126c00012b7983 */ /* 0x000ea80000300800 */
[----:B------:R-:W2:Y:S01]  /*136b20*/  LDL.LU R44, [R1+0x2cc0] ;  /* 0x002cc000012c7983 */ /* 0x000ea20000300800 */
[----:B-1----:R-:W-:-:S03]  /*136b30*/  IMAD.X R3, R17, 0x1, R2, P2 ;  /* 0x0000000111037824 */ /* 0x002fc600010e0602 */
[----:B------:R-:W2:Y:S04]  /*136b40*/  LDL.LU R45, [R1+0x2cc4] ;  /* 0x002cc400012d7983 */ /* 0x000ea80000300800 */
[----:B------:R-:W2:Y:S04]  /*136b50*/  LDL.LU R46, [R1+0x2cc8] ;  /* 0x002cc800012e7983 */ /* 0x000ea80000300800 */
[----:B------:R-:W2:Y:S04]  /*136b60*/  LDL.LU R47, [R1+0x2ccc] ;  /* 0x002ccc00012f7983 */ /* 0x000ea80000300800 */
[----:B------:R-:W2:Y:S04]  /*136b70*/  LDL.LU R18, [R1+0x1278] ;  /* 0x0012780001127983 */ /* 0x000ea80000300800 */
[----:B------:R1:W-:Y:S04]  /*136b80*/  STL [R1+0x64c], R19 ;  /* 0x00064c1301007387 */ /* 0x0003e80000100800 */
[----:B------:R1:W-:Y:S04]  /*136b90*/  STL [R1+0x664], R3 ;  /* 0x0006640301007387 */ /* 0x0003e80000100800 */
[----:B-1----:R-:W2:Y:S04]  /*136ba0*/  LDL.LU R19, [R1+0x127c] ;  /* 0x00127c0001137983 */ /* 0x002ea80000300800 */
[----:B------:R-:W2:Y:S01]  /*136bb0*/  LDL.LU R32, [R1+0x2cb0] ;  /* 0x002cb00001207983 */ /* 0x000ea20000300800 */
[----:B------:R-:W-:-:S03]  /*136bc0*/  IMAD.X R3, R9, 0x1, R2, P4 ;  /* 0x0000000109037824 */ /* 0x000fc600020e0602 */
[----:B------:R-:W2:Y:S04]  /*136bd0*/  LDL.LU R33, [R1+0x2cb4] ;  /* 0x002cb40001217983 */ /* 0x000ea80000300800 */
[----:B------:R-:W2:Y:S04]  /*136be0*/  LDL.LU R34, [R1+0x2cb8] ;  /* 0x002cb80001227983 */ /* 0x000ea80000300800 */
[----:B------:R-:W2:Y:S04]  /*136bf0*/  LDL.LU R35, [R1+0x2cbc] ;  /* 0x002cbc0001237983 */ /* 0x000ea80000300800 */
[----:B------:R-:W2:Y:S04]  /*136c00*/  LDL.LU.64 R36, [R1+0x38c0] ;  /* 0x0038c00001247983 */ /* 0x000ea80000300a00 */
[----:B------:R1:W-:Y:S04]  /*136c10*/  STL [R1+0x6cc], R12 ;  /* 0x0006cc0c01007387 */ /* 0x0003e80000100800 */
[----:B------:R-:W2:Y:S04]  /*136c20*/  LDL.LU.64 R16, [R1+0x38b8] ;  /* 0x0038b80001107983 */ /* 0x000ea80000300a00 */
[----:B------:R4:W-:Y:S04]  /*136c30*/  STL [R1+0x6e4], R3 ;  /* 0x0006e40301007387 */ /* 0x0009e80000100800 */
[----:B-1----:R-:W2:Y:S04]  /*136c40*/  LDL.LU.64 R12, [R1+0x3880] ;  /* 0x00388000010c7983 */ /* 0x002ea80000300a00 */
[----:B------:R-:W2:Y:S01]  /*136c50*/  LDL.LU.64 R8, [R1+0x3878] ;  /* 0x0038780001087983 */ /* 0x000ea20000300a00 */
[----:B---3--:R-:W-:-:S02]  /*136c60*/  IADD3 R26, P1, PT, R24, R252, RZ ;  /* 0x000000fc181a7210 */ /* 0x008fc40007f3e0ff */
[-C--:B------:R-:W-:Y:S02]  /*136c70*/  IADD3 R27, P2, PT, R22, R252.reuse, RZ ;  /* 0x000000fc161b7210 */ /* 0x080fe40007f5e0ff */
[----:B----4-:R-:W-:Y:S01]  /*136c80*/  IADD3 R3, P3, PT, R20, R252, RZ ;  /* 0x000000fc14037210 */ /* 0x010fe20007f7e0ff */
[----:B------:R1:W-:Y:S01]  /*136c90*/  STL [R1+0x760], R26 ;  /* 0x0007601a01007387 */ /* 0x0003e20000100800 */
[----:B------:R-:W-:-:S03]  /*136ca0*/  IMAD.X R24, R25, 0x1, R2, P1 ;  /* 0x0000000119187824 */ /* 0x000fc600008e0602 */
[----:B------:R-:W-:Y:S04]  /*136cb0*/  STL [R1+0x768], R27 ;  /* 0x0007681b01007387 */ /* 0x000fe80000100800 */
[----:B------:R3:W-:Y:S01]  /*136cc0*/  STL [R1+0x7f4], R3 ;  /* 0x0007f40301007387 */ /* 0x0007e20000100800 */
[----:B-1----:R-:W-:-:S05]  /*136cd0*/  IADD3 R26, P4, PT, R14, R252, RZ ;  /* 0x000000fc0e1a7210 */ /* 0x002fca0007f9e0ff */
[----:B------:R-:W-:Y:S01]  /*136ce0*/  STL [R1+0x7fc], R26 ;  /* 0x0007fc1a01007387 */ /* 0x000fe20000100800 */
[----:B---3--:R-:W-:-:S03]  /*136cf0*/  IADD3.X R3, PT, PT, R23, R2, RZ, P2, !PT ;  /* 0x0000000217037210 */ /* 0x008fc600017fe4ff */
[----:B------:R-:W3:Y:S01]  /*136d00*/  LDL.LU R22, [R1+0x1288] ;  /* 0x0012880001167983 */ /* 0x000ee20000300800 */
[----:B------:R-:W-:-:S03]  /*136d10*/  IMAD.X R20, R21, 0x1, R2, P3 ;  /* 0x0000000115147824 */ /* 0x000fc600018e0602 */
[----:B------:R1:W-:Y:S04]  /*136d20*/  STL [R1+0x74c], R24 ;  /* 0x00074c1801007387 */ /* 0x0003e80000100800 */
[----:B------:R4:W-:Y:S04]  /*136d30*/  STL [R1+0x764], R3 ;  /* 0x0007640301007387 */ /* 0x0009e80000100800 */
[----:B------:R-:W3:Y:S01]  /*136d40*/  LDL.LU R23, [R1+0x128c] ;  /* 0x00128c0001177983 */ /* 0x000ee20000300800 */
[----:B------:R-:W-:Y:S03]  /*136d50*/  HMMA.1688.F32.TF32 R76, R4, R30, R48 ;  /* 0x0000001e044c723c */ /* 0x000fe60000081030 */
[----:B-1----:R-:W3:Y:S01]  /*136d60*/  LDL.LU R24, [R1+0x2ca0] ;  /* 0x002ca00001187983 */ /* 0x002ee20000300800 */
[----:B----4-:R-:W-:-:S03]  /*136d70*/  IMAD.X R3, R15, 0x1, R2, P4 ;  /* 0x000000010f037824 */ /* 0x010fc600020e0602 */
[----:B------:R-:W3:Y:S04]  /*136d80*/  LDL.LU R25, [R1+0x2ca4] ;  /* 0x002ca40001197983 */ /* 0x000ee80000300800 */
[----:B------:R-:W3:Y:S04]  /*136d90*/  LDL.LU R26, [R1+0x2ca8] ;  /* 0x002ca800011a7983 */ /* 0x000ee80000300800 */
[----:B------:R-:W3:Y:S04]  /*136da0*/  LDL.LU R27, [R1+0x2cac] ;  /* 0x002cac00011b7983 */ /* 0x000ee80000300800 */
[----:B------:R-:W4:Y:S04]  /*136db0*/  LDL.LU.64 R30, [R1+0x3838] ;  /* 0x00383800011e7983 */ /* 0x000f280000300a00 */
[----:B------:R1:W-:Y:S04]  /*136dc0*/  STL [R1+0x7f0], R20 ;  /* 0x0007f01401007387 */ /* 0x0003e80000100800 */
[----:B------:R2:W-:Y:S04]  /*136dd0*/  STL [R1+0x7f8], R3 ;  /* 0x0007f80301007387 */ /* 0x0005e80000100800 */
[----:B------:R-:W3:Y:S04]  /*136de0*/  LDL.LU.64 R28, [R1+0x3830] ;  /* 0x00383000011c7983 */ /* 0x000ee80000300a00 */
[----:B-1----:R-:W3:Y:S04]  /*136df0*/  LDL.LU.64 R20, [R1+0x37e8] ;  /* 0x0037e80001147983 */ /* 0x002ee80000300a00 */
[----:B------:R-:W3:Y:S01]  /*136e00*/  LDL.LU.64 R14, [R1+0x37e0] ;  /* 0x0037e000010e7983 */ /* 0x000ee20000300a00 */
[C---:B------:R-:W-:Y:S08]  /*136e10*/  HMMA.1688.F32.TF32 R120, R4.reuse, R102, R104 ;  /* 0x000000660478723c */ /* 0x040ff00000081068 */
[----:B------:R-:W-:Y:S01]  /*136e20*/  HMMA.1688.F32.TF32 R104, R4, R70, R72 ;  /* 0x000000460468723c */ /* 0x000fe20000081048 */
[----:B--2---:R-:W-:-:S02]  /*136e30*/  IADD3 R38, P1, PT, R36, R252, RZ ;  /* 0x000000fc24267210 */ /* 0x004fc40007f3e0ff */
[----:B------:R-:W-:-:S03]  /*136e40*/  IADD3 R3, P2, PT, R16, R252, RZ ;  /* 0x000000fc10037210 */ /* 0x000fc60007f5e0ff */
[----:B------:R1:W-:Y:S04]  /*136e50*/  STL [R1+0x3cc], R38 ;  /* 0x0003cc2601007387 */ /* 0x0003e80000100800 */
[----:B------:R2:W-:Y:S01]  /*136e60*/  STL [R1+0x3d4], R3 ;  /* 0x0003d40301007387 */ /* 0x0005e20000100800 */
[-C--:B------:R-:W-:Y:S02]  /*136e70*/  IADD3 R39, P3, PT, R12, R252.reuse, RZ ;  /* 0x000000fc0c277210 */ /* 0x080fe40007f7e0ff */
[----:B-1----:R-:W-:Y:S01]  /*136e80*/  IADD3 R38, P4, PT, R8, R252, RZ ;  /* 0x000000fc08267210 */ /* 0x002fe20007f9e0ff */
[--C-:B--2---:R-:W-:Y:S02]  /*136e90*/  IMAD.X R3, R37, 0x1, R2.reuse, P1 ;  /* 0x0000000125037824 */ /* 0x104fe400008e0602 */
[----:B------:R-:W-:Y:S01]  /*136ea0*/  STL [R1+0x40c], R39 ;  /* 0x00040c2701007387 */ /* 0x000fe20000100800 */
[----:B------:R-:W-:-:S02]  /*136eb0*/  IMAD.X R16, R17, 0x1, R2, P2 ;  /* 0x0000000111107824 */ /* 0x000fc400010e0602 */
[--C-:B------:R-:W-:Y:S01]  /*136ec0*/  IMAD.X R12, R13, 0x1, R2.reuse, P3 ;  /* 0x000000010d0c7824 */ /* 0x100fe200018e0602 */
[----:B------:R-:W-:Y:S04]  /*136ed0*/  STL [R1+0x414], R38 ;  /* 0x0004142601007387 */ /* 0x000fe80000100800 */
[----:B------:R1:W-:Y:S01]  /*136ee0*/  STL [R1+0x3c8], R3 ;  /* 0x0003c80301007387 */ /* 0x0003e20000100800 */
[----:B------:R-:W-:Y:S03]  /*136ef0*/  HMMA.1688.F32.TF32 R68, R4, R18, R32 ;  /* 0x000000120444723c */ /* 0x000fe60000081020 */
[----:B------:R-:W-:Y:S01]  /*136f00*/  STL [R1+0x3d0], R16 ;  /* 0x0003d01001007387 */ /* 0x000fe20000100800 */
[----:B-1----:R-:W-:-:S03]  /*136f10*/  IMAD.X R3, R9, 0x1, R2, P4 ;  /* 0x0000000109037824 */ /* 0x002fc600020e0602 */
[----:B------:R1:W-:Y:S04]  /*136f20*/  STL [R1+0x408], R12 ;  /* 0x0004080c01007387 */ /* 0x0003e80000100800 */
[----:B-1----:R-:W2:Y:S04]  /*136f30*/  LDL.LU.64 R12, [R1+0x37a0] ;  /* 0x0037a000010c7983 */ /* 0x002ea80000300a00 */
[----:B------:R1:W-:Y:S04]  /*136f40*/  STL [R1+0x410], R3 ;  /* 0x0004100301007387 */ /* 0x0003e80000100800 */
[----:B------:R-:W2:Y:S04]  /*136f50*/  LDL.LU.64 R18, [R1+0x3798] ;  /* 0x0037980001127983 */ /* 0x000ea80000300a00 */
[----:B------:R-:W2:Y:S04]  /*136f60*/  LDL.LU.64 R16, [R1+0x3760] ;  /* 0x0037600001107983 */ /* 0x000ea80000300a00 */
[----:B------:R-:W2:Y:S01]  /*136f70*/  LDL.LU.64 R8, [R1+0x3758] ;  /* 0x0037580001087983 */ /* 0x000ea20000300a00 */
[----:B----4-:R-:W-:-:S05]  /*136f80*/  IADD3 R33, P1, PT, R30, R252, RZ ;  /* 0x000000fc1e217210 */ /* 0x010fca0007f3e0ff */
[----:B------:R-:W-:Y:S04]  /*136f90*/  STL [R1+0x454], R33 ;  /* 0x0004542101007387 */ /* 0x000fe80000100800 */
[----:B------:R-:W4:Y:S01]  /*136fa0*/  LDL.LU R34, [R1+0x1298] ;  /* 0x0012980001227983 */ /* 0x000f220000300800 */
[-C--:B---3--:R-:W-:Y:S02]  /*136fb0*/  IADD3 R32, P2, PT, R28, R252.reuse, RZ ;  /* 0x000000fc1c207210 */ /* 0x088fe40007f5e0ff */
[----:B-1----:R-:W-:-:S03]  /*136fc0*/  IADD3 R3, P3, PT, R20, R252, RZ ;  /* 0x000000fc14037210 */ /* 0x002fc60007f7e0ff */
[----:B------:R1:W-:Y:S01]  /*136fd0*/  STL [R1+0x45c], R32 ;  /* 0x00045c2001007387 */ /* 0x0003e20000100800 */
[----:B------:R-:W-:Y:S03]  /*136fe0*/  HMMA.1688.F32.TF32 R72, R4, R42, R44 ;  /* 0x0000002a0448723c */ /* 0x000fe6000008102c */
[----:B------:R3:W-:Y:S04]  /*136ff0*/  STL [R1+0x4a8], R3 ;  /* 0x0004a80301007387 */ /* 0x0007e80000100800 */
[----:B------:R-:W4:Y:S04]  /*137000*/  LDL.LU R35, [R1+0x129c] ;  /* 0x00129c0001237983 */ /* 0x000f280000300800 */
[----:B------:R-:W4:Y:S04]  /*137010*/  LDL.LU R40, [R1+0x2c90] ;  /* 0x002c900001287983 */ /* 0x000f280000300800 */
[----:B------:R-:W4:Y:S04]  /*137020*/  LDL.LU R41, [R1+0x2c94] ;  /* 0x002c940001297983 */ /* 0x000f280000300800 */
[----:B------:R-:W4:Y:S04]  /*137030*/  LDL.LU R42, [R1+0x2c98] ;  /* 0x002c9800012a7983 */ /* 0x000f280000300800 */
[----:B------:R-:W4:Y:S01]  /*137040*/  LDL.LU R43, [R1+0x2c9c] ;  /* 0x002c9c00012b7983 */ /* 0x000f220000300800 */
[----:B-1----:R-:W-:Y:S01]  /*137050*/  IADD3 R32, P4, PT, R14, R252, RZ ;  /* 0x000000fc0e207210 */ /* 0x002fe20007f9e0ff */
[--C-:B---3--:R-:W-:Y:S01]  /*137060*/  IMAD.X R3, R31, 0x1, R2.reuse, P1 ;  /* 0x000000011f037824 */ /* 0x108fe200008e0602 */
[----:B------:R-:W-:Y:S01]  /*137070*/  IADD3.X R28, PT, PT, R29, R2, RZ, P2, !PT ;  /* 0x000000021d1c7210 */ /* 0x000fe200017fe4ff */
[----:B------:R-:W-:-:S02]  /*137080*/  IMAD.X R20, R21, 0x1, R2, P3 ;  /* 0x0000000115147824 */ /* 0x000fc400018e0602 */
[----:B------:R-:W-:Y:S04]  /*137090*/  STL [R1+0x4b0], R32 ;  /* 0x0004b02001007387 */ /* 0x000fe80000100800 */
[----:B------:R1:W-:Y:S01]  /*1370a0*/  STL [R1+0x450], R3 ;  /* 0x0004500301007387 */ /* 0x0003e20000100800 */
[----:B------:R-:W-:Y:S03]  /*1370b0*/  HMMA.1688.F32.TF32 R100, R4, R62, R64 ;  /* 0x0000003e0464723c */ /* 0x000fe60000081040 */
[----:B------:R3:W-:Y:S01]  /*1370c0*/  STL [R1+0x458], R28 ;  /* 0x0004581c01007387 */ /* 0x0007e20000100800 */
[----:B-1----:R-:W-:-:S03]  /*1370d0*/  IMAD.X R3, R15, 0x1, R2, P4 ;  /* 0x000000010f037824 */ /* 0x002fc600020e0602 */
[----:B------:R1:W-:Y:S01]  /*1370e0*/  STL [R1+0x4a4], R20 ;  /* 0x0004a41401007387 */ /* 0x0003e20000100800 */
[----:B------:R-:W-:Y:S03]  /*1370f0*/  HMMA.1688.F32.TF32 R64, R4, R22, R24 ;  /* 0x000000160440723c */ /* 0x000fe60000081018 */
[----:B---3--:R-:W3:Y:S04]  /*137100*/  LDL.LU.64 R28, [R1+0x3720] ;  /* 0x00372000011c7983 */ /* 0x008ee80000300a00 */
[----:B------:R2:W-:Y:S04]  /*137110*/  STL [R1+0x4ac], R3 ;  /* 0x0004ac0301007387 */ /* 0x0005e80000100800 */
[----:B------:R-:W3:Y:S04]  /*137120*/  LDL.LU.64 R22, [R1+0x3718] ;  /* 0x0037180001167983 */ /* 0x000ee80000300a00 */
[----:B-1----:R-:W3:Y:S01]  /*137130*/  LDL.LU.64 R20, [R1+0x36e0] ;  /* 0x0036e00001147983 */ /* 0x002ee20000300a00 */
[----:B--2---:R-:W-:-:S05]  /*137140*/  IADD3 R14, P1, PT, R12, R252, RZ ;  /* 0x000000fc0c0e7210 */ /* 0x004fca0007f3e0ff */
[----:B------:R1:W-:Y:S01]  /*137150*/  STL [R1+0x640], R14 ;  /* 0x0006400e01007387 */ /* 0x0003e20000100800 */
[-C--:B------:R-:W-:Y:S02]  /*137160*/  IADD3 R15, P2, PT, R18, R252.reuse, RZ ;  /* 0x000000fc120f7210 */ /* 0x080fe40007f5e0ff */
[----:B------:R-:W-:Y:S01]  /*137170*/  IADD3 R3, P3, PT, R16, R252, RZ ;  /* 0x000000fc10037210 */ /* 0x000fe20007f7e0ff */
[----:B-1----:R-:W2:Y:S04]  /*137180*/  LDL.LU R14, [R1+0x12a8] ;  /* 0x0012a800010e7983 */ /* 0x002ea80000300800 */
[----:B------:R1:W-:Y:S04]  /*137190*/  STL [R1+0x648], R15 ;  /* 0x0006480f01007387 */ /* 0x0003e80000100800 */
[----:B------:R1:W-:Y:S01]  /*1371a0*/  STL [R1+0x6c0], R3 ;  /* 0x0006c00301007387 */ /* 0x0003e20000100800 */
[----:B------:R-:W-:-:S03]  /*1371b0*/  IMAD.X R24, R13, 0x1, R2, P1 ;  /* 0x000000010d187824 */ /* 0x000fc600008e0602 */
[----:B-1----:R-:W2:Y:S04]  /*1371c0*/  LDL.LU R15, [R1+0x12ac] ;  /* 0x0012ac00010f7983 */ /* 0x002ea80000300800 */
[----:B------:R-:W2:Y:S01]  /*1371d0*/  LDL.LU R36, [R1+0x2c80] ;  /* 0x002c800001247983 */ /* 0x000ea20000300800 */
[----:B------:R-:W-:-:S03]  /*1371e0*/  IADD3 R3, P4, PT, R8, R252, RZ ;  /* 0x000000fc08037210 */ /* 0x000fc60007f9e0ff */
[----:B------:R-:W2:Y:S04]  /*1371f0*/  LDL.LU R37, [R1+0x2c84] ;  /* 0x002c840001257983 */ /* 0x000ea80000300800 */
[----:B------:R-:W2:Y:S04]  /*137200*/  LDL.LU R38, [R1+0x2c88] ;  /* 0x002c880001267983 */ /* 0x000ea80000300800 */
[----:B------:R-:W2:Y:S04]  /*137210*/  LDL.LU R39, [R1+0x2c8c] ;  /* 0x002c8c0001277983 */ /* 0x000ea80000300800 */
[----:B------:R-:W2:Y:S04]  /*137220*/  LDL.LU.64 R12, [R1+0x36d8] ;  /* 0x0036d800010c7983 */ /* 0x000ea80000300a00 */
[----:B------:R1:W-:Y:S01]  /*137230*/  STL [R1+0x6c8], R3 ;  /* 0x0006c80301007387 */ /* 0x0003e20000100800 */
[----:B------:R-:W-:-:S03]  /*137240*/  IMAD.X R16, R17, 0x1, R2, P3 ;  /* 0x0000000111107824 */ /* 0x000fc600018e0602 */
[----:B------:R4:W-:Y:S04]  /*137250*/  STL [R1+0x62c], R24 ;  /* 0x00062c1801007387 */ /* 0x0009e80000100800 */
[----:B------:R-:W2:Y:S01]  /*137260*/  LDL.LU R18, [R1+0x12b8] ;  /* 0x0012b80001127983 */ /* 0x000ea20000300800 */
[----:B-1----:R-:W-:-:S05]  /*137270*/  IMAD.X R3, R19, 0x1, R2, P2 ;  /* 0x0000000113037824 */ /* 0x002fca00010e0602 */
[----:B------:R1:W-:Y:S04]  /*137280*/  STL [R1+0x644], R3 ;  /* 0x0006440301007387 */ /* 0x0003e80000100800 */
[----:B------:R-:W2:Y:S04]  /*137290*/  LDL.LU R19, [R1+0x12bc] ;  /* 0x0012bc0001137983 */ /* 0x000ea80000300800 */
[----:B----4-:R-:W4:Y:S01]  /*1372a0*/  LDL.LU R24, [R1+0x2c70] ;  /* 0x002c700001187983 */ /* 0x010f220000300800 */
[----:B-1----:R-:W-:-:S03]  /*1372b0*/  IMAD.X R3, R9, 0x1, R2, P4 ;  /* 0x0000000109037824 */ /* 0x002fc600020e0602 */
[----:B------:R-:W4:Y:S04]  /*1372c0*/  LDL.LU R25, [R1+0x2c74] ;  /* 0x002c740001197983 */ /* 0x000f280000300800 */
[----:B------:R-:W4:Y:S01]  /*1372d0*/  LDL.LU R26, [R1+0x2c78] ;  /* 0x002c7800011a7983 */ /* 0x000f220000300800 */
[----:B------:R-:W-:Y:S03]  /*1372e0*/  HMMA.1688.F32.TF32 R60, R4, R34, R40 ;  /* 0x00000022043c723c */ /* 0x000fe60000081028 */
[----:B------:R-:W4:Y:S04]  /*1372f0*/  LDL.LU R27, [R1+0x2c7c] ;  /* 0x002c7c00011b7983 */ /* 0x000f280000300800 */
[----:B------:R1:W-:Y:S04]  /*137300*/  STL [R1+0x6ac], R16 ;  /* 0x0006ac1001007387 */ /* 0x0003e80000100800 */
[----:B------:R-:W4:Y:S04]  /*137310*/  LDL.LU.64 R8, [R1+0x38d0] ;  /* 0x0038d00001087983 */ /* 0x000f280000300a00 */
[----:B------:R1:W-:Y:S04]  /*137320*/  STL [R1+0x6c4], R3 ;  /* 0x0006c40301007387 */ /* 0x0003e80000100800 */
[----:B------:R-:W4:Y:S04]  /*137330*/  LDL.LU.64 R34, [R1+0x38c8] ;  /* 0x0038c80001227983 */ /* 0x000f280000300a00 */
[----:B------:R-:W4:Y:S01]  /*137340*/  LDL.LU.64 R32, [R1+0x3890] ;  /* 0x0038900001207983 */ /* 0x000f220000300a00 */
[----:B---3--:R-:W-:-:S02]  /*137350*/  IADD3 R30, P1, PT, R28, R252, RZ ;  /* 0x000000fc1c1e7210 */ /* 0x008fc40007f3e0ff */
[-C--:B------:R-:W-:Y:S01]  /*137360*/  IADD3 R31, P2, PT, R22, R252.reuse, RZ ;  /* 0x000000fc161f7210 */ /* 0x080fe20007f5e0ff */
[----:B-1----:R-:W3:Y:S01]  /*137370*/  LDL.LU.64 R16, [R1+0x3888] ;  /* 0x0038880001107983 */ /* 0x002ee20000300a00 */
[----:B------:R-:W-:-:S03]  /*137380*/  IADD3 R3, P3, PT, R20, R252, RZ ;  /* 0x000000fc14037210 */ /* 0x000fc60007f7e0ff */
[----:B------:R-:W-:Y:S01]  /*137390*/  STL [R1+0x740], R30 ;  /* 0x0007401e01007387 */ /* 0x000fe20000100800 */
[----:B------:R-:W-:-:S03]  /*1373a0*/  IMAD.X R28, R29, 0x1, R2, P1 ;  /* 0x000000011d1c7824 */ /* 0x000fc600008e0602 */
[----:B------:R-:W-:Y:S04]  /*1373b0*/  STL [R1+0x748], R31 ;  /* 0x0007481f01007387 */ /* 0x000fe80000100800 */
[----:B------:R1:W-:Y:S01]  /*1373c0*/  STL [R1+0x7d4], R3 ;  /* 0x0007d40301007387 */ /* 0x0003e20000100800 */
[----:B------:R-:W-:Y:S01]  /*1373d0*/  IMAD.X R20, R21, 0x1, R2, P3 ;  /* 0x0000000115147824 */ /* 0x000fe200018e0602 */
[----:B-1----:R-:W-:Y:S01]  /*1373e0*/  IADD3.X R3, PT, PT, R23, R2, RZ, P2, !PT ;  /* 0x0000000217037210 */ /* 0x002fe200017fe4ff */
[----:B------:R-:W-:Y:S01]  /*1373f0*/  HMMA.1688.F32.TF32 R244, R4, R246, R56 ;  /* 0x000000f604f4723c */ /* 0x000fe20000081038 */
[----:B--2---:R-:W-:-:S05]  /*137400*/  IADD3 R30, P4, PT, R12, R252, RZ ;  /* 0x000000fc0c1e7210 */ /* 0x004fca0007f9e0ff */
[----:B------:R-:W-:Y:S04]  /*137410*/  STL [R1+0x7dc], R30 ;  /* 0x0007dc1e01007387 */ /* 0x000fe80000100800 */
[----:B------:R-:W2:Y:S04]  /*137420*/  LDL.LU R22, [R1+0x12c8] ;  /* 0x0012c80001167983 */ /* 0x000ea80000300800 */
[----:B------:R1:W-:Y:S04]  /*137430*/  STL [R1+0x72c], R28 ;  /* 0x00072c1c01007387 */ /* 0x0003e80000100800 */
[----:B------:R1:W-:Y:S04]  /*137440*/  STL [R1+0x744], R3 ;  /* 0x0007440301007387 */ /* 0x0003e80000100800 */
[----:B------:R-:W2:Y:S04]  /*137450*/  LDL.LU R23, [R1+0x12cc] ;  /* 0x0012cc0001177983 */ /* 0x000ea80000300800 */
[----:B-1----:R-:W2:Y:S01]  /*137460*/  LDL.LU R28, [R1+0x2c60] ;  /* 0x002c6000011c7983 */ /* 0x002ea20000300800 */
[----:B------:R-:W-:-:S03]  /*137470*/  IMAD.X R3, R13, 0x1, R2, P4 ;  /* 0x000000010d037824 */ /* 0x000fc600020e0602 */
[----:B------:R-:W2:Y:S01]  /*137480*/  LDL.LU R29, [R1+0x2c64] ;  /* 0x002c6400011d7983 */ /* 0x000ea20000300800 */
[----:B------:R-:W-:Y:S03]  /*137490*/  HMMA.1688.F32.TF32 R56, R4, R14, R36 ;  /* 0x0000000e0438723c */ /* 0x000fe60000081024 */
[----:B------:R-:W2:Y:S04]  /*1374a0*/  LDL.LU R30, [R1+0x2c68] ;  /* 0x002c6800011e7983 */ /* 0x000ea80000300800 */
[----:B------:R-:W2:Y:S04]  /*1374b0*/  LDL.LU R31, [R1+0x2c6c] ;  /* 0x002c6c00011f7983 */ /* 0x000ea80000300800 */
[----:B------:R1:W-:Y:S01]  /*1374c0*/  STL [R1+0x7d0], R20 ;  /* 0x0007d01401007387 */ /* 0x0003e20000100800 */
[----:B----4-:R-:W-:-:S03]  /*1374d0*/  IADD3 R36, P1, PT, R8, R252, RZ ;  /* 0x000000fc08247210 */ /* 0x010fc60007f3e0ff */
[----:B-1----:R-:W4:Y:S04]  /*1374e0*/  LDL.LU.64 R20, [R1+0x3848] ;  /* 0x0038480001147983 */ /* 0x002f280000300a00 */
[----:B------:R1:W-:Y:S04]  /*1374f0*/  STL [R1+0x7d8], R3 ;  /* 0x0007d80301007387 */ /* 0x0003e80000100800 */
[----:B------:R-:W2:Y:S01]  /*137500*/  LDL.LU.64 R14, [R1+0x3840] ;  /* 0x00384000010e7983 */ /* 0x000ea20000300a00 */
[----:B------:R-:W-:-:S03]  /*137510*/  IADD3 R37, P3, PT, R32, R252, RZ ;  /* 0x000000fc20257210 */ /* 0x000fc60007f7e0ff */
[----:B------:R-:W2:Y:S01]  /*137520*/  LDL.LU.64 R12, [R1+0x37f8] ;  /* 0x0037f800010c7983 */ /* 0x000ea20000300a00 */
[----:B-1----:R-:W-:-:S03]  /*137530*/  IADD3 R3, P2, PT, R34, R252, RZ ;  /* 0x000000fc22037210 */ /* 0x002fc60007f5e0ff */
[----:B------:R-:W-:Y:S04]  /*137540*/  STL [R1+0x3bc], R36 ;  /* 0x0003bc2401007387 */ /* 0x000fe80000100800 */
[----:B------:R1:W-:Y:S04]  /*137550*/  STL [R1+0x3c4], R3 ;  /* 0x0003c40301007387 */ /* 0x0003e80000100800 */
[----:B------:R-:W-:Y:S01]  /*137560*/  STL [R1+0x3fc], R37 ;  /* 0x0003fc2501007387 */ /* 0x000fe20000100800 */
[----:B-1----:R-:W-:-:S03]  /*137570*/  IMAD.X R3, R9, 0x1, R2, P1 ;  /* 0x0000000109037824 */ /* 0x002fc600008e0602 */
[----:B------:R-:W2:Y:S01]  /*137580*/  LDL.LU.64 R8, [R1+0x37f0] ;  /* 0x0037f00001087983 */ /* 0x000ea20000300a00 */
[----:B---3--:R-:W-:Y:S01]  /*137590*/  IADD3 R36, P4, PT, R16, R252, RZ ;  /* 0x000000fc10247210 */ /* 0x008fe20007f9e0ff */
[--C-:B------:R-:W-:Y:S02]  /*1375a0*/  IMAD.X R34, R35, 0x1, R2.reuse, P2 ;  /* 0x0000000123227824 */ /* 0x100fe400010e0602 */
[--C-:B------:R-:W-:Y:S02]  /*1375b0*/  IMAD.X R32, R33, 0x1, R2.reuse, P3 ;  /* 0x0000000121207824 */ /* 0x100fe400018e0602 */
[----:B------:R-:W-:Y:S01]  /*1375c0*/  STL [R1+0x404], R36 ;  /* 0x0004042401007387 */ /* 0x000fe20000100800 */
[----:B------:R-:W-:Y:S03]  /*1375d0*/  HMMA.1688.F32.TF32 R52, R4, R18, R24 ;  /* 0x000000120434723c */ /* 0x000fe60000081018 */
[----:B------:R1:W-:Y:S04]  /*1375e0*/  STL [R1+0x3b8], R3 ;  /* 0x0003b80301007387 */ /* 0x0003e80000100800 */
[----:B------:R3:W-:Y:S01]  /*1375f0*/  STL [R1+0x3c0], R34 ;  /* 0x0003c02201007387 */ /* 0x0007e20000100800 */
[----:B-1----:R-:W-:-:S03]  /*137600*/  IMAD.X R3, R17, 0x1, R2, P4 ;  /* 0x0000000111037824 */ /* 0x002fc600020e0602 */
[----:B------:R-:W-:Y:S04]  /*137610*/  STL [R1+0x3f8], R32 ;  /* 0x0003f82001007387 */ /* 0x000fe80000100800 */
[----:B------:R-:W2:Y:S04]  /*137620*/  LDL.LU.64 R26, [R1+0x37b0] ;  /* 0x0037b000011a7983 */ /* 0x000ea80000300a00 */
[----:B------:R1:W-:Y:S04]  /*137630*/  STL [R1+0x400], R3 ;  /* 0x0004000301007387 */ /* 0x0003e80000100800 */
[----:B------:R-:W2:Y:S04]  /*137640*/  LDL.LU.64 R18, [R1+0x37a8] ;  /* 0x0037a80001127983 */ /* 0x000ea80000300a00 */
[----:B------:R-:W2:Y:S01]  /*137650*/  LDL.LU.64 R16, [R1+0x3770] ;  /* 0x0037700001107983 */ /* 0x000ea20000300a00 */
[----:B----4-:R-:W-:-:S05]  /*137660*/  IADD3 R25, P1, PT, R20, R252, RZ ;  /* 0x000000fc14197210 */ /* 0x010fca0007f3e0ff */
[----:B------:R-:W-:Y:S01]  /*137670*/  STL [R1+0x444], R25 ;  /* 0x0004441901007387 */ /* 0x000fe20000100800 */
[----:B--2---:R-:W-:-:S03]  /*137680*/  IADD3 R24, P2, PT, R14, R252, RZ ;  /* 0x000000fc0e187210 */ /* 0x004fc60007f5e0ff */
[----:B---3--:R-:W2:Y:S01]  /*137690*/  LDL.LU R34, [R1+0x12d8] ;  /* 0x0012d80001227983 */ /* 0x008ea20000300800 */
[----:B-1----:R-:W-:-:S03]  /*1376a0*/  IADD3 R3, P3, PT, R12, R252, RZ ;  /* 0x000000fc0c037210 */ /* 0x002fc60007f7e0ff */
[----:B------:R1:W-:Y:S01]  /*1376b0*/  STL [R1+0x44c], R24 ;  /* 0x00044c1801007387 */ /* 0x0003e20000100800 */
[----:B------:R-:W-:-:S03]  /*1376c0*/  IMAD.X R20, R21, 0x1, R2, P1 ;  /* 0x0000000115147824 */ /* 0x000fc600008e0602 */
[----:B------:R3:W-:Y:S04]  /*1376d0*/  STL [R1+0x498], R3 ;  /* 0x0004980301007387 */ /* 0x0007e80000100800 */
[----:B------:R-:W2:Y:S04]  /*1376e0*/  LDL.LU R35, [R1+0x12dc] ;  /* 0x0012dc0001237983 */ /* 0x000ea80000300800 */
[----:B------:R-:W2:Y:S04]  /*1376f0*/  LDL.LU R40, [R1+0x2c50] ;  /* 0x002c500001287983 */ /* 0x000ea80000300800 */
[----:B------:R-:W2:Y:S01]  /*137700*/  LDL.LU R41, [R1+0x2c54] ;  /* 0x002c540001297983 */ /* 0x000ea20000300800 */
[----:B-1----:R-:W-:-:S03]  /*137710*/  IADD3 R24, P4, PT, R8, R252, RZ ;  /* 0x000000fc08187210 */ /* 0x002fc60007f9e0ff */
[----:B------:R-:W2:Y:S01]  /*137720*/  LDL.LU R42, [R1+0x2c58] ;  /* 0x002c5800012a7983 */ /* 0x000ea20000300800 */
[----:B---3--:R-:W-:-:S03]  /*137730*/  IADD3.X R3, PT, PT, R15, R2, RZ, P2, !PT ;  /* 0x000000020f037210 */ /* 0x008fc600017fe4ff */
[----:B------:R-:W2:Y:S04]  /*137740*/  LDL.LU R43, [R1+0x2c5c] ;  /* 0x002c5c00012b7983 */ /* 0x000ea80000300800 */
[----:B------:R-:W-:Y:S04]  /*137750*/  STL [R1+0x4a0], R24 ;  /* 0x0004a01801007387 */ /* 0x000fe80000100800 */
[----:B------:R-:W-:Y:S04]  /*137760*/  STL [R1+0x440], R20 ;  /* 0x0004401401007387 */ /* 0x000fe80000100800 */
[----:B------:R-:W3:Y:S01]  /*137770*/  LDL.LU.64 R14, [R1+0x3768] ;  /* 0x00376800010e7983 */ /* 0x000ee20000300a00 */
[----:B------:R-:W-:-:S03]  /*137780*/  IMAD.X R12, R13, 0x1, R2, P3 ;  /* 0x000000010d0c7824 */ /* 0x000fc600018e0602 */
[----:B------:R1:W-:Y:S04]  /*137790*/  STL [R1+0x448], R3 ;  /* 0x0004480301007387 */ /* 0x0003e80000100800 */
[----:B------:R4:W-:Y:S01]  /*1377a0*/  STL [R1+0x494], R12 ;  /* 0x0004940c01007387 */ /* 0x0009e20000100800 */
[----:B-1----:R-:W-:-:S03]  /*1377b0*/  IMAD.X R3, R9, 0x1, R2, P4 ;  /* 0x0000000109037824 */ /* 0x002fc600020e0602 */
[----:B----4-:R-:W4:Y:S04]  /*1377c0*/  LDL.LU.64 R12, [R1+0x3730] ;  /* 0x00373000010c7983 */ /* 0x010f280000300a00 */
[----:B------:R1:W-:Y:S04]  /*1377d0*/  STL [R1+0x49c], R3 ;  /* 0x00049c0301007387 */ /* 0x0003e80000100800 */
[----:B------:R-:W2:Y:S04]  /*1377e0*/  LDL.LU.64 R8, [R1+0x3728] ;  /* 0x0037280001087983 */ /* 0x000ea80000300a00 */
[----:B------:R-:W2:Y:S04]  /*1377f0*/  LDL.LU.64 R24, [R1+0x36f0] ;  /* 0x0036f00001187983 */ /* 0x000ea80000300a00 */
[----:B------:R-:W2:Y:S01]  /*137800*/  LDL.LU.64 R20, [R1+0x36e8] ;  /* 0x0036e80001147983 */ /* 0x000ea20000300a00 */
[----:B------:R-:W-:Y:S01]  /*137810*/  HMMA.1688.F32.TF32 R48, R4, R22, R28 ;  /* 0x000000160430723c */ /* 0x000fe2000008101c */
[----:B------:R-:W-:-:S02]  /*137820*/  IADD3 R22, P1, PT, R26, R252, RZ ;  /* 0x000000fc1a167210 */ /* 0x000fc40007f3e0ff */
[-C--:B------:R-:W-:Y:S02]  /*137830*/  IADD3 R23, P2, PT, R18, R252.reuse, RZ ;  /* 0x000000fc12177210 */ /* 0x080fe40007f5e0ff */
[----:B-1----:R-:W-:Y:S01]  /*137840*/  IADD3 R3, P3, PT, R16, R252, RZ ;  /* 0x000000fc10037210 */ /* 0x002fe20007f7e0ff */
[----:B------:R1:W-:Y:S01]  /*137850*/  STL [R1+0x620], R22 ;  /* 0x0006201601007387 */ /* 0x0003e20000100800 */
[----:B------:R-:W-:-:S03]  /*137860*/  IMAD.X R26, R27, 0x1, R2, P1 ;  /* 0x000000011b1a7824 */ /* 0x000fc600008e0602 */
[----:B-1----:R-:W4:Y:S04]  /*137870*/  LDL.LU R22, [R1+0x12e8] ;  /* 0x0012e80001167983 */ /* 0x002f280000300800 */
[----:B------:R1:W-:Y:S04]  /*137880*/  STL [R1+0x628], R23 ;  /* 0x0006281701007387 */ /* 0x0003e80000100800 */
[----:B------:R1:W-:Y:S04]  /*137890*/  STL [R1+0x6a0], R3 ;  /* 0x0006a00301007387 */ /* 0x0003e80000100800 */
[----:B-1----:R-:W4:Y:S04]  /*1378a0*/  LDL.LU R23, [R1+0x12ec] ;  /* 0x0012ec0001177983 */ /* 0x002f280000300800 */
[----:B------:R-:W4:Y:S01]  /*1378b0*/  LDL.LU R36, [R1+0x2c40] ;  /* 0x002c400001247983 */ /* 0x000f220000300800 */
[----:B------:R-:W-:-:S03]  /*1378c0*/  IMAD.X R3, R19, 0x1, R2, P2 ;  /* 0x0000000113037824 */ /* 0x000fc600010e0602 */
[----:B------:R-:W4:Y:S04]  /*1378d0*/  LDL.LU R37, [R1+0x2c44] ;  /* 0x002c440001257983 */ /* 0x000f280000300800 */
[----:B------:R-:W4:Y:S04]  /*1378e0*/  LDL.LU R38, [R1+0x2c48] ;  /* 0x002c480001267983 */ /* 0x000f280000300800 */
[----:B------:R-:W4:Y:S01]  /*1378f0*/  LDL.LU R39, [R1+0x2c4c] ;  /* 0x002c4c0001277983 */ /* 0x000f220000300800 */
[----:B------:R-:W-:Y:S01]  /*137900*/  IMAD.X R16, R17, 0x1, R2, P3 ;  /* 0x0000000111107824 */ /* 0x000fe200018e0602 */
[----:B---3--:R-:W-:-:S05]  /*137910*/  IADD3 R28, P4, PT, R14, R252, RZ ;  /* 0x000000fc0e1c7210 */ /* 0x008fca0007f9e0ff */
[----:B------:R1:W-:Y:S04]  /*137920*/  STL [R1+0x6a8], R28 ;  /* 0x0006a81c01007387 */ /* 0x0003e80000100800 */
[----:B------:R-:W3:Y:S04]  /*137930*/  LDL.LU R18, [R1+0x12f8] ;  /* 0x0012f80001127983 */ /* 0x000ee80000300800 */
[----:B------:R-:W-:Y:S04]  /*137940*/  STL [R1+0x4dc], R26 ;  /* 0x0004dc1a01007387 */ /* 0x000fe80000100800 */
[----:B------:R1:W-:Y:S04]  /*137950*/  STL [R1+0x624], R3 ;  /* 0x0006240301007387 */ /* 0x0003e80000100800 */
[----:B------:R-:W3:Y:S04]  /*137960*/  LDL.LU R19, [R1+0x12fc] ;  /* 0x0012fc0001137983 */ /* 0x000ee80000300800 */
[----:B-1----:R-:W3:Y:S01]  /*137970*/  LDL.LU R28, [R1+0x2c30] ;  /* 0x002c3000011c7983 */ /* 0x002ee20000300800 */
[----:B------:R-:W-:-:S03]  /*137980*/  IMAD.X R3, R15, 0x1, R2, P4 ;  /* 0x000000010f037824 */ /* 0x000fc600020e0602 */
[----:B------:R-:W3:Y:S04]  /*137990*/  LDL.LU R29, [R1+0x2c34] ;  /* 0x002c3400011d7983 */ /* 0x000ee80000300800 */
[----:B------:R-:W3:Y:S04]  /*1379a0*/  LDL.LU R30, [R1+0x2c38] ;  /* 0x002c3800011e7983 */ /* 0x000ee80000300800 */
[----:B------:R-:W3:Y:S04]  /*1379b0*/  LDL.LU R31, [R1+0x2c3c] ;  /* 0x002c3c00011f7983 */ /* 0x000ee80000300800 */
[----:B------:R1:W-:Y:S01]  /*1379c0*/  STL [R1+0x68c], R16 ;  /* 0x00068c1001007387 */ /* 0x0003e20000100800 */
[----:B--2---:R-:W-:-:S02]  /*1379d0*/  IADD3 R15, P2, PT, R8, R252, RZ ;  /* 0x000000fc080f7210 */ /* 0x004fc40007f5e0ff */
[-C--:B------:R-:W-:Y:S01]  /*1379e0*/  IADD3 R14, P3, PT, R24, R252.reuse, RZ ;  /* 0x000000fc180e7210 */ /* 0x080fe20007f7e0ff */
[----:B-1----:R-:W2:Y:S04]  /*1379f0*/  LDL.LU.64 R16, [R1+0x38e0] ;  /* 0x0038e00001107983 */ /* 0x002ea80000300a00 */
[----:B------:R4:W-:Y:S02]  /*137a00*/  STL [R1+0x6a4], R3 ;  /* 0x0006a40301007387 */ /* 0x0009e40000100800 */
[----:B----4-:R-:W-:-:S05]  /*137a10*/  IADD3 R3, P1, PT, R12, R252, RZ ;  /* 0x000000fc0c037210 */ /* 0x010fca0007f3e0ff */
[----:B------:R1:W-:Y:S01]  /*137a20*/  STL [R1+0x720], R3 ;  /* 0x0007200301007387 */ /* 0x0003e20000100800 */
[----:B------:R-:W-:-:S03]  /*137a30*/  IMAD.X R12, R13, 0x1, R2, P1 ;  /* 0x000000010d0c7824 */ /* 0x000fc600008e0602 */
[----:B------:R-:W-:Y:S01]  /*137a40*/  STL [R1+0x728], R15 ;  /* 0x0007280f01007387 */ /* 0x000fe20000100800 */
[----:B-1----:R-:W-:-:S03]  /*137a50*/  IADD3 R3, P4, PT, R20, R252, RZ ;  /* 0x000000fc14037210 */ /* 0x002fc60007f9e0ff */
[----:B------:R1:W-:Y:S04]  /*137a60*/  STL [R1+0x7a0], R14 ;  /* 0x0007a00e01007387 */ /* 0x0003e80000100800 */
[----:B-1----:R-:W4:Y:S04]  /*137a70*/  LDL.LU.64 R14, [R1+0x38d8] ;  /* 0x0038d800010e7983 */ /* 0x002f280000300a00 */
[----:B------:R1:W-:Y:S04]  /*137a80*/  STL [R1+0x7a8], R3 ;  /* 0x0007a80301007387 */ /* 0x0003e80000100800 */
[----:B------:R1:W-:Y:S02]  /*137a90*/  STL [R1+0x70c], R12 ;  /* 0x00070c0c01007387 */ /* 0x0003e40000100800 */
[----:B-1----:R-:W-:-:S02]  /*137aa0*/  IADD3.X R3, PT, PT, R9, R2, RZ, P2, !PT ;  /* 0x0000000209037210 */ /* 0x002fc400017fe4ff */
[----:B------:R-:W3:Y:S04]  /*137ab0*/  LDL.LU.64 R12, [R1+0x38a0] ;  /* 0x0038a000010c7983 */ /* 0x000ee80000300a00 */
[----:B------:R-:W3:Y:S01]  /*137ac0*/  LDL.LU.64 R8, [R1+0x3898] ;  /* 0x0038980001087983 */ /* 0x000ee20000300a00 */
[----:B------:R-:W-:-:S03]  /*137ad0*/  IMAD.X R24, R25, 0x1, R2, P3 ;  /* 0x0000000119187824 */ /* 0x000fc600018e0602 */
[----:B------:R1:W-:Y:S01]  /*137ae0*/  STL [R1+0x724], R3 ;  /* 0x0007240301007387 */ /* 0x0003e20000100800 */
[----:B------:R-:W-:Y:S03]  /*137af0*/  HMMA.1688.F32.TF32 R44, R4, R34, R40 ;  /* 0x00000022042c723c */ /* 0x000fe60000081028 */
[----:B------:R-:W3:Y:S04]  /*137b00*/  LDL.LU R26, [R1+0x1308] ;  /* 0x00130800011a7983 */ /* 0x000ee80000300800 */
[----:B------:R-:W3:Y:S01]  /*137b10*/  LDL.LU R27, [R1+0x130c] ;  /* 0x00130c00011b7983 */ /* 0x000ee20000300800 */
[----:B-1----:R-:W-:-:S03]  /*137b20*/  IMAD.X R3, R21, 0x1, R2, P4 ;  /* 0x0000000115037824 */ /* 0x002fc600020e0602 */
[----:B------:R-:W3:Y:S04]  /*137b30*/  LDL.LU R32, [R1+0x2c20] ;  /* 0x002c200001207983 */ /* 0x000ee80000300800 */
[----:B------:R-:W3:Y:S04]  /*137b40*/  LDL.LU R33, [R1+0x2c24] ;  /* 0x002c240001217983 */ /* 0x000ee80000300800 */
[----:B------:R-:W3:Y:S04]  /*137b50*/  LDL.LU R34, [R1+0x2c28] ;  /* 0x002c280001227983 */ /* 0x000ee80000300800 */
[----:B------:R-:W3:Y:S01]  /*137b60*/  LDL.LU R35, [R1+0x2c2c] ;  /* 0x002c2c0001237983 */ /* 0x000ee20000300800 */
[----:B------:R-:W-:Y:S03]  /*137b70*/  HMMA.1688.F32.TF32 R40, R4, R22, R36 ;  /* 0x000000160428723c */ /* 0x000fe60000081024 */
[----:B------:R1:W-:Y:S04]  /*137b80*/  STL [R1+0x79c], R24 ;  /* 0x00079c1801007387 */ /* 0x0003e80000100800 */
[----:B------:R-:W3:Y:S04]  /*137b90*/  LDL.LU.64 R124, [R1+0x3858] ;  /* 0x00385800017c7983 */ /* 0x000ee80000300a00 */
[----:B------:R3:W-:Y:S04]  /*137ba0*/  STL [R1+0x7a4], R3 ;  /* 0x0007a40301007387 */ /* 0x0007e80000100800 */
[----:B-1----:R-:W3:Y:S04]  /*137bb0*/  LDL.LU.64 R24, [R1+0x3850] ;  /* 0x0038500001187983 */ /* 0x002ee80000300a00 */
[----:B------:R-:W3:Y:S01]  /*137bc0*/  LDL.LU.64 R22, [R1+0x3808] ;  /* 0x0038080001167983 */ /* 0x000ee20000300a00 */
[----:B--2---:R-:W-:-:S05]  /*137bd0*/  IADD3 R20, P1, PT, R16, R252, RZ ;  /* 0x000000fc10147210 */ /* 0x004fca0007f3e0ff */
[----:B------:R1:W-:Y:S01]  /*137be0*/  STL [R1+0x3ac], R20 ;  /* 0x0003ac1401007387 */ /* 0x0003e20000100800 */
[----:B------:R-:W-:Y:S01]  /*137bf0*/  IMAD.X R16, R17, 0x1, R2, P1 ;  /* 0x0000000111107824 */ /* 0x000fe200008e0602 */
[----:B----4-:R-:W-:-:S05]  /*137c00*/  IADD3 R21, P2, PT, R14, R252, RZ ;  /* 0x000000fc0e157210 */ /* 0x010fca0007f5e0ff */
[----:B------:R-:W-:Y:S01]  /*137c10*/  STL [R1+0x3b4], R21 ;  /* 0x0003b41501007387 */ /* 0x000fe20000100800 */
[-C--:B---3--:R-:W-:Y:S02]  /*137c20*/  IADD3 R3, P3, PT, R12, R252.reuse, RZ ;  /* 0x000000fc0c037210 */ /* 0x088fe40007f7e0ff */
[----:B-1----:R-:W-:-:S03]  /*137c30*/  IADD3 R20, P4, PT, R8, R252, RZ ;  /* 0x000000fc08147210 */ /* 0x002fc60007f9e0ff */
[----:B------:R1:W-:Y:S04]  /*137c40*/  STL [R1+0x3ec], R3 ;  /* 0x0003ec0301007387 */ /* 0x0003e80000100800 */
[----:B------:R-:W-:Y:S01]  /*137c50*/  STL [R1+0x3f4], R20 ;  /* 0x0003f41401007387 */ /* 0x000fe20000100800 */
[----:B------:R-:W-:-:S03]  /*137c60*/  IMAD.X R12, R13, 0x1, R2, P3 ;  /* 0x000000010d0c7824 */ /* 0x000fc600018e0602 */
[----:B------:R-:W-:Y:S01]  /*137c70*/  STL [R1+0x3a8], R16 ;  /* 0x0003a81001007387 */ /* 0x000fe20000100800 */
[----:B-1----:R-:W-:-:S03]  /*137c80*/  IMAD.X R3, R15, 0x1, R2, P2 ;  /* 0x000000010f037824 */ /* 0x002fc600010e0602 */
[----:B------:R-:W2:Y:S04]  /*137c90*/  LDL.LU.64 R14, [R1+0x3800] ;  /* 0x00380000010e7983 */ /* 0x000ea80000300a00 */
[----:B------:R1:W-:Y:S04]  /*137ca0*/  STL [R1+0x3b0], R3 ;  /* 0x0003b00301007387 */ /* 0x0003e80000100800 */
[----:B------:R3:W-:Y:S01]  /*137cb0*/  STL [R1+0x3e8], R12 ;  /* 0x0003e80c01007387 */ /* 0x0007e20000100800 */
[----:B-1----:R-:W-:-:S03]  /*137cc0*/  IMAD.X R3, R9, 0x1, R2, P4 ;  /* 0x0000000109037824 */ /* 0x002fc600020e0602 */
[----:B---3--:R-:W3:Y:S04]  /*137cd0*/  LDL.LU.64 R12, [R1+0x37c0] ;  /* 0x0037c000010c7983 */ /* 0x008ee80000300a00 */
[----:B------:R1:W-:Y:S04]  /*137ce0*/  STL [R1+0x3f0], R3 ;  /* 0x0003f00301007387 */ /* 0x0003e80000100800 */
[----:B------:R-:W4:Y:S04]  /*137cf0*/  LDL.LU.64 R8, [R1+0x37b8] ;  /* 0x0037b80001087983 */ /* 0x000f280000300a00 */
[----:B------:R-:W4:Y:S04]  /*137d00*/  LDL.LU.64 R20, [R1+0x3780] ;  /* 0x0037800001147983 */ /* 0x000f280000300a00 */
[----:B------:R-:W4:Y:S01]  /*137d10*/  LDL.LU.64 R16, [R1+0x3778] ;  /* 0x0037780001107983 */ /* 0x000f220000300a00 */
[----:B------:R-:W-:Y:S01]  /*137d20*/  HMMA.1688.F32.TF32 R36, R4, R18, R28 ;  /* 0x000000120424723c */ /* 0x000fe2000008101c */
[----:B------:R-:W-:-:S02]  /*137d30*/  IADD3 R18, P1, PT, R124, R252, RZ ;  /* 0x000000fc7c127210 */ /* 0x000fc40007f3e0ff */
[-C--:B------:R-:W-:Y:S02]  /*137d40*/  IADD3 R19, P2, PT, R24, R252.reuse, RZ ;  /* 0x000000fc18137210 */ /* 0x080fe40007f5e0ff */
[----:B-1----:R-:W-:Y:S01]  /*137d50*/  IADD3 R3, P3, PT, R22, R252, RZ ;  /* 0x000000fc16037210 */ /* 0x002fe20007f7e0ff */
[----:B------:R1:W-:Y:S01]  /*137d60*/  STL [R1+0x434], R18 ;  /* 0x0004341201007387 */ /* 0x0003e20000100800 */
[----:B------:R-:W-:-:S03]  /*137d70*/  IADD3.X R24, PT, PT, R25, R2, RZ, P2, !PT ;  /* 0x0000000219187210 */ /* 0x000fc600017fe4ff */
[----:B-1----:R-:W4:Y:S04]  /*137d80*/  LDL.LU R18, [R1+0x1318] ;  /* 0x0013180001127983 */ /* 0x002f280000300800 */
[----:B------:R1:W-:Y:S04]  /*137d90*/  STL [R1+0x43c], R19 ;  /* 0x00043c1301007387 */ /* 0x0003e80000100800 */
[----:B------:R1:W-:Y:S04]  /*137da0*/  STL [R1+0x488], R3 ;  /* 0x0004880301007387 */ /* 0x0003e80000100800 */
[----:B-1----:R-:W4:Y:S04]  /*137db0*/  LDL.LU R19, [R1+0x131c] ;  /* 0x00131c0001137983 */ /* 0x002f280000300800 */
[----:B------:R-:W4:Y:S01]  /*137dc0*/  LDL.LU R28, [R1+0x2c10] ;  /* 0x002c1000011c7983 */ /* 0x000f220000300800 */
[----:B------:R-:W-:-:S03]  /*137dd0*/  IMAD.X R3, R125, 0x1, R2, P1 ;  /* 0x000000017d037824 */ /* 0x000fc600008e0602 */
[----:B------:R-:W4:Y:S01]  /*137de0*/  LDL.LU R29, [R1+0x2c14] ;  /* 0x002c1400011d7983 */ /* 0x000f220000300800 */
[----:B------:R-:W-:-:S03]  /*137df0*/  IMAD.X R22, R23, 0x1, R2, P3 ;  /* 0x0000000117167824 */ /* 0x000fc600018e0602 */
[----:B------:R-:W4:Y:S04]  /*137e00*/  LDL.LU R30, [R1+0x2c18] ;  /* 0x002c1800011e7983 */ /* 0x000f280000300800 */
[----:B------:R-:W4:Y:S01]  /*137e10*/  LDL.LU R31, [R1+0x2c1c] ;  /* 0x002c1c00011f7983 */ /* 0x000f220000300800 */
[----:B--2---:R-:W-:-:S05]  /*137e20*/  IADD3 R128, P4, PT, R14, R252, RZ ;  /* 0x000000fc0e807210 */ /* 0x004fca0007f9e0ff */
[----:B------:R-:W-:Y:S04]  /*137e30*/  STL [R1+0x490], R128 ;  /* 0x0004908001007387 */ /* 0x000fe80000100800 */
[----:B------:R1:W-:Y:S04]  /*137e40*/  STL [R1+0x430], R3 ;  /* 0x0004300301007387 */ /* 0x0003e80000100800 */
[----:B------:R-:W-:Y:S01]  /*137e50*/  STL [R1+0x438], R24 ;  /* 0x0004381801007387 */ /* 0x000fe20000100800 */
[----:B---3--:R-:W-:Y:S01]  /*137e60*/  IADD3 R14, P1, PT, R12, R252, RZ ;  /* 0x000000fc0c0e7210 */ /* 0x008fe20007f3e0ff */
[----:B-1----:R-:W-:-:S02]  /*137e70*/  IMAD.X R3, R15, 0x1, R2, P4 ;  /* 0x000000010f037824 */ /* 0x002fc400020e0602 */
[----:B------:R-:W-:Y:S04]  /*137e80*/  STL [R1+0x484], R22 ;  /* 0x0004841601007387 */ /* 0x000fe80000100800 */
[----:B------:R1:W-:Y:S01]  /*137e90*/  STL [R1+0x48c], R3 ;  /* 0x00048c0301007387 */ /* 0x0003e20000100800 */
[----:B----4-:R-:W-:-:S03]  /*137ea0*/  IADD3 R15, P2, PT, R8, R252, RZ ;  /* 0x000000fc080f7210 */ /* 0x010fc60007f5e0ff */
[----:B------:R2:W-:Y:S01]  /*137eb0*/  STL [R1+0x4d0], R14 ;  /* 0x0004d00e01007387 */ /* 0x0005e20000100800 */
[----:B------:R-:W-:Y:S01]  /*137ec0*/  IMAD.X R12, R13, 0x1, R2, P1 ;  /* 0x000000010d0c7824 */ /* 0x000fe200008e0602 */
[-C--:B-1----:R-:W-:Y:S02]  /*137ed0*/  IADD3 R3, P3, PT, R20, R252.reuse, RZ ;  /* 0x000000fc14037210 */ /* 0x082fe40007f7e0ff */
[----:B------:R-:W-:Y:S01]  /*137ee0*/  STL [R1+0x4d8], R15 ;  /* 0x0004d80f01007387 */ /* 0x000fe20000100800 */
[----:B--2---:R-:W-:-:S03]  /*137ef0*/  IADD3 R14, P4, PT, R16, R252, RZ ;  /* 0x000000fc100e7210 */ /* 0x004fc60007f9e0ff */
[----:B------:R1:W-:Y:S04]  /*137f00*/  STL [R1+0x680], R3 ;  /* 0x0006800301007387 */ /* 0x0003e80000100800 */
[----:B------:R2:W-:Y:S01]  /*137f10*/  STL [R1+0x688], R14 ;  /* 0x0006880e01007387 */ /* 0x0005e20000100800 */
[----:B-1----:R-:W-:-:S03]  /*137f20*/  IMAD.X R3, R9, 0x1, R2, P2 ;  /* 0x0000000109037824 */ /* 0x002fc600010e0602 */
[----:B--2---:R-:W2:Y:S04]  /*137f30*/  LDL.LU.64 R14, [R1+0x3740] ;  /* 0x00374000010e7983 */ /* 0x004ea80000300a00 */
[----:B------:R1:W-:Y:S04]  /*137f40*/  STL [R1+0x4cc], R12 ;  /* 0x0004cc0c01007387 */ /* 0x0003e80000100800 */
[----:B------:R-:W3:Y:S04]  /*137f50*/  LDL.LU.64 R8, [R1+0x3738] ;  /* 0x0037380001087983 */ /* 0x000ee80000300a00 */
[----:B------:R4:W-:Y:S04]  /*137f60*/  STL [R1+0x4d4], R3 ;  /* 0x0004d40301007387 */ /* 0x0009e80000100800 */
[----:B-1----:R-:W3:Y:S04]  /*137f70*/  LDL.LU.64 R12, [R1+0x3700] ;  /* 0x00370000010c7983 */ /* 0x002ee80000300a00 */
[----:B------:R-:W3:Y:S01]  /*137f80*/  LDL.LU.64 R24, [R1+0x36f8] ;  /* 0x0036f80001187983 */ /* 0x000ee20000300a00 */
[----:B------:R-:W-:Y:S01]  /*137f90*/  HMMA.1688.F32.TF32 R32, R4, R26, R32 ;  /* 0x0000001a0420723c */ /* 0x000fe20000081020 */
[----:B------:R-:W-:-:S02]  /*137fa0*/  IMAD.X R20, R21, 0x1, R2, P3 ;  /* 0x0000000115147824 */ /* 0x000fc400018e0602 */
[----:B------:R-:W3:Y:S01]  /*137fb0*/  LDL.LU R26, [R1+0x1328] ;  /* 0x00132800011a7983 */ /* 0x000ee20000300800 */
[----:B----4-:R-:W-:-:S03]  /*137fc0*/  IMAD.X R3, R17, 0x1, R2, P4 ;  /* 0x0000000111037824 */ /* 0x010fc600020e0602 */
[----:B------:R-:W4:Y:S04]  /*137fd0*/  LDL.LU R27, [R1+0x132c] ;  /* 0x00132c00011b7983 */ /* 0x000f280000300800 */
[----:B------:R-:W4:Y:S04]  /*137fe0*/  LDL.LU R236, [R1+0x2c00] ;  /* 0x002c000001ec7983 */ /* 0x000f280000300800 */
[----:B------:R-:W4:Y:S04]  /*137ff0*/  LDL.LU R237, [R1+0x2c04] ;  /* 0x002c040001ed7983 */ /* 0x000f280000300800 */
[----:B------:R-:W4:Y:S04]  /*138000*/  LDL.LU R238, [R1+0x2c08] ;  /* 0x002c080001ee7983 */ /* 0x000f280000300800 */
[----:B------:R-:W4:Y:S04]  /*138010*/  LDL.LU R239, [R1+0x2c0c] ;  /* 0x002c0c0001ef7983 */ /* 0x000f280000300800 */
[----:B------:R-:W4:Y:S04]  /*138020*/  LDL.LU R22, [R1+0x1338] ;  /* 0x0013380001167983 */ /* 0x000f280000300800 */
[----:B------:R-:W-:Y:S04]  /*138030*/  STL [R1+0x66c], R20 ;  /* 0x00066c1401007387 */ /* 0x000fe80000100800 */
[----:B------:R1:W-:Y:S04]  /*138040*/  STL [R1+0x684], R3 ;  /* 0x0006840301007387 */ /* 0x0003e80000100800 */
[----:B------:R-:W4:Y:S04]  /*138050*/  LDL.LU R23, [R1+0x133c] ;  /* 0x00133c0001177983 */ /* 0x000f280000300800 */
[----:B------:R-:W4:Y:S04]  /*138060*/  LDL.LU R128, [R1+0x2bf0] ;  /* 0x002bf00001807983 */ /* 0x000f280000300800 */
[----:B------:R-:W4:Y:S04]  /*138070*/  LDL.LU R129, [R1+0x2bf4] ;  /* 0x002bf40001817983 */ /* 0x000f280000300800 */
[----:B------:R-:W4:Y:S04]  /*138080*/  LDL.LU R130, [R1+0x2bf8] ;  /* 0x002bf80001827983 */ /* 0x000f280000300800 */
[----:B------:R-:W4:Y:S01]  /*138090*/  LDL.LU R131, [R1+0x2bfc] ;  /* 0x002bfc0001837983 */ /* 0x000f220000300800 */
[----:B------:R-:W-:Y:S01]  /*1380a0*/  HMMA.1688.F32.TF32 R28, R4, R18, R28 ;  /* 0x00000012041c723c */ /* 0x000fe2000008101c */
[----:B--2---:R-:W-:-:S05]  /*1380b0*/  IADD3 R16, P1, PT, R14, R252, RZ ;  /* 0x000000fc0e107210 */ /* 0x004fca0007f3e0ff */
[----:B------:R2:W-:Y:S01]  /*1380c0*/  STL [R1+0x700], R16 ;  /* 0x0007001001007387 */ /* 0x0005e20000100800 */
[-C--:B---3--:R-:W-:Y:S01]  /*1380d0*/  IADD3 R17, P2, PT, R8, R252.reuse, RZ ;  /* 0x000000fc08117210 */ /* 0x088fe20007f5e0ff */
[----:B------:R-:W-:Y:S01]  /*1380e0*/  IMAD.X R14, R15, 0x1, R2, P1 ;  /* 0x000000010f0e7824 */ /* 0x000fe200008e0602 */
[----:B-1----:R-:W-:-:S03]  /*1380f0*/  IADD3 R3, P3, PT, R12, R252, RZ ;  /* 0x000000fc0c037210 */ /* 0x002fc60007f7e0ff */
[----:B------:R-:W-:Y:S01]  /*138100*/  STL [R1+0x708], R17 ;  /* 0x0007081101007387 */ /* 0x000fe20000100800 */
[----:B--2---:R-:W-:-:S03]  /*138110*/  IADD3 R16, P4, PT, R24, R252, RZ ;  /* 0x000000fc18107210 */ /* 0x004fc60007f9e0ff */
[----:B------:R1:W-:Y:S04]  /*138120*/  STL [R1+0x790], R3 ;  /* 0x0007900301007387 */ /* 0x0003e80000100800 */
[----:B------:R-:W-:Y:S04]  /*138130*/  STL [R1+0x798], R16 ;  /* 0x0007981001007387 */ /* 0x000fe80000100800 */
[----:B------:R-:W2:Y:S01]  /*138140*/  LDL.LU.64 R136, [R1+0x38f0] ;  /* 0x0038f00001887983 */ /* 0x000ea20000300a00 */
[----:B-1----:R-:W-:-:S03]  /*138150*/  IADD3.X R3, PT, PT, R9, R2, RZ, P2, !PT ;  /* 0x0000000209037210 */ /* 0x002fc600017fe4ff */
[----:B------:R-:W-:Y:S04]  /*138160*/  STL [R1+0x6ec], R14 ;  /* 0x0006ec0e01007387 */ /* 0x000fe80000100800 */
[----:B------:R-:W3:Y:S04]  /*138170*/  LDL.LU.64 R8, [R1+0x38e8] ;  /* 0x0038e80001087983 */ /* 0x000ee80000300a00 */
[----:B------:R1:W-:Y:S04]  /*138180*/  STL [R1+0x704], R3 ;  /* 0x0007040301007387 */ /* 0x0003e80000100800 */
[----:B------:R-:W4:Y:S04]  /*138190*/  LDL.LU.64 R124, [R1+0x38b0] ;  /* 0x0038b000017c7983 */ /* 0x000f280000300a00 */
[----:B------:R-:W4:Y:S01]  /*1381a0*/  LDL.LU.64 R20, [R1+0x38a8] ;  /* 0x0038a80001147983 */ /* 0x000f220000300a00 */
[----:B-1----:R-:W-:-:S03]  /*1381b0*/  IMAD.X R3, R13, 0x1, R2, P3 ;  /* 0x000000010d037824 */ /* 0x002fc600018e0602 */
[----:B------:R-:W4:Y:S04]  /*1381c0*/  LDL.LU.64 R14, [R1+0x3868] ;  /* 0x00386800010e7983 */ /* 0x000f280000300a00 */
[----:B------:R-:W4:Y:S04]  /*1381d0*/  LDL.LU R18, [R1+0x1348] ;  /* 0x0013480001127983 */ /* 0x000f280000300800 */
[----:B------:R1:W-:Y:S04]  /*1381e0*/  STL [R1+0x76c], R3 ;  /* 0x00076c0301007387 */ /* 0x0003e80000100800 */
[----:B------:R-:W4:Y:S04]  /*1381f0*/  LDL.LU R19, [R1+0x134c] ;  /* 0x00134c0001137983 */ /* 0x000f280000300800 */
[----:B------:R-:W4:Y:S04]  /*138200*/  LDL.LU R216, [R1+0x2dd0] ;  /* 0x002dd00001d87983 */ /* 0x000f280000300800 */
[----:B------:R-:W4:Y:S04]  /*138210*/  LDL.LU R217, [R1+0x2dd4] ;  /* 0x002dd40001d97983 */ /* 0x000f280000300800 */
[----:B------:R-:W4:Y:S04]  /*138220*/  LDL.LU R218, [R1+0x2dd8] ;  /* 0x002dd80001da7983 */ /* 0x000f280000300800 */
[----:B------:R-:W4:Y:S04]  /*138230*/  LDL.LU R219, [R1+0x2ddc] ;  /* 0x002ddc0001db7983 */ /* 0x000f280000300800 */
[----:B------:R-:W4:Y:S01]  /*138240*/  LDL.LU.64 R16, [R1+0x3860] ;  /* 0x0038600001107983 */ /* 0x000f220000300a00 */
[----:B-1----:R-:W-:-:S03]  /*138250*/  IMAD.X R3, R25, 0x1, R2, P4 ;  /* 0x0000000119037824 */ /* 0x002fc600020e0602 */
[----:B------:R-:W4:Y:S04]  /*138260*/  LDL.LU.64 R12, [R1+0x3818] ;  /* 0x00381800010c7983 */ /* 0x000f280000300a00 */
[----:B------:R4:W-:Y:S01]  /*138270*/  STL [R1+0x794], R3 ;  /* 0x0007940301007387 */ /* 0x0009e20000100800 */
[----:B--2---:R-:W-:-:S05]  /*138280*/  IADD3 R138, P1, PT, R136, R252, RZ ;  /* 0x000000fc888a7210 */ /* 0x004fca0007f3e0ff */
[----:B------:R1:W-:Y:S01]  /*138290*/  STL [R1+0x29c], R138 ;  /* 0x00029c8a01007387 */ /* 0x0003e20000100800 */
[-C--:B---3--:R-:W-:Y:S02]  /*1382a0*/  IADD3 R139, P2, PT, R8, R252.reuse, RZ ;  /* 0x000000fc088b7210 */ /* 0x088fe40007f5e0ff */
[----:B----4-:R-:W-:-:S03]  /*1382b0*/  IADD3 R3, P3, PT, R124, R252, RZ ;  /* 0x000000fc7c037210 */ /* 0x010fc60007f7e0ff */
[----:B------:R-:W-:Y:S01]  /*1382c0*/  STL [R1+0x3a4], R139 ;  /* 0x0003a48b01007387 */ /* 0x000fe20000100800 */
[----:B-1----:R-:W-:-:S03]  /*1382d0*/  IADD3 R138, P4, PT, R20, R252, RZ ;  /* 0x000000fc148a7210 */ /* 0x002fc60007f9e0ff */
[----:B------:R1:W-:Y:S04]  /*1382e0*/  STL [R1+0x3dc], R3 ;  /* 0x0003dc0301007387 */ /* 0x0003e80000100800 */
[----:B------:R-:W-:Y:S01]  /*1382f0*/  STL [R1+0x3e4], R138 ;  /* 0x0003e48a01007387 */ /* 0x000fe20000100800 */
[----:B-1----:R-:W-:-:S03]  /*138300*/  IMAD.X R3, R9, 0x1, R2, P2 ;  /* 0x0000000109037824 */ /* 0x002fc600010e0602 */
[----:B------:R-:W2:Y:S01]  /*138310*/  LDL.LU.64 R8, [R1+0x3810] ;  /* 0x0038100001087983 */ /* 0x000ea20000300a00 */
[--C-:B------:R-:W-:Y:S02]  /*138320*/  IMAD.X R136, R137, 0x1, R2.reuse, P1 ;  /* 0x0000000189887824 */ /* 0x100fe400008e0602 */
[--C-:B------:R-:W-:Y:S02]  /*138330*/  IMAD.X R124, R125, 0x1, R2.reuse, P3 ;  /* 0x000000017d7c7824 */ /* 0x100fe400018e0602 */
[----:B------:R-:W-:Y:S01]  /*138340*/  IMAD.X R125, R21, 0x1, R2, P4 ;  /* 0x00000001157d7824 */ /* 0x000fe200020e0602 */
[----:B------:R-:W-:Y:S04]  /*138350*/  STL [R1+0x298], R136 ;  /* 0x0002988801007387 */ /* 0x000fe80000100800 */
[----:B------:R1:W-:Y:S04]  /*138360*/  STL [R1+0x3a0], R3 ;  /* 0x0003a00301007387 */ /* 0x0003e80000100800 */
[----:B------:R3:W-:Y:S04]  /*138370*/  STL [R1+0x3d8], R124 ;  /* 0x0003d87c01007387 */ /* 0x0007e80000100800 */
[----:B------:R4:W-:Y:S01]  /*138380*/  STL [R1+0x3e0], R125 ;  /* 0x0003e07d01007387 */ /* 0x0009e20000100800 */
[----:B-1----:R-:W1:Y:S01]  /*138390*/  LDC R3, c[0x0][0x3a0] ;  /* 0x0000e800ff037b82 */ /* 0x002e620000000800 */
[----:B---3--:R-:W-:-:S02]  /*1383a0*/  IADD3 R124, P1, PT, R14, R252, RZ ;  /* 0x000000fc0e7c7210 */ /* 0x008fc40007f3e0ff */
[----:B----4-:R-:W-:-:S03]  /*1383b0*/  IADD3 R125, P2, PT, R16, R252, RZ ;  /* 0x000000fc107d7210 */ /* 0x010fc60007f5e0ff */
[----:B------:R3:W-:Y:S04]  /*1383c0*/  STL [R1+0x424], R124 ;  /* 0x0004247c01007387 */ /* 0x0007e80000100800 */
[----:B------:R-:W-:Y:S04]  /*1383d0*/  STL [R1+0x42c], R125 ;  /* 0x00042c7d01007387 */ /* 0x000fe80000100800 */
[----:B------:R-:W4:Y:S01]  /*1383e0*/  LDL.LU.64 R136, [R1+0x37c8] ;  /* 0x0037c80001887983 */ /* 0x000f220000300a00 */
[----:B---3--:R-:W-:Y:S01]  /*1383f0*/  IADD3 R124, P3, PT, R12, R252, RZ ;  /* 0x000000fc0c7c7210 */ /* 0x008fe20007f7e0ff */
[----:B-1----:R-:W-:-:S04]  /*138400*/  VIADD R3, R3, 0xffffff00 ;  /* 0xffffff0003037836 */ /* 0x002fc80000000000 */
[----:B------:R-:W-:Y:S01]  /*138410*/  IMAD R3, R10, -0x80, R3 ;  /* 0xffffff800a037824 */ /* 0x000fe200078e0203 */
[----:B------:R-:W-:Y:S01]  /*138420*/  IADD3.X R10, PT, PT, R15, R2, RZ, P1, !PT ;  /* 0x000000020f0a7210 */ /* 0x000fe20000ffe4ff */
[----:B------:R-:W-:Y:S01]  /*138430*/  STL [R1+0x474], R124 ;  /* 0x0004747c01007387 */ /* 0x000fe20000100800 */
[----:B------:R-:W-:Y:S01]  /*138440*/  IMAD.MOV.U32 R15, RZ, RZ, R0 ;  /* 0x000000ffff0f7224 */ /* 0x000fe200078e0000 */
[----:B------:R-:W-:Y:S02]  /*138450*/  HMMA.1688.F32.TF32 R20, R4, R22, R128 ;  /* 0x000000160414723c */ /* 0x000fe40000081080 */
[----:B------:R-:W3:Y:S04]  /*138460*/  LDL.LU R14, [R1+0x1358] ;  /* 0x00135800010e7983 */ /* 0x000ee80000300800 */
[----:B------:R1:W-:Y:S04]  /*138470*/  STL [R1+0x420], R10 ;  /* 0x0004200a01007387 */ /* 0x0003e80000100800 */
[----:B------:R-:W3:Y:S04]  /*138480*/  LDL.LU R0, [R1+0x6e04] ;  /* 0x006e040001007983 */ /* 0x000ee80000300800 */
[----:B------:R-:W3:Y:S04]  /*138490*/  LDL.LU R128, [R1+0x2dc0] ;  /* 0x002dc00001807983 */ /* 0x000ee80000300800 */
[----:B------:R-:W3:Y:S04]  /*1384a0*/  LDL.LU R129, [R1+0x2dc4] ;  /* 0x002dc40001817983 */ /* 0x000ee80000300800 */
[----:B------:R-:W3:Y:S04]  /*1384b0*/  LDL.LU R130, [R1+0x2dc8] ;  /* 0x002dc80001827983 */ /* 0x000ee80000300800 */
[----:B------:R-:W3:Y:S01]  /*1384c0*/  LDL.LU R131, [R1+0x2dcc] ;  /* 0x002dcc0001837983 */ /* 0x000ee20000300800 */
[----:B------:R-:W-:-:S02]  /*1384d0*/  IMAD.X R16, R17, 0x1, R2, P2 ;  /* 0x0000000111107824 */ /* 0x000fc400010e0602 */
[----:B-1----:R-:W-:Y:S01]  /*1384e0*/  IMAD.X R10, R13, 0x1, R2, P3 ;  /* 0x000000010d0a7824 */ /* 0x002fe200018e0602 */
[----:B------:R-:W-:Y:S01]  /*1384f0*/  ISETP.GT.AND P2, PT, R3, 0x4, PT ;  /* 0x000000040300780c */ /* 0x000fe20003f44270 */
[----:B------:R-:W-:Y:S02]  /*138500*/  IMAD.MOV.U32 R223, RZ, RZ, R142 ;  /* 0x000000ffffdf7224 */ /* 0x000fe400078e008e */
[----:B------:R-:W-:Y:S01]  /*138510*/  IMAD.MOV.U32 R222, RZ, RZ, R143 ;  /* 0x000000ffffde7224 */ /* 0x000fe200078e008f */
[----:B--2---:R-:W-:-:S05]  /*138520*/  IADD3 R124, P4, PT, R8, R252, RZ ;  /* 0x000000fc087c7210 */ /* 0x004fca0007f9e0ff */
[----:B------:R-:W-:Y:S04]  /*138530*/  STL [R1+0x47c], R124 ;  /* 0x00047c7c01007387 */ /* 0x000fe80000100800 */
[----:B------:R-:W2:Y:S01]  /*138540*/  LDL.LU R12, [R1+0x4ab0] ;  /* 0x004ab000010c7983 */ /* 0x000ea20000300800 */
[----:B------:R-:W-:-:S03]  /*138550*/  IMAD.X R8, R9, 0x1, R2, P4 ;  /* 0x0000000109087824 */ /* 0x000fc600020e0602 */
[----:B------:R-:W-:Y:S04]  /*138560*/  STL [R1+0x428], R16 ;  /* 0x0004281001007387 */ /* 0x000fe80000100800 */
[----:B------:R1:W-:Y:S04]  /*138570*/  STL [R1+0x470], R10 ;  /* 0x0004700a01007387 */ /* 0x0003e80000100800 */
[----:B------:R-:W-:Y:S04]  /*138580*/  STL [R1+0x478], R8 ;  /* 0x0004780801007387 */ /* 0x000fe80000100800 */
[----:B------:R-:W3:Y:S01]  /*138590*/  LDL.LU R125, [R1+0x66a8] ;  /* 0x0066a800017d7983 */ /* 0x000ee20000300800 */
[----:B-1----:R-:W-:-:S03]  /*1385a0*/  SEL R10, RZ, 0x4, !P2 ;  /* 0x00000004ff0a7807 */ /* 0x002fc60005000000 */
[----:B------:R-:W3:Y:S04]  /*1385b0*/  LDL.LU R124, [R1+0x66ac] ;  /* 0x0066ac00017c7983 */ /* 0x000ee80000300800 */
[----:B------:R-:W3:Y:S01]  /*1385c0*/  LDL.LU R142, [R1+0x66b4] ;  /* 0x0066b400018e7983 */ /* 0x000ee20000300800 */
[----:B----4-:R-:W-:-:S05]  /*1385d0*/  IADD3 R13, P2, PT, R136, R252, RZ ;  /* 0x000000fc880d7210 */ /* 0x010fca0007f5e0ff */
[----:B------:R-:W-:Y:S01]  /*1385e0*/  IMAD.X R136, R137, 0x1, R2, P2 ;  /* 0x0000000189887824 */ /* 0x000fe200010e0602 */
[----:B------:R1:W-:Y:S04]  /*1385f0*/  STL [R1+0x4c8], R13 ;  /* 0x0004c80d01007387 */ /* 0x0003e80000100800 */
[----:B------:R-:W4:Y:S01]  /*138600*/  LDL.LU R143, [R1+0x66b0] ;  /* 0x0066b000018f7983 */ /* 0x000f220000300800 */
[----:B------:R-:W-:Y:S03]  /*138610*/  HMMA.1688.F32.TF32 R16, R4, R18, R216 ;  /* 0x000000120410723c */ /* 0x000fe600000810d8 */
[----:B------:R-:W4:Y:S01]  /*138620*/  LDL.LU R139, [R1+0x66b8] ;  /* 0x0066b800018b7983 */ /* 0x000f220000300800 */
[----:B-1----:R-:W1:Y:S03]  /*138630*/  LDC R13, c[0x0][0x3a8] ;  /* 0x0000ea00ff0d7b82 */ /* 0x002e660000000800 */
[----:B------:R1:W-:Y:S04]  /*138640*/  STL [R1+0x4c4], R136 ;  /* 0x0004c48801007387 */ /* 0x0003e80000100800 */
[----:B------:R-:W4:Y:S01]  /*138650*/  LDL.LU R138, [R1+0x66bc] ;  /* 0x0066bc00018a7983 */ /* 0x000f220000300800 */
[----:B------:R-:W-:-:S02]  /*138660*/  ISETP.GT.AND P1, PT, R3, RZ, PT ;  /* 0x000000ff0300720c */ /* 0x000fc40003f24270 */
[----:B------:R-:W-:Y:S01]  /*138670*/  SEL R10, R10, RZ, !P0 ;  /* 0x000000ff0a0a7207 */ /* 0x000fe20004000000 */
[----:B------:R-:W-:Y:S04]  /*138680*/  LDS R216, [R11+UR6+0x9e380] ;  /* 0x09e380060bd87984 */ /* 0x000fe80008000800 */
[----:B-1----:R-:W4:Y:S04]  /*138690*/  LDL.LU R136, [R1+0x66c4] ;  /* 0x0066c40001887983 */ /* 0x002f280000300800 */
[----:B------:R-:W4:Y:S04]  /*1386a0*/  LDL.LU R217, [R1+0x36c0] ;  /* 0x0036c00001d97983 */ /* 0x000f280000300800 */
[----:B------:R-:W4:Y:S01]  /*1386b0*/  LDL.LU R137, [R1+0x66c0] ;  /* 0x0066c00001897983 */ /* 0x000f220000300800 */
[----:B------:R-:W-:-:S02]  /*1386c0*/  SEL R8, RZ, 0x4, !P1 ;  /* 0x00000004ff087807 */ /* 0x000fc40004800000 */
[----:B------:R-:W-:Y:S01]  /*1386d0*/  ISETP.GT.AND P1, PT, R3, 0x8, PT ;  /* 0x000000080300780c */ /* 0x000fe20003f24270 */
[----:B------:R-:W-:Y:S01]  /*1386e0*/  IMAD.SHL.U32 R13, R13, 0x80, RZ ;  /* 0x000000800d0d7824 */ /* 0x000fe200078e00ff */
[----:B------:R-:W-:Y:S01]  /*1386f0*/  SEL R8, R8, RZ, !P0 ;  /* 0x000000ff08087207 */ /* 0x000fe20004000000 */
[----:B------:R-:W-:Y:S01]  /*138700*/  LDS R218, [R11+UR6+0x9f380] ;  /* 0x09f380060bda7984 */ /* 0x000fe20008000800 */
[----:B------:R-:W-:Y:S01]  /*138710*/  SEL R9, RZ, 0x4, !P1 ;  /* 0x00000004ff097807 */ /* 0x000fe20004800000 */
[----:B------:R-:W-:Y:S01]  /*138720*/  IMAD.SHL.U32 R220, R13, 0x4, RZ ;  /* 0x000000040ddc7824 */ /* 0x000fe200078e00ff */
[----:B------:R-:W-:Y:S02]  /*138730*/  ISETP.NE.U32.AND P1, PT, R8, RZ, PT ;  /* 0x000000ff0800720c */ /* 0x000fe40003f25070 */
[----:B------:R-:W-:Y:S02]  /*138740*/  SEL R9, R9, RZ, !P0 ;  /* 0x000000ff09097207 */ /* 0x000fe40004000000 */
[----:B------:R-:W-:-:S02]  /*138750*/  ISETP.NE.U32.AND P3, PT, R10, RZ, PT ;  /* 0x000000ff0a00720c */ /* 0x000fc40003f65070 */
[----:B------:R-:W-:Y:S01]  /*138760*/  ISETP.NE.U32.AND P4, PT, R9, RZ, PT ;  /* 0x000000ff0900720c */ /* 0x000fe20003f85070 */
[----:B------:R-:W-:Y:S01]  /*138770*/  LDS R10, [R11+UR6+0x9d380] ;  /* 0x09d380060b0a7984 */ /* 0x000fe20008000800 */
[----:B------:R-:W-:Y:S01]  /*138780*/  HMMA.1688.F32.TF32 R24, R4, R26, R236 ;  /* 0x0000001a0418723c */ /* 0x000fe200000810ec */
[----:B--2---:R-:W-:-:S07]  /*138790*/  IADD3 R8, PT, PT, R12, 0x1, RZ ;  /* 0x000000010c087810 */ /* 0x004fce0007ffe0ff */
[----:B---3--:R-:W-:Y:S01]  /*1387a0*/  HMMA.1688.F32.TF32 R12, R4, R14, R128 ;  /* 0x0000000e040c723c */ /* 0x008fe20000081080 */
[----:B------:R-:W1:Y:S01]  /*1387b0*/  S2R R131, SR_TID.X ;  /* 0x0000000000837919 */ /* 0x000e620000002100 */
[----:B------:R-:W-:Y:S02]  /*1387c0*/  ISETP.GT.AND P2, PT, R8, 0x1, PT ;  /* 0x000000010800780c */ /* 0x000fe40003f44270 */
[----:B------:R-:W-:-:S05]  /*1387d0*/  IADD3 R124, P5, PT, R124, R220, RZ ;  /* 0x000000dc7c7c7210 */ /* 0x000fca0007fbe0ff */
[--C-:B------:R-:W-:Y:S01]  /*1387e0*/  IMAD.X R125, R125, 0x1, R0.reuse, P5 ;  /* 0x000000017d7d7824 */ /* 0x100fe200028e0600 */
[----:B------:R-:W-:Y:S02]  /*1387f0*/  IADD3 R142, P5, PT, R142, R220, RZ ;  /* 0x000000dc8e8e7210 */ /* 0x000fe40007fbe0ff */
[----:B-1----:R-:W-:Y:S02]  /*138800*/  LOP3.LUT R130, R131, 0x3f, RZ, 0xc0, !PT ;  /* 0x0000003f83827812 */ /* 0x002fe400078ec0ff */
[----:B------:R-:W-:Y:S02]  /*138810*/  SEL R131, R8, RZ, !P2 ;  /* 0x000000ff08837207 */ /* 0x000fe40005000000 */
[----:B------:R-:W-:Y:S01]  /*138820*/  LDS R8, [R11+UR6+0x9c380] ;  /* 0x09c380060b087984 */ /* 0x000fe20008000800 */
[----:B----4-:R-:W-:-:S03]  /*138830*/  IMAD.X R143, R143, 0x1, R0, P5 ;  /* 0x000000018f8f7824 */ /* 0x010fc600028e0600 */
[----:B------:R1:W-:Y:S01]  /*138840*/  STL [R1+0x66ac], R124 ;  /* 0x0066ac7c01007387 */ /* 0x0003e20000100800 */
[----:B------:R-:W-:-:S03]  /*138850*/  IADD3 R138, P2, PT, R138, R220, RZ ;  /* 0x000000dc8a8a7210 */ /* 0x000fc60007f5e0ff */
[----:B------:R-:W-:Y:S04]  /*138860*/  STL [R1+0x66a8], R125 ;  /* 0x0066a87d01007387 */ /* 0x000fe80000100800 */
[----:B------:R-:W-:Y:S04]  /*138870*/  LDS R219, [R217+UR6+0x9f380] ;  /* 0x09f38006d9db7984 */ /* 0x000fe80008000800 */
[----:B------:R-:W-:Y:S04]  /*138880*/  LDS R9, [R217+UR6+0x9c380] ;  /* 0x09c38006d9097984 */ /* 0x000fe80008000800 */
[----:B------:R-:W2:Y:S04]  /*138890*/  LDS R11, [R217+UR6+0x9d380] ;  /* 0x09d38006d90b7984 */ /* 0x000ea80008000800 */
[----:B------:R-:W3:Y:S01]  /*1388a0*/  LDS R217, [R217+UR6+0x9e380] ;  /* 0x09e38006d9d97984 */ /* 0x000ee20008000800 */
[----:B------:R-:W-:Y:S01]  /*1388b0*/  IADD3 R136, P5, PT, R136, R220, RZ ;  /* 0x000000dc88887210 */ /* 0x000fe20007fbe0ff */
[----:B------:R-:W-:-:S02]  /*1388c0*/  IMAD.X R139, R139, 0x1, R0, P2 ;  /* 0x000000018b8b7824 */ /* 0x000fc400010e0600 */
[----:B------:R4:W-:Y:S02]  /*1388d0*/  STL [R1+0x66b4], R142 ;  /* 0x0066b48e01007387 */ /* 0x0009e40000100800 */
[----:B------:R-:W-:Y:S02]  /*1388e0*/  IMAD.X R137, R137, 0x1, R0, P5 ;  /* 0x0000000189897824 */ /* 0x000fe400028e0600 */
[----:B------:R-:W-:Y:S04]  /*1388f0*/  STL [R1+0x4ab0], R131 ;  /* 0x004ab08301007387 */ /* 0x000fe80000100800 */
[----:B------:R-:W-:Y:S01]  /*138900*/  STL [R1+0x66bc], R138 ;  /* 0x0066bc8a01007387 */ /* 0x000fe20000100800 */
[----:B------:R-:W-:-:S03]  /*138910*/  IMAD.SHL.U32 R221, R130, 0x4, RZ ;  /* 0x0000000482dd7824 */ /* 0x000fc600078e00ff */
[----:B------:R-:W-:Y:S01]  /*138920*/  STL [R1+0x66b0], R143 ;  /* 0x0066b08f01007387 */ /* 0x000fe20000100800 */
[----:B------:R-:W-:-:S03]  /*138930*/  LEA R129, R131, UR4, 0x11 ;  /* 0x0000000483817c11 */ /* 0x000fc6000f8e88ff */
[----:B------:R1:W-:Y:S04]  /*138940*/  STL [R1+0x66c4], R136 ;  /* 0x0066c48801007387 */ /* 0x0003e80000100800 */
[----:B------:R-:W-:Y:S04]  /*138950*/  STL [R1+0x66b8], R139 ;  /* 0x0066b88b01007387 */ /* 0x000fe80000100800 */
[----:B------:R-:W2:Y:S04]  /*138960*/  LDL.LU R238, [R1+0x1368] ;  /* 0x0013680001ee7983 */ /* 0x000ea80000300800 */
[----:B------:R-:W2:Y:S01]  /*138970*/  LDL.LU R239, [R1+0x136c] ;  /* 0x00136c0001ef7983 */ /* 0x000ea20000300800 */
[----:B------:R-:W-:Y:S01]  /*138980*/  IADD3 R128, PT, PT, R221, 0x100000, R129 ;  /* 0x00100000dd807810 */ /* 0x000fe20007ffe081 */
[----:B------:R-:W-:Y:S06]  /*138990*/  BAR.SYNC.DEFER_BLOCKING 0x0 ;  /* 0x0000000000007b1d */ /* 0x000fec0000010000 */
[----:B------:R1:W-:Y:S04]  /*1389a0*/  STL [R1+0x66c0], R137 ;  /* 0x0066c08901007387 */ /* 0x0003e80000100800 */
[----:B------:R-:W2:Y:S04]  /*1389b0*/  LDL.LU R212, [R1+0x2de0] ;  /* 0x002de00001d47983 */ /* 0x000ea80000300800 */
[----:B------:R-:W2:Y:S04]  /*1389c0*/  LDL.LU R213, [R1+0x2de4] ;  /* 0x002de40001d57983 */ /* 0x000ea80000300800 */
[----:B------:R-:W2:Y:S04]  /*1389d0*/  LDL.LU R214, [R1+0x2de8] ;  /* 0x002de80001d67983 */ /* 0x000ea80000300800 */
[----:B------:R-:W2:Y:S04]  /*1389e0*/  LDL.LU R215, [R1+0x2dec] ;  /* 0x002dec0001d77983 */ /* 0x000ea80000300800 */
[----:B------:R-:W2:Y:S04]  /*1389f0*/  LDL.LU R130, [R1+0x664c] ;  /* 0x00664c0001827983 */ /* 0x000ea80000300800 */
[----:B------:R-:W3:Y:S04]  /*138a00*/  LDL.LU R159, [R1+0x6644] ;  /* 0x00664400019f7983 */ /* 0x000ee80000300800 */
[----:B------:R-:W-:Y:S01]  /*138a10*/  @!PT LDS RZ, [RZ] ;  /* 0x00000000fffff984 */ /* 0x000fe20000000800 */
[----:B------:R-:W-:Y:S01]  /*138a20*/  @!PT LDS RZ, [RZ] ;  /* 0x00000000fffff984 */ /* 0x000fe20000000800 */
[----:B------:R-:W-:Y:S01]  /*138a30*/  @!PT LDS RZ, [RZ] ;  /* 0x00000000fffff984 */ /* 0x000fe20000000800 */
[----:B------:R1:W-:Y:S04]  /*138a40*/  LDGSTS.E [R128+-0x80000], desc[UR42][R124.64], P1 ;  /* 0x800000007c807fae */ /* 0x0003e800089a102a */
[----:B------:R-:W3:Y:S01]  /*138a50*/  LDL.LU R155, [R1+0x663c] ;  /* 0x00663c00019b7983 */ /* 0x000ee20000300800 */
[----:B-1----:R-:W-:-:S03]  /*138a60*/  IMAD.MOV.U32 R124, RZ, RZ, R142 ;  /* 0x000000ffff7c7224 */ /* 0x002fc600078e008e */
[----:B----4-:R-:W4:Y:S04]  /*138a70*/  LDL.LU R142, [R1+0x6640] ;  /* 0x00664000018e7983 */ /* 0x010f280000300800 */
[----:B------:R-:W4:Y:S04]  /*138a80*/  LDL.LU R162, [R1+0x6638] ;  /* 0x0066380001a27983 */ /* 0x000f280000300800 */
[----:B------:R-:W4:Y:S04]  /*138a90*/  LDL.LU R158, [R1+0x6630] ;  /* 0x00663000019e7983 */ /* 0x000f280000300800 */
[----:B------:R-:W4:Y:S04]  /*138aa0*/  LDL.LU R154, [R1+0x6628] ;  /* 0x00662800019a7983 */ /* 0x000f280000300800 */
[----:B------:R-:W4:Y:S01]  /*138ab0*/  LDL.LU R151, [R1+0x6634] ;  /* 0x0066340001977983 */ /* 0x000f220000300800 */
[----:B------:R-:W-:Y:S01]  /*138ac0*/  IMAD.MOV.U32 R125, RZ, RZ, R143 ;  /* 0x000000ffff7d7224 */ /* 0x000fe200078e008f */
[----:B------:R-:W-:-:S02]  /*138ad0*/  ISETP.GT.AND P2, PT, R3, 0xc, PT ;  /* 0x0000000c0300780c */ /* 0x000fc40003f44270 */
[----:B------:R-:W-:Y:S01]  /*138ae0*/  ISETP.GT.AND P5, PT, R3, 0x10, PT ;  /* 0x000000100300780c */ /* 0x000fe20003fa4270 */
[----:B------:R-:W4:Y:S04]  /*138af0*/  LDL.LU R147, [R1+0x65cc] ;  /* 0x0065cc0001937983 */ /* 0x000f280000300800 */
[----:B------:R1:W-:Y:S02]  /*138b00*/  LDGSTS.E [R128+-0x7ff00], desc[UR42][R124.64], P1 ;  /* 0x801000007c807fae */ /* 0x0003e400089a102a */
[----:B-1----:R-:W-:Y:S01]  /*138b10*/  MOV R124, R138 ;  /* 0x0000008a007c7202 */ /* 0x002fe20000000f00 */
[----:B------:R-:W-:-:S05]  /*138b20*/  IMAD.MOV.U32 R125, RZ, RZ, R139 ;  /* 0x000000ffff7d7224 */ /* 0x000fca00078e008b */
[----:B------:R1:W-:Y:S02]  /*138b30*/  LDGSTS.E [R128+-0x7fe00], desc[UR42][R124.64], P1 ;  /* 0x802000007c807fae */ /* 0x0003e400089a102a */
[----:B-1----:R-:W-:Y:S02]  /*138b40*/  IMAD.MOV.U32 R124, RZ, RZ, R136 ;  /* 0x000000ffff7c7224 */ /* 0x002fe400078e0088 */
[----:B------:R-:W-:Y:S01]  /*138b50*/  IMAD.MOV.U32 R125, RZ, RZ, R137 ;  /* 0x000000ffff7d7224 */ /* 0x000fe200078e0089 */
[----:B------:R-:W4:Y:S04]  /*138b60*/  LDL.LU R136, [R1+0x1370] ;  /* 0x0013700001887983 */ /* 0x000f280000300800 */
[----:B------:R1:W-:Y:S04]  /*138b70*/  LDGSTS.E [R128+-0x7fd00], desc[UR42][R124.64], P1 ;  /* 0x803000007c807fae */ /* 0x0003e800089a102a */
[----:B------:R-:W4:Y:S01]  /*138b80*/  LDL.LU R137, [R1+0x1374] ;  /* 0x0013740001897983 */ /* 0x000f220000300800 */
[----:B-1----:R-:W-:-:S02]  /*138b90*/  SEL R125, RZ, 0x4, !P2 ;  /* 0x00000004ff7d7807 */ /* 0x002fc40005000000 */
[----:B------:R-:W-:Y:S02]  /*138ba0*/  SEL R124, RZ, 0x4, !P5 ;  /* 0x00000004ff7c7807 */ /* 0x000fe40006800000 */
[----:B------:R-:W-:Y:S02]  /*138bb0*/  SEL R125, R125, RZ, !P0 ;  /* 0x000000ff7d7d7207 */ /* 0x000fe40004000000 */
[----:B------:R-:W-:Y:S01]  /*138bc0*/  SEL R124, R124, RZ, !P0 ;  /* 0x000000ff7c7c7207 */ /* 0x000fe20004000000 */
[----:B------:R-:W-:Y:S02]  /*138bd0*/  IMAD.MOV.U32 R138, RZ, RZ, R127 ;  /* 0x000000ffff8a7224 */ /* 0x000fe400078e007f */
[----:B------:R-:W-:Y:S01]  /*138be0*/  IMAD.MOV.U32 R139, RZ, RZ, R126 ;  /* 0x000000ffff8b7224 */ /* 0x000fe200078e007e */
[-C--:B--2---:R-:W-:Y:S02]  /*138bf0*/  IADD3 R130, P1, PT, R130, R220.reuse, RZ ;  /* 0x000000dc82827210 */ /* 0x084fe40007f3e0ff */
[----:B---3--:R-:W-:-:S03]  /*138c00*/  IADD3 R159, P2, PT, R159, R220, RZ ;  /* 0x000000dc9f9f7210 */ /* 0x008fc60007f5e0ff */
[----:B------:R-:W-:Y:S01]  /*138c10*/  STL [R1+0x664c], R130 ;  /* 0x00664c8201007387 */ /* 0x000fe20000100800 */
[----:B------:R-:W-:-:S03]  /*138c20*/  IADD3 R155, P5, PT, R155, R220, RZ ;  /* 0x000000dc9b9b7210 */ /* 0x000fc60007fbe0ff */
[----:B------:R-:W-:Y:S04]  /*138c30*/  STL [R1+0x6644], R159 ;  /* 0x0066449f01007387 */ /* 0x000fe80000100800 */
[----:B------:R-:W-:Y:S01]  /*138c40*/  STL [R1+0x663c], R155 ;  /* 0x00663c9b01007387 */ /* 0x000fe20000100800 */
[--C-:B----4-:R-:W-:Y:S02]  /*138c50*/  IMAD.X R142, R142, 0x1, R0.reuse, P1 ;  /* 0x000000018e8e7824 */ /* 0x110fe400008e0600 */
[----:B------:R-:W-:-:S03]  /*138c60*/  IMAD.X R162, R162, 0x1, R0, P2 ;  /* 0x00000001a2a27824 */ /* 0x000fc600010e0600 */
[----:B------:R1:W-:Y:S01]  /*138c70*/  STL [R1+0x6640], R142 ;  /* 0x0066408e01007387 */ /* 0x0003e20000100800 */
[----:B------:R-:W-:-:S03]  /*138c80*/  IADD3.X R158, PT, PT, R158, R0, RZ, P5, !PT ;  /* 0x000000009e9e7210 */ /* 0x000fc60002ffe4ff */
[----:B------:R-:W-:Y:S01]  /*138c90*/  STL [R1+0x6638], R162 ;  /* 0x006638a201007387 */ /* 0x000fe20000100800 */
[----:B------:R-:W-:-:S03]  /*138ca0*/  ISETP.NE.U32.AND P1, PT, R125, RZ, PT ;  /* 0x000000ff7d00720c */ /* 0x000fc60003f25070 */
[----:B------:R-:W2:Y:S01]  /*138cb0*/  LDL.LU R150, [R1+0x65c0] ;  /* 0x0065c00001967983 */ /* 0x000ea20000300800 */
[----:B------:R-:W-:-:S03]  /*138cc0*/  IADD3 R151, P5, PT, R151, R220, RZ ;  /* 0x000000dc97977210 */ /* 0x000fc60007fbe0ff */
[----:B------:R3:W-:Y:S01]  /*138cd0*/  STL [R1+0x6630], R158 ;  /* 0x0066309e01007387 */ /* 0x0007e20000100800 */
[----:B------:R-:W-:Y:S02]  /*138ce0*/  ISETP.NE.U32.AND P2, PT, R124, RZ, PT ;  /* 0x000000ff7c00720c */ /* 0x000fe40003f45070 */
[----:B------:R-:W-:Y:S01]  /*138cf0*/  HMMA.1688.F32.TF32 R124, R4, R238, R212 ;  /* 0x000000ee047c723c */ /* 0x000fe200000810d4 */
[----:B------:R-:W4:Y:S01]  /*138d00*/  LDL.LU R146, [R1+0x65b8] ;  /* 0x0065b80001927983 */ /* 0x000f220000300800 */
[----:B------:R-:W-:-:S03]  /*138d10*/  IMAD.MOV.U32 R5, RZ, RZ, R142 ;  /* 0x000000ffff057224 */ /* 0x000fc600078e008e */
[----:B------:R-:W-:Y:S01]  /*138d20*/  STL [R1+0x6634], R151 ;  /* 0x0066349701007387 */ /* 0x000fe20000100800 */
[----:B------:R-:W-:-:S03]  /*138d30*/  IMAD.MOV.U32 R4, RZ, RZ, R130 ;  /* 0x000000ffff047224 */ /* 0x000fc600078e0082 */
[----:B------:R-:W3:Y:S04]  /*138d40*/  LDL.LU R143, [R1+0x65c4] ;  /* 0x0065c400018f7983 */ /* 0x000ee80000300800 */
[----:B-1----:R-:W4:Y:S04]  /*138d50*/  LDL.LU R142, [R1+0x65b0] ;  /* 0x0065b000018e7983 */ /* 0x002f280000300800 */
[----:B------:R-:W4:Y:S04]  /*138d60*/  LDL.LU R130, [R1+0x65bc] ;  /* 0x0065bc0001827983 */ /* 0x000f280000300800 */
[----:B------:R-:W4:Y:S01]  /*138d70*/  LDL.LU R6, [R1+0x65b4] ;  /* 0x0065b40001067983 */ /* 0x000f220000300800 */
[----:B------:R-:W-:-:S03]  /*138d80*/  IMAD.X R154, R154, 0x1, R0, P5 ;  /* 0x000000019a9a7824 */ /* 0x000fc600028e0600 */
[----:B------:R1:W-:Y:S04]  /*138d90*/  LDGSTS.E [R128+-0x7f000], desc[UR42][R4.64], P3 ;  /* 0x8100000004807fae */ /* 0x0003e800099a102a */
[----:B------:R2:W-:Y:S04]  /*138da0*/  STL [R1+0x6628], R154 ;  /* 0x0066289a01007387 */ /* 0x0005e80000100800 */
[----:B------:R-:W4:Y:S01]  /*138db0*/  LDL.LU R7, [R1+0x65a8] ;  /* 0x0065a80001077983 */ /* 0x000f220000300800 */
[----:B-1----:R-:W-:Y:S01]  /*138dc0*/  IMAD.MOV.U32 R4, RZ, RZ, R159 ;  /* 0x000000ffff047224 */ /* 0x002fe200078e009f */
[----:B------:R-:W-:Y:S01]  /*138dd0*/  IADD3 R147, P5, PT, R147, R220, RZ ;  /* 0x000000dc93937210 */ /* 0x000fe20007fbe0ff */
[----:B------:R-:W-:Y:S01]  /*138de0*/  IMAD.MOV.U32 R5, RZ, RZ, R162 ;  /* 0x000000ffff057224 */ /* 0x000fe200078e00a2 */
[----:B------:R-:W4:Y:S04]  /*138df0*/  LDL.LU R212, [R1+0x1380] ;  /* 0x0013800001d47983 */ /* 0x000f280000300800 */
[----:B------:R1:W-:Y:S02]  /*138e00*/  LDGSTS.E [R128+-0x7ef00], desc[UR42][R4.64], P3 ;  /* 0x8110000004807fae */ /* 0x0003e400099a102a */
[----:B-1----:R-:W-:-:S02]  /*138e10*/  IMAD.MOV.U32 R4, RZ, RZ, R155 ;  /* 0x000000ffff047224 */ /* 0x002fc400078e009b */
[----:B------:R-:W-:-:S05]  /*138e20*/  IMAD.MOV.U32 R5, RZ, RZ, R158 ;  /* 0x000000ffff057224 */ /* 0x000fca00078e009e */
[----:B------:R1:W-:Y:S02]  /*138e30*/  LDGSTS.E [R128+-0x7ee00], desc[UR42][R4.64], P3 ;  /* 0x8120000004807fae */ /* 0x0003e400099a102a */
[----:B-1----:R-:W-:Y:S01]  /*138e40*/  MOV R4, R151 ;  /* 0x0000009700047202 */ /* 0x002fe20000000f00 */
[----:B------:R-:W-:Y:S01]  /*138e50*/  IMAD.MOV.U32 R5, RZ, RZ, R154 ;  /* 0x000000ffff057224 */ /* 0x000fe200078e009a */
[----:B------:R-:W-:Y:S04]  /*138e60*/  STL [R1+0x65cc], R147 ;  /* 0x0065cc9301007387 */ /* 0x000fe80000100800 */
[----:B------:R1:W-:Y:S04]  /*138e70*/  LDGSTS.E [R128+-0x7ed00], desc[UR42][R4.64], P3 ;  /* 0x8130000004807fae */ /* 0x0003e800099a102a */
[----:B------:R-:W4:Y:S04]  /*138e80*/  LDL.LU R213, [R1+0x1384] ;  /* 0x0013840001d57983 */ /* 0x000f280000300800 */
[----:B------:R-:W4:Y:S04]  /*138e90*/  LDL.LU R214, [R1+0x1388] ;  /* 0x0013880001d67983 */ /* 0x000f280000300800 */
[----:B------:R-:W4:Y:S01]  /*138ea0*/  LDL.LU R215, [R1+0x138c] ;  /* 0x00138c0001d77983 */ /* 0x000f220000300800 */
[----:B-1----:R-:W-:-:S02]  /*138eb0*/  IMAD.MOV.U32 R4, RZ, RZ, R147 ;  /* 0x000000ffff047224 */ /* 0x002fc400078e0093 */
[----:B------:R-:W-:Y:S01]  /*138ec0*/  IMAD.MOV.U32 R238, RZ, RZ, R133 ;  /* 0x000000ffffee7224 */ /* 0x000fe200078e0085 */
[----:B------:R-:W-:Y:S01]  /*138ed0*/  HMMA.1688.F32.TF32 R120, R8, R136, R120 ;  /* 0x000000880878723c */ /* 0x000fe20000081078 */
[----:B------:R-:W-:Y:S02]  /*138ee0*/  IMAD.MOV.U32 R239, RZ, RZ, R132 ;  /* 0x000000ffffef7224 */ /* 0x000fe400078e0084 */
[----:B--2---:R-:W-:Y:S01]  /*138ef0*/  IMAD.X R150, R150, 0x1, R0, P5 ;  /* 0x0000000196967824 */ /* 0x004fe200028e0600 */
[----:B---3--:R-:W-:-:S05]  /*138f00*/  IADD3 R143, P3, PT, R143, R220, RZ ;  /* 0x000000dc8f8f7210 */ /* 0x008fca0007f7e0ff */
[----:B----4-:R-:W-:Y:S01]  /*138f10*/  IMAD.X R146, R146, 0x1, R0, P3 ;  /* 0x0000000192927824 */ /* 0x010fe200018e0600 */
[-C--:B------:R-:W-:Y:S01]  /*138f20*/  IADD3 R130, P5, PT, R130, R220.reuse, RZ ;  /* 0x000000dc82827210 */ /* 0x080fe20007fbe0ff */
[----:B------:R-:W-:Y:S01]  /*138f30*/  STL [R1+0x65c4], R143 ;  /* 0x0065c48f01007387 */ /* 0x000fe20000100800 */
[----:B------:R-:W-:-:S03]  /*138f40*/  IADD3 R6, P3, PT, R6, R220, RZ ;  /* 0x000000dc06067210 */ /* 0x000fc60007f7e0ff */
[--C-:B------:R-:W-:Y:S01]  /*138f50*/  IMAD.X R142, R142, 0x1, R0.reuse, P5 ;  /* 0x000000018e8e7824 */ /* 0x100fe200028e0600 */
[----:B------:R1:W-:Y:S04]  /*138f60*/  STL [R1+0x65c0], R150 ;  /* 0x0065c09601007387 */ /* 0x0003e80000100800 */
[----:B------:R-:W-:Y:S04]  /*138f70*/  STL [R1+0x65bc], R130 ;  /* 0x0065bc8201007387 */ /* 0x000fe80000100800 */
[----:B------:R2:W-:Y:S04]  /*138f80*/  STL [R1+0x65b8], R146 ;  /* 0x0065b89201007387 */ /* 0x0005e80000100800 */
[----:B------:R-:W-:Y:S04]  /*138f90*/  STL [R1+0x65b4], R6 ;  /* 0x0065b40601007387 */ /* 0x000fe80000100800 */
[----:B------:R3:W-:Y:S04]  /*138fa0*/  STL [R1+0x65b0], R142 ;  /* 0x0065b08e01007387 */ /* 0x0007e80000100800 */
[----:B------:R-:W4:Y:S01]  /*138fb0*/  LDL.LU R158, [R1+0x654c] ;  /* 0x00654c00019e7983 */ /* 0x000f220000300800 */
[----:B------:R-:W-:-:S03]  /*138fc0*/  IMAD.X R7, R7, 0x1, R0, P3 ;  /* 0x0000000107077824 */ /* 0x000fc600018e0600 */
[----:B------:R-:W4:Y:S04]  /*138fd0*/  LDL.LU R154, [R1+0x6544] ;  /* 0x00654400019a7983 */ /* 0x000f280000300800 */
[----:B------:R-:W4:Y:S04]  /*138fe0*/  LDL.LU R159, [R1+0x6540] ;  /* 0x00654000019f7983 */ /* 0x000f280000300800 */
[----:B------:R-:W4:Y:S01]  /*138ff0*/  LDL.LU R155, [R1+0x6538] ;  /* 0x00653800019b7983 */ /* 0x000f220000300800 */
[----:B------:R-:W-:-:S03]  /*139000*/  IMAD.MOV.U32 R5, RZ, RZ, R150 ;  /* 0x000000ffff057224 */ /* 0x000fc600078e0096 */
[----:B------:R2:W-:Y:S04]  /*139010*/  STL [R1+0x65a8], R7 ;  /* 0x0065a80701007387 */ /* 0x0005e80000100800 */
[----:B------:R-:W4:Y:S04]  /*139020*/  LDL.LU R151, [R1+0x6530] ;  /* 0x0065300001977983 */ /* 0x000f280000300800 */
[----:B-1----:R-:W4:Y:S04]  /*139030*/  LDL.LU R150, [R1+0x653c] ;  /* 0x00653c0001967983 */ /* 0x002f280000300800 */
[----:B------:R1:W-:Y:S02]  /*139040*/  LDGSTS.E [R128+-0x7e000], desc[UR42][R4.64], P4 ;  /* 0x8200000004807fae */ /* 0x0003e4000a1a102a */
[----:B-1----:R-:W-:Y:S01]  /*139050*/  MOV R5, R146 ;  /* 0x0000009200057202 */ /* 0x002fe20000000f00 */
[----:B------:R-:W-:Y:S01]  /*139060*/  IMAD.MOV.U32 R4, RZ, RZ, R143 ;  /* 0x000000ffff047224 */ /* 0x000fe200078e008f */
[----:B--2---:R-:W2:Y:S04]  /*139070*/  LDL.LU R146, [R1+0x6534] ;  /* 0x0065340001927983 */ /* 0x004ea80000300800 */
[----:B------:R-:W2:Y:S04]  /*139080*/  LDL.LU R236, [R1+0x1390] ;  /* 0x0013900001ec7983 */ /* 0x000ea80000300800 */
[----:B------:R-:W2:Y:S04]  /*139090*/  LDL.LU R237, [R1+0x1394] ;  /* 0x0013940001ed7983 */ /* 0x000ea80000300800 */
[----:B------:R-:W2:Y:S04]  /*1390a0*/  LDL.LU R133, [R1+0x6e00] ;  /* 0x006e000001857983 */ /* 0x000ea80000300800 */
[----:B------:R-:W2:Y:S04]  /*1390b0*/  LDL.LU R147, [R1+0x6528] ;  /* 0x0065280001937983 */ /* 0x000ea80000300800 */
[----:B------:R1:W-:Y:S02]  /*1390c0*/  LDGSTS.E [R128+-0x7df00], desc[UR42][R4.64], P4 ;  /* 0x8210000004807fae */ /* 0x0003e4000a1a102a */
[----:B-1----:R-:W-:-:S02]  /*1390d0*/  IMAD.MOV.U32 R5, RZ, RZ, R142 ;  /* 0x000000ffff057224 */ /* 0x002fc400078e008e */
[----:B---3--:R-:W3:Y:S01]  /*1390e0*/  LDL.LU R142, [R1+0x64cc] ;  /* 0x0064cc00018e7983 */ /* 0x008ee20000300800 */
[----:B------:R-:W-:-:S03]  /*1390f0*/  IMAD.MOV.U32 R4, RZ, RZ, R130 ;  /* 0x000000ffff047224 */ /* 0x000fc600078e0082 */
[----:B------:R-:W3:Y:S04]  /*139100*/  LDL.LU R143, [R1+0x64c0] ;  /* 0x0064c000018f7983 */ /* 0x000ee80000300800 */
[----:B------:R-:W3:Y:S04]  /*139110*/  LDL.LU R137, [R1+0x64b8] ;  /* 0x0064b80001897983 */ /* 0x000ee80000300800 */
[----:B------:R-:W3:Y:S04]  /*139120*/  LDL.LU R136, [R1+0x64c4] ;  /* 0x0064c40001887983 */ /* 0x000ee80000300800 */
[----:B------:R1:W-:Y:S04]  /*139130*/  LDGSTS.E [R128+-0x7de00], desc[UR42][R4.64], P4 ;  /* 0x8220000004807fae */ /* 0x0003e8000a1a102a */
[----:B------:R-:W3:Y:S04]  /*139140*/  LDL.LU R132, [R1+0x64b0] ;  /* 0x0064b00001847983 */ /* 0x000ee80000300800 */
[----:B------:R-:W3:Y:S01]  /*139150*/  LDL.LU R130, [R1+0x64bc] ;  /* 0x0064bc0001827983 */ /* 0x000ee20000300800 */
[----:B-1----:R-:W-:-:S02]  /*139160*/  IMAD.MOV.U32 R5, RZ, RZ, R7 ;  /* 0x000000ffff057224 */ /* 0x002fc400078e0007 */
[----:B------:R-:W-:Y:S01]  /*139170*/  IMAD.MOV.U32 R4, RZ, RZ, R6 ;  /* 0x000000ffff047224 */ /* 0x000fe200078e0006 */
[----:B------:R-:W3:Y:S04]  /*139180*/  LDL.LU R7, [R1+0x64a8] ;  /* 0x0064a80001077983 */ /* 0x000ee80000300800 */
[----:B------:R-:W3:Y:S01]  /*139190*/  LDL.LU R6, [R1+0x64b4] ;  /* 0x0064b40001067983 */ /* 0x000ee20000300800 */
[C---:B------:R-:W-:Y:S02]  /*1391a0*/  ISETP.GT.AND P3, PT, R3.reuse, 0x14, PT ;  /* 0x000000140300780c */ /* 0x040fe40003f64270 */
[----:B------:R-:W-:Y:S01]  /*1391b0*/  ISETP.GT.AND P5, PT, R3, 0x18, PT ;  /* 0x000000180300780c */ /* 0x000fe20003fa4270 */
[----:B------:R1:W-:Y:S02]  /*1391c0*/  LDGSTS.E [R128+-0x7dd00], desc[UR42][R4.64], P4 ;  /* 0x8230000004807fae */ /* 0x0003e4000a1a102a */
[----:B-1----:R-:W-:-:S02]  /*1391d0*/  SEL R5, RZ, 0x4, !P3 ;  /* 0x00000004ff057807 */ /* 0x002fc40005800000 */
[----:B------:R-:W-:Y:S02]  /*1391e0*/  SEL R4, RZ, 0x4, !P5 ;  /* 0x00000004ff047807 */ /* 0x000fe40006800000 */
[----:B------:R-:W-:Y:S02]  /*1391f0*/  SEL R5, R5, RZ, !P0 ;  /* 0x000000ff05057207 */ /* 0x000fe40004000000 */
[----:B------:R-:W-:Y:S02]  /*139200*/  SEL R4, R4, RZ, !P0 ;  /* 0x000000ff04047207 */ /* 0x000fe40004000000 */
[-C--:B----4-:R-:W-:Y:S02]  /*139210*/  IADD3 R158, P3, PT, R158, R220.reuse, RZ ;  /* 0x000000dc9e9e7210 */ /* 0x090fe40007f7e0ff */
[----:B------:R-:W-:Y:S02]  /*139220*/  IADD3 R154, P4, PT, R154, R220, RZ ;  /* 0x000000dc9a9a7210 */ /* 0x000fe40007f9e0ff */
[----:B------:R-:W-:-:S02]  /*139230*/  IADD3.X R159, PT, PT, R159, R0, RZ, P3, !PT ;  /* 0x000000009f9f7210 */ /* 0x000fc40001ffe4ff */
[----:B------:R-:W-:Y:S01]  /*139240*/  ISETP.NE.U32.AND P3, PT, R5, RZ, PT ;  /* 0x000000ff0500720c */ /* 0x000fe20003f65070 */
[----:B------:R-:W-:Y:S01]  /*139250*/  IMAD.X R155, R155, 0x1, R0, P4 ;  /* 0x000000019b9b7824 */ /* 0x000fe200020e0600 */
[----:B------:R-:W-:Y:S01]  /*139260*/  ISETP.NE.U32.AND P4, PT, R4, RZ, PT ;  /* 0x000000ff0400720c */ /* 0x000fe20003f85070 */
[----:B------:R-:W-:Y:S02]  /*139270*/  IMAD.MOV.U32 R4, RZ, RZ, R158 ;  /* 0x000000ffff047224 */ /* 0x000fe400078e009e */
[----:B------:R-:W-:-:S05]  /*139280*/  IMAD.MOV.U32 R5, RZ, RZ, R159 ;  /* 0x000000ffff057224 */ /* 0x000fca00078e009f */
[----:B------:R1:W-:Y:S01]  /*139290*/  LDGSTS.E [R128+-0x7d000], desc[UR42][R4.64], P1 ;  /* 0x8300000004807fae */ /* 0x0003e200089a102a */
[----:B------:R-:W-:-:S05]  /*1392a0*/  IADD3 R150, P5, PT, R150, R220, RZ ;  /* 0x000000dc96967210 */ /* 0x000fca0007fbe0ff */
[----:B------:R-:W-:Y:S02]  /*1392b0*/  IMAD.X R151, R151, 0x1, R0, P5 ;  /* 0x0000000197977824 */ /* 0x000fe400028e0600 */
[----:B-1----:R-:W-:Y:S02]  /*1392c0*/  IMAD.MOV.U32 R4, RZ, RZ, R154 ;  /* 0x000000ffff047224 */ /* 0x002fe400078e009a */
[----:B------:R-:W-:-:S05]  /*1392d0*/  IMAD.MOV.U32 R5, RZ, RZ, R155 ;  /* 0x000000ffff057224 */ /* 0x000fca00078e009b */
[----:B------:R1:W-:Y:S01]  /*1392e0*/  LDGSTS.E [R128+-0x7cf00], desc[UR42][R4.64], P1 ;  /* 0x8310000004807fae */ /* 0x0003e200089a102a */
[----:B--2---:R-:W-:Y:S02]  /*1392f0*/  IADD3 R146, P5, PT, R146, R220, RZ ;  /* 0x000000dc92927210 */ /* 0x004fe40007fbe0ff */
[----:B-1----:R-:W-:Y:S01]  /*139300*/  MOV R4, R150 ;  /* 0x0000009600047202 */ /* 0x002fe20000000f00 */
[----:B------:R-:W-:Y:S02]  /*139310*/  IMAD.MOV.U32 R5, RZ, RZ, R151 ;  /* 0x000000ffff057224 */ /* 0x000fe400078e0097 */
[----:B------:R-:W-:-:S03]  /*139320*/  IMAD.X R147, R147, 0x1, R0, P5 ;  /* 0x0000000193937824 */ /* 0x000fc600028e0600 */
[----:B------:R1:W-:Y:S04]  /*139330*/  LDGSTS.E [R128+-0x7ce00], desc[UR42][R4.64], P1 ;  /* 0x8320000004807fae */ /* 0x0003e800089a102a */
[----:B------:R-:W-:Y:S01]  /*139340*/  STL [R1+0x654c], R158 ;  /* 0x00654c9e01007387 */ /* 0x000fe20000100800 */
[----:B-1----:R-:W-:Y:S02]  /*139350*/  IMAD.MOV.U32 R4, RZ, RZ, R146 ;  /* 0x000000ffff047224 */ /* 0x002fe400078e0092 */
[----:B------:R-:W-:Y:S01]  /*139360*/  IMAD.MOV.U32 R5, RZ, RZ, R147 ;  /* 0x000000ffff057224 */ /* 0x000fe200078e0093 */
[----:B---3--:R-:W-:-:S04]  /*139370*/  IADD3 R142, P5, PT, R142, R220, RZ ;  /* 0x000000dc8e8e7210 */ /* 0x008fc80007fbe0ff */
[----:B------:R1:W-:Y:S01]  /*139380*/  LDGSTS.E [R128+-0x7cd00], desc[UR42][R4.64], P1 ;  /* 0x8330000004807fae */ /* 0x0003e200089a102a */
[----:B------:R-:W-:-:S03]  /*139390*/  IMAD.X R143, R143, 0x1, R0, P5 ;  /* 0x000000018f8f7824 */ /* 0x000fc600028e0600 */
[----:B------:R-:W-:Y:S01]  /*1393a0*/  STL [R1+0x6544], R154 ;  /* 0x0065449a01007387 */ /* 0x000fe20000100800 */
[----:B------:R-:W-:-:S03]  /*1393b0*/  IADD3 R136, P1, PT, R136, R220, RZ ;  /* 0x000000dc88887210 */ /* 0x000fc60007f3e0ff */
[----:B------:R-:W-:Y:S01]  /*1393c0*/  STL [R1+0x653c], R150 ;  /* 0x00653c9601007387 */ /* 0x000fe20000100800 */
[----:B-1----:R-:W-:Y:S01]  /*1393d0*/  IMAD.MOV.U32 R4, RZ, RZ, R142 ;  /* 0x000000ffff047224 */ /* 0x002fe200078e008e */
[----:B------:R-:W-:Y:S02]  /*1393e0*/  MOV R5, R143 ;  /* 0x0000008f00057202 */ /* 0x000fe40000000f00 */
[----:B------:R-:W-:Y:S01]  /*1393f0*/  STL [R1+0x6540], R159 ;  /* 0x0065409f01007387 */ /* 0x000fe20000100800 */
[----:B------:R-:W-:-:S03]  /*139400*/  IMAD.X R137, R137, 0x1, R0, P1 ;  /* 0x0000000189897824 */ /* 0x000fc600008e0600 */
[----:B------:R-:W-:Y:S01]  /*139410*/  STL [R1+0x6538], R155 ;  /* 0x0065389b01007387 */ /* 0x000fe20000100800 */
[----:B------:R-:W-:-:S03]  /*139420*/  IADD3 R130, P5, PT, R130, R220, RZ ;  /* 0x000000dc82827210 */ /* 0x000fc60007fbe0ff */
[----:B------:R-:W-:Y:S04]  /*139430*/  STL [R1+0x6530], R151 ;  /* 0x0065309701007387 */ /* 0x000fe80000100800 */
[----:B------:R-:W-:Y:S01]  /*139440*/  STL [R1+0x6534], R146 ;  /* 0x0065349201007387 */ /* 0x000fe20000100800 */
[----:B------:R-:W-:-:S03]  /*139450*/  IMAD.X R132, R132, 0x1, R0, P5 ;  /* 0x0000000184847824 */ /* 0x000fc600028e0600 */
[----:B------:R-:W-:Y:S01]  /*139460*/  STL [R1+0x6528], R147 ;  /* 0x0065289301007387 */ /* 0x000fe20000100800 */
[----:B------:R-:W-:-:S03]  /*139470*/  IADD3 R6, P1, PT, R6, R220, RZ ;  /* 0x000000dc06067210 */ /* 0x000fc60007f3e0ff */
[----:B------:R1:W-:Y:S04]  /*139480*/  LDGSTS.E [R128+-0x7c000], desc[UR42][R4.64], P2 ;  /* 0x8400000004807fae */ /* 0x0003e800091a102a */
[----:B------:R-:W-:Y:S01]  /*139490*/  STL [R1+0x64cc], R142 ;  /* 0x0064cc8e01007387 */ /* 0x000fe20000100800 */
[----:B------:R-:W-:-:S03]  /*1394a0*/  IMAD.X R7, R7, 0x1, R0, P1 ;  /* 0x0000000107077824 */ /* 0x000fc600008e0600 */
[----:B------:R-:W-:Y:S01]  /*1394b0*/  STL [R1+0x64c4], R136 ;  /* 0x0064c48801007387 */ /* 0x000fe20000100800 */
[----:B-1----:R-:W-:Y:S02]  /*1394c0*/  IMAD.MOV.U32 R4, RZ, RZ, R136 ;  /* 0x000000ffff047224 */ /* 0x002fe400078e0088 */
[----:B------:R-:W-:Y:S01]  /*1394d0*/  IMAD.MOV.U32 R5, RZ, RZ, R137 ;  /* 0x000000ffff057224 */ /* 0x000fe200078e0089 */
[----:B------:R-:W-:Y:S04]  /*1394e0*/  STL [R1+0x64c0], R143 ;  /* 0x0064c08f01007387 */ /* 0x000fe80000100800 */
[----:B------:R-:W-:Y:S04]  /*1394f0*/  STL [R1+0x64bc], R130 ;  /* 0x0064bc8201007387 */ /* 0x000fe80000100800 */
[----:B------:R1:W-:Y:S04]  /*139500*/  STL [R1+0x64b8], R137 ;  /* 0x0064b88901007387 */ /* 0x0003e80000100800 */
[----:B------:R-:W-:Y:S04]  /*139510*/  STL [R1+0x64b4], R6 ;  /* 0x0064b40601007387 */ /* 0x000fe80000100800 */
[----:B------:R2:W-:Y:S04]  /*139520*/  LDGSTS.E [R128+-0x7bf00], desc[UR42][R4.64], P2 ;  /* 0x8410000004807fae */ /* 0x0005e800091a102a */
[----:B------:R3:W-:Y:S04]  /*139530*/  STL [R1+0x64b0], R132 ;  /* 0x0064b08401007387 */ /* 0x0007e80000100800 */
[----:B------:R4:W-:Y:S01]  /*139540*/  STL [R1+0x64a8], R7 ;  /* 0x0064a80701007387 */ /* 0x0009e20000100800 */
[----:B--2---:R-:W-:-:S03]  /*139550*/  IMAD.MOV.U32 R4, RZ, RZ, R130 ;  /* 0x000000ffff047224 */ /* 0x004fc600078e0082 */
[----:B------:R-:W2:Y:S01]  /*139560*/  LDL.LU R168, [R1+0x13a0] ;  /* 0x0013a00001a87983 */ /* 0x000ea20000300800 */
[----:B------:R-:W-:-:S03]  /*139570*/  IMAD.MOV.U32 R5, RZ, RZ, R132 ;  /* 0x000000ffff057224 */ /* 0x000fc600078e0084 */
[----:B------:R-:W2:Y:S04]  /*139580*/  LDL.LU R169, [R1+0x13a4] ;  /* 0x0013a40001a97983 */ /* 0x000ea80000300800 */
[----:B-1----:R-:W2:Y:S04]  /*139590*/  LDL.LU R137, [R1+0x6440] ;  /* 0x0064400001897983 */ /* 0x002ea80000300800 */
[----:B------:R1:W-:Y:S04]  /*1395a0*/  LDGSTS.E [R128+-0x7be00], desc[UR42][R4.64], P2 ;  /* 0x8420000004807fae */ /* 0x0003e800091a102a */
[----:B---3--:R-:W3:Y:S04]  /*1395b0*/  LDL.LU R132, [R1+0x644c] ;  /* 0x00644c0001847983 */ /* 0x008ee80000300800 */
[----:B------:R-:W2:Y:S01]  /*1395c0*/  LDL.LU R154, [R1+0x6438] ;  /* 0x00643800019a7983 */ /* 0x000ea20000300800 */
        /* <DEDUP_REMOVED lines=10> */
[----:B------:R-:W4:Y:S04]  /*139670*/  LDL.LU R173, [R1+0x13b4] ;  /* 0x0013b40001ad7983 */ /* 0x000f280000300800 */
[----:B------:R1:W-:Y:S04]  /*139680*/  LDGSTS.E [R128+-0x7bd00], desc[UR42][R4.64], P2 ;  /* 0x8430000004807fae */ /* 0x0003e800091a102a */
[----:B------:R-:W4:Y:S04]  /*139690*/  LDL.LU R143, [R1+0x63c0] ;  /* 0x0063c000018f7983 */ /* 0x000f280000300800 */
[----:B------:R-:W4:Y:S01]  /*1396a0*/  LDL.LU R142, [R1+0x63cc] ;  /* 0x0063cc00018e7983 */ /* 0x000f220000300800 */
[----:B-1----:R-:W-:-:S03]  /*1396b0*/  SEL R5, RZ, 0x4, !P1 ;  /* 0x00000004ff057807 */ /* 0x002fc60004800000 */
[----:B------:R-:W4:Y:S01]  /*1396c0*/  LDL.LU R136, [R1+0x63c4] ;  /* 0x0063c40001887983 */ /* 0x000f220000300800 */
[----:B------:R-:W-:-:S03]  /*1396d0*/  SEL R4, RZ, 0x4, !P5 ;  /* 0x00000004ff047807 */ /* 0x000fc60006800000 */
[----:B------:R-:W4:Y:S01]  /*1396e0*/  LDL.LU R130, [R1+0x63bc] ;  /* 0x0063bc0001827983 */ /* 0x000f220000300800 */
[----:B------:R-:W-:Y:S02]  /*1396f0*/  SEL R5, R5, RZ, !P0 ;  /* 0x000000ff05057207 */ /* 0x000fe40004000000 */
[----:B------:R-:W-:Y:S01]  /*139700*/  SEL R4, R4, RZ, !P0 ;  /* 0x000000ff04047207 */ /* 0x000fe20004000000 */
[----:B------:R-:W4:Y:S01]  /*139710*/  LDL.LU R6, [R1+0x63b4] ;  /* 0x0063b40001067983 */ /* 0x000f220000300800 */
[----:B---3--:R-:W-:-:S04]  /*139720*/  IADD3 R132, P1, PT, R132, R220, RZ ;  /* 0x000000dc84847210 */ /* 0x008fc80007f3e0ff */
[----:B--2---:R-:W-:Y:S02]  /*139730*/  IADD3.X R137, PT, PT, R137, R0, RZ, P1, !PT ;  /* 0x0000000089897210 */ /* 0x004fe40000ffe4ff */
[-C--:B----4-:R-:W-:Y:S01]  /*139740*/  IADD3 R7, P2, PT, R7, R220.reuse, RZ ;  /* 0x000000dc07077210 */ /* 0x090fe20007f5e0ff */
[----:B------:R-:W-:Y:S01]  /*139750*/  STL [R1+0x644c], R132 ;  /* 0x00644c8401007387 */ /* 0x000fe20000100800 */
[----:B------:R-:W-:-:S03]  /*139760*/  IADD3 R150, P5, PT, R150, R220, RZ ;  /* 0x000000dc96967210 */ /* 0x000fc60007fbe0ff */
[--C-:B------:R-:W-:Y:S01]  /*139770*/  IMAD.X R154, R154, 0x1, R0.reuse, P2 ;  /* 0x000000019a9a7824 */ /* 0x100fe200010e0600 */
[----:B------:R-:W-:Y:S01]  /*139780*/  STL [R1+0x6444], R7 ;  /* 0x0064440701007387 */ /* 0x000fe20000100800 */
[----:B------:R-:W-:-:S03]  /*139790*/  IMAD.X R151, R151, 0x1, R0, P5 ;  /* 0x0000000197977824 */ /* 0x000fc600028e0600 */
[----:B------:R-:W-:Y:S01]  /*1397a0*/  STL [R1+0x643c], R150 ;  /* 0x00643c9601007387 */ /* 0x000fe20000100800 */
[----:B------:R-:W-:Y:S01]  /*1397b0*/  ISETP.NE.U32.AND P1, PT, R5, RZ, PT ;  /* 0x000000ff0500720c */ /* 0x000fe20003f25070 */
[----:B------:R-:W-:Y:S01]  /*1397c0*/  IMAD.MOV.U32 R5, RZ, RZ, R137 ;  /* 0x000000ffff057224 */ /* 0x000fe200078e0089 */
[----:B------:R-:W-:Y:S01]  /*1397d0*/  ISETP.NE.U32.AND P2, PT, R4, RZ, PT ;  /* 0x000000ff0400720c */ /* 0x000fe20003f45070 */
[----:B------:R1:W-:Y:S01]  /*1397e0*/  STL [R1+0x6440], R137 ;  /* 0x0064408901007387 */ /* 0x0003e20000100800 */
[----:B------:R-:W-:Y:S01]  /*1397f0*/  IADD3 R146, P5, PT, R146, R220, RZ ;  /* 0x000000dc92927210 */ /* 0x000fe20007fbe0ff */
[----:B------:R-:W-:Y:S02]  /*139800*/  IMAD.MOV.U32 R4, RZ, RZ, R132 ;  /* 0x000000ffff047224 */ /* 0x000fe400078e0084 */
[----:B------:R-:W-:Y:S04]  /*139810*/  STL [R1+0x6438], R154 ;  /* 0x0064389a01007387 */ /* 0x000fe80000100800 */
[----:B------:R-:W-:Y:S04]  /*139820*/  STL [R1+0x6430], R151 ;  /* 0x0064309701007387 */ /* 0x000fe80000100800 */
[----:B-1----:R-:W2:Y:S04]  /*139830*/  LDL.LU R137, [R1+0x63b8] ;  /* 0x0063b80001897983 */ /* 0x002ea80000300800 */
[----:B------:R-:W-:Y:S04]  /*139840*/  STL [R1+0x6434], R146 ;  /* 0x0064349201007387 */ /* 0x000fe80000100800 */
[----:B------:R1:W-:Y:S04]  /*139850*/  LDGSTS.E [R128+-0x7b000], desc[UR42][R4.64], P3 ;  /* 0x8500000004807fae */ /* 0x0003e800099a102a */
[----:B------:R-:W3:Y:S01]  /*139860*/  LDL.LU R132, [R1+0x63b0] ;  /* 0x0063b00001847983 */ /* 0x000ee20000300800 */
[----:B-1----:R-:W-:-:S03]  /*139870*/  IMAD.MOV.U32 R4, RZ, RZ, R7 ;  /* 0x000000ffff047224 */ /* 0x002fc600078e0007 */
[----:B------:R-:W4:Y:S01]  /*139880*/  LDL.LU R7, [R1+0x63a8] ;  /* 0x0063a80001077983 */ /* 0x000f220000300800 */
[----:B------:R-:W-:Y:S02]  /*139890*/  IMAD.MOV.U32 R5, RZ, RZ, R154 ;  /* 0x000000ffff057224 */ /* 0x000fe400078e009a */
[----:B------:R-:W-:-:S03]  /*1398a0*/  IMAD.X R147, R147, 0x1, R0, P5 ;  /* 0x0000000193937824 */ /* 0x000fc600028e0600 */
[----:B------:R1:W-:Y:S01]  /*1398b0*/  LDGSTS.E [R128+-0x7af00], desc[UR42][R4.64], P3 ;  /* 0x8510000004807fae */ /* 0x0003e200099a102a */
[----:B------:R-:W-:Y:S02]  /*1398c0*/  IADD3 R142, P5, PT, R142, R220, RZ ;  /* 0x000000dc8e8e7210 */ /* 0x000fe40007fbe0ff */
[----:B-1----:R-:W-:Y:S01]  /*1398d0*/  MOV R4, R150 ;  /* 0x0000009600047202 */ /* 0x002fe20000000f00 */
[----:B------:R-:W-:-:S05]  /*1398e0*/  IMAD.MOV.U32 R5, RZ, RZ, R151 ;  /* 0x000000ffff057224 */ /* 0x000fca00078e0097 */
[----:B------:R1:W-:Y:S01]  /*1398f0*/  LDGSTS.E [R128+-0x7ae00], desc[UR42][R4.64], P3 ;  /* 0x8520000004807fae */ /* 0x0003e200099a102a */
[----:B------:R-:W-:Y:S02]  /*139900*/  IMAD.X R143, R143, 0x1, R0, P5 ;  /* 0x000000018f8f7824 */ /* 0x000fe400028e0600 */
[----:B-1----:R-:W-:Y:S02]  /*139910*/  IMAD.MOV.U32 R4, RZ, RZ, R146 ;  /* 0x000000ffff047224 */ /* 0x002fe400078e0092 */
[----:B------:R-:W-:-:S05]  /*139920*/  IMAD.MOV.U32 R5, RZ, RZ, R147 ;  /* 0x000000ffff057224 */ /* 0x000fca00078e0093 */
[----:B------:R1:W-:Y:S01]  /*139930*/  LDGSTS.E [R128+-0x7ad00], desc[UR42][R4.64], P3 ;  /* 0x8530000004807fae */ /* 0x0003e200099a102a */
[-C--:B------:R-:W-:Y:S02]  /*139940*/  IADD3 R136, P3, PT, R136, R220.reuse, RZ ;  /* 0x000000dc88887210 */ /* 0x080fe40007f7e0ff */
[----:B------:R-:W-:Y:S01]  /*139950*/  IADD3 R130, P5, PT, R130, R220, RZ ;  /* 0x000000dc82827210 */ /* 0x000fe20007fbe0ff */
[----:B------:R-:W-:Y:S01]  /*139960*/  STL [R1+0x6428], R147 ;  /* 0x0064289301007387 */ /* 0x000fe20000100800 */
[----:B-1----:R-:W-:Y:S01]  /*139970*/  IMAD.MOV.U32 R4, RZ, RZ, R142 ;  /* 0x000000ffff047224 */ /* 0x002fe200078e008e */
[----:B------:R-:W-:Y:S02]  /*139980*/  MOV R5, R143 ;  /* 0x0000008f00057202 */ /* 0x000fe40000000f00 */
[----:B------:R-:W-:Y:S04]  /*139990*/  STL [R1+0x63cc], R142 ;  /* 0x0063cc8e01007387 */ /* 0x000fe80000100800 */
[----:B------:R1:W-:Y:S04]  /*1399a0*/  LDGSTS.E [R128+-0x7a000], desc[UR42][R4.64], P4 ;  /* 0x8600000004807fae */ /* 0x0003e8000a1a102a */
[----:B------:R-:W-:Y:S04]  /*1399b0*/  STL [R1+0x63c4], R136 ;  /* 0x0063c48801007387 */ /* 0x000fe80000100800 */
[----:B------:R-:W-:Y:S01]  /*1399c0*/  STL [R1+0x63c0], R143 ;  /* 0x0063c08f01007387 */ /* 0x000fe20000100800 */
[----:B-1----:R-:W-:-:S03]  /*1399d0*/  IMAD.MOV.U32 R4, RZ, RZ, R136 ;  /* 0x000000ffff047224 */ /* 0x002fc600078e0088 */
[----:B------:R-:W-:Y:S01]  /*1399e0*/  STL [R1+0x63bc], R130 ;  /* 0x0063bc8201007387 */ /* 0x000fe20000100800 */
[----:B------:R-:W-:Y:S01]  /*1399f0*/  HMMA.1688.F32.TF32 R108, R8, R168, R108 ;  /* 0x000000a8086c723c */ /* 0x000fe2000008106c */
[----:B--2---:R-:W-:Y:S01]  /*139a00*/  IMAD.X R137, R137, 0x1, R0, P3 ;  /* 0x0000000189897824 */ /* 0x004fe200018e0600 */
[----:B------:R-:W-:-:S03]  /*139a10*/  IADD3 R6, P3, PT, R6, R220, RZ ;  /* 0x000000dc06067210 */ /* 0x000fc60007f7e0ff */
[----:B------:R-:W-:Y:S01]  /*139a20*/  IMAD.MOV.U32 R5, RZ, RZ, R137 ;  /* 0x000000ffff057224 */ /* 0x000fe200078e0089 */
[----:B------:R1:W-:Y:S01]  /*139a30*/  STL [R1+0x63b8], R137 ;  /* 0x0063b88901007387 */ /* 0x0003e20000100800 */
[----:B---3--:R-:W-:-:S03]  /*139a40*/  IMAD.X R132, R132, 0x1, R0, P5 ;  /* 0x0000000184847824 */ /* 0x008fc600028e0600 */
[----:B------:R-:W-:Y:S04]  /*139a50*/  STL [R1+0x63b4], R6 ;  /* 0x0063b40601007387 */ /* 0x000fe80000100800 */
[----:B------:R2:W-:Y:S01]  /*139a60*/  LDGSTS.E [R128+-0x79f00], desc[UR42][R4.64], P4 ;  /* 0x8610000004807fae */ /* 0x0005e2000a1a102a */
[----:B----4-:R-:W-:-:S03]  /*139a70*/  IMAD.X R7, R7, 0x1, R0, P3 ;  /* 0x0000000107077824 */ /* 0x010fc600018e0600 */
[----:B------:R3:W-:Y:S04]  /*139a80*/  STL [R1+0x63b0], R132 ;  /* 0x0063b08401007387 */ /* 0x0007e80000100800 */
[----:B------:R4:W-:Y:S01]  /*139a90*/  STL [R1+0x63a8], R7 ;  /* 0x0063a80701007387 */ /* 0x0009e20000100800 */
[----:B--2---:R-:W-:Y:S02]  /*139aa0*/  IMAD.MOV.U32 R4, RZ, RZ, R130 ;  /* 0x000000ffff047224 */ /* 0x004fe400078e0082 */
[----:B------:R-:W-:Y:S01]  /*139ab0*/  IMAD.MOV.U32 R5, RZ, RZ, R132 ;  /* 0x000000ffff057224 */ /* 0x000fe200078e0084 */
[----:B------:R-:W2:Y:S04]  /*139ac0*/  LDL.LU R168, [R1+0x13c0] ;  /* 0x0013c00001a87983 */ /* 0x000ea80000300800 */
        /* <DEDUP_REMOVED lines=12> */
[C---:B------:R-:W-:Y:S01]  /*139b90*/  ISETP.GT.AND P3, PT, R3.reuse, 0x24, PT ;  /* 0x000000240300780c */ /* 0x040fe20003f64270 */
[----:B------:R-:W-:Y:S01]  /*139ba0*/  HMMA.1688.F32.TF32 R104, R8, R172, R104 ;  /* 0x000000ac0868723c */ /* 0x000fe20000081068 */
        /* <DEDUP_REMOVED lines=344> */
[----:B------:R-:W-:Y:S01]  /*13b130*/  HMMA.1688.F32.TF32 R84, R8, R172, R84 ;  /* 0x000000ac0854723c */ /* 0x000fe20000081054 */
[----:B------:R1:W-:Y:S04]  /*13b140*/  LDGSTS.E [R128+-0x71d00], desc[UR42][R4.64], P4 ;  /* 0x8e30000004807fae */ /* 0x0003e8000a1a102a */
[----:B------:R-:W4:Y:S04]  /*13b150*/  LDL.LU R172, [R1+0x1450] ;  /* 0x0014500001ac7983 */ /* 0x000f280000300800 */
[----:B------:R-:W4:Y:S01]  /*13b160*/  LDL.LU R173, [R1+0x1454] ;  /* 0x0014540001ad7983 */ /* 0x000f220000300800 */
[----:B-1----:R-:W-:-:S03]  /*13b170*/  SEL R5, RZ, 0x4, !P3 ;  /* 0x00000004ff057807 */ /* 0x002fc60005800000 */
[----:B------:R-:W4:Y:S01]  /*13b180*/  LDL.LU R143, [R1+0x5ec0] ;  /* 0x005ec000018f7983 */ /* 0x000f220000300800 */
[----:B------:R-:W-:-:S03]  /*13b190*/  SEL R4, RZ, 0x4, !P5 ;  /* 0x00000004ff047807 */ /* 0x000fc60006800000 */
[----:B------:R-:W4:Y:S01]  /*13b1a0*/  LDL.LU R142, [R1+0x5ecc] ;  /* 0x005ecc00018e7983 */ /* 0x000f220000300800 */
[----:B------:R-:W-:-:S03]  /*13b1b0*/  SEL R5, R5, RZ, !P0 ;  /* 0x000000ff05057207 */ /* 0x000fc60004000000 */
[----:B------:R-:W4:Y:S01]  /*13b1c0*/  LDL.LU R136, [R1+0x5ec4] ;  /* 0x005ec40001887983 */ /* 0x000f220000300800 */
[----:B------:R-:W-:-:S03]  /*13b1d0*/  SEL R4, R4, RZ, !P0 ;  /* 0x000000ff04047207 */ /* 0x000fc60004000000 */
[----:B------:R-:W4:Y:S04]  /*13b1e0*/  LDL.LU R130, [R1+0x5ebc] ;  /* 0x005ebc0001827983 */ /* 0x000f280000300800 */
        /* <DEDUP_REMOVED lines=37> */
[----:B------:R-:W-:Y:S04]  /*13b440*/  STL [R1+0x5f28], R147 ;  /* 0x005f289301007387 */ /* 0x000fe80000100800 */
[----:B------:R-:W-:Y:S01]  /*13b450*/  STL [R1+0x5ecc], R142 ;  /* 0x005ecc8e01007387 */ /* 0x000fe20000100800 */
[----:B-1----:R-:W-:Y:S01]  /*13b460*/  IMAD.MOV.U32 R4, RZ, RZ, R142 ;  /* 0x000000ffff047224 */ /* 0x002fe200078e008e */
[----:B------:R-:W-:-:S02]  /*13b470*/  MOV R5, R143 ;  /* 0x0000008f00057202 */ /* 0x000fc40000000f00 */
[----:B------:R-:W-:Y:S04]  /*13b480*/  STL [R1+0x5ec4], R136 ;  /* 0x005ec48801007387 */ /* 0x000fe80000100800 */
[----:B------:R-:W-:Y:S04]  /*13b490*/  STL [R1+0x5ec0], R143 ;  /* 0x005ec08f01007387 */ /* 0x000fe80000100800 */
[----:B------:R-:W-:Y:S04]  /*13b4a0*/  STL [R1+0x5ebc], R130 ;  /* 0x005ebc8201007387 */ /* 0x000fe80000100800 */
[----:B------:R1:W-:Y:S01]  /*13b4b0*/  LDGSTS.E [R128+-0x70000], desc[UR42][R4.64], P2 ;  /* 0x9000000004807fae */ /* 0x0003e200091a102a */
[----:B------:R-:W-:Y:S01]  /*13b4c0*/  HMMA.1688.F32.TF32 R80, R8, R168, R80 ;  /* 0x000000a80850723c */ /* 0x000fe20000081050 */
[----:B-1----:R-:W-:-:S02]  /*13b4d0*/  IMAD.MOV.U32 R4, RZ, RZ, R136 ;  /* 0x000000ffff047224 */ /* 0x002fc400078e0088 */
[----:B--2---:R-:W-:Y:S01]  /*13b4e0*/  IMAD.X R137, R137, 0x1, R0, P1 ;  /* 0x0000000189897824 */ /* 0x004fe200008e0600 */
[----:B------:R-:W-:-:S03]  /*13b4f0*/  IADD3 R6, P1, PT, R6, R220, RZ ;  /* 0x000000dc06067210 */ /* 0x000fc60007f3e0ff */
[----:B------:R-:W-:Y:S01]  /*13b500*/  IMAD.MOV.U32 R5, RZ, RZ, R137 ;  /* 0x000000ffff057224 */ /* 0x000fe200078e0089 */
[----:B------:R1:W-:Y:S01]  /*13b510*/  STL [R1+0x5eb8], R137 ;  /* 0x005eb88901007387 */ /* 0x0003e20000100800 */
[----:B---3--:R-:W-:-:S03]  /*13b520*/  IMAD.X R132, R132, 0x1, R0, P5 ;  /* 0x0000000184847824 */ /* 0x008fc600028e0600 */
[----:B------:R-:W-:Y:S04]  /*13b530*/  STL [R1+0x5eb4], R6 ;  /* 0x005eb40601007387 */ /* 0x000fe80000100800 */
[----:B------:R2:W-:Y:S04]  /*13b540*/  STL [R1+0x5eb0], R132 ;  /* 0x005eb08401007387 */ /* 0x0005e80000100800 */
[----:B------:R3:W-:Y:S01]  /*13b550*/  LDGSTS.E [R128+-0x6ff00], desc[UR42][R4.64], P2 ;  /* 0x9010000004807fae */ /* 0x0007e200091a102a */
[----:B----4-:R-:W-:-:S05]  /*13b560*/  IMAD.X R7, R7, 0x1, R0, P1 ;  /* 0x0000000107077824 */ /* 0x010fca00008e0600 */
[----:B------:R4:W-:Y:S04]  /*13b570*/  STL [R1+0x5ea8], R7 ;  /* 0x005ea80701007387 */ /* 0x0009e80000100800 */
[----:B------:R-:W4:Y:S01]  /*13b580*/  LDL.LU R168, [R1+0x1460] ;  /* 0x0014600001a87983 */ /* 0x000f220000300800 */
[----:B---3--:R-:W-:-:S03]  /*13b590*/  IMAD.MOV.U32 R5, RZ, RZ, R132 ;  /* 0x000000ffff057224 */ /* 0x008fc600078e0084 */
[----:B------:R-:W3:Y:S01]  /*13b5a0*/  LDL.LU R169, [R1+0x1464] ;  /* 0x0014640001a97983 */ /* 0x000ee20000300800 */
[----:B------:R-:W-:-:S03]  /*13b5b0*/  IMAD.MOV.U32 R4, RZ, RZ, R130 ;  /* 0x000000ffff047224 */ /* 0x000fc600078e0082 */
[----:B-1----:R-:W3:Y:S04]  /*13b5c0*/  LDL.LU R137, [R1+0x5e40] ;  /* 0x005e400001897983 */ /* 0x002ee80000300800 */
[----:B--2---:R-:W2:Y:S04]  /*13b5d0*/  LDL.LU R132, [R1+0x5e4c] ;  /* 0x005e4c0001847983 */ /* 0x004ea80000300800 */
[----:B------:R-:W3:Y:S04]  /*13b5e0*/  LDL.LU R154, [R1+0x5e38] ;  /* 0x005e3800019a7983 */ /* 0x000ee80000300800 */
[----:B------:R-:W3:Y:S04]  /*13b5f0*/  LDL.LU R130, [R1+0x5e44] ;  /* 0x005e440001827983 */ /* 0x000ee80000300800 */
[----:B------:R-:W3:Y:S04]  /*13b600*/  LDL.LU R151, [R1+0x5e30] ;  /* 0x005e300001977983 */ /* 0x000ee80000300800 */
[----:B------:R-:W3:Y:S04]  /*13b610*/  LDL.LU R150, [R1+0x5e3c] ;  /* 0x005e3c0001967983 */ /* 0x000ee80000300800 */
[----:B------:R-:W3:Y:S04]  /*13b620*/  LDL.LU R147, [R1+0x5e28] ;  /* 0x005e280001937983 */ /* 0x000ee80000300800 */
[----:B------:R-:W3:Y:S01]  /*13b630*/  LDL.LU R146, [R1+0x5e34] ;  /* 0x005e340001927983 */ /* 0x000ee20000300800 */
[----:B------:R-:W-:-:S03]  /*13b640*/  ISETP.GT.AND P1, PT, R3, 0x4c, PT ;  /* 0x0000004c0300780c */ /* 0x000fc60003f24270 */
[----:B------:R1:W-:Y:S01]  /*13b650*/  LDGSTS.E [R128+-0x6fe00], desc[UR42][R4.64], P2 ;  /* 0x9020000004807fae */ /* 0x0003e200091a102a */
[----:B------:R-:W-:Y:S01]  /*13b660*/  HMMA.1688.F32.TF32 R76, R8, R172, R76 ;  /* 0x000000ac084c723c */ /* 0x000fe2000008104c */
[----:B------:R-:W-:Y:S02]  /*13b670*/  ISETP.GT.AND P5, PT, R3, 0x50, PT ;  /* 0x000000500300780c */ /* 0x000fe40003fa4270 */
[----:B------:R-:W3:Y:S04]  /*13b680*/  LDL.LU R172, [R1+0x1470] ;  /* 0x0014700001ac7983 */ /* 0x000ee80000300800 */
[----:B------:R-:W3:Y:S01]  /*13b690*/  LDL.LU R173, [R1+0x1474] ;  /* 0x0014740001ad7983 */ /* 0x000ee20000300800 */
[----:B-1----:R-:W-:-:S03]  /*13b6a0*/  IMAD.MOV.U32 R4, RZ, RZ, R6 ;  /* 0x000000ffff047224 */ /* 0x002fc600078e0006 */
[----:B------:R-:W3:Y:S01]  /*13b6b0*/  LDL.LU R143, [R1+0x5dc0] ;  /* 0x005dc000018f7983 */ /* 0x000ee20000300800 */
[----:B------:R-:W-:-:S03]  /*13b6c0*/  IMAD.MOV.U32 R5, RZ, RZ, R7 ;  /* 0x000000ffff057224 */ /* 0x000fc600078e0007 */
[----:B------:R-:W3:Y:S04]  /*13b6d0*/  LDL.LU R142, [R1+0x5dcc] ;  /* 0x005dcc00018e7983 */ /* 0x000ee80000300800 */
[----:B------:R1:W-:Y:S04]  /*13b6e0*/  LDGSTS.E [R128+-0x6fd00], desc[UR42][R4.64], P2 ;  /* 0x9030000004807fae */ /* 0x0003e800091a102a */
[----:B------:R-:W3:Y:S04]  /*13b6f0*/  LDL.LU R136, [R1+0x5dc4] ;  /* 0x005dc40001887983 */ /* 0x000ee80000300800 */
[----:B----4-:R-:W4:Y:S01]  /*13b700*/  LDL.LU R7, [R1+0x5dbc] ;  /* 0x005dbc0001077983 */ /* 0x010f220000300800 */
[----:B-1----:R-:W-:-:S03]  /*13b710*/  SEL R5, RZ, 0x4, !P1 ;  /* 0x00000004ff057807 */ /* 0x002fc60004800000 */
[----:B------:R-:W4:Y:S01]  /*13b720*/  LDL.LU R6, [R1+0x5db4] ;  /* 0x005db40001067983 */ /* 0x000f220000300800 */
[----:B------:R-:W-:Y:S02]  /*13b730*/  SEL R4, RZ, 0x4, !P5 ;  /* 0x00000004ff047807 */ /* 0x000fe40006800000 */
[----:B------:R-:W-:Y:S02]  /*13b740*/  SEL R5, R5, RZ, !P0 ;  /* 0x000000ff05057207 */ /* 0x000fe40004000000 */
[----:B------:R-:W-:Y:S02]  /*13b750*/  SEL R4, R4, RZ, !P0 ;  /* 0x000000ff04047207 */ /* 0x000fe40004000000 */
[----:B--2---:R-:W-:-:S04]  /*13b760*/  IADD3 R132, P1, PT, R132, R220, RZ ;  /* 0x000000dc84847210 */ /* 0x004fc80007f3e0ff */
[----:B---3--:R-:W-:Y:S02]  /*13b770*/  IADD3.X R137, PT, PT, R137, R0, RZ, P1, !PT ;  /* 0x0000000089897210 */ /* 0x008fe40000ffe4ff */
[-C--:B------:R-:W-:Y:S01]  /*13b780*/  IADD3 R130, P2, PT, R130, R220.reuse, RZ ;  /* 0x000000dc82827210 */ /* 0x080fe20007f5e0ff */
[----:B------:R-:W-:Y:S01]  /*13b790*/  STL [R1+0x5e4c], R132 ;  /* 0x005e4c8401007387 */ /* 0x000fe20000100800 */
[----:B------:R-:W-:-:S03]  /*13b7a0*/  IADD3 R150, P5, PT, R150, R220, RZ ;  /* 0x000000dc96967210 */ /* 0x000fc60007fbe0ff */
[--C-:B------:R-:W-:Y:S01]  /*13b7b0*/  IMAD.X R154, R154, 0x1, R0.reuse, P2 ;  /* 0x000000019a9a7824 */ /* 0x100fe200010e0600 */
[----:B------:R-:W-:Y:S01]  /*13b7c0*/  STL [R1+0x5e44], R130 ;  /* 0x005e448201007387 */ /* 0x000fe20000100800 */
[----:B------:R-:W-:-:S03]  /*13b7d0*/  IMAD.X R151, R151, 0x1, R0, P5 ;  /* 0x0000000197977824 */ /* 0x000fc600028e0600 */
[----:B------:R-:W-:Y:S01]  /*13b7e0*/  STL [R1+0x5e3c], R150 ;  /* 0x005e3c9601007387 */ /* 0x000fe20000100800 */
[----:B------:R-:W-:Y:S01]  /*13b7f0*/  ISETP.NE.U32.AND P1, PT, R5, RZ, PT ;  /* 0x000000ff0500720c */ /* 0x000fe20003f25070 */
[----:B------:R-:W-:Y:S02]  /*13b800*/  IMAD.MOV.U32 R5, RZ, RZ, R137 ;  /* 0x000000ffff057224 */ /* 0x000fe400078e0089 */
[----:B------:R1:W-:Y:S01]  /*13b810*/  STL [R1+0x5e40], R137 ;  /* 0x005e408901007387 */ /* 0x0003e20000100800 */
[----:B------:R-:W-:-:S03]  /*13b820*/  IADD3 R146, P5, PT, R146, R220, RZ ;  /* 0x000000dc92927210 */ /* 0x000fc60007fbe0ff */
[----:B------:R-:W-:Y:S01]  /*13b830*/  STL [R1+0x5e38], R154 ;  /* 0x005e389a01007387 */ /* 0x000fe20000100800 */
[----:B------:R-:W-:Y:S01]  /*13b840*/  ISETP.NE.U32.AND P2, PT, R4, RZ, PT ;  /* 0x000000ff0400720c */ /* 0x000fe20003f45070 */
[----:B------:R-:W-:Y:S02]  /*13b850*/  IMAD.MOV.U32 R4, RZ, RZ, R132 ;  /* 0x000000ffff047224 */ /* 0x000fe400078e0084 */
[----:B------:R-:W-:Y:S04]  /*13b860*/  STL [R1+0x5e30], R151 ;  /* 0x005e309701007387 */ /* 0x000fe80000100800 */
[----:B-1----:R-:W2:Y:S04]  /*13b870*/  LDL.LU R137, [R1+0x5db8] ;  /* 0x005db80001897983 */ /* 0x002ea80000300800 */
[----:B------:R-:W-:Y:S04]  /*13b880*/  STL [R1+0x5e34], R146 ;  /* 0x005e349201007387 */ /* 0x000fe80000100800 */
[----:B------:R-:W3:Y:S04]  /*13b890*/  LDL.LU R132, [R1+0x5db0] ;  /* 0x005db00001847983 */ /* 0x000ee80000300800 */
[----:B------:R1:W-:Y:S02]  /*13b8a0*/  LDGSTS.E [R128+-0x6f000], desc[UR42][R4.64], P3 ;  /* 0x9100000004807fae */ /* 0x0003e400099a102a */
[----:B-1----:R-:W-:-:S02]  /*13b8b0*/  IMAD.MOV.U32 R4, RZ, RZ, R130 ;  /* 0x000000ffff047224 */ /* 0x002fc400078e0082 */
[----:B------:R-:W3:Y:S01]  /*13b8c0*/  LDL.LU R130, [R1+0x5da8] ;  /* 0x005da80001827983 */ /* 0x000ee20000300800 */
        /* <DEDUP_REMOVED lines=12> */
[----:B----4-:R-:W-:Y:S01]  /*13b990*/  IADD3 R7, P5, PT, R7, R220, RZ ;  /* 0x000000dc07077210 */ /* 0x010fe20007fbe0ff */
        /* <DEDUP_REMOVED lines=13> */
[----:B------:R-:W-:Y:S01]  /*13ba70*/  STL [R1+0x5db8], R137 ;  /* 0x005db88901007387 */ /* 0x000fe20000100800 */
[----:B---3--:R-:W-:-:S03]  /*13ba80*/  IMAD.X R132, R132, 0x1, R0, P5 ;  /* 0x0000000184847824 */ /* 0x008fc600028e0600 */
[----:B------:R-:W-:Y:S04]  /*13ba90*/  STL [R1+0x5db4], R6 ;  /* 0x005db40601007387 */ /* 0x000fe80000100800 */
[----:B------:R1:W-:Y:S04]  /*13baa0*/  LDGSTS.E [R128+-0x6df00], desc[UR42][R4.64], P4 ;  /* 0x9210000004807fae */ /* 0x0003e8000a1a102a */
[----:B------:R2:W-:Y:S01]  /*13bab0*/  STL [R1+0x5db0], R132 ;  /* 0x005db08401007387 */ /* 0x0005e20000100800 */
[----:B------:R-:W-:Y:S02]  /*13bac0*/  IMAD.X R130, R130, 0x1, R0, P3 ;  /* 0x0000000182827824 */ /* 0x000fe400018e0600 */
[----:B-1----:R-:W-:-:S02]  /*13bad0*/  IMAD.MOV.U32 R5, RZ, RZ, R132 ;  /* 0x000000ffff057224 */ /* 0x002fc400078e0084 */
[----:B--2---:R-:W2:Y:S01]  /*13bae0*/  LDL.LU R132, [R1+0x5d4c] ;  /* 0x005d4c0001847983 */ /* 0x004ea20000300800 */
[----:B------:R-:W-:-:S03]  /*13baf0*/  IMAD.MOV.U32 R4, RZ, RZ, R7 ;  /* 0x000000ffff047224 */ /* 0x000fc600078e0007 */
[----:B------:R-:W3:Y:S04]  /*13bb00*/  LDL.LU R151, [R1+0x5d44] ;  /* 0x005d440001977983 */ /* 0x000ee80000300800 */
[----:B------:R1:W-:Y:S04]  /*13bb10*/  STL [R1+0x5da8], R130 ;  /* 0x005da88201007387 */ /* 0x0003e80000100800 */
        /* <DEDUP_REMOVED lines=8> */
[----:B------:R-:W-:-:S03]  /*13bba0*/  ISETP.GT.AND P3, PT, R3, 0x54, PT ;  /* 0x000000540300780c */ /* 0x000fc60003f64270 */
[----:B------:R1:W-:Y:S01]  /*13bbb0*/  LDGSTS.E [R128+-0x6de00], desc[UR42][R4.64], P4 ;  /* 0x9220000004807fae */ /* 0x0003e2000a1a102a */
[----:B------:R-:W-:Y:S01]  /*13bbc0*/  ISETP.GT.AND P5, PT, R3, 0x58, PT ;  /* 0x000000580300780c */ /* 0x000fe20003fa4270 */
[----:B------:R-:W-:Y:S02]  /*13bbd0*/  HMMA.1688.F32.TF32 R68, R8, R172, R68 ;  /* 0x000000ac0844723c */ /* 0x000fe40000081044 */
[----:B------:R-:W4:Y:S04]  /*13bbe0*/  LDL.LU R172, [R1+0x1490] ;  /* 0x0014900001ac7983 */ /* 0x000f280000300800 */
[----:B------:R-:W4:Y:S01]  /*13bbf0*/  LDL.LU R173, [R1+0x1494] ;  /* 0x0014940001ad7983 */ /* 0x000f220000300800 */
[----:B-1----:R-:W-:-:S03]  /*13bc00*/  IMAD.MOV.U32 R4, RZ, RZ, R6 ;  /* 0x000000ffff047224 */ /* 0x002fc600078e0006 */
[----:B------:R-:W4:Y:S01]  /*13bc10*/  LDL.LU R143, [R1+0x5cc0] ;  /* 0x005cc000018f7983 */ /* 0x000f220000300800 */
[----:B------:R-:W-:-:S03]  /*13bc20*/  IMAD.MOV.U32 R5, RZ, RZ, R130 ;  /* 0x000000ffff057224 */ /* 0x000fc600078e0082 */
[----:B------:R-:W4:Y:S04]  /*13bc30*/  LDL.LU R142, [R1+0x5ccc] ;  /* 0x005ccc00018e7983 */ /* 0x000f280000300800 */
[----:B------:R1:W-:Y:S04]  /*13bc40*/  LDGSTS.E [R128+-0x6dd00], desc[UR42][R4.64], P4 ;  /* 0x9230000004807fae */ /* 0x0003e8000a1a102a */
[----:B------:R-:W4:Y:S04]  /*13bc50*/  LDL.LU R136, [R1+0x5cc4] ;  /* 0x005cc40001887983 */ /* 0x000f280000300800 */
[----:B------:R-:W4:Y:S01]  /*13bc60*/  LDL.LU R130, [R1+0x5cbc] ;  /* 0x005cbc0001827983 */ /* 0x000f220000300800 */
[----:B-1----:R-:W-:-:S02]  /*13bc70*/  SEL R5, RZ, 0x4, !P3 ;  /* 0x00000004ff057807 */ /* 0x002fc40005800000 */
[----:B------:R-:W-:Y:S02]  /*13bc80*/  SEL R4, RZ, 0x4, !P5 ;  /* 0x00000004ff047807 */ /* 0x000fe40006800000 */
[----:B------:R-:W-:Y:S02]  /*13bc90*/  SEL R5, R5, RZ, !P0 ;  /* 0x000000ff05057207 */ /* 0x000fe40004000000 */
[----:B------:R-:W-:Y:S02]  /*13bca0*/  SEL R4, R4, RZ, !P0 ;  /* 0x000000ff04047207 */ /* 0x000fe40004000000 */
[-C--:B--2---:R-:W-:Y:S02]  /*13bcb0*/  IADD3 R132, P3, PT, R132, R220.reuse, RZ ;  /* 0x000000dc84847210 */ /* 0x084fe40007f7e0ff */
[----:B---3--:R-:W-:-:S03]  /*13bcc0*/  IADD3 R151, P4, PT, R151, R220, RZ ;  /* 0x000000dc97977210 */ /* 0x008fc60007f9e0ff */
[----:B------:R-:W-:Y:S01]  /*13bcd0*/  STL [R1+0x5d4c], R132 ;  /* 0x005d4c8401007387 */ /* 0x000fe20000100800 */
[----:B----4-:R-:W-:-:S03]  /*13bce0*/  IADD3 R7, P5, PT, R7, R220, RZ ;  /* 0x000000dc07077210 */ /* 0x010fc60007fbe0ff */
[----:B------:R-:W-:Y:S04]  /*13bcf0*/  STL [R1+0x5d44], R151 ;  /* 0x005d449701007387 */ /* 0x000fe80000100800 */
[----:B------:R-:W-:Y:S01]  /*13bd00*/  STL [R1+0x5d3c], R7 ;  /* 0x005d3c0701007387 */ /* 0x000fe20000100800 */
[----:B------:R-:W-:Y:S02]  /*13bd10*/  IADD3.X R137, PT, PT, R137, R0, RZ, P3, !PT ;  /* 0x0000000089897210 */ /* 0x000fe40001ffe4ff */
[----:B------:R-:W-:Y:S01]  /*13bd20*/  ISETP.NE.U32.AND P3, PT, R5, RZ, PT ;  /* 0x000000ff0500720c */ /* 0x000fe20003f65070 */
[----:B------:R-:W-:Y:S01]  /*13bd30*/  IMAD.X R154, R154, 0x1, R0, P4 ;  /* 0x000000019a9a7824 */ /* 0x000fe200020e0600 */
[----:B------:R-:W-:Y:S01]  /*13bd40*/  ISETP.NE.U32.AND P4, PT, R4, RZ, PT ;  /* 0x000000ff0400720c */ /* 0x000fe20003f85070 */
[----:B------:R-:W-:-:S02]  /*13bd50*/  IMAD.MOV.U32 R4, RZ, RZ, R132 ;  /* 0x000000ffff047224 */ /* 0x000fc400078e0084 */
[----:B------:R-:W-:Y:S02]  /*13bd60*/  IMAD.X R150, R150, 0x1, R0, P5 ;  /* 0x0000000196967824 */ /* 0x000fe400028e0600 */
[----:B------:R-:W-:Y:S01]  /*13bd70*/  IMAD.MOV.U32 R5, RZ, RZ, R137 ;  /* 0x000000ffff057224 */ /* 0x000fe200078e0089 */
[----:B------:R1:W-:Y:S01]  /*13bd80*/  STL [R1+0x5d40], R137 ;  /* 0x005d408901007387 */ /* 0x0003e20000100800 */
[----:B------:R-:W-:-:S03]  /*13bd90*/  IADD3 R146, P5, PT, R146, R220, RZ ;  /* 0x000000dc92927210 */ /* 0x000fc60007fbe0ff */
[----:B------:R-:W-:Y:S04]  /*13bda0*/  STL [R1+0x5d38], R154 ;  /* 0x005d389a01007387 */ /* 0x000fe80000100800 */
[----:B------:R-:W2:Y:S01]  /*13bdb0*/  LDL.LU R6, [R1+0x5cb4] ;  /* 0x005cb40001067983 */ /* 0x000ea20000300800 */
[----:B------:R-:W-:-:S03]  /*13bdc0*/  IMAD.X R147, R147, 0x1, R0, P5 ;  /* 0x0000000193937824 */ /* 0x000fc600028e0600 */
[----:B------:R-:W-:Y:S04]  /*13bdd0*/  STL [R1+0x5d30], R150 ;  /* 0x005d309601007387 */ /* 0x000fe80000100800 */
[----:B------:R3:W-:Y:S04]  /*13bde0*/  LDGSTS.E [R128+-0x6d000], desc[UR42][R4.64], P1 ;  /* 0x9300000004807fae */ /* 0x0007e800089a102a */
[----:B------:R-:W-:Y:S04]  /*13bdf0*/  STL [R1+0x5d34], R146 ;  /* 0x005d349201007387 */ /* 0x000fe80000100800 */
[----:B-1----:R-:W4:Y:S01]  /*13be00*/  LDL.LU R137, [R1+0x5cb8] ;  /* 0x005cb80001897983 */ /* 0x002f220000300800 */
[----:B---3--:R-:W-:-:S03]  /*13be10*/  IMAD.MOV.U32 R4, RZ, RZ, R151 ;  /* 0x000000ffff047224 */ /* 0x008fc600078e0097 */
[----:B------:R-:W3:Y:S01]  /*13be20*/  LDL.LU R132, [R1+0x5cb0] ;  /* 0x005cb00001847983 */ /* 0x000ee20000300800 */
[----:B------:R-:W-:-:S03]  /*13be30*/  IMAD.MOV.U32 R5, RZ, RZ, R154 ;  /* 0x000000ffff057224 */ /* 0x000fc600078e009a */
[----:B------:R-:W-:Y:S04]  /*13be40*/  STL [R1+0x5d28], R147 ;  /* 0x005d289301007387 */ /* 0x000fe80000100800 */
[----:B------:R1:W-:Y:S02]  /*13be50*/  LDGSTS.E [R128+-0x6cf00], desc[UR42][R4.64], P1 ;  /* 0x9310000004807fae */ /* 0x0003e400089a102a */
[----:B-1----:R-:W-:Y:S02]  /*13be60*/  MOV R4, R7 ;  /* 0x0000000700047202 */ /* 0x002fe40000000f00 */
[----:B------:R-:W3:Y:S01]  /*13be70*/  LDL.LU R7, [R1+0x5ca8] ;  /* 0x005ca80001077983 */ /* 0x000ee20000300800 */
[----:B------:R-:W-:Y:S01]  /*13be80*/  IMAD.MOV.U32 R5, RZ, RZ, R150 ;  /* 0x000000ffff057224 */ /* 0x000fe200078e0096 */
[----:B------:R-:W-:-:S04]  /*13be90*/  IADD3 R142, P5, PT, R142, R220, RZ ;  /* 0x000000dc8e8e7210 */ /* 0x000fc80007fbe0ff */
[----:B------:R1:W-:Y:S01]  /*13bea0*/  LDGSTS.E [R128+-0x6ce00], desc[UR42][R4.64], P1 ;  /* 0x9320000004807fae */ /* 0x0003e200089a102a */
[----:B------:R-:W-:Y:S01]  /*13beb0*/  IMAD.X R143, R143, 0x1, R0, P5 ;  /* 0x000000018f8f7824 */ /* 0x000fe200028e0600 */
[----:B------:R-:W-:Y:S01]  /*13bec0*/  IADD3 R130, P5, PT, R130, R220, RZ ;  /* 0x000000dc82827210 */ /* 0x000fe20007fbe0ff */
[----:B-1----:R-:W-:Y:S02]  /*13bed0*/  IMAD.MOV.U32 R4, RZ, RZ, R146 ;  /* 0x000000ffff047224 */ /* 0x002fe400078e0092 */
[----:B------:R-:W-:-:S05]  /*13bee0*/  IMAD.MOV.U32 R5, RZ, RZ, R147 ;  /* 0x000000ffff057224 */ /* 0x000fca00078e0093 */
[----:B------:R1:W-:Y:S01]  /*13bef0*/  LDGSTS.E [R128+-0x6cd00], desc[UR42][R4.64], P1 ;  /* 0x9330000004807fae */ /* 0x0003e200089a102a */
[----:B------:R-:W-:-:S03]  /*13bf00*/  IADD3 R136, P1, PT, R136, R220, RZ ;  /* 0x000000dc88887210 */ /* 0x000fc60007f3e0ff */
[----:B------:R-:W-:Y:S04]  /*13bf10*/  STL [R1+0x5ccc], R142 ;  /* 0x005ccc8e01007387 */ /* 0x000fe80000100800 */
[----:B------:R-:W-:Y:S01]  /*13bf20*/  STL [R1+0x5cc4], R136 ;  /* 0x005cc48801007387 */ /* 0x000fe20000100800 */
[----:B-1----:R-:W-:Y:S01]  /*13bf30*/  IMAD.MOV.U32 R4, RZ, RZ, R142 ;  /* 0x000000ffff047224 */ /* 0x002fe200078e008e */
[----:B------:R-:W-:Y:S02]  /*13bf40*/  MOV R5, R143 ;  /* 0x0000008f00057202 */ /* 0x000fe40000000f00 */
[----:B------:R-:W-:Y:S04]  /*13bf50*/  STL [R1+0x5cc0], R143 ;  /* 0x005cc08f01007387 */ /* 0x000fe80000100800 */
[----:B------:R1:W-:Y:S01]  /*13bf60*/  LDGSTS.E [R128+-0x6c000], desc[UR42][R4.64], P2 ;  /* 0x9400000004807fae */ /* 0x0003e200091a102a */
[----:B------:R-:W-:Y:S03]  /*13bf70*/  HMMA.1688.F32.TF32 R60, R8, R172, R60 ;  /* 0x000000ac083c723c */ /* 0x000fe6000008103c */
[----:B------:R-:W-:Y:S01]  /*13bf80*/  STL [R1+0x5cbc], R130 ;  /* 0x005cbc8201007387 */ /* 0x000fe20000100800 */
[----:B-1----:R-:W-:-:S04]  /*13bf90*/  IMAD.MOV.U32 R4, RZ, RZ, R136 ;  /* 0x000000ffff047224 */ /* 0x002fc800078e0088 */
[----:B------:R-:W-:Y:S01]  /*13bfa0*/  HMMA.1688.F32.TF32 R64, R8, R168, R64 ;  /* 0x000000a80840723c */ /* 0x000fe20000081040 */
[--C-:B----4-:R-:W-:Y:S01]  /*13bfb0*/  IMAD.X R137, R137, 0x1, R0.reuse, P1 ;  /* 0x0000000189897824 */ /* 0x110fe200008e0600 */
[----:B--2---:R-:W-:Y:S01]  /*13bfc0*/  IADD3 R6, P1, PT, R6, R220, RZ ;  /* 0x000000dc06067210 */ /* 0x004fe20007f3e0ff */
[----:B---3--:R-:W-:-:S03]  /*13bfd0*/  IMAD.X R132, R132, 0x1, R0, P5 ;  /* 0x0000000184847824 */ /* 0x008fc600028e0600 */
[----:B------:R-:W-:Y:S01]  /*13bfe0*/  STL [R1+0x5cb8], R137 ;  /* 0x005cb88901007387 */ /* 0x000fe20000100800 */
[----:B------:R-:W-:-:S03]  /*13bff0*/  IMAD.MOV.U32 R5, RZ, RZ, R137 ;  /* 0x000000ffff057224 */ /* 0x000fc600078e0089 */
[----:B------:R-:W-:Y:S04]  /*13c000*/  STL [R1+0x5cb4], R6 ;  /* 0x005cb40601007387 */ /* 0x000fe80000100800 */
[----:B------:R1:W-:Y:S04]  /*13c010*/  STL [R1+0x5cb0], R132 ;  /* 0x005cb08401007387 */ /* 0x0003e80000100800 */
[----:B------:R-:W2:Y:S04]  /*13c020*/  LDL.LU R172, [R1+0x14a0] ;  /* 0x0014a00001ac7983 */ /* 0x000ea80000300800 */
[----:B------:R3:W-:Y:S04]  /*13c030*/  LDGSTS.E [R128+-0x6bf00], desc[UR42][R4.64], P2 ;  /* 0x9410000004807fae */ /* 0x0007e800091a102a */
[----:B------:R-:W2:Y:S01]  /*13c040*/  LDL.LU R173, [R1+0x14a4] ;  /* 0x0014a40001ad7983 */ /* 0x000ea20000300800 */
[----:B------:R-:W-:-:S05]  /*13c050*/  IMAD.X R7, R7, 0x1, R0, P1 ;  /* 0x0000000107077824 */ /* 0x000fca00008e0600 */
[----:B------:R4:W-:Y:S01]  /*13c060*/  STL [R1+0x5ca8], R7 ;  /* 0x005ca80701007387 */ /* 0x0009e20000100800 */
[----:B---3--:R-:W-:-:S03]  /*13c070*/  IMAD.MOV.U32 R5, RZ, RZ, R132 ;  /* 0x000000ffff057224 */ /* 0x008fc600078e0084 */
[----:B-1----:R-:W3:Y:S01]  /*13c080*/  LDL.LU R132, [R1+0x5c4c] ;  /* 0x005c4c0001847983 */ /* 0x002ee20000300800 */
        /* <DEDUP_REMOVED lines=10> */
[----:B------:R-:W-:-:S03]  /*13c130*/  ISETP.GT.AND P1, PT, R3, 0x5c, PT ;  /* 0x0000005c0300780c */ /* 0x000fc60003f24270 */
[----:B------:R1:W-:Y:S01]  /*13c140*/  LDGSTS.E [R128+-0x6be00], desc[UR42][R4.64], P2 ;  /* 0x9420000004807fae */ /* 0x0003e200091a102a */
[----:B------:R-:W-:-:S03]  /*13c150*/  ISETP.GT.AND P5, PT, R3, 0x60, PT ;  /* 0x000000600300780c */ /* 0x000fc60003fa4270 */
[----:B------:R-:W2:Y:S04]  /*13c160*/  LDL.LU R142, [R1+0x5bcc] ;  /* 0x005bcc00018e7983 */ /* 0x000ea80000300800 */
[----:B------:R-:W2:Y:S01]  /*13c170*/  LDL.LU R136, [R1+0x5bc4] ;  /* 0x005bc40001887983 */ /* 0x000ea20000300800 */
[----:B-1----:R-:W-:Y:S02]  /*13c180*/  IMAD.MOV.U32 R4, RZ, RZ, R6 ;  /* 0x000000ffff047224 */ /* 0x002fe400078e0006 */
[----:B------:R-:W-:Y:S02]  /*13c190*/  IMAD.MOV.U32 R5, RZ, RZ, R7 ;  /* 0x000000ffff057224 */ /* 0x000fe400078e0007 */
[----:B----4-:R-:W4:Y:S04]  /*13c1a0*/  LDL.LU R7, [R1+0x5bbc] ;  /* 0x005bbc0001077983 */ /* 0x010f280000300800 */
[----:B------:R1:W-:Y:S02]  /*13c1b0*/  LDGSTS.E [R128+-0x6bd00], desc[UR42][R4.64], P2 ;  /* 0x9430000004807fae */ /* 0x0003e400091a102a */
[----:B-1----:R-:W-:-:S02]  /*13c1c0*/  SEL R5, RZ, 0x4, !P1 ;  /* 0x00000004ff057807 */ /* 0x002fc40004800000 */
[----:B------:R-:W-:Y:S02]  /*13c1d0*/  SEL R4, RZ, 0x4, !P5 ;  /* 0x00000004ff047807 */ /* 0x000fe40006800000 */
[----:B------:R-:W-:Y:S02]  /*13c1e0*/  SEL R5, R5, RZ, !P0 ;  /* 0x000000ff05057207 */ /* 0x000fe40004000000 */
[----:B------:R-:W-:Y:S02]  /*13c1f0*/  SEL R4, R4, RZ, !P0 ;  /* 0x000000ff04047207 */ /* 0x000fe40004000000 */
[-C--:B---3--:R-:W-:Y:S02]  /*13c200*/  IADD3 R132, P1, PT, R132, R220.reuse, RZ ;  /* 0x000000dc84847210 */ /* 0x088fe40007f3e0ff */
[----:B--2---:R-:W-:-:S03]  /*13c210*/  IADD3 R151, P2, PT, R151, R220, RZ ;  /* 0x000000dc97977210 */ /* 0x004fc60007f5e0ff */
[----:B------:R-:W-:Y:S01]  /*13c220*/  STL [R1+0x5c4c], R132 ;  /* 0x005c4c8401007387 */ /* 0x000fe20000100800 */
[----:B------:R-:W-:-:S03]  /*13c230*/  IADD3 R130, P5, PT, R130, R220, RZ ;  /* 0x000000dc82827210 */ /* 0x000fc60007fbe0ff */
[----:B------:R-:W-:Y:S01]  /*13c240*/  STL [R1+0x5c44], R151 ;  /* 0x005c449701007387 */ /* 0x000fe20000100800 */
[----:B------:R-:W-:Y:S03]  /*13c250*/  HMMA.1688.F32.TF32 R56, R8, R172, R56 ;  /* 0x000000ac0838723c */ /* 0x000fe60000081038 */
[----:B------:R-:W-:Y:S01]  /*13c260*/  STL [R1+0x5c3c], R130 ;  /* 0x005c3c8201007387 */ /* 0x000fe20000100800 */
[----:B------:R-:W-:Y:S01]  /*13c270*/  IADD3.X R137, PT, PT, R137, R0, RZ, P1, !PT ;  /* 0x0000000089897210 */ /* 0x000fe20000ffe4ff */
[----:B------:R-:W-:-:S04]  /*13c280*/  IMAD.X R154, R154, 0x1, R0, P2 ;  /* 0x000000019a9a7824 */ /* 0x000fc800010e0600 */
[----:B------:R1:W-:Y:S04]  /*13c290*/  STL [R1+0x5c40], R137 ;  /* 0x005c408901007387 */ /* 0x0003e80000100800 */
[----:B------:R-:W-:Y:S01]  /*13c2a0*/  STL [R1+0x5c38], R154 ;  /* 0x005c389a01007387 */ /* 0x000fe20000100800 */
[----:B------:R-:W-:-:S03]  /*13c2b0*/  IMAD.X R150, R150, 0x1, R0, P5 ;  /* 0x0000000196967824 */ /* 0x000fc600028e0600 */
[----:B------:R-:W2:Y:S01]  /*13c2c0*/  LDL.LU.64 R174, [R1+0x6df8] ;  /* 0x006df80001ae7983 */ /* 0x000ea20000300a00 */
[----:B------:R-:W-:-:S03]  /*13c2d0*/  ISETP.NE.U32.AND P1, PT, R5, RZ, PT ;  /* 0x000000ff0500720c */ /* 0x000fc60003f25070 */
[----:B------:R-:W3:Y:S01]  /*13c2e0*/  LDL.LU.64 R172, [R1+0x6df0] ;  /* 0x006df00001ac7983 */ /* 0x000ee20000300a00 */
[----:B------:R-:W-:-:S03]  /*13c2f0*/  IADD3 R146, P5, PT, R146, R220, RZ ;  /* 0x000000dc92927210 */ /* 0x000fc60007fbe0ff */
[----:B------:R-:W2:Y:S01]  /*13c300*/  LDL.LU R143, [R1+0x5bc0] ;  /* 0x005bc000018f7983 */ /* 0x000ea20000300800 */
[----:B------:R-:W-:Y:S01]  /*13c310*/  ISETP.NE.U32.AND P2, PT, R4, RZ, PT ;  /* 0x000000ff0400720c */ /* 0x000fe20003f45070 */
[----:B------:R-:W-:Y:S02]  /*13c320*/  IMAD.MOV.U32 R4, RZ, RZ, R132 ;  /* 0x000000ffff047224 */ /* 0x000fe400078e0084 */
[----:B------:R-:W-:Y:S01]  /*13c330*/  IMAD.MOV.U32 R5, RZ, RZ, R137 ;  /* 0x000000ffff057224 */ /* 0x000fe200078e0089 */
[----:B------:R-:W-:Y:S04]  /*13c340*/  STL [R1+0x5c30], R150 ;  /* 0x005c309601007387 */ /* 0x000fe80000100800 */
[----:B------:R-:W3:Y:S04]  /*13c350*/  LDL.LU R6, [R1+0x5bb4] ;  /* 0x005bb40001067983 */ /* 0x000ee80000300800 */
[----:B------:R-:W-:Y:S01]  /*13c360*/  STL [R1+0x5c34], R146 ;  /* 0x005c349201007387 */ /* 0x000fe20000100800 */
[----:B------:R-:W-:-:S03]  /*13c370*/  IMAD.X R147, R147, 0x1, R0, P5 ;  /* 0x0000000193937824 */ /* 0x000fc600028e0600 */
[----:B-1----:R-:W3:Y:S04]  /*13c380*/  LDL.LU R137, [R1+0x5bb8] ;  /* 0x005bb80001897983 */ /* 0x002ee80000300800 */
[----:B------:R1:W-:Y:S04]  /*13c390*/  LDGSTS.E [R128+-0x6b000], desc[UR42][R4.64], P3 ;  /* 0x9500000004807fae */ /* 0x0003e800099a102a */
[----:B------:R-:W3:Y:S01]  /*13c3a0*/  LDL.LU R132, [R1+0x5bb0] ;  /* 0x005bb00001847983 */ /* 0x000ee20000300800 */
[----:B-1----:R-:W-:Y:S02]  /*13c3b0*/  IMAD.MOV.U32 R4, RZ, RZ, R151 ;  /* 0x000000ffff047224 */ /* 0x002fe400078e0097 */
[----:B------:R-:W-:Y:S01]  /*13c3c0*/  IMAD.MOV.U32 R5, RZ, RZ, R154 ;  /* 0x000000ffff057224 */ /* 0x000fe200078e009a */
[----:B------:R-:W-:Y:S04]  /*13c3d0*/  STL [R1+0x5c28], R147 ;  /* 0x005c289301007387 */ /* 0x000fe80000100800 */
[----:B------:R1:W-:Y:S02]  /*13c3e0*/  LDGSTS.E [R128+-0x6af00], desc[UR42][R4.64], P3 ;  /* 0x9510000004807fae */ /* 0x0003e400099a102a */
[----:B-1----:R-:W-:-:S02]  /*13c3f0*/  MOV R4, R130 ;  /* 0x0000008200047202 */ /* 0x002fc40000000f00 */
[----:B------:R-:W3:Y:S01]  /*13c400*/  LDL.LU R130, [R1+0x5ba8] ;  /* 0x005ba80001827983 */ /* 0x000ee20000300800 */
[----:B------:R-:W-:Y:S01]  /*13c410*/  IMAD.MOV.U32 R5, RZ, RZ, R150 ;  /* 0x000000ffff057224 */ /* 0x000fe200078e0096 */
[----:B------:R-:W-:-:S04]  /*13c420*/  IADD3 R142, P5, PT, R142, R220, RZ ;  /* 0x000000dc8e8e7210 */ /* 0x000fc80007fbe0ff */
[----:B------:R1:W-:Y:S02]  /*13c430*/  LDGSTS.E [R128+-0x6ae00], desc[UR42][R4.64], P3 ;  /* 0x9520000004807fae */ /* 0x0003e400099a102a */
[----:B-1----:R-:W-:Y:S02]  /*13c440*/  IMAD.MOV.U32 R4, RZ, RZ, R146 ;  /* 0x000000ffff047224 */ /* 0x002fe400078e0092 */
[----:B------:R-:W-:-:S05]  /*13c450*/  IMAD.MOV.U32 R5, RZ, RZ, R147 ;  /* 0x000000ffff057224 */ /* 0x000fca00078e0093 */
[----:B------:R1:W-:Y:S01]  /*13c460*/  LDGSTS.E [R128+-0x6ad00], desc[UR42][R4.64], P3 ;  /* 0x9530000004807fae */ /* 0x0003e200099a102a */
[----:B------:R-:W-:Y:S01]  /*13c470*/  IADD3 R136, P3, PT, R136, R220, RZ ;  /* 0x000000dc88887210 */ /* 0x000fe20007f7e0ff */
[----:B------:R-:W-:Y:S02]  /*13c480*/  HMMA.1688.F32.TF32 R52, R8, R168, R52 ;  /* 0x000000a80834723c */ /* 0x000fe40000081034 */
[----:B------:R-:W-:Y:S04]  /*13c490*/  STL [R1+0x5bcc], R142 ;  /* 0x005bcc8e01007387 */ /* 0x000fe80000100800 */
[----:B------:R-:W3:Y:S01]  /*13c4a0*/  LDL.LU.64 R168, [R1+0x6de8] ;  /* 0x006de80001a87983 */ /* 0x000ee20000300a00 */
[----:B-1----:R-:W-:-:S03]  /*13c4b0*/  IMAD.MOV.U32 R4, RZ, RZ, R142 ;  /* 0x000000ffff047224 */ /* 0x002fc600078e008e */
[----:B------:R-:W-:Y:S01]  /*13c4c0*/  STL [R1+0x5bc4], R136 ;  /* 0x005bc48801007387 */ /* 0x000fe20000100800 */
[----:B--2---:R-:W-:Y:S01]  /*13c4d0*/  IMAD.X R143, R143, 0x1, R0, P5 ;  /* 0x000000018f8f7824 */ /* 0x004fe200028e0600 */
[----:B----4-:R-:W-:-:S04]  /*13c4e0*/  IADD3 R7, P5, PT, R7, R220, RZ ;  /* 0x000000dc07077210 */ /* 0x010fc80007fbe0ff */
[----:B------:R-:W-:Y:S01]  /*13c4f0*/  MOV R5, R143 ;  /* 0x0000008f00057202 */ /* 0x000fe20000000f00 */
[----:B------:R-:W-:Y:S04]  /*13c500*/  STL [R1+0x5bc0], R143 ;  /* 0x005bc08f01007387 */ /* 0x000fe80000100800 */
[----:B------:R1:W-:Y:S01]  /*13c510*/  LDGSTS.E [R128+-0x6a000], desc[UR42][R4.64], P4 ;  /* 0x9600000004807fae */ /* 0x0003e2000a1a102a */
[----:B---3--:R-:W-:Y:S01]  /*13c520*/  IMAD.X R137, R137, 0x1, R0, P3 ;  /* 0x0000000189897824 */ /* 0x008fe200018e0600 */
[----:B------:R-:W-:Y:S02]  /*13c530*/  IADD3 R6, P3, PT, R6, R220, RZ ;  /* 0x000000dc06067210 */ /* 0x000fe40007f7e0ff */
[----:B------:R-:W-:Y:S01]  /*13c540*/  STL [R1+0x5bbc], R7 ;  /* 0x005bbc0701007387 */ /* 0x000fe20000100800 */
[----:B-1----:R-:W-:-:S02]  /*13c550*/  IMAD.MOV.U32 R4, RZ, RZ, R136 ;  /* 0x000000ffff047224 */ /* 0x002fc400078e0088 */
[----:B------:R-:W-:Y:S02]  /*13c560*/  IMAD.MOV.U32 R5, RZ, RZ, R137 ;  /* 0x000000ffff057224 */ /* 0x000fe400078e0089 */
[----:B------:R-:W-:Y:S01]  /*13c570*/  IMAD.X R132, R132, 0x1, R0, P5 ;  /* 0x0000000184847824 */ /* 0x000fe200028e0600 */
[----:B------:R-:W-:Y:S04]  /*13c580*/  STL [R1+0x5bb8], R137 ;  /* 0x005bb88901007387 */ /* 0x000fe80000100800 */
[----:B------:R-:W-:Y:S04]  /*13c590*/  STL [R1+0x5bb4], R6 ;  /* 0x005bb40601007387 */ /* 0x000fe80000100800 */
[----:B------:R1:W-:Y:S04]  /*13c5a0*/  LDGSTS.E [R128+-0x69f00], desc[UR42][R4.64], P4 ;  /* 0x9610000004807fae */ /* 0x0003e8000a1a102a */
[----:B------:R2:W-:Y:S01]  /*13c5b0*/  STL [R1+0x5bb0], R132 ;  /* 0x005bb08401007387 */ /* 0x0005e20000100800 */
[----:B-1----:R-:W-:-:S03]  /*13c5c0*/  IMAD.MOV.U32 R5, RZ, RZ, R132 ;  /* 0x000000ffff057224 */ /* 0x002fc600078e0084 */
[----:B--2---:R-:W2:Y:S01]  /*13c5d0*/  LDL.LU R132, [R1+0x5b30] ;  /* 0x005b300001847983 */ /* 0x004ea20000300800 */
[----:B------:R-:W-:-:S03]  /*13c5e0*/  IMAD.X R130, R130, 0x1, R0, P3 ;  /* 0x0000000182827824 */ /* 0x000fc600018e0600 */
[----:B------:R-:W3:Y:S01]  /*13c5f0*/  LDL.LU R151, [R1+0x5b38] ;  /* 0x005b380001977983 */ /* 0x000ee20000300800 */
[----:B------:R-:W-:-:S03]  /*13c600*/  IMAD.MOV.U32 R4, RZ, RZ, R7 ;  /* 0x000000ffff047224 */ /* 0x000fc600078e0007 */
[----:B------:R1:W-:Y:S04]  /*13c610*/  STL [R1+0x5ba8], R130 ;  /* 0x005ba88201007387 */ /* 0x0003e80000100800 */
        /* <DEDUP_REMOVED lines=8> */
[----:B------:R-:W-:-:S03]  /*13c6a0*/  ISETP.GT.AND P5, PT, R3, 0x68, PT ;  /* 0x000000680300780c */ /* 0x000fc60003fa4270 */
[----:B------:R-:W4:Y:S04]  /*13c6b0*/  LDL.LU R142, [R1+0x5ab0] ;  /* 0x005ab000018e7983 */ /* 0x000f280000300800 */
[----:B------:R-:W4:Y:S01]  /*13c6c0*/  LDL.LU R136, [R1+0x5ab8] ;  /* 0x005ab80001887983 */ /* 0x000f220000300800 */
[----:B-1----:R-:W-:Y:S02]  /*13c6d0*/  IMAD.MOV.U32 R4, RZ, RZ, R6 ;  /* 0x000000ffff047224 */ /* 0x002fe400078e0006 */
[----:B------:R-:W-:Y:S02]  /*13c6e0*/  IMAD.MOV.U32 R5, RZ, RZ, R130 ;  /* 0x000000ffff057224 */ /* 0x000fe400078e0082 */
[----:B------:R-:W4:Y:S04]  /*13c6f0*/  LDL.LU R130, [R1+0x5ac0] ;  /* 0x005ac00001827983 */ /* 0x000f280000300800 */
[----:B------:R1:W-:Y:S02]  /*13c700*/  LDGSTS.E [R128+-0x69d00], desc[UR42][R4.64], P4 ;  /* 0x9630000004807fae */ /* 0x0003e4000a1a102a */
[----:B-1----:R-:W-:-:S02]  /*13c710*/  SEL R5, RZ, 0x4, !P3 ;  /* 0x00000004ff057807 */ /* 0x002fc40005800000 */
[----:B------:R-:W-:Y:S01]  /*13c720*/  SEL R4, RZ, 0x4, !P5 ;  /* 0x00000004ff047807 */ /* 0x000fe20006800000 */
[----:B------:R-:W-:Y:S01]  /*13c730*/  HMMA.1688.F32.TF32 R48, R8, R168, R48 ;  /* 0x000000a80830723c */ /* 0x000fe20000081030 */
[----:B------:R-:W-:Y:S02]  /*13c740*/  SEL R5, R5, RZ, !P0 ;  /* 0x000000ff05057207 */ /* 0x000fe40004000000 */
[----:B------:R-:W-:Y:S02]  /*13c750*/  SEL R4, R4, RZ, !P0 ;  /* 0x000000ff04047207 */ /* 0x000fe40004000000 */
[-C--:B--2---:R-:W-:Y:S02]  /*13c760*/  IADD3 R132, P3, PT, R132, R220.reuse, RZ ;  /* 0x000000dc84847210 */ /* 0x084fe40007f7e0ff */
[----:B---3--:R-:W-:-:S03]  /*13c770*/  IADD3 R151, P4, PT, R151, R220, RZ ;  /* 0x000000dc97977210 */ /* 0x008fc60007f9e0ff */
[----:B------:R-:W-:Y:S01]  /*13c780*/  STL [R1+0x5b30], R132 ;  /* 0x005b308401007387 */ /* 0x000fe20000100800 */
[----:B----4-:R-:W-:-:S03]  /*13c790*/  IADD3 R7, P5, PT, R7, R220, RZ ;  /* 0x000000dc07077210 */ /* 0x010fc60007fbe0ff */
[----:B------:R-:W-:Y:S01]  /*13c7a0*/  STL [R1+0x5b38], R151 ;  /* 0x005b389701007387 */ /* 0x000fe20000100800 */
[----:B------:R-:W-:-:S03]  /*13c7b0*/  IADD3.X R137, PT, PT, R137, R0, RZ, P3, !PT ;  /* 0x0000000089897210 */ /* 0x000fc60001ffe4ff */
[----:B------:R-:W-:Y:S01]  /*13c7c0*/  STL [R1+0x5b40], R7 ;  /* 0x005b400701007387 */ /* 0x000fe20000100800 */
[----:B------:R-:W-:-:S03]  /*13c7d0*/  IMAD.X R154, R154, 0x1, R0, P4 ;  /* 0x000000019a9a7824 */ /* 0x000fc600020e0600 */
[----:B------:R1:W-:Y:S04]  /*13c7e0*/  STL [R1+0x5b2c], R137 ;  /* 0x005b2c8901007387 */ /* 0x0003e80000100800 */
[----:B------:R-:W-:Y:S01]  /*13c7f0*/  STL [R1+0x5b34], R154 ;  /* 0x005b349a01007387 */ /* 0x000fe20000100800 */
[----:B------:R-:W-:-:S03]  /*13c800*/  IMAD.X R150, R150, 0x1, R0, P5 ;  /* 0x0000000196967824 */ /* 0x000fc600028e0600 */
[----:B------:R-:W2:Y:S01]  /*13c810*/  LDL.LU.64 R170, [R1+0x6de0] ;  /* 0x006de00001aa7983 */ /* 0x000ea20000300a00 */
[----:B------:R-:W-:-:S03]  /*13c820*/  ISETP.NE.U32.AND P3, PT, R5, RZ, PT ;  /* 0x000000ff0500720c */ /* 0x000fc60003f65070 */
[----:B------:R-:W3:Y:S01]  /*13c830*/  LDL.LU.64 R168, [R1+0x6dd8] ;  /* 0x006dd80001a87983 */ /* 0x000ee20000300a00 */
[----:B------:R-:W-:-:S03]  /*13c840*/  IADD3 R146, P5, PT, R146, R220, RZ ;  /* 0x000000dc92927210 */ /* 0x000fc60007fbe0ff */
[----:B------:R-:W4:Y:S01]  /*13c850*/  LDL.LU R143, [R1+0x5aac] ;  /* 0x005aac00018f7983 */ /* 0x000f220000300800 */
[----:B------:R-:W-:Y:S01]  /*13c860*/  ISETP.NE.U32.AND P4, PT, R4, RZ, PT ;  /* 0x000000ff0400720c */ /* 0x000fe20003f85070 */
[----:B------:R-:W-:Y:S02]  /*13c870*/  IMAD.MOV.U32 R4, RZ, RZ, R132 ;  /* 0x000000ffff047224 */ /* 0x000fe400078e0084 */
[----:B------:R-:W-:Y:S01]  /*13c880*/  IMAD.MOV.U32 R5, RZ, RZ, R137 ;  /* 0x000000ffff057224 */ /* 0x000fe200078e0089 */
[----:B------:R-:W-:Y:S04]  /*13c890*/  STL [R1+0x5b3c], R150 ;  /* 0x005b3c9601007387 */ /* 0x000fe80000100800 */
[----:B------:R-:W2:Y:S04]  /*13c8a0*/  LDL.LU R6, [R1+0x5ac8] ;  /* 0x005ac80001067983 */ /* 0x000ea80000300800 */
[----:B------:R-:W-:Y:S01]  /*13c8b0*/  STL [R1+0x5b48], R146 ;  /* 0x005b489201007387 */ /* 0x000fe20000100800 */
[----:B------:R-:W-:-:S03]  /*13c8c0*/  IMAD.X R147, R147, 0x1, R0, P5 ;  /* 0x0000000193937824 */ /* 0x000fc600028e0600 */
[----:B-1----:R-:W2:Y:S04]  /*13c8d0*/  LDL.LU R137, [R1+0x5ab4] ;  /* 0x005ab40001897983 */ /* 0x002ea80000300800 */
        /* <DEDUP_REMOVED lines=19> */
[----:B------:R-:W3:Y:S04]  /*13ca10*/  LDL.LU.64 R164, [R1+0x6dc8] ;  /* 0x006dc80001a47983 */ /* 0x000ee80000300a00 */
[----:B------:R-:W-:Y:S01]  /*13ca20*/  STL [R1+0x5ab8], R136 ;  /* 0x005ab88801007387 */ /* 0x000fe20000100800 */
[----:B----4-:R-:W-:Y:S01]  /*13ca30*/  IMAD.X R143, R143, 0x1, R0, P5 ;  /* 0x000000018f8f7824 */ /* 0x010fe200028e0600 */
[----:B------:R-:W-:-:S04]  /*13ca40*/  IADD3 R130, P5, PT, R130, R220, RZ ;  /* 0x000000dc82827210 */ /* 0x000fc80007fbe0ff */
[----:B------:R-:W-:Y:S01]  /*13ca50*/  MOV R5, R143 ;  /* 0x0000008f00057202 */ /* 0x000fe20000000f00 */
[----:B------:R-:W-:Y:S04]  /*13ca60*/  STL [R1+0x5aac], R143 ;  /* 0x005aac8f01007387 */ /* 0x000fe80000100800 */
[----:B------:R1:W-:Y:S01]  /*13ca70*/  LDGSTS.E [R128+-0x68000], desc[UR42][R4.64], P2 ;  /* 0x9800000004807fae */ /* 0x0003e200091a102a */
[----:B--2---:R-:W-:Y:S01]  /*13ca80*/  IMAD.X R137, R137, 0x1, R0, P1 ;  /* 0x0000000189897824 */ /* 0x004fe200008e0600 */
[----:B------:R-:W-:Y:S02]  /*13ca90*/  IADD3 R6, P1, PT, R6, R220, RZ ;  /* 0x000000dc06067210 */ /* 0x000fe40007f3e0ff */
[----:B------:R-:W-:Y:S01]  /*13caa0*/  STL [R1+0x5ac0], R130 ;  /* 0x005ac08201007387 */ /* 0x000fe20000100800 */
[----:B-1----:R-:W-:-:S02]  /*13cab0*/  IMAD.MOV.U32 R4, RZ, RZ, R136 ;  /* 0x000000ffff047224 */ /* 0x002fc400078e0088 */
[----:B------:R-:W-:Y:S02]  /*13cac0*/  IMAD.MOV.U32 R5, RZ, RZ, R137 ;  /* 0x000000ffff057224 */ /* 0x000fe400078e0089 */
[----:B---3--:R-:W-:Y:S01]  /*13cad0*/  IMAD.X R132, R132, 0x1, R0, P5 ;  /* 0x0000000184847824 */ /* 0x008fe200028e0600 */
        /* <DEDUP_REMOVED lines=75> */
[----:B------:R-:W-:Y:S01]  /*13cf90*/  HMMA.1688.F32.TF32 R116, R8, R212, R116 ;  /* 0x000000d40874723c */ /* 0x000fe20000081074 */
        /* <DEDUP_REMOVED lines=37> */
[----:B------:R-:W-:Y:S02]  /*13d1f0*/  SEL R4, RZ, 0x4, !P5 ;  /* 0x00000004ff047807 */ /* 0x000fe40006800000 */
[----:B------:R-:W-:Y:S02]  /*13d200*/  SEL R5, R5, RZ, !P0 ;  /* 0x000000ff05057207 */ /* 0x000fe40004000000 */
[----:B------:R-:W-:Y:S01]  /*13d210*/  SEL R4, R4, RZ, !P0 ;  /* 0x000000ff04047207 */ /* 0x000fe20004000000 */
[----:B------:R-:W-:Y:S01]  /*13d220*/  HMMA.1688.F32.TF32 R32, R8, R152, R32 ;  /* 0x000000980820723c */ /* 0x000fe20000081020 */
        /* <DEDUP_REMOVED lines=8> */
[----:B------:R1:W-:Y:S01]  /*13d2b0*/  STL [R1+0x590c], R137 ;  /* 0x00590c8901007387 */ /* 0x0003e20000100800 */
[----:B------:R-:W-:Y:S01]  /*13d2c0*/  ISETP.NE.U32.AND P3, PT, R5, RZ, PT ;  /* 0x000000ff0500720c */ /* 0x000fe20003f65070 */
[----:B------:R-:W-:Y:S01]  /*13d2d0*/  IMAD.MOV.U32 R5, RZ, RZ, R137 ;  /* 0x000000ffff057224 */ /* 0x000fe200078e0089 */
[----:B------:R-:W-:Y:S01]  /*13d2e0*/  ISETP.NE.U32.AND P4, PT, R4, RZ, PT ;  /* 0x000000ff0400720c */ /* 0x000fe20003f85070 */
[----:B------:R-:W-:Y:S01]  /*13d2f0*/  STL [R1+0x5914], R212 ;  /* 0x005914d401007387 */ /* 0x000fe20000100800 */
[----:B------:R-:W-:Y:S02]  /*13d300*/  IMAD.X R150, R150, 0x1, R0, P5 ;  /* 0x0000000196967824 */ /* 0x000fe400028e0600 */
[----:B------:R-:W-:Y:S01]  /*13d310*/  IMAD.MOV.U32 R4, RZ, RZ, R132 ;  /* 0x000000ffff047224 */ /* 0x000fe200078e0084 */
[----:B------:R-:W2:Y:S01]  /*13d320*/  LDL.LU.64 R154, [R1+0x6da0] ;  /* 0x006da000019a7983 */ /* 0x000ea20000300a00 */
[----:B------:R-:W-:-:S03]  /*13d330*/  IADD3 R146, P5, PT, R146, R220, RZ ;  /* 0x000000dc92927210 */ /* 0x000fc60007fbe0ff */
[----:B------:R-:W3:Y:S04]  /*13d340*/  LDL.LU.64 R152, [R1+0x6d98] ;  /* 0x006d980001987983 */ /* 0x000ee80000300a00 */
[----:B------:R-:W4:Y:S01]  /*13d350*/  LDL.LU R143, [R1+0x588c] ;  /* 0x00588c00018f7983 */ /* 0x000f220000300800 */
[----:B------:R-:W-:-:S03]  /*13d360*/  IMAD.X R147, R147, 0x1, R0, P5 ;  /* 0x0000000193937824 */ /* 0x000fc600028e0600 */
[----:B------:R1:W-:Y:S04]  /*13d370*/  STL [R1+0x591c], R150 ;  /* 0x00591c9601007387 */ /* 0x0003e80000100800 */
[----:B------:R-:W2:Y:S04]  /*13d380*/  LDL.LU R6, [R1+0x58a8] ;  /* 0x0058a80001067983 */ /* 0x000ea80000300800 */
[----:B------:R1:W-:Y:S04]  /*13d390*/  LDGSTS.E [R128+-0x65000], desc[UR42][R4.64], P1 ;  /* 0x9b00000004807fae */ /* 0x0003e800089a102a */
[----:B------:R-:W-:Y:S04]  /*13d3a0*/  STL [R1+0x5928], R146 ;  /* 0x0059289201007387 */ /* 0x000fe80000100800 */
[----:B-1----:R-:W2:Y:S01]  /*13d3b0*/  LDL.LU R137, [R1+0x5894] ;  /* 0x0058940001897983 */ /* 0x002ea20000300800 */
[----:B------:R-:W-:-:S03]  /*13d3c0*/  IMAD.MOV.U32 R4, RZ, RZ, R151 ;  /* 0x000000ffff047224 */ /* 0x000fc600078e0097 */
        /* <DEDUP_REMOVED lines=9> */
[----:B------:R-:W-:Y:S01]  /*13d460*/  HMMA.1688.F32.TF32 R28, R8, R148, R28 ;  /* 0x00000094081c723c */ /* 0x000fe2000008101c */
[----:B-1----:R-:W-:Y:S02]  /*13d470*/  IMAD.MOV.U32 R4, RZ, RZ, R146 ;  /* 0x000000ffff047224 */ /* 0x002fe400078e0092 */
[----:B------:R-:W-:-:S05]  /*13d480*/  IMAD.MOV.U32 R5, RZ, RZ, R147 ;  /* 0x000000ffff057224 */ /* 0x000fca00078e0093 */
[----:B------:R1:W-:Y:S01]  /*13d490*/  LDGSTS.E [R128+-0x64d00], desc[UR42][R4.64], P1 ;  /* 0x9b30000004807fae */ /* 0x0003e200089a102a */
[----:B------:R-:W-:-:S03]  /*13d4a0*/  IADD3 R136, P1, PT, R136, R220, RZ ;  /* 0x000000dc88887210 */ /* 0x000fc60007f3e0ff */
[----:B------:R-:W-:Y:S04]  /*13d4b0*/  STL [R1+0x5890], R142 ;  /* 0x0058908e01007387 */ /* 0x000fe80000100800 */
[----:B------:R-:W3:Y:S01]  /*13d4c0*/  LDL.LU.64 R150, [R1+0x6d90] ;  /* 0x006d900001967983 */ /* 0x000ee20000300a00 */
[----:B-1----:R-:W-:-:S03]  /*13d4d0*/  IMAD.MOV.U32 R4, RZ, RZ, R142 ;  /* 0x000000ffff047224 */ /* 0x002fc600078e008e */
[----:B------:R-:W3:Y:S04]  /*13d4e0*/  LDL.LU.64 R148, [R1+0x6d88] ;  /* 0x006d880001947983 */ /* 0x000ee80000300a00 */
[----:B------:R1:W-:Y:S01]  /*13d4f0*/  STL [R1+0x5898], R136 ;  /* 0x0058988801007387 */ /* 0x0003e20000100800 */
[----:B------:R-:W-:Y:S01]  /*13d500*/  HMMA.1688.F32.TF32 R112, R8, R236, R112 ;  /* 0x000000ec0870723c */ /* 0x000fe20000081070 */
[----:B----4-:R-:W-:Y:S01]  /*13d510*/  IMAD.X R143, R143, 0x1, R0, P5 ;  /* 0x000000018f8f7824 */ /* 0x010fe200028e0600 */
[----:B------:R-:W-:-:S04]  /*13d520*/  IADD3 R130, P5, PT, R130, R220, RZ ;  /* 0x000000dc82827210 */ /* 0x000fc80007fbe0ff */
[----:B------:R-:W-:Y:S01]  /*13d530*/  MOV R5, R143 ;  /* 0x0000008f00057202 */ /* 0x000fe20000000f00 */
[----:B------:R-:W-:Y:S04]  /*13d540*/  STL [R1+0x588c], R143 ;  /* 0x00588c8f01007387 */ /* 0x000fe80000100800 */
[----:B------:R4:W-:Y:S04]  /*13d550*/  STL [R1+0x58a0], R130 ;  /* 0x0058a08201007387 */ /* 0x0009e80000100800 */
[----:B------:R1:W-:Y:S01]  /*13d560*/  LDGSTS.E [R128+-0x64000], desc[UR42][R4.64], P2 ;  /* 0x9c00000004807fae */ /* 0x0003e200091a102a */
[--C-:B--2---:R-:W-:Y:S01]  /*13d570*/  IMAD.X R137, R137, 0x1, R0.reuse, P1 ;  /* 0x0000000189897824 */ /* 0x104fe200008e0600 */
[----:B------:R-:W-:Y:S01]  /*13d580*/  IADD3 R6, P1, PT, R6, R220, RZ ;  /* 0x000000dc06067210 */ /* 0x000fe20007f3e0ff */
[----:B---3--:R-:W-:-:S03]  /*13d590*/  IMAD.X R132, R132, 0x1, R0, P5 ;  /* 0x0000000184847824 */ /* 0x008fc600028e0600 */
[----:B------:R2:W-:Y:S01]  /*13d5a0*/  STL [R1+0x5894], R137 ;  /* 0x0058948901007387 */ /* 0x0005e20000100800 */
[----:B-1----:R-:W-:Y:S02]  /*13d5b0*/  IMAD.MOV.U32 R4, RZ, RZ, R136 ;  /* 0x000000ffff047224 */ /* 0x002fe400078e0088 */
[----:B------:R-:W-:Y:S01]  /*13d5c0*/  IMAD.MOV.U32 R5, RZ, RZ, R137 ;  /* 0x000000ffff057224 */ /* 0x000fe200078e0089 */
[----:B------:R-:W-:Y:S04]  /*13d5d0*/  STL [R1+0x58a8], R6 ;  /* 0x0058a80601007387 */ /* 0x000fe80000100800 */
[----:B------:R-:W-:Y:S04]  /*13d5e0*/  STL [R1+0x589c], R132 ;  /* 0x00589c8401007387 */ /* 0x000fe80000100800 */
[----:B------:R-:W3:Y:S04]  /*13d5f0*/  LDL.LU R136, [R1+0x4b94] ;  /* 0x004b940001887983 */ /* 0x000ee80000300800 */
[----:B------:R-:W3:Y:S04]  /*13d600*/  LDL.LU R237, [R1+0x5830] ;  /* 0x0058300001ed7983 */ /* 0x000ee80000300800 */
[----:B------:R1:W-:Y:S01]  /*13d610*/  LDGSTS.E [R128+-0x63f00], desc[UR42][R4.64], P2 ;  /* 0x9c10000004807fae */ /* 0x0003e200091a102a */
[----:B------:R-:W-:-:S05]  /*13d620*/  IMAD.X R7, R7, 0x1, R0, P1 ;  /* 0x0000000107077824 */ /* 0x000fca00008e0600 */
[----:B------:R2:W-:Y:S01]  /*13d630*/  STL [R1+0x58a4], R7 ;  /* 0x0058a40701007387 */ /* 0x0005e20000100800 */
[----:B-1----:R-:W-:-:S03]  /*13d640*/  IMAD.MOV.U32 R4, RZ, RZ, R130 ;  /* 0x000000ffff047224 */ /* 0x002fc600078e0082 */
[----:B----4-:R-:W4:Y:S04]  /*13d650*/  LDL.LU R130, [R1+0x5838] ;  /* 0x0058380001827983 */ /* 0x010f280000300800 */
[----:B--2---:R-:W2:Y:S04]  /*13d660*/  LDL.LU R137, [R1+0x4b90] ;  /* 0x004b900001897983 */ /* 0x004ea80000300800 */
[----:B------:R-:W2:Y:S04]  /*13d670*/  LDL.LU R252, [R1+0x582c] ;  /* 0x00582c0001fc7983 */ /* 0x000ea80000300800 */
[----:B------:R-:W2:Y:S04]  /*13d680*/  LDL.LU R236, [R1+0x5834] ;  /* 0x0058340001ec7983 */ /* 0x000ea80000300800 */
[----:B------:R-:W2:Y:S04]  /*13d690*/  LDL.LU R143, [R1+0x583c] ;  /* 0x00583c00018f7983 */ /* 0x000ea80000300800 */
[----:B------:R-:W2:Y:S01]  /*13d6a0*/  LDL.LU R142, [R1+0x5840] ;  /* 0x00584000018e7983 */ /* 0x000ea20000300800 */
[----:B------:R-:W-:Y:S01]  /*13d6b0*/  IMAD.MOV.U32 R5, RZ, RZ, R132 ;  /* 0x000000ffff057224 */ /* 0x000fe200078e0084 */
[----:B------:R-:W-:-:S02]  /*13d6c0*/  ISETP.GT.AND P1, PT, R3, 0x7c, PT ;  /* 0x0000007c0300780c */ /* 0x000fc40003f24270 */
[----:B------:R-:W2:Y:S04]  /*13d6d0*/  LDL.LU R212, [R1+0x57b0] ;  /* 0x0057b00001d47983 */ /* 0x000ea80000300800 */
[----:B------:R1:W-:Y:S01]  /*13d6e0*/  LDGSTS.E [R128+-0x63e00], desc[UR42][R4.64], P2 ;  /* 0x9c20000004807fae */ /* 0x0003e200091a102a */
[----:B------:R-:W-:Y:S01]  /*13d6f0*/  ISETP.GT.AND P5, PT, R3, 0x1, PT ;  /* 0x000000010300780c */ /* 0x000fe20003fa4270 */
[----:B-1----:R-:W-:Y:S02]  /*13d700*/  IMAD.MOV.U32 R4, RZ, RZ, R6 ;  /* 0x000000ffff047224 */ /* 0x002fe400078e0006 */
[----:B------:R-:W-:Y:S02]  /*13d710*/  IMAD.MOV.U32 R5, RZ, RZ, R7 ;  /* 0x000000ffff057224 */ /* 0x000fe400078e0007 */
[----:B------:R-:W2:Y:S04]  /*13d720*/  LDL.LU R7, [R1+0x57b8] ;  /* 0x0057b80001077983 */ /* 0x000ea80000300800 */
[----:B------:R1:W-:Y:S04]  /*13d730*/  LDGSTS.E [R128+-0x63d00], desc[UR42][R4.64], P2 ;  /* 0x9c30000004807fae */ /* 0x0003e800091a102a */
[----:B------:R-:W2:Y:S01]  /*13d740*/  LDL.LU R132, [R1+0x57c0] ;  /* 0x0057c00001847983 */ /* 0x000ea20000300800 */
[----:B-1----:R-:W-:-:S02]  /*13d750*/  SEL R5, RZ, 0x4, !P1 ;  /* 0x00000004ff057807 */ /* 0x002fc40004800000 */
[----:B------:R-:W-:Y:S01]  /*13d760*/  SEL R4, RZ, 0x4, !P5 ;  /* 0x00000004ff047807 */ /* 0x000fe20006800000 */
[----:B------:R-:W-:Y:S01]  /*13d770*/  HMMA.1688.F32.TF32 R24, R8, R144, R24 ;  /* 0x000000900818723c */ /* 0x000fe20000081018 */
[----:B------:R-:W-:Y:S02]  /*13d780*/  SEL R5, R5, RZ, !P0 ;  /* 0x000000ff05057207 */ /* 0x000fe40004000000 */
[----:B------:R-:W-:Y:S02]  /*13d790*/  SEL R4, R4, RZ, !P0 ;  /* 0x000000ff04047207 */ /* 0x000fe40004000000 */
[----:B------:R-:W-:Y:S02]  /*13d7a0*/  ISETP.NE.U32.AND P5, PT, R5, RZ, PT ;  /* 0x000000ff0500720c */ /* 0x000fe40003fa5070 */
[-C--:B---3--:R-:W-:Y:S02]  /*13d7b0*/  IADD3 R136, P2, PT, R136, R220.reuse, RZ ;  /* 0x000000dc88887210 */ /* 0x088fe40007f5e0ff */
[----:B------:R-:W-:-:S03]  /*13d7c0*/  IADD3 R237, P6, PT, R237, R220, RZ ;  /* 0x000000dceded7210 */ /* 0x000fc60007fde0ff */
[----:B------:R-:W-:Y:S04]  /*13d7d0*/  STL [R1+0x4b94], R136 ;  /* 0x004b948801007387 */ /* 0x000fe80000100800 */
[----:B------:R-:W-:Y:S01]  /*13d7e0*/  STL [R1+0x5830], R237 ;  /* 0x005830ed01007387 */ /* 0x000fe20000100800 */
[----:B----4-:R-:W-:Y:S02]  /*13d7f0*/  IADD3 R130, P1, PT, R130, R220, RZ ;  /* 0x000000dc82827210 */ /* 0x010fe40007f3e0ff */
[----:B--2---:R-:W-:-:S03]  /*13d800*/  IADD3.X R137, PT, PT, R137, R0, RZ, P2, !PT ;  /* 0x0000000089897210 */ /* 0x004fc600017fe4ff */
[----:B------:R-:W-:Y:S01]  /*13d810*/  STL [R1+0x5838], R130 ;  /* 0x0058388201007387 */ /* 0x000fe20000100800 */
[----:B------:R-:W-:-:S03]  /*13d820*/  IMAD.X R252, R252, 0x1, R0, P6 ;  /* 0x00000001fcfc7824 */ /* 0x000fc600030e0600 */
[----:B------:R1:W-:Y:S04]  /*13d830*/  STL [R1+0x4b90], R137 ;  /* 0x004b908901007387 */ /* 0x0003e80000100800 */
[----:B------:R-:W-:Y:S01]  /*13d840*/  STL [R1+0x582c], R252 ;  /* 0x00582cfc01007387 */ /* 0x000fe20000100800 */
[----:B------:R-:W-:-:S03]  /*13d850*/  IMAD.X R236, R236, 0x1, R0, P1 ;  /* 0x00000001ecec7824 */ /* 0x000fc600008e0600 */
[----:B------:R-:W2:Y:S04]  /*13d860*/  LDL.LU.64 R146, [R1+0x6d80] ;  /* 0x006d800001927983 */ /* 0x000ea80000300a00 */
[----:B------:R-:W3:Y:S01]  /*13d870*/  LDL.LU.64 R144, [R1+0x6d78] ;  /* 0x006d780001907983 */ /* 0x000ee20000300a00 */
[----:B------:R-:W-:-:S03]  /*13d880*/  IADD3 R142, P1, PT, R142, R220, RZ ;  /* 0x000000dc8e8e7210 */ /* 0x000fc60007f3e0ff */
[----:B------:R-:W4:Y:S01]  /*13d890*/  LDL.LU R213, [R1+0x57ac] ;  /* 0x0057ac0001d57983 */ /* 0x000f220000300800 */
[----:B------:R-:W-:Y:S01]  /*13d8a0*/  ISETP.NE.U32.AND P6, PT, R4, RZ, PT ;  /* 0x000000ff0400720c */ /* 0x000fe20003fc5070 */
[----:B------:R-:W-:Y:S02]  /*13d8b0*/  IMAD.MOV.U32 R4, RZ, RZ, R136 ;  /* 0x000000ffff047224 */ /* 0x000fe400078e0088 */
[----:B------:R-:W-:Y:S01]  /*13d8c0*/  STL [R1+0x5834], R236 ;  /* 0x005834ec01007387 */ /* 0x000fe20000100800 */
[----:B------:R-:W-:-:S03]  /*13d8d0*/  IMAD.MOV.U32 R5, RZ, RZ, R137 ;  /* 0x000000ffff057224 */ /* 0x000fc600078e0089 */
[----:B------:R-:W2:Y:S04]  /*13d8e0*/  LDL.LU R6, [R1+0x57c8] ;  /* 0x0057c80001067983 */ /* 0x000ea80000300800 */
[----:B------:R-:W-:Y:S04]  /*13d8f0*/  STL [R1+0x5840], R142 ;  /* 0x0058408e01007387 */ /* 0x000fe80000100800 */
[----:B-1----:R-:W2:Y:S01]  /*13d900*/  LDL.LU R137, [R1+0x57b4] ;  /* 0x0057b40001897983 */ /* 0x002ea20000300800 */
[----:B------:R-:W-:-:S03]  /*13d910*/  IMAD.X R143, R143, 0x1, R0, P1 ;  /* 0x000000018f8f7824 */ /* 0x000fc600008e0600 */
[----:B------:R1:W-:Y:S04]  /*13d920*/  LDGSTS.E [R128+-0x63000], desc[UR42][R4.64], P3 ;  /* 0x9d00000004807fae */ /* 0x0003e800099a102a */
[----:B------:R-:W3:Y:S01]  /*13d930*/  LDL.LU R136, [R1+0x57bc] ;  /* 0x0057bc0001887983 */ /* 0x000ee20000300800 */
[----:B-1----:R-:W-:Y:S02]  /*13d940*/  IMAD.MOV.U32 R4, RZ, RZ, R237 ;  /* 0x000000ffff047224 */ /* 0x002fe400078e00ed */
[----:B------:R-:W-:Y:S01]  /*13d950*/  IMAD.MOV.U32 R5, RZ, RZ, R252 ;  /* 0x000000ffff057224 */ /* 0x000fe200078e00fc */
[----:B------:R1:W-:Y:S04]  /*13d960*/  STL [R1+0x583c], R143 ;  /* 0x00583c8f01007387 */ /* 0x0003e80000100800 */
[----:B------:R1:W-:Y:S02]  /*13d970*/  LDGSTS.E [R128+-0x62f00], desc[UR42][R4.64], P3 ;  /* 0x9d10000004807fae */ /* 0x0003e400099a102a */
[----:B-1----:R-:W-:-:S02]  /*13d980*/  MOV R4, R130 ;  /* 0x0000008200047202 */ /* 0x002fc40000000f00 */
[----:B------:R-:W3:Y:S01]  /*13d990*/  LDL.LU R130, [R1+0x57c4] ;  /* 0x0057c40001827983 */ /* 0x000ee20000300800 */
[----:B------:R-:W-:Y:S01]  /*13d9a0*/  IMAD.MOV.U32 R5, RZ, RZ, R236 ;  /* 0x000000ffff057224 */ /* 0x000fe200078e00ec */
[----:B------:R-:W-:-:S04]  /*13d9b0*/  IADD3 R212, P1, PT, R212, R220, RZ ;  /* 0x000000dcd4d47210 */ /* 0x000fc80007f3e0ff */
[----:B------:R1:W-:Y:S01]  /*13d9c0*/  LDGSTS.E [R128+-0x62e00], desc[UR42][R4.64], P3 ;  /* 0x9d20000004807fae */ /* 0x0003e200099a102a */
[----:B------:R-:W-:Y:S01]  /*13d9d0*/  IADD3 R7, P2, PT, R7, R220, RZ ;  /* 0x000000dc07077210 */ /* 0x000fe20007f5e0ff */
[----:B-1----:R-:W-:Y:S02]  /*13d9e0*/  IMAD.MOV.U32 R4, RZ, RZ, R142 ;  /* 0x000000ffff047224 */ /* 0x002fe400078e008e */
[----:B------:R-:W-:-:S05]  /*13d9f0*/  IMAD.MOV.U32 R5, RZ, RZ, R143 ;  /* 0x000000ffff057224 */ /* 0x000fca00078e008f */
[----:B------:R1:W-:Y:S01]  /*13da00*/  LDGSTS.E [R128+-0x62d00], desc[UR42][R4.64], P3 ;  /* 0x9d30000004807fae */ /* 0x0003e200099a102a */
[----:B------:R-:W-:Y:S03]  /*13da10*/  HMMA.1688.F32.TF32 R20, R8, R140, R20 ;  /* 0x0000008c0814723c */ /* 0x000fe60000081014 */
[----:B------:R-:W-:Y:S04]  /*13da20*/  STL [R1+0x57b0], R212 ;  /* 0x0057b0d401007387 */ /* 0x000fe80000100800 */
[----:B------:R-:W3:Y:S01]  /*13da30*/  LDL.LU.64 R142, [R1+0x6d70] ;  /* 0x006d7000018e7983 */ /* 0x000ee20000300a00 */
[----:B-1----:R-:W-:-:S03]  /*13da40*/  IMAD.MOV.U32 R4, RZ, RZ, R212 ;  /* 0x000000ffff047224 */ /* 0x002fc600078e00d4 */
[----:B------:R-:W3:Y:S04]  /*13da50*/  LDL.LU.64 R140, [R1+0x6d68] ;  /* 0x006d6800018c7983 */ /* 0x000ee80000300a00 */
[----:B------:R1:W-:Y:S01]  /*13da60*/  STL [R1+0x57b8], R7 ;  /* 0x0057b80701007387 */ /* 0x0003e20000100800 */
        /* <DEDUP_REMOVED lines=8> */
[----:B----4-:R-:W-:-:S02]  /*13daf0*/  IMAD.MOV.U32 R4, RZ, RZ, R7 ;  /* 0x000000ffff047224 */ /* 0x010fc400078e0007 */
[----:B------:R-:W-:Y:S02]  /*13db00*/  IMAD.MOV.U32 R5, RZ, RZ, R137 ;  /* 0x000000ffff057224 */ /* 0x000fe400078e0089 */
[----:B---3--:R-:W-:Y:S01]  /*13db10*/  IMAD.X R136, R136, 0x1, R0, P1 ;  /* 0x0000000188887824 */ /* 0x008fe200008e0600 */
[----:B------:R2:W-:Y:S04]  /*13db20*/  STL [R1+0x57b4], R137 ;  /* 0x0057b48901007387 */ /* 0x0005e80000100800 */
[----:B------:R3:W-:Y:S04]  /*13db30*/  LDGSTS.E [R128+-0x61f00], desc[UR42][R4.64], P4 ;  /* 0x9e10000004807fae */ /* 0x0007e8000a1a102a */
[----:B------:R-:W-:Y:S04]  /*13db40*/  STL [R1+0x57c8], R6 ;  /* 0x0057c80601007387 */ /* 0x000fe80000100800 */
[----:B------:R-:W-:Y:S01]  /*13db50*/  STL [R1+0x57bc], R136 ;  /* 0x0057bc8801007387 */ /* 0x000fe20000100800 */
[----:B---3--:R-:W-:-:S03]  /*13db60*/  IMAD.MOV.U32 R4, RZ, RZ, R132 ;  /* 0x000000ffff047224 */ /* 0x008fc600078e0084 */
[----:B-1----:R-:W3:Y:S01]  /*13db70*/  LDL.LU R7, [R1+0x5730] ;  /* 0x0057300001077983 */ /* 0x002ee20000300800 */
[----:B------:R-:W-:-:S03]  /*13db80*/  IMAD.MOV.U32 R5, RZ, RZ, R136 ;  /* 0x000000ffff057224 */ /* 0x000fc600078e0088 */
[----:B--2---:R-:W2:Y:S04]  /*13db90*/  LDL.LU R137, [R1+0x5738] ;  /* 0x0057380001897983 */ /* 0x004ea80000300800 */
[----:B------:R-:W4:Y:S01]  /*13dba0*/  LDL.LU R132, [R1+0x5740] ;  /* 0x0057400001847983 */ /* 0x000f220000300800 */
[----:B------:R-:W-:-:S03]  /*13dbb0*/  IMAD.X R130, R130, 0x1, R0, P2 ;  /* 0x0000000182827824 */ /* 0x000fc600010e0600 */
[----:B------:R1:W-:Y:S04]  /*13dbc0*/  LDGSTS.E [R128+-0x61e00], desc[UR42][R4.64], P4 ;  /* 0x9e20000004807fae */ /* 0x0003e8000a1a102a */
[----:B------:R1:W-:Y:S04]  /*13dbd0*/  STL [R1+0x57c4], R130 ;  /* 0x0057c48201007387 */ /* 0x0003e80000100800 */
[----:B------:R-:W4:Y:S01]  /*13dbe0*/  LDL.LU R213, [R1+0x5734] ;  /* 0x0057340001d57983 */ /* 0x000f220000300800 */
[----:B-1----:R-:W-:-:S03]  /*13dbf0*/  IMAD.MOV.U32 R5, RZ, RZ, R130 ;  /* 0x000000ffff057224 */ /* 0x002fc600078e0082 */
        /* <DEDUP_REMOVED lines=8> */
[----:B------:R1:W-:Y:S04]  /*13dc80*/  LDGSTS.E [R128+-0x61d00], desc[UR42][R4.64], P4 ;  /* 0x9e30000004807fae */ /* 0x0003e8000a1a102a */
[----:B------:R-:W4:Y:S04]  /*13dc90*/  LDL.LU R212, [R1+0x66a4] ;  /* 0x0066a40001d47983 */ /* 0x000f280000300800 */
[----:B------:R-:W4:Y:S01]  /*13dca0*/  LDL.LU R136, [R1+0x669c] ;  /* 0x00669c0001887983 */ /* 0x000f220000300800 */
[----:B-1----:R-:W-:-:S02]  /*13dcb0*/  SEL R5, RZ, 0x4, !P1 ;  /* 0x00000004ff057807 */ /* 0x002fc40004800000 */
[----:B------:R-:W-:Y:S02]  /*13dcc0*/  SEL R4, RZ, 0x4, !P2 ;  /* 0x00000004ff047807 */ /* 0x000fe40005000000 */
[----:B------:R-:W-:Y:S02]  /*13dcd0*/  SEL R5, R5, RZ, !P0 ;  /* 0x000000ff05057207 */ /* 0x000fe40004000000 */
[----:B------:R-:W-:Y:S01]  /*13dce0*/  SEL R4, R4, RZ, !P0 ;  /* 0x000000ff04047207 */ /* 0x000fe20004000000 */
[----:B------:R-:W-:Y:S01]  /*13dcf0*/  HMMA.1688.F32.TF32 R16, R8, R228, R16 ;  /* 0x000000e40810723c */ /* 0x000fe20000081010 */
[----:B------:R-:W-:Y:S02]  /*13dd00*/  ISETP.NE.U32.AND P2, PT, R5, RZ, PT ;  /* 0x000000ff0500720c */ /* 0x000fe40003f45070 */
[-C--:B---3--:R-:W-:Y:S02]  /*13dd10*/  IADD3 R7, P1, PT, R7, R220.reuse, RZ ;  /* 0x000000dc07077210 */ /* 0x088fe40007f3e0ff */
[----:B--2---:R-:W-:-:S02]  /*13dd20*/  IADD3 R137, P4, PT, R137, R220, RZ ;  /* 0x000000dc89897210 */ /* 0x004fc40007f9e0ff */
[----:B----4-:R-:W-:Y:S01]  /*13dd30*/  IADD3 R132, P3, PT, R132, R220, RZ ;  /* 0x000000dc84847210 */ /* 0x010fe20007f7e0ff */
[----:B------:R1:W-:Y:S04]  /*13dd40*/  STL [R1+0x5730], R7 ;  /* 0x0057300701007387 */ /* 0x0003e80000100800 */
[----:B------:R-:W-:Y:S04]  /*13dd50*/  STL [R1+0x5738], R137 ;  /* 0x0057388901007387 */ /* 0x000fe80000100800 */
[----:B------:R-:W-:Y:S01]  /*13dd60*/  STL [R1+0x5740], R132 ;  /* 0x0057408401007387 */ /* 0x000fe20000100800 */
[--C-:B------:R-:W-:Y:S01]  /*13dd70*/  IMAD.X R213, R213, 0x1, R0.reuse, P4 ;  /* 0x00000001d5d57824 */ /* 0x100fe200020e0600 */
[----:B------:R-:W-:Y:S01]  /*13dd80*/  IADD3.X R130, PT, PT, R130, R0, RZ, P1, !PT ;  /* 0x0000000082827210 */ /* 0x000fe20000ffe4ff */
[----:B------:R-:W-:-:S04]  /*13dd90*/  IMAD.X R252, R252, 0x1, R0, P3 ;  /* 0x00000001fcfc7824 */ /* 0x000fc800018e0600 */
[----:B------:R-:W-:Y:S01]  /*13dda0*/  STL [R1+0x572c], R130 ;  /* 0x00572c8201007387 */ /* 0x000fe20000100800 */
[----:B------:R-:W-:Y:S01]  /*13ddb0*/  ISETP.NE.U32.AND P1, PT, R4, RZ, PT ;  /* 0x000000ff0400720c */ /* 0x000fe20003f25070 */
[----:B------:R-:W-:Y:S02]  /*13ddc0*/  IMAD.MOV.U32 R4, RZ, RZ, R7 ;  /* 0x000000ffff047224 */ /* 0x000fe400078e0007 */
[----:B------:R2:W-:Y:S01]  /*13ddd0*/  STL [R1+0x5734], R213 ;  /* 0x005734d501007387 */ /* 0x0005e20000100800 */
[----:B------:R-:W-:Y:S01]  /*13dde0*/  IMAD.MOV.U32 R5, RZ, RZ, R130 ;  /* 0x000000ffff057224 */ /* 0x000fe200078e0082 */
[----:B------:R-:W-:Y:S01]  /*13ddf0*/  IADD3 R236, P3, PT, R236, R220, RZ ;  /* 0x000000dcecec7210 */ /* 0x000fe20007f7e0ff */
[----:B------:R-:W-:Y:S01]  /*13de00*/  IMAD.MOV.U32 R229, RZ, RZ, R213 ;  /* 0x000000ffffe57224 */ /* 0x000fe200078e00d5 */
[----:B------:R-:W-:Y:S04]  /*13de10*/  STL [R1+0x573c], R252 ;  /* 0x00573cfc01007387 */ /* 0x000fe80000100800 */
[----:B-1----:R-:W3:Y:S04]  /*13de20*/  LDL.LU R7, [R1+0x66a0] ;  /* 0x0066a00001077983 */ /* 0x002ee80000300800 */
[----:B------:R-:W-:Y:S01]  /*13de30*/  STL [R1+0x5748], R236 ;  /* 0x005748ec01007387 */ /* 0x000fe20000100800 */
[----:B------:R-:W-:-:S03]  /*13de40*/  IMAD.X R237, R237, 0x1, R0, P3 ;  /* 0x00000001eded7824 */ /* 0x000fc600018e0600 */
[----:B--2---:R-:W2:Y:S04]  /*13de50*/  LDL.LU R213, [R1+0x6698] ;  /* 0x0066980001d57983 */ /* 0x004ea80000300800 */
[----:B------:R1:W-:Y:S04]  /*13de60*/  LDGSTS.E [R128+-0x61000], desc[UR42][R4.64], P5 ;  /* 0x9f00000004807fae */ /* 0x0003e8000a9a102a */
[----:B------:R-:W4:Y:S01]  /*13de70*/  LDL.LU R130, [R1+0x6694] ;  /* 0x0066940001827983 */ /* 0x000f220000300800 */
[----:B-1----:R-:W-:Y:S01]  /*13de80*/  IMAD.MOV.U32 R4, RZ, RZ, R137 ;  /* 0x000000ffff047224 */ /* 0x002fe200078e0089 */
[----:B------:R-:W-:-:S02]  /*13de90*/  MOV R5, R229 ;  /* 0x000000e500057202 */ /* 0x000fc40000000f00 */
[----:B------:R-:W4:Y:S04]  /*13dea0*/  LDL.LU R137, [R1+0x6690] ;  /* 0x0066900001897983 */ /* 0x000f280000300800 */
[----:B------:R1:W-:Y:S04]  /*13deb0*/  LDGSTS.E [R128+-0x60f00], desc[UR42][R4.64], P5 ;  /* 0x9f10000004807fae */ /* 0x0003e8000a9a102a */
[----:B------:R-:W-:Y:S01]  /*13dec0*/  STL [R1+0x5744], R237 ;  /* 0x005744ed01007387 */ /* 0x000fe20000100800 */
[----:B-1----:R-:W-:-:S03]  /*13ded0*/  IMAD.MOV.U32 R4, RZ, RZ, R132 ;  /* 0x000000ffff047224 */ /* 0x002fc600078e0084 */
[----:B------:R-:W4:Y:S01]  /*13dee0*/  LDL.LU R132, [R1+0x6688] ;  /* 0x0066880001847983 */ /* 0x000f220000300800 */
[----:B------:R-:W-:Y:S01]  /*13def0*/  IMAD.MOV.U32 R5, RZ, RZ, R252 ;  /* 0x000000ffff057224 */ /* 0x000fe200078e00fc */
[----:B------:R-:W-:-:S04]  /*13df00*/  IADD3 R6, P3, PT, R6, R220, RZ ;  /* 0x000000dc06067210 */ /* 0x000fc80007f7e0ff */
[----:B------:R1:W-:Y:S01]  /*13df10*/  LDGSTS.E [R128+-0x60e00], desc[UR42][R4.64], P5 ;  /* 0x9f20000004807fae */ /* 0x0003e2000a9a102a */
[----:B------:R-:W-:Y:S02]  /*13df20*/  LOP3.LUT R228, R221, 0x20, RZ, 0x3c, !PT ;  /* 0x00000020dde47812 */ /* 0x000fe400078e3cff */
[-C--:B------:R-:W-:Y:S01]  /*13df30*/  IADD3 R212, P4, PT, R212, R220.reuse, RZ ;  /* 0x000000dcd4d47210 */ /* 0x080fe20007f9e0ff */
[----:B-1----:R-:W-:Y:S02]  /*13df40*/  IMAD.MOV.U32 R4, RZ, RZ, R236 ;  /* 0x000000ffff047224 */ /* 0x002fe400078e00ec */
[----:B------:R-:W-:Y:S01]  /*13df50*/  IMAD.MOV.U32 R5, RZ, RZ, R237 ;  /* 0x000000ffff057224 */ /* 0x000fe200078e00ed */
[----:B------:R1:W-:Y:S04]  /*13df60*/  STL [R1+0x66c8], R6 ;  /* 0x0066c80601007387 */ /* 0x0003e80000100800 */
[----:B------:R1:W-:Y:S04]  /*13df70*/  LDGSTS.E [R128+-0x60d00], desc[UR42][R4.64], P5 ;  /* 0x9f30000004807fae */ /* 0x0003e8000a9a102a */
[----:B------:R-:W-:Y:S01]  /*13df80*/  STL [R1+0x66a4], R212 ;  /* 0x0066a4d401007387 */ /* 0x000fe20000100800 */
[----:B-1----:R-:W-:Y:S01]  /*13df90*/  IADD3 R4, PT, PT, R228, 0x100000, R129 ;  /* 0x00100000e4047810 */ /* 0x002fe20007ffe081 */
[----:B---3--:R-:W-:Y:S01]  /*13dfa0*/  IMAD.X R7, R7, 0x1, R0, P3 ;  /* 0x0000000107077824 */ /* 0x008fe200018e0600 */
[----:B------:R-:W-:-:S04]  /*13dfb0*/  IADD3 R136, P3, PT, R136, R220, RZ ;  /* 0x000000dc88887210 */ /* 0x000fc80007f7e0ff */
[----:B------:R1:W-:Y:S01]  /*13dfc0*/  STL [R1+0x66a0], R7 ;  /* 0x0066a00701007387 */ /* 0x0003e20000100800 */
[----:B--2---:R-:W-:-:S03]  /*13dfd0*/  IMAD.X R213, R213, 0x1, R0, P4 ;  /* 0x00000001d5d57824 */ /* 0x004fc600020e0600 */
[----:B------:R2:W-:Y:S04]  /*13dfe0*/  LDGSTS.E [R4+-0x7fc00], desc[UR42][R6.64], P6 ;  /* 0x8040000006047fae */ /* 0x0005e8000b1a102a */
[----:B------:R3:W-:Y:S01]  /*13dff0*/  STL [R1+0x669c], R136 ;  /* 0x00669c8801007387 */ /* 0x0007e20000100800 */
[----:B----4-:R-:W-:-:S03]  /*13e000*/  IADD3 R130, P4, PT, R130, R220, RZ ;  /* 0x000000dc82827210 */ /* 0x010fc60007f9e0ff */
[----:B------:R-:W-:Y:S01]  /*13e010*/  STL [R1+0x6698], R213 ;  /* 0x006698d501007387 */ /* 0x000fe20000100800 */
[----:B--2---:R-:W-:Y:S01]  /*13e020*/  MOV R6, R212 ;  /* 0x000000d400067202 */ /* 0x004fe20000000f00 */
[----:B-1----:R-:W-:Y:S02]  /*13e030*/  IMAD.MOV.U32 R7, RZ, RZ, R213 ;  /* 0x000000ffff077224 */ /* 0x002fe400078e00d5 */
[----:B------:R-:W-:Y:S01]  /*13e040*/  IMAD.X R137, R137, 0x1, R0, P3 ;  /* 0x0000000189897824 */ /* 0x000fe200018e0600 */
[----:B------:R-:W-:Y:S04]  /*13e050*/  STL [R1+0x6694], R130 ;  /* 0x0066948201007387 */ /* 0x000fe80000100800 */
[----:B------:R1:W-:Y:S04]  /*13e060*/  LDGSTS.E [R4+-0x7fb00], desc[UR42][R6.64], P6 ;  /* 0x8050000006047fae */ /* 0x0003e8000b1a102a */
[----:B------:R-:W-:Y:S01]  /*13e070*/  STL [R1+0x6690], R137 ;  /* 0x0066908901007387 */ /* 0x000fe20000100800 */
[----:B-1----:R-:W-:-:S02]  /*13e080*/  IMAD.MOV.U32 R6, RZ, RZ, R136 ;  /* 0x000000ffff067224 */ /* 0x002fc400078e0088 */
[----:B------:R-:W-:Y:S01]  /*13e090*/  IMAD.X R132, R132, 0x1, R0, P4 ;  /* 0x0000000184847824 */ /* 0x000fe200020e0600 */
[----:B---3--:R-:W2:Y:S01]  /*13e0a0*/  LDL.LU R136, [R1+0x662c] ;  /* 0x00662c0001887983 */ /* 0x008ea20000300800 */
[----:B------:R-:W-:-:S03]  /*13e0b0*/  IMAD.MOV.U32 R7, RZ, RZ, R137 ;  /* 0x000000ffff077224 */ /* 0x000fc600078e0089 */
[----:B------:R-:W3:Y:S04]  /*13e0c0*/  LDL.LU R252, [R1+0x6624] ;  /* 0x0066240001fc7983 */ /* 0x000ee80000300800 */
[----:B------:R1:W-:Y:S04]  /*13e0d0*/  STL [R1+0x6688], R132 ;  /* 0x0066888401007387 */ /* 0x0003e80000100800 */
[----:B------:R-:W4:Y:S04]  /*13e0e0*/  LDL.LU R237, [R1+0x661c] ;  /* 0x00661c0001ed7983 */ /* 0x000f280000300800 */
[----:B------:R-:W4:Y:S04]  /*13e0f0*/  LDL.LU R212, [R1+0x6620] ;  /* 0x0066200001d47983 */ /* 0x000f280000300800 */
[----:B------:R1:W-:Y:S02]  /*13e100*/  LDGSTS.E [R4+-0x7fa00], desc[UR42][R6.64], P6 ;  /* 0x8060000006047fae */ /* 0x0003e4000b1a102a */
[----:B-1----:R-:W-:-:S02]  /*13e110*/  IMAD.MOV.U32 R7, RZ, RZ, R132 ;  /* 0x000000ffff077224 */ /* 0x002fc400078e0084 */
[----:B------:R-:W4:Y:S01]  /*13e120*/  LDL.LU R132, [R1+0x6618] ;  /* 0x0066180001847983 */ /* 0x000f220000300800 */
[----:B------:R-:W-:Y:S01]  /*13e130*/  IMAD.MOV.U32 R6, RZ, RZ, R130 ;  /* 0x000000ffff067224 */ /* 0x000fe200078e0082 */
[C---:B------:R-:W-:Y:S02]  /*13e140*/  ISETP.GT.AND P3, PT, R3.reuse, 0xd, PT ;  /* 0x0000000d0300780c */ /* 0x040fe40003f64270 */
[----:B------:R-:W-:Y:S01]  /*13e150*/  ISETP.GT.AND P4, PT, R3, 0x11, PT ;  /* 0x000000110300780c */ /* 0x000fe20003f84270 */
[----:B------:R-:W4:Y:S04]  /*13e160*/  LDL.LU R236, [R1+0x6608] ;  /* 0x0066080001ec7983 */ /* 0x000f280000300800 */
[----:B------:R1:W-:Y:S01]  /*13e170*/  LDGSTS.E [R4+-0x7f900], desc[UR42][R6.64], P6 ;  /* 0x8070000006047fae */ /* 0x0003e2000b1a102a */
[----:B------:R-:W-:-:S03]  /*13e180*/  SEL R5, RZ, 0x4, !P4 ;  /* 0x00000004ff057807 */ /* 0x000fc60006000000 */
[----:B------:R-:W4:Y:S01]  /*13e190*/  LDL.LU R229, [R1+0x6614] ;  /* 0x0066140001e57983 */ /* 0x000f220000300800 */
[----:B------:R-:W-:-:S03]  /*13e1a0*/  SEL R5, R5, RZ, !P0 ;  /* 0x000000ff05057207 */ /* 0x000fc60004000000 */
[----:B------:R-:W4:Y:S01]  /*13e1b0*/  LDL.LU R228, [R1+0x65a0] ;  /* 0x0065a00001e47983 */ /* 0x000f220000300800 */
[----:B-1----:R-:W-:-:S03]  /*13e1c0*/  SEL R6, RZ, 0x4, !P3 ;  /* 0x00000004ff067807 */ /* 0x002fc60005800000 */
[----:B------:R-:W4:Y:S04]  /*13e1d0*/  LDL.LU R213, [R1+0x65ac] ;  /* 0x0065ac0001d57983 */ /* 0x000f280000300800 */
[----:B------:R-:W4:Y:S04]  /*13e1e0*/  LDL.LU R137, [R1+0x65a4] ;  /* 0x0065a40001897983 */ /* 0x000f280000300800 */
[----:B------:R-:W4:Y:S04]  /*13e1f0*/  LDL.LU R130, [R1+0x659c] ;  /* 0x00659c0001827983 */ /* 0x000f280000300800 */
[----:B------:R-:W4:Y:S01]  /*13e200*/  LDL.LU R128, [R1+0x6594] ;  /* 0x0065940001807983 */ /* 0x000f220000300800 */
[----:B--2---:R-:W-:-:S02]  /*13e210*/  IADD3 R136, P3, PT, R136, R220, RZ ;  /* 0x000000dc88887210 */ /* 0x004fc40007f7e0ff */
[----:B---3--:R-:W-:-:S03]  /*13e220*/  IADD3 R252, P4, PT, R252, R220, RZ ;  /* 0x000000dcfcfc7210 */ /* 0x008fc60007f9e0ff */
[----:B------:R-:W-:Y:S01]  /*13e230*/  STL [R1+0x662c], R136 ;  /* 0x00662c8801007387 */ /* 0x000fe20000100800 */
[----:B----4-:R-:W-:-:S03]  /*13e240*/  IADD3 R237, P5, PT, R237, R220, RZ ;  /* 0x000000dceded7210 */ /* 0x010fc60007fbe0ff */
[----:B------:R1:W-:Y:S01]  /*13e250*/  STL [R1+0x6624], R252 ;  /* 0x006624fc01007387 */ /* 0x0003e20000100800 */
[----:B------:R-:W-:-:S03]  /*13e260*/  IMAD.X R212, R212, 0x1, R0, P3 ;  /* 0x00000001d4d47824 */ /* 0x000fc600018e0600 */
[----:B------:R-:W-:Y:S04]  /*13e270*/  STL [R1+0x661c], R237 ;  /* 0x00661ced01007387 */ /* 0x000fe80000100800 */
[----:B------:R2:W-:Y:S01]  /*13e280*/  STL [R1+0x6620], R212 ;  /* 0x006620d401007387 */ /* 0x0005e20000100800 */
[----:B------:R-:W-:Y:S02]  /*13e290*/  IADD3.X R132, PT, PT, R132, R0, RZ, P4, !PT ;  /* 0x0000000084847210 */ /* 0x000fe400027fe4ff */
[----:B------:R-:W-:Y:S02]  /*13e2a0*/  ISETP.NE.U32.AND P4, PT, R5, RZ, PT ;  /* 0x000000ff0500720c */ /* 0x000fe40003f85070 */
[----:B------:R-:W3:Y:S01]  /*13e2b0*/  LDL.LU R5, [R1+0x6610] ;  /* 0x0066100001057983 */ /* 0x000ee20000300800 */
[----:B------:R-:W-:Y:S01]  /*13e2c0*/  SEL R6, R6, RZ, !P0 ;  /* 0x000000ff06067207 */ /* 0x000fe20004000000 */
[----:B------:R-:W-:-:S03]  /*13e2d0*/  IMAD.MOV.U32 R7, RZ, RZ, R212 ;  /* 0x000000ffff077224 */ /* 0x000fc600078e00d4 */
[----:B------:R-:W-:Y:S01]  /*13e2e0*/  ISETP.NE.U32.AND P3, PT, R6, RZ, PT ;  /* 0x000000ff0600720c */ /* 0x000fe20003f65070 */
[----:B------:R-:W-:Y:S01]  /*13e2f0*/  IMAD.MOV.U32 R6, RZ, RZ, R136 ;  /* 0x000000ffff067224 */ /* 0x000fe200078e0088 */
[----:B------:R4:W-:Y:S04]  /*13e300*/  STL [R1+0x6618], R132 ;  /* 0x0066188401007387 */ /* 0x0009e80000100800 */
[----:B------:R1:W-:Y:S02]  /*13e310*/  LDGSTS.E [R4+-0x7ec00], desc[UR42][R6.64], P2 ;  /* 0x8140000006047fae */ /* 0x0003e400091a102a */
[----:B-1----:R-:W-:Y:S02]  /*13e320*/  IMAD.MOV.U32 R6, RZ, RZ, R252 ;  /* 0x000000ffff067224 */ /* 0x002fe400078e00fc */
[----:B------:R-:W-:Y:S01]  /*13e330*/  IMAD.MOV.U32 R7, RZ, RZ, R132 ;  /* 0x000000ffff077224 */ /* 0x000fe200078e0084 */
[----:B------:R-:W-:Y:S01]  /*13e340*/  HMMA.1688.F32.TF32 R12, R8, R232, R12 ;  /* 0x000000e8080c723c */ /* 0x000fe2000008100c */
[----:B------:R-:W1:Y:S03]  /*13e350*/  LDC R252, c[0x0][0x3ac] ;  /* 0x0000eb00fffc7b82 */ /* 0x000e660000000800 */
[----:B------:R1:W-:Y:S01]  /*13e360*/  LDGSTS.E [R4+-0x7eb00], desc[UR42][R6.64], P2 ;  /* 0x8150000006047fae */ /* 0x0003e200091a102a */
[----:B---3--:R-:W-:Y:S01]  /*13e370*/  IMAD.X R5, R5, 0x1, R0, P5 ;  /* 0x0000000105057824 */ /* 0x008fe200028e0600 */
[----:B------:R-:W-:-:S04]  /*13e380*/  IADD3 R229, P5, PT, R229, R220, RZ ;  /* 0x000000dce5e57210 */ /* 0x000fc80007fbe0ff */
[----:B------:R3:W-:Y:S01]  /*13e390*/  STL [R1+0x6610], R5 ;  /* 0x0066100501007387 */ /* 0x0007e20000100800 */
[----:B------:R-:W-:-:S03]  /*13e3a0*/  IMAD.X R236, R236, 0x1, R0, P5 ;  /* 0x00000001ecec7824 */ /* 0x000fc600028e0600 */
[----:B--2---:R-:W2:Y:S04]  /*13e3b0*/  LDL.LU R212, [R1+0x6598] ;  /* 0x0065980001d47983 */ /* 0x004ea80000300800 */
[----:B------:R-:W-:Y:S01]  /*13e3c0*/  STL [R1+0x6614], R229 ;  /* 0x006614e501007387 */ /* 0x000fe20000100800 */
[----:B-1----:R-:W-:-:S03]  /*13e3d0*/  IMAD.MOV.U32 R7, RZ, RZ, R5 ;  /* 0x000000ffff077224 */ /* 0x002fc600078e0005 */
[----:B------:R-:W2:Y:S04]  /*13e3e0*/  LDL.LU R136, [R1+0x6590] ;  /* 0x0065900001887983 */ /* 0x000ea80000300800 */
[----:B----4-:R-:W4:Y:S04]  /*13e3f0*/  LDL.LU R132, [R1+0x6d60] ;  /* 0x006d600001847983 */ /* 0x010f280000300800 */
[----:B------:R-:W-:Y:S04]  /*13e400*/  STL [R1+0x6608], R236 ;  /* 0x006608ec01007387 */ /* 0x000fe80000100800 */
[----:B---3--:R-:W3:Y:S01]  /*13e410*/  LDL.LU R5, [R1+0x6588] ;  /* 0x0065880001057983 */ /* 0x008ee20000300800 */
        /* <DEDUP_REMOVED lines=11> */
[----:B-1----:R-:W-:Y:S01]  /*13e4d0*/  MOV R6, R213 ;  /* 0x000000d500067202 */ /* 0x002fe20000000f00 */
[----:B------:R-:W-:Y:S02]  /*13e4e0*/  IMAD.MOV.U32 R7, RZ, RZ, R228 ;  /* 0x000000ffff077224 */ /* 0x000fe400078e00e4 */
[----:B------:R1:W-:Y:S04]  /*13e4f0*/  STL [R1+0x65a0], R228 ;  /* 0x0065a0e401007387 */ /* 0x0003e80000100800 */
[----:B------:R-:W-:Y:S04]  /*13e500*/  STL [R1+0x659c], R130 ;  /* 0x00659c8201007387 */ /* 0x000fe80000100800 */
[----:B------:R1:W-:Y:S02]  /*13e510*/  LDGSTS.E [R4+-0x7dc00], desc[UR42][R6.64], P1 ;  /* 0x8240000006047fae */ /* 0x0003e400089a102a */
[----:B-1----:R-:W-:-:S02]  /*13e520*/  IMAD.MOV.U32 R6, RZ, RZ, R137 ;  /* 0x000000ffff067224 */ /* 0x002fc400078e0089 */
[----:B--2---:R-:W-:Y:S01]  /*13e530*/  IMAD.X R212, R212, 0x1, R0, P2 ;  /* 0x00000001d4d47824 */ /* 0x004fe200010e0600 */
[----:B------:R-:W-:-:S04]  /*13e540*/  IADD3 R128, P2, PT, R128, R220, RZ ;  /* 0x000000dc80807210 */ /* 0x000fc80007f5e0ff */
[----:B------:R1:W-:Y:S01]  /*13e550*/  STL [R1+0x6598], R212 ;  /* 0x006598d401007387 */ /* 0x0003e20000100800 */
[----:B------:R-:W-:-:S03]  /*13e560*/  IMAD.X R136, R136, 0x1, R0, P5 ;  /* 0x0000000188887824 */ /* 0x000fc600028e0600 */
[----:B------:R2:W-:Y:S01]  /*13e570*/  STL [R1+0x6594], R128 ;  /* 0x0065948001007387 */ /* 0x0005e20000100800 */
[----:B------:R-:W-:-:S03]  /*13e580*/  IMAD.MOV.U32 R7, RZ, RZ, R212 ;  /* 0x000000ffff077224 */ /* 0x000fc600078e00d4 */
[----:B------:R-:W-:Y:S01]  /*13e590*/  STL [R1+0x6590], R136 ;  /* 0x0065908801007387 */ /* 0x000fe20000100800 */
[----:B----4-:R-:W-:Y:S03]  /*13e5a0*/  HMMA.1688.F32.TF32 R8, R8, R132, R124 ;  /* 0x000000840808723c */ /* 0x010fe6000008107c */
[----:B------:R-:W4:Y:S01]  /*13e5b0*/  LDL.LU R228, [R1+0x652c] ;  /* 0x00652c0001e47983 */ /* 0x000f220000300800 */
[----:B---3--:R-:W-:-:S03]  /*13e5c0*/  IMAD.X R5, R5, 0x1, R0, P2 ;  /* 0x0000000105057824 */ /* 0x008fc600010e0600 */
[----:B-1----:R-:W3:Y:S04]  /*13e5d0*/  LDL.LU R212, [R1+0x6524] ;  /* 0x0065240001d47983 */ /* 0x002ee80000300800 */
[----:B------:R1:W-:Y:S04]  /*13e5e0*/  STL [R1+0x6588], R5 ;  /* 0x0065880501007387 */ /* 0x0003e80000100800 */
        /* <DEDUP_REMOVED lines=8> */
[----:B------:R1:W-:Y:S02]  /*13e670*/  LDGSTS.E [R4+-0x7da00], desc[UR42][R6.64], P1 ;  /* 0x8260000006047fae */ /* 0x0003e400089a102a */
[----:B-1----:R-:W-:Y:S02]  /*13e680*/  IMAD.MOV.U32 R6, RZ, RZ, R128 ;  /* 0x000000ffff067224 */ /* 0x002fe400078e0080 */
[----:B--2---:R-:W2:Y:S01]  /*13e690*/  LDL.LU R128, [R1+0x6514] ;  /* 0x0065140001807983 */ /* 0x004ea20000300800 */
[----:B------:R-:W-:Y:S01]  /*13e6a0*/  MOV R7, R5 ;  /* 0x0000000500077202 */ /* 0x000fe20000000f00 */
[----:B------:R-:W-:Y:S01]  /*13e6b0*/  HMMA.1688.F32.TF32 R120, R216, R138, R120 ;  /* 0x0000008ad878723c */ /* 0x000fe20000081078 */
[C---:B------:R-:W-:Y:S01]  /*13e6c0*/  ISETP.GT.AND P2, PT, R3.reuse, 0x15, PT ;  /* 0x000000150300780c */ /* 0x040fe20003f44270 */
[----:B------:R-:W2:Y:S01]  /*13e6d0*/  LDL.LU R126, [R1+0x64ac] ;  /* 0x0064ac00017e7983 */ /* 0x000ea20000300800 */
[----:B------:R-:W-:-:S03]  /*13e6e0*/  ISETP.GT.AND P5, PT, R3, 0x19, PT ;  /* 0x000000190300780c */ /* 0x000fc60003fa4270 */
[----:B------:R1:W-:Y:S01]  /*13e6f0*/  LDGSTS.E [R4+-0x7d900], desc[UR42][R6.64], P1 ;  /* 0x8270000006047fae */ /* 0x0003e200089a102a */
[----:B------:R-:W-:-:S03]  /*13e700*/  SEL R5, RZ, 0x4, !P5 ;  /* 0x00000004ff057807 */ /* 0x000fc60006800000 */
[----:B------:R-:W2:Y:S04]  /*13e710*/  LDL.LU R125, [R1+0x64a4] ;  /* 0x0064a400017d7983 */ /* 0x000ea80000300800 */
[----:B------:R-:W2:Y:S01]  /*13e720*/  LDL.LU R124, [R1+0x649c] ;  /* 0x00649c00017c7983 */ /* 0x000ea20000300800 */
[----:B-1----:R-:W-:Y:S02]  /*13e730*/  SEL R6, RZ, 0x4, !P2 ;  /* 0x00000004ff067807 */ /* 0x002fe40005000000 */
[----:B------:R-:W-:Y:S02]  /*13e740*/  SEL R5, R5, RZ, !P0 ;  /* 0x000000ff05057207 */ /* 0x000fe40004000000 */
[-C--:B----4-:R-:W-:Y:S02]  /*13e750*/  IADD3 R228, P1, PT, R228, R220.reuse, RZ ;  /* 0x000000dce4e47210 */ /* 0x090fe40007f3e0ff */
[----:B---3--:R-:W-:-:S03]  /*13e760*/  IADD3 R212, P2, PT, R212, R220, RZ ;  /* 0x000000dcd4d47210 */ /* 0x008fc60007f5e0ff */
[----:B------:R-:W-:Y:S01]  /*13e770*/  STL [R1+0x652c], R228 ;  /* 0x00652ce401007387 */ /* 0x000fe20000100800 */
[----:B------:R-:W-:-:S03]  /*13e780*/  IADD3 R132, P5, PT, R132, R220, RZ ;  /* 0x000000dc84847210 */ /* 0x000fc60007fbe0ff */
[----:B------:R-:W-:Y:S01]  /*13e790*/  STL [R1+0x6524], R212 ;  /* 0x006524d401007387 */ /* 0x000fe20000100800 */
[----:B------:R-:W-:-:S03]  /*13e7a0*/  IMAD.X R229, R229, 0x1, R0, P1 ;  /* 0x00000001e5e57824 */ /* 0x000fc600008e0600 */
[----:B------:R-:W-:Y:S01]  /*13e7b0*/  STL [R1+0x651c], R132 ;  /* 0x00651c8401007387 */ /* 0x000fe20000100800 */
[----:B------:R-:W-:-:S03]  /*13e7c0*/  IMAD.X R213, R213, 0x1, R0, P2 ;  /* 0x00000001d5d57824 */ /* 0x000fc600010e0600 */
[----:B------:R-:W-:Y:S01]  /*13e7d0*/  STL [R1+0x6520], R229 ;  /* 0x006520e501007387 */ /* 0x000fe20000100800 */
[----:B------:R-:W-:-:S03]  /*13e7e0*/  IMAD.X R133, R133, 0x1, R0, P5 ;  /* 0x0000000185857824 */ /* 0x000fc600028e0600 */
[----:B------:R-:W-:Y:S04]  /*13e7f0*/  STL [R1+0x6518], R213 ;  /* 0x006518d501007387 */ /* 0x000fe80000100800 */
[----:B------:R-:W3:Y:S04]  /*13e800*/  LDL.LU.64 R138, [R1+0x6d58] ;  /* 0x006d5800018a7983 */ /* 0x000ee80000300a00 */
[----:B------:R-:W4:Y:S01]  /*13e810*/  LDL.LU.64 R136, [R1+0x6d50] ;  /* 0x006d500001887983 */ /* 0x000f220000300a00 */
[----:B------:R-:W-:-:S03]  /*13e820*/  ISETP.NE.U32.AND P2, PT, R5, RZ, PT ;  /* 0x000000ff0500720c */ /* 0x000fc60003f45070 */
[----:B------:R-:W3:Y:S04]  /*13e830*/  LDL.LU R127, [R1+0x64a0] ;  /* 0x0064a000017f7983 */ /* 0x000ee80000300800 */
[----:B------:R-:W-:Y:S04]  /*13e840*/  STL [R1+0x6510], R133 ;  /* 0x0065108501007387 */ /* 0x000fe80000100800 */
[----:B------:R-:W-:Y:S01]  /*13e850*/  STL.64 [R1+0x70], R120 ;  /* 0x0000707801007387 */ /* 0x000fe20000100a00 */
[----:B--2---:R-:W-:-:S03]  /*13e860*/  IADD3 R128, P5, PT, R128, R220, RZ ;  /* 0x000000dc80807210 */ /* 0x004fc60007fbe0ff */
[----:B------:R1:W-:Y:S04]  /*13e870*/  STL.64 [R1+0x78], R122 ;  /* 0x0000787a01007387 */ /* 0x0003e80000100a00 */
[----:B------:R-:W2:Y:S01]  /*13e880*/  LDL.LU R5, [R1+0x6494] ;  /* 0x0064940001057983 */ /* 0x000ea20000300800 */
[----:B------:R-:W-:-:S03]  /*13e890*/  IMAD.X R130, R130, 0x1, R0, P5 ;  /* 0x0000000182827824 */ /* 0x000fc600028e0600 */
[----:B------:R2:W-:Y:S04]  /*13e8a0*/  STL [R1+0x6514], R128 ;  /* 0x0065148001007387 */ /* 0x0005e80000100800 */
[----:B-1----:R-:W2:Y:S04]  /*13e8b0*/  LDL.LU R122, [R1+0x6498] ;  /* 0x00649800017a7983 */ /* 0x002ea80000300800 */
[----:B------:R-:W4:Y:S04]  /*13e8c0*/  LDL.LU R121, [R1+0x6490] ;  /* 0x0064900001797983 */ /* 0x000f280000300800 */
[----:B------:R-:W-:Y:S04]  /*13e8d0*/  STL [R1+0x6508], R130 ;  /* 0x0065088201007387 */ /* 0x000fe80000100800 */
[----:B------:R-:W4:Y:S01]  /*13e8e0*/  LDL.LU R120, [R1+0x6488] ;  /* 0x0064880001787983 */ /* 0x000f220000300800 */
[----:B------:R-:W-:Y:S01]  /*13e8f0*/  SEL R6, R6, RZ, !P0 ;  /* 0x000000ff06067207 */ /* 0x000fe20004000000 */
[----:B------:R-:W-:-:S03]  /*13e900*/  IMAD.MOV.U32 R7, RZ, RZ, R229 ;  /* 0x000000ffff077224 */ /* 0x000fc600078e00e5 */
[----:B------:R-:W-:Y:S01]  /*13e910*/  ISETP.NE.U32.AND P1, PT, R6, RZ, PT ;  /* 0x000000ff0600720c */ /* 0x000fe20003f25070 */
[----:B------:R-:W-:-:S05]  /*13e920*/  IMAD.MOV.U32 R6, RZ, RZ, R228 ;  /* 0x000000ffff067224 */ /* 0x000fca00078e00e4 */
[----:B------:R1:W-:Y:S01]  /*13e930*/  LDGSTS.E [R4+-0x7cc00], desc[UR42][R6.64], P3 ;  /* 0x8340000006047fae */ /* 0x0003e200099a102a */
[----:B------:R-:W-:Y:S01]  /*13e940*/  HMMA.1688.F32.TF32 R116, R216, R214, R116 ;  /* 0x000000d6d874723c */ /* 0x000fe20000081074 */
[----:B-1----:R-:W-:Y:S01]  /*13e950*/  IMAD.MOV.U32 R6, RZ, RZ, R212 ;  /* 0x000000ffff067224 */ /* 0x002fe200078e00d4 */
[----:B------:R-:W-:-:S05]  /*13e960*/  MOV R7, R213 ;  /* 0x000000d500077202 */ /* 0x000fca0000000f00 */
[----:B------:R1:W-:Y:S01]  /*13e970*/  LDGSTS.E [R4+-0x7cb00], desc[UR42][R6.64], P3 ;  /* 0x8350000006047fae */ /* 0x0003e200099a102a */
[----:B------:R-:W-:Y:S01]  /*13e980*/  IADD3 R126, P5, PT, R126, R220, RZ ;  /* 0x000000dc7e7e7210 */ /* 0x000fe20007fbe0ff */
[----:B-1----:R-:W-:Y:S02]  /*13e990*/  IMAD.MOV.U32 R6, RZ, RZ, R132 ;  /* 0x000000ffff067224 */ /* 0x002fe400078e0084 */
[----:B------:R-:W-:-:S05]  /*13e9a0*/  IMAD.MOV.U32 R7, RZ, RZ, R133 ;  /* 0x000000ffff077224 */ /* 0x000fca00078e0085 */
[----:B------:R1:W-:Y:S02]  /*13e9b0*/  LDGSTS.E [R4+-0x7ca00], desc[UR42][R6.64], P3 ;  /* 0x8360000006047fae */ /* 0x0003e400099a102a */
[----:B-1----:R-:W-:Y:S02]  /*13e9c0*/  IMAD.MOV.U32 R6, RZ, RZ, R128 ;  /* 0x000000ffff067224 */ /* 0x002fe400078e0080 */
[----:B------:R-:W-:-:S05]  /*13e9d0*/  IMAD.MOV.U32 R7, RZ, RZ, R130 ;  /* 0x000000ffff077224 */ /* 0x000fca00078e0082 */
[----:B------:R1:W-:Y:S01]  /*13e9e0*/  LDGSTS.E [R4+-0x7c900], desc[UR42][R6.64], P3 ;  /* 0x8370000006047fae */ /* 0x0003e200099a102a */
[----:B------:R-:W-:-:S03]  /*13e9f0*/  IADD3 R125, P3, PT, R125, R220, RZ ;  /* 0x000000dc7d7d7210 */ /* 0x000fc60007f7e0ff */
[----:B------:R-:W-:Y:S04]  /*13ea00*/  STL [R1+0x64ac], R126 ;  /* 0x0064ac7e01007387 */ /* 0x000fe80000100800 */
[----:B------:R-:W4:Y:S01]  /*13ea10*/  LDL.LU.64 R214, [R1+0x6d48] ;  /* 0x006d480001d67983 */ /* 0x000f220000300a00 */
[----:B-1----:R-:W-:-:S03]  /*13ea20*/  MOV R6, R126 ;  /* 0x0000007e00067202 */ /* 0x002fc60000000f00 */
[----:B------:R-:W4:Y:S04]  /*13ea30*/  LDL.LU.64 R212, [R1+0x6d40] ;  /* 0x006d400001d47983 */ /* 0x000f280000300a00 */
[----:B------:R-:W-:Y:S01]  /*13ea40*/  STL [R1+0x64a4], R125 ;  /* 0x0064a47d01007387 */ /* 0x000fe20000100800 */
[----:B---3--:R-:W-:Y:S01]  /*13ea50*/  IMAD.X R127, R127, 0x1, R0, P5 ;  /* 0x000000017f7f7824 */ /* 0x008fe200028e0600 */
[----:B------:R-:W-:-:S03]  /*13ea60*/  IADD3 R124, P5, PT, R124, R220, RZ ;  /* 0x000000dc7c7c7210 */ /* 0x000fc60007fbe0ff */
[----:B------:R-:W-:Y:S01]  /*13ea70*/  IMAD.MOV.U32 R7, RZ, RZ, R127 ;  /* 0x000000ffff077224 */ /* 0x000fe200078e007f */
[----:B------:R-:W-:Y:S04]  /*13ea80*/  STL [R1+0x64a0], R127 ;  /* 0x0064a07f01007387 */ /* 0x000fe80000100800 */
[----:B------:R1:W-:Y:S04]  /*13ea90*/  LDGSTS.E [R4+-0x7bc00], desc[UR42][R6.64], P4 ;  /* 0x8440000006047fae */ /* 0x0003e8000a1a102a */
[----:B------:R-:W-:Y:S04]  /*13eaa0*/  STL.64 [R1+0x60], R116 ;  /* 0x0000607401007387 */ /* 0x000fe80000100a00 */
[----:B------:R-:W-:Y:S01]  /*13eab0*/  STL.64 [R1+0x68], R118 ;  /* 0x0000687601007387 */ /* 0x000fe20000100a00 */
[----:B-1----:R-:W-:-:S02]  /*13eac0*/  IMAD.MOV.U32 R6, RZ, RZ, R125 ;  /* 0x000000ffff067224 */ /* 0x002fc400078e007d */
[--C-:B--2---:R-:W-:Y:S01]  /*13ead0*/  IMAD.X R122, R122, 0x1, R0.reuse, P3 ;  /* 0x000000017a7a7824 */ /* 0x104fe200018e0600 */
[----:B------:R-:W-:Y:S01]  /*13eae0*/  IADD3 R5, P3, PT, R5, R220, RZ ;  /* 0x000000dc05057210 */ /* 0x000fe20007f7e0ff */
[----:B------:R1:W-:Y:S01]  /*13eaf0*/  STL [R1+0x649c], R124 ;  /* 0x00649c7c01007387 */ /* 0x0003e20000100800 */
[----:B----4-:R-:W-:Y:S02]  /*13eb00*/  IMAD.X R121, R121, 0x1, R0, P5 ;  /* 0x0000000179797824 */ /* 0x010fe400028e0600 */
[----:B------:R-:W-:Y:S01]  /*13eb10*/  IMAD.MOV.U32 R7, RZ, RZ, R122 ;  /* 0x000000ffff077224 */ /* 0x000fe200078e007a */
[----:B------:R2:W-:Y:S04]  /*13eb20*/  STL [R1+0x6498], R122 ;  /* 0x0064987a01007387 */ /* 0x0005e80000100800 */
[----:B------:R-:W-:Y:S01]  /*13eb30*/  STL [R1+0x6494], R5 ;  /* 0x0064940501007387 */ /* 0x000fe20000100800 */
[----:B------:R-:W-:-:S03]  /*13eb40*/  IMAD.X R120, R120, 0x1, R0, P3 ;  /* 0x0000000178787824 */ /* 0x000fc600018e0600 */
[----:B------:R3:W-:Y:S04]  /*13eb50*/  STL [R1+0x6490], R121 ;  /* 0x0064907901007387 */ /* 0x0007e80000100800 */
[----:B------:R4:W-:Y:S04]  /*13eb60*/  LDGSTS.E [R4+-0x7bb00], desc[UR42][R6.64], P4 ;  /* 0x8450000006047fae */ /* 0x0009e8000a1a102a */
[----:B------:R-:W4:Y:S02]  /*13eb70*/  LDL.LU R128, [R1+0x642c] ;  /* 0x00642c0001807983 */ /* 0x000f240000300800 */
[----:B----4-:R-:W-:-:S02]  /*13eb80*/  IMAD.MOV.U32 R6, RZ, RZ, R124 ;  /* 0x000000ffff067224 */ /* 0x010fc400078e007c */
[----:B-1----:R-:W4:Y:S04]  /*13eb90*/  LDL.LU R124, [R1+0x6424] ;  /* 0x00642400017c7983 */ /* 0x002f280000300800 */
[----:B------:R1:W-:Y:S04]  /*13eba0*/  STL [R1+0x6488], R120 ;  /* 0x0064887801007387 */ /* 0x0003e80000100800 */
[----:B--2---:R-:W2:Y:S04]  /*13ebb0*/  LDL.LU R122, [R1+0x641c] ;  /* 0x00641c00017a7983 */ /* 0x004ea80000300800 */
[----:B------:R-:W2:Y:S01]  /*13ebc0*/  LDL.LU R126, [R1+0x13a8] ;  /* 0x0013a800017e7983 */ /* 0x000ea20000300800 */
[----:B------:R-:W-:-:S03]  /*13ebd0*/  IMAD.MOV.U32 R7, RZ, RZ, R121 ;  /* 0x000000ffff077224 */ /* 0x000fc600078e0079 */
[----:B------:R-:W2:Y:S04]  /*13ebe0*/  LDL.LU R127, [R1+0x13ac] ;  /* 0x0013ac00017f7983 */ /* 0x000ea80000300800 */
[----:B------:R-:W2:Y:S04]  /*13ebf0*/  LDL.LU R130, [R1+0x6420] ;  /* 0x0064200001827983 */ /* 0x000ea80000300800 */
[----:B------:R-:W2:Y:S04]  /*13ec00*/  LDL.LU R125, [R1+0x6418] ;  /* 0x00641800017d7983 */ /* 0x000ea80000300800 */
[----:B------:R-:W2:Y:S04]  /*13ec10*/  LDL.LU R123, [R1+0x6410] ;  /* 0x00641000017b7983 */ /* 0x000ea80000300800 */
[----:B------:R1:W-:Y:S04]  /*13ec20*/  LDGSTS.E [R4+-0x7ba00], desc[UR42][R6.64], P4 ;  /* 0x8460000006047fae */ /* 0x0003e8000a1a102a */
[----:B---3--:R-:W3:Y:S01]  /*13ec30*/  LDL.LU R121, [R1+0x6408] ;  /* 0x0064080001797983 */ /* 0x008ee20000300800 */
[----:B-1----:R-:W-:-:S03]  /*13ec40*/  MOV R7, R120 ;  /* 0x0000007800077202 */ /* 0x002fc60000000f00 */
[----:B------:R-:W3:Y:S01]  /*13ec50*/  LDL.LU R120, [R1+0x6414] ;  /* 0x0064140001787983 */ /* 0x000ee20000300800 */
[----:B------:R-:W-:Y:S01]  /*13ec60*/  IMAD.MOV.U32 R6, RZ, RZ, R5 ;  /* 0x000000ffff067224 */ /* 0x000fe200078e0005 */
[C---:B------:R-:W-:Y:S01]  /*13ec70*/  ISETP.GT.AND P3, PT, R3.reuse, 0x1d, PT ;  /* 0x0000001d0300780c */ /* 0x040fe20003f64270 */
[----:B------:R-:W-:Y:S01]  /*13ec80*/  HMMA.1688.F32.TF32 R112, R216, R238, R112 ;  /* 0x000000eed870723c */ /* 0x000fe20000081070 */
[----:B------:R-:W-:Y:S01]  /*13ec90*/  ISETP.GT.AND P5, PT, R3, 0x21, PT ;  /* 0x000000210300780c */ /* 0x000fe20003fa4270 */
[----:B------:R-:W3:Y:S04]  /*13eca0*/  LDL.LU R118, [R1+0x63ac] ;  /* 0x0063ac0001767983 */ /* 0x000ee80000300800 */
[----:B------:R1:W-:Y:S01]  /*13ecb0*/  LDGSTS.E [R4+-0x7b900], desc[UR42][R6.64], P4 ;  /* 0x8470000006047fae */ /* 0x0003e2000a1a102a */
[----:B------:R-:W-:-:S03]  /*13ecc0*/  SEL R5, RZ, 0x4, !P5 ;  /* 0x00000004ff057807 */ /* 0x000fc60006800000 */
[----:B------:R-:W3:Y:S04]  /*13ecd0*/  LDL.LU R117, [R1+0x63a4] ;  /* 0x0063a40001757983 */ /* 0x000ee80000300800 */
[----:B------:R-:W3:Y:S01]  /*13ece0*/  LDL.LU R116, [R1+0x639c] ;  /* 0x00639c0001747983 */ /* 0x000ee20000300800 */
[----:B-1----:R-:W-:Y:S02]  /*13ecf0*/  SEL R6, RZ, 0x4, !P3 ;  /* 0x00000004ff067807 */ /* 0x002fe40005800000 */
[----:B------:R-:W-:Y:S02]  /*13ed00*/  SEL R5, R5, RZ, !P0 ;  /* 0x000000ff05057207 */ /* 0x000fe40004000000 */
[-C--:B------:R-:W-:Y:S02]  /*13ed10*/  IADD3 R128, P3, PT, R128, R220.reuse, RZ ;  /* 0x000000dc80807210 */ /* 0x080fe40007f7e0ff */
[----:B----4-:R-:W-:-:S03]  /*13ed20*/  IADD3 R124, P4, PT, R124, R220, RZ ;  /* 0x000000dc7c7c7210 */ /* 0x010fc60007f9e0ff */
[----:B------:R-:W-:Y:S01]  /*13ed30*/  STL [R1+0x642c], R128 ;  /* 0x00642c8001007387 */ /* 0x000fe20000100800 */
[----:B--2---:R-:W-:-:S03]  /*13ed40*/  IADD3 R122, P5, PT, R122, R220, RZ ;  /* 0x000000dc7a7a7210 */ /* 0x004fc60007fbe0ff */
[----:B------:R-:W-:Y:S04]  /*13ed50*/  STL [R1+0x6424], R124 ;  /* 0x0064247c01007387 */ /* 0x000fe80000100800 */
[----:B------:R-:W-:Y:S01]  /*13ed60*/  STL [R1+0x641c], R122 ;  /* 0x00641c7a01007387 */ /* 0x000fe20000100800 */
[--C-:B------:R-:W-:Y:S02]  /*13ed70*/  IMAD.X R130, R130, 0x1, R0.reuse, P3 ;  /* 0x0000000182827824 */ /* 0x100fe400018e0600 */
[----:B------:R-:W-:-:S03]  /*13ed80*/  IMAD.X R125, R125, 0x1, R0, P4 ;  /* 0x000000017d7d7824 */ /* 0x000fc600020e0600 */
[----:B------:R-:W-:Y:S01]  /*13ed90*/  STL [R1+0x6420], R130 ;  /* 0x0064208201007387 */ /* 0x000fe20000100800 */
[----:B------:R-:W-:-:S03]  /*13eda0*/  IMAD.X R123, R123, 0x1, R0, P5 ;  /* 0x000000017b7b7824 */ /* 0x000fc600028e0600 */
[----:B------:R-:W-:Y:S04]  /*13edb0*/  STL [R1+0x6418], R125 ;  /* 0x0064187d01007387 */ /* 0x000fe80000100800 */
[----:B------:R-:W2:Y:S04]  /*13edc0*/  LDL.LU.64 R238, [R1+0x6d38] ;  /* 0x006d380001ee7983 */ /* 0x000ea80000300a00 */
[----:B------:R-:W4:Y:S01]  /*13edd0*/  LDL.LU.64 R236, [R1+0x6d30] ;  /* 0x006d300001ec7983 */ /* 0x000f220000300a00 */
[----:B------:R-:W-:-:S03]  /*13ede0*/  ISETP.NE.U32.AND P4, PT, R5, RZ, PT ;  /* 0x000000ff0500720c */ /* 0x000fc60003f85070 */
[----:B------:R-:W2:Y:S04]  /*13edf0*/  LDL.LU R119, [R1+0x63a0] ;  /* 0x0063a00001777983 */ /* 0x000ea80000300800 */
[----:B------:R-:W-:Y:S01]  /*13ee00*/  STL [R1+0x6410], R123 ;  /* 0x0064107b01007387 */ /* 0x000fe20000100800 */
[----:B---3--:R-:W-:-:S03]  /*13ee10*/  IADD3 R120, P5, PT, R120, R220, RZ ;  /* 0x000000dc78787210 */ /* 0x008fc60007fbe0ff */
[----:B------:R-:W-:Y:S04]  /*13ee20*/  STL.64 [R1+0x50], R112 ;  /* 0x0000507001007387 */ /* 0x000fe80000100a00 */
[----:B------:R1:W-:Y:S01]  /*13ee30*/  STL.64 [R1+0x58], R114 ;  /* 0x0000587201007387 */ /* 0x0003e20000100a00 */
[----:B------:R-:W-:-:S03]  /*13ee40*/  IMAD.X R121, R121, 0x1, R0, P5 ;  /* 0x0000000179797824 */ /* 0x000fc600028e0600 */
[----:B------:R-:W3:Y:S04]  /*13ee50*/  LDL.LU R5, [R1+0x6394] ;  /* 0x0063940001057983 */ /* 0x000ee80000300800 */
[----:B------:R-:W-:Y:S04]  /*13ee60*/  STL [R1+0x6414], R120 ;  /* 0x0064147801007387 */ /* 0x000fe80000100800 */
[----:B-1----:R-:W3:Y:S04]  /*13ee70*/  LDL.LU R114, [R1+0x6398] ;  /* 0x0063980001727983 */ /* 0x002ee80000300800 */
        /* <DEDUP_REMOVED lines=20> */
[----:B------:R2:W-:Y:S04]  /*13efc0*/  STL [R1+0x63ac], R118 ;  /* 0x0063ac7601007387 */ /* 0x0005e80000100800 */
[----:B------:R-:W-:Y:S01]  /*13efd0*/  STL [R1+0x63a4], R117 ;  /* 0x0063a47501007387 */ /* 0x000fe20000100800 */
[----:B-1----:R-:W-:Y:S01]  /*13efe0*/  MOV R6, R118 ;  /* 0x0000007600067202 */ /* 0x002fe20000000f00 */
[----:B--2---:R-:W-:Y:S01]  /*13eff0*/  IMAD.X R119, R119, 0x1, R0, P5 ;  /* 0x0000000177777824 */ /* 0x004fe200028e0600 */
[----:B------:R-:W-:-:S03]  /*13f000*/  IADD3 R116, P5, PT, R116, R220, RZ ;  /* 0x000000dc74747210 */ /* 0x000fc60007fbe0ff */
[----:B------:R-:W-:Y:S01]  /*13f010*/  IMAD.MOV.U32 R7, RZ, RZ, R119 ;  /* 0x000000ffff077224 */ /* 0x000fe200078e0077 */
[----:B------:R-:W-:Y:S04]  /*13f020*/  STL [R1+0x63a0], R119 ;  /* 0x0063a07701007387 */ /* 0x000fe80000100800 */
[----:B------:R-:W-:Y:S04]  /*13f030*/  STL.64 [R1+0x40], R108 ;  /* 0x0000406c01007387 */ /* 0x000fe80000100a00 */
[----:B------:R-:W-:Y:S04]  /*13f040*/  STL.64 [R1+0x48], R110 ;  /* 0x0000486e01007387 */ /* 0x000fe80000100a00 */
[----:B------:R1:W-:Y:S01]  /*13f050*/  LDGSTS.E [R4+-0x79c00], desc[UR42][R6.64], P2 ;  /* 0x8640000006047fae */ /* 0x0003e200091a102a */
[----:B---3--:R-:W-:Y:S01]  /*13f060*/  IMAD.X R114, R114, 0x1, R0, P1 ;  /* 0x0000000172727824 */ /* 0x008fe200008e0600 */
[----:B------:R-:W-:-:S02]  /*13f070*/  IADD3 R5, P1, PT, R5, R220, RZ ;  /* 0x000000dc05057210 */ /* 0x000fc40007f3e0ff */
[----:B------:R2:W-:Y:S01]  /*13f080*/  STL [R1+0x639c], R116 ;  /* 0x00639c7401007387 */ /* 0x0005e20000100800 */
[----:B----4-:R-:W-:Y:S02]  /*13f090*/  IMAD.X R113, R113, 0x1, R0, P5 ;  /* 0x0000000171717824 */ /* 0x010fe400028e0600 */
[----:B-1----:R-:W-:Y:S01]  /*13f0a0*/  IMAD.MOV.U32 R6, RZ, RZ, R117 ;  /* 0x000000ffff067224 */ /* 0x002fe200078e0075 */
[----:B------:R1:W-:Y:S01]  /*13f0b0*/  STL [R1+0x6398], R114 ;  /* 0x0063987201007387 */ /* 0x0003e20000100800 */
[----:B------:R-:W-:-:S03]  /*13f0c0*/  IMAD.MOV.U32 R7, RZ, RZ, R114 ;  /* 0x000000ffff077224 */ /* 0x000fc600078e0072 */
[----:B------:R-:W-:Y:S01]  /*13f0d0*/  STL [R1+0x6394], R5 ;  /* 0x0063940501007387 */ /* 0x000fe20000100800 */
[----:B------:R-:W-:-:S03]  /*13f0e0*/  IMAD.X R112, R112, 0x1, R0, P1 ;  /* 0x0000000170707824 */ /* 0x000fc600008e0600 */
[----:B------:R3:W-:Y:S04]  /*13f0f0*/  STL [R1+0x6390], R113 ;  /* 0x0063907101007387 */ /* 0x0007e80000100800 */
[----:B------:R-:W4:Y:S04]  /*13f100*/  LDL.LU R122, [R1+0x13b8] ;  /* 0x0013b800017a7983 */ /* 0x000f280000300800 */
[----:B------:R1:W-:Y:S04]  /*13f110*/  LDGSTS.E [R4+-0x79b00], desc[UR42][R6.64], P2 ;  /* 0x8650000006047fae */ /* 0x0003e800091a102a */
[----:B------:R-:W4:Y:S04]  /*13f120*/  LDL.LU R123, [R1+0x13bc] ;  /* 0x0013bc00017b7983 */ /* 0x000f280000300800 */
[----:B------:R2:W-:Y:S01]  /*13f130*/  STL [R1+0x6388], R112 ;  /* 0x0063887001007387 */ /* 0x0005e20000100800 */
[----:B-1----:R-:W-:-:S03]  /*13f140*/  IMAD.MOV.U32 R6, RZ, RZ, R116 ;  /* 0x000000ffff067224 */ /* 0x002fc600078e0074 */
[----:B------:R-:W4:Y:S01]  /*13f150*/  LDL.LU R118, [R1+0x632c] ;  /* 0x00632c0001767983 */ /* 0x000f220000300800 */
[----:B------:R-:W-:-:S03]  /*13f160*/  IMAD.MOV.U32 R7, RZ, RZ, R113 ;  /* 0x000000ffff077224 */ /* 0x000fc600078e0071 */
[----:B--2---:R-:W2:Y:S04]  /*13f170*/  LDL.LU R116, [R1+0x6324] ;  /* 0x0063240001747983 */ /* 0x004ea80000300800 */
[----:B------:R-:W2:Y:S04]  /*13f180*/  LDL.LU R114, [R1+0x631c] ;  /* 0x00631c0001727983 */ /* 0x000ea80000300800 */
[----:B------:R-:W2:Y:S04]  /*13f190*/  LDL.LU R119, [R1+0x6320] ;  /* 0x0063200001777983 */ /* 0x000ea80000300800 */
[----:B------:R1:W-:Y:S04]  /*13f1a0*/  LDGSTS.E [R4+-0x79a00], desc[UR42][R6.64], P2 ;  /* 0x8660000006047fae */ /* 0x0003e800091a102a */
[----:B------:R-:W2:Y:S04]  /*13f1b0*/  LDL.LU R115, [R1+0x6310] ;  /* 0x0063100001737983 */ /* 0x000ea80000300800 */
[----:B---3--:R-:W3:Y:S01]  /*13f1c0*/  LDL.LU R113, [R1+0x6308] ;  /* 0x0063080001717983 */ /* 0x008ee20000300800 */
[----:B-1----:R-:W-:-:S03]  /*13f1d0*/  MOV R7, R112 ;  /* 0x0000007000077202 */ /* 0x002fc60000000f00 */
[----:B------:R-:W3:Y:S04]  /*13f1e0*/  LDL.LU R112, [R1+0x6314] ;  /* 0x0063140001707983 */ /* 0x000ee80000300800 */
[----:B------:R-:W3:Y:S04]  /*13f1f0*/  LDL.LU R126, [R1+0x13c8] ;  /* 0x0013c800017e7983 */ /* 0x000ee80000300800 */
[----:B------:R-:W3:Y:S04]  /*13f200*/  LDL.LU R127, [R1+0x13cc] ;  /* 0x0013cc00017f7983 */ /* 0x000ee80000300800 */
[----:B------:R-:W3:Y:S01]  /*13f210*/  LDL.LU R117, [R1+0x6318] ;  /* 0x0063180001757983 */ /* 0x000ee20000300800 */
[----:B------:R-:W-:Y:S01]  /*13f220*/  IMAD.MOV.U32 R6, RZ, RZ, R5 ;  /* 0x000000ffff067224 */ /* 0x000fe200078e0005 */
[----:B------:R-:W-:-:S02]  /*13f230*/  ISETP.GT.AND P1, PT, R3, 0x25, PT ;  /* 0x000000250300780c */ /* 0x000fc40003f24270 */
[----:B------:R-:W-:Y:S01]  /*13f240*/  ISETP.GT.AND P5, PT, R3, 0x29, PT ;  /* 0x000000290300780c */ /* 0x000fe20003fa4270 */
[----:B------:R-:W3:Y:S04]  /*13f250*/  LDL.LU R110, [R1+0x62ac] ;  /* 0x0062ac00016e7983 */ /* 0x000ee80000300800 */
[----:B------:R1:W-:Y:S01]  /*13f260*/  LDGSTS.E [R4+-0x79900], desc[UR42][R6.64], P2 ;  /* 0x8670000006047fae */ /* 0x0003e200091a102a */
[----:B------:R-:W-:-:S03]  /*13f270*/  SEL R5, RZ, 0x4, !P5 ;  /* 0x00000004ff057807 */ /* 0x000fc60006800000 */
[----:B------:R-:W3:Y:S04]  /*13f280*/  LDL.LU R109, [R1+0x62a4] ;  /* 0x0062a400016d7983 */ /* 0x000ee80000300800 */
[----:B------:R-:W3:Y:S01]  /*13f290*/  LDL.LU R108, [R1+0x629c] ;  /* 0x00629c00016c7983 */ /* 0x000ee20000300800 */
[----:B-1----:R-:W-:Y:S02]  /*13f2a0*/  SEL R6, RZ, 0x4, !P1 ;  /* 0x00000004ff067807 */ /* 0x002fe40004800000 */
[----:B------:R-:W-:Y:S01]  /*13f2b0*/  SEL R5, R5, RZ, !P0 ;  /* 0x000000ff05057207 */ /* 0x000fe20004000000 */
[----:B----4-:R-:W-:Y:S01]  /*13f2c0*/  HMMA.1688.F32.TF32 R104, R216, R122, R104 ;  /* 0x0000007ad868723c */ /* 0x010fe20000081068 */
[-C--:B------:R-:W-:Y:S02]  /*13f2d0*/  IADD3 R118, P1, PT, R118, R220.reuse, RZ ;  /* 0x000000dc76767210 */ /* 0x080fe40007f3e0ff */
[----:B--2---:R-:W-:-:S02]  /*13f2e0*/  IADD3 R116, P2, PT, R116, R220, RZ ;  /* 0x000000dc74747210 */ /* 0x004fc40007f5e0ff */
[----:B------:R-:W-:Y:S01]  /*13f2f0*/  IADD3 R114, P5, PT, R114, R220, RZ ;  /* 0x000000dc72727210 */ /* 0x000fe20007fbe0ff */
[----:B------:R-:W-:Y:S01]  /*13f300*/  STL [R1+0x632c], R118 ;  /* 0x00632c7601007387 */ /* 0x000fe20000100800 */
[----:B------:R-:W-:-:S03]  /*13f310*/  IMAD.X R119, R119, 0x1, R0, P1 ;  /* 0x0000000177777824 */ /* 0x000fc600008e0600 */
[----:B------:R-:W-:Y:S04]  /*13f320*/  STL [R1+0x6324], R116 ;  /* 0x0063247401007387 */ /* 0x000fe80000100800 */
[----:B------:R-:W-:Y:S01]  /*13f330*/  STL [R1+0x631c], R114 ;  /* 0x00631c7201007387 */ /* 0x000fe20000100800 */
[----:B------:R-:W-:-:S03]  /*13f340*/  IMAD.X R115, R115, 0x1, R0, P5 ;  /* 0x0000000173737824 */ /* 0x000fc600028e0600 */
[----:B------:R-:W-:Y:S01]  /*13f350*/  STL [R1+0x6320], R119 ;  /* 0x0063207701007387 */ /* 0x000fe20000100800 */
[----:B---3--:R-:W-:Y:S01]  /*13f360*/  IADD3 R112, P5, PT, R112, R220, RZ ;  /* 0x000000dc70707210 */ /* 0x008fe20007fbe0ff */
[----:B------:R-:W-:Y:S01]  /*13f370*/  IMAD.X R117, R117, 0x1, R0, P2 ;  /* 0x0000000175757824 */ /* 0x000fe200010e0600 */
[----:B------:R-:W-:-:S04]  /*13f380*/  ISETP.NE.U32.AND P2, PT, R5, RZ, PT ;  /* 0x000000ff0500720c */ /* 0x000fc80003f45070 */
[----:B------:R-:W-:Y:S04]  /*13f390*/  STL [R1+0x6318], R117 ;  /* 0x0063187501007387 */ /* 0x000fe80000100800 */
[----:B------:R-:W2:Y:S04]  /*13f3a0*/  LDL.LU R111, [R1+0x62a0] ;  /* 0x0062a000016f7983 */ /* 0x000ea80000300800 */
[----:B------:R-:W-:Y:S04]  /*13f3b0*/  STL [R1+0x6310], R115 ;  /* 0x0063107301007387 */ /* 0x000fe80000100800 */
[----:B------:R-:W-:Y:S04]  /*13f3c0*/  STL.64 [R1+0x30], R104 ;  /* 0x0000306801007387 */ /* 0x000fe80000100a00 */
[----:B------:R1:W-:Y:S04]  /*13f3d0*/  STL.64 [R1+0x38], R106 ;  /* 0x0000386a01007387 */ /* 0x0003e80000100a00 */
[----:B------:R-:W3:Y:S01]  /*13f3e0*/  LDL.LU R5, [R1+0x6294] ;  /* 0x0062940001057983 */ /* 0x000ee20000300800 */
[----:B------:R-:W-:-:S03]  /*13f3f0*/  IMAD.X R113, R113, 0x1, R0, P5 ;  /* 0x0000000171717824 */ /* 0x000fc600028e0600 */
[----:B------:R-:W-:Y:S04]  /*13f400*/  STL [R1+0x6314], R112 ;  /* 0x0063147001007387 */ /* 0x000fe80000100800 */
[----:B-1----:R-:W4:Y:S04]  /*13f410*/  LDL.LU R106, [R1+0x6298] ;  /* 0x00629800016a7983 */ /* 0x002f280000300800 */
[----:B------:R-:W3:Y:S04]  /*13f420*/  LDL.LU R105, [R1+0x6290] ;  /* 0x0062900001697983 */ /* 0x000ee80000300800 */
[----:B------:R-:W-:Y:S04]  /*13f430*/  STL [R1+0x6308], R113 ;  /* 0x0063087101007387 */ /* 0x000fe80000100800 */
[----:B------:R-:W3:Y:S01]  /*13f440*/  LDL.LU R104, [R1+0x6288] ;  /* 0x0062880001687983 */ /* 0x000ee20000300800 */
        /* <DEDUP_REMOVED lines=26> */
[----:B------:R1:W-:Y:S04]  /*13f5f0*/  STL [R1+0x629c], R108 ;  /* 0x00629c6c01007387 */ /* 0x0003e80000100800 */
[----:B------:R2:W-:Y:S01]  /*13f600*/  LDGSTS.E [R4+-0x77c00], desc[UR42][R6.64], P4 ;  /* 0x8840000006047fae */ /* 0x0005e2000a1a102a */
[--C-:B----4-:R-:W-:Y:S01]  /*13f610*/  IMAD.X R106, R106, 0x1, R0.reuse, P3 ;  /* 0x000000016a6a7824 */ /* 0x110fe200018e0600 */
[----:B---3--:R-:W-:Y:S01]  /*13f620*/  IADD3 R5, P3, PT, R5, R220, RZ ;  /* 0x000000dc05057210 */ /* 0x008fe20007f7e0ff */
[----:B------:R-:W-:-:S03]  /*13f630*/  IMAD.X R105, R105, 0x1, R0, P5 ;  /* 0x0000000169697824 */ /* 0x000fc600028e0600 */
[----:B------:R3:W-:Y:S04]  /*13f640*/  STL [R1+0x6298], R106 ;  /* 0x0062986a01007387 */ /* 0x0007e80000100800 */
[----:B------:R-:W-:Y:S01]  /*13f650*/  STL [R1+0x6294], R5 ;  /* 0x0062940501007387 */ /* 0x000fe20000100800 */
[----:B--2---:R-:W-:Y:S02]  /*13f660*/  IMAD.MOV.U32 R6, RZ, RZ, R109 ;  /* 0x000000ffff067224 */ /* 0x004fe400078e006d */
[----:B------:R-:W-:Y:S01]  /*13f670*/  IMAD.MOV.U32 R7, RZ, RZ, R106 ;  /* 0x000000ffff077224 */ /* 0x000fe200078e006a */
[----:B------:R2:W-:Y:S01]  /*13f680*/  STL [R1+0x6290], R105 ;  /* 0x0062906901007387 */ /* 0x0005e20000100800 */
[----:B------:R-:W-:-:S03]  /*13f690*/  IMAD.X R104, R104, 0x1, R0, P3 ;  /* 0x0000000168687824 */ /* 0x000fc600018e0600 */
[----:B------:R-:W4:Y:S04]  /*13f6a0*/  LDL.LU R122, [R1+0x13d8] ;  /* 0x0013d800017a7983 */ /* 0x000f280000300800 */
[----:B------:R-:W4:Y:S04]  /*13f6b0*/  LDL.LU R123, [R1+0x13dc] ;  /* 0x0013dc00017b7983 */ /* 0x000f280000300800 */
[----:B------:R1:W-:Y:S04]  /*13f6c0*/  LDGSTS.E [R4+-0x77b00], desc[UR42][R6.64], P4 ;  /* 0x8850000006047fae */ /* 0x0003e8000a1a102a */
[----:B------:R2:W-:Y:S04]  /*13f6d0*/  STL [R1+0x6288], R104 ;  /* 0x0062886801007387 */ /* 0x0005e80000100800 */
[----:B------:R-:W4:Y:S01]  /*13f6e0*/  LDL.LU R110, [R1+0x622c] ;  /* 0x00622c00016e7983 */ /* 0x000f220000300800 */
[----:B-1----:R-:W-:-:S03]  /*13f6f0*/  IMAD.MOV.U32 R6, RZ, RZ, R108 ;  /* 0x000000ffff067224 */ /* 0x002fc600078e006c */
[----:B------:R-:W4:Y:S01]  /*13f700*/  LDL.LU R108, [R1+0x6224] ;  /* 0x00622400016c7983 */ /* 0x000f220000300800 */
[----:B------:R-:W-:-:S03]  /*13f710*/  IMAD.MOV.U32 R7, RZ, RZ, R105 ;  /* 0x000000ffff077224 */ /* 0x000fc600078e0069 */
[----:B---3--:R-:W3:Y:S04]  /*13f720*/  LDL.LU R106, [R1+0x621c] ;  /* 0x00621c00016a7983 */ /* 0x008ee80000300800 */
[----:B------:R-:W3:Y:S04]  /*13f730*/  LDL.LU R111, [R1+0x6220] ;  /* 0x00622000016f7983 */ /* 0x000ee80000300800 */
[----:B------:R-:W3:Y:S04]  /*13f740*/  LDL.LU R109, [R1+0x6218] ;  /* 0x00621800016d7983 */ /* 0x000ee80000300800 */
[----:B------:R-:W3:Y:S04]  /*13f750*/  LDL.LU R107, [R1+0x6210] ;  /* 0x00621000016b7983 */ /* 0x000ee80000300800 */
[----:B------:R1:W-:Y:S04]  /*13f760*/  LDGSTS.E [R4+-0x77a00], desc[UR42][R6.64], P4 ;  /* 0x8860000006047fae */ /* 0x0003e8000a1a102a */
[----:B--2---:R-:W2:Y:S01]  /*13f770*/  LDL.LU R105, [R1+0x6208] ;  /* 0x0062080001697983 */ /* 0x004ea20000300800 */
[----:B-1----:R-:W-:-:S03]  /*13f780*/  MOV R7, R104 ;  /* 0x0000006800077202 */ /* 0x002fc60000000f00 */
[----:B------:R-:W2:Y:S01]  /*13f790*/  LDL.LU R104, [R1+0x6214] ;  /* 0x0062140001687983 */ /* 0x000ea20000300800 */
[----:B------:R-:W-:Y:S01]  /*13f7a0*/  IMAD.MOV.U32 R6, RZ, RZ, R5 ;  /* 0x000000ffff067224 */ /* 0x000fe200078e0005 */
[C---:B------:R-:W-:Y:S02]  /*13f7b0*/  ISETP.GT.AND P3, PT, R3.reuse, 0x2d, PT ;  /* 0x0000002d0300780c */ /* 0x040fe40003f64270 */
[----:B------:R-:W-:Y:S01]  /*13f7c0*/  ISETP.GT.AND P5, PT, R3, 0x31, PT ;  /* 0x000000310300780c */ /* 0x000fe20003fa4270 */
[----:B------:R-:W2:Y:S04]  /*13f7d0*/  LDL.LU R126, [R1+0x13e8] ;  /* 0x0013e800017e7983 */ /* 0x000ea80000300800 */
[----:B------:R1:W-:Y:S01]  /*13f7e0*/  LDGSTS.E [R4+-0x77900], desc[UR42][R6.64], P4 ;  /* 0x8870000006047fae */ /* 0x0003e2000a1a102a */
[----:B------:R-:W-:-:S03]  /*13f7f0*/  SEL R5, RZ, 0x4, !P5 ;  /* 0x00000004ff057807 */ /* 0x000fc60006800000 */
[----:B------:R-:W2:Y:S04]  /*13f800*/  LDL.LU R127, [R1+0x13ec] ;  /* 0x0013ec00017f7983 */ /* 0x000ea80000300800 */
[----:B------:R-:W2:Y:S01]  /*13f810*/  LDL.LU R101, [R1+0x61ac] ;  /* 0x0061ac0001657983 */ /* 0x000ea20000300800 */
[----:B-1----:R-:W-:-:S03]  /*13f820*/  SEL R6, RZ, 0x4, !P3 ;  /* 0x00000004ff067807 */ /* 0x002fc60005800000 */
[----:B------:R-:W2:Y:S04]  /*13f830*/  LDL.LU R102, [R1+0x61a4] ;  /* 0x0061a40001667983 */ /* 0x000ea80000300800 */
[----:B------:R-:W2:Y:S01]  /*13f840*/  LDL.LU R100, [R1+0x619c] ;  /* 0x00619c0001647983 */ /* 0x000ea20000300800 */
[----:B------:R-:W-:Y:S01]  /*13f850*/  SEL R5, R5, RZ, !P0 ;  /* 0x000000ff05057207 */ /* 0x000fe20004000000 */
[----:B----4-:R-:W-:Y:S01]  /*13f860*/  HMMA.1688.F32.TF32 R96, R216, R122, R96 ;  /* 0x0000007ad860723c */ /* 0x010fe20000081060 */
[-C--:B------:R-:W-:Y:S02]  /*13f870*/  IADD3 R110, P3, PT, R110, R220.reuse, RZ ;  /* 0x000000dc6e6e7210 */ /* 0x080fe40007f7e0ff */
[-C--:B------:R-:W-:Y:S02]  /*13f880*/  IADD3 R108, P4, PT, R108, R220.reuse, RZ ;  /* 0x000000dc6c6c7210 */ /* 0x080fe40007f9e0ff */
[----:B---3--:R-:W-:Y:S01]  /*13f890*/  IADD3 R106, P5, PT, R106, R220, RZ ;  /* 0x000000dc6a6a7210 */ /* 0x008fe20007fbe0ff */
[----:B------:R-:W-:Y:S01]  /*13f8a0*/  STL [R1+0x622c], R110 ;  /* 0x00622c6e01007387 */ /* 0x000fe20000100800 */
[----:B------:R-:W-:-:S03]  /*13f8b0*/  IMAD.X R111, R111, 0x1, R0, P3 ;  /* 0x000000016f6f7824 */ /* 0x000fc600018e0600 */
[----:B------:R-:W-:Y:S01]  /*13f8c0*/  STL [R1+0x6224], R108 ;  /* 0x0062246c01007387 */ /* 0x000fe20000100800 */
[----:B------:R-:W-:-:S03]  /*13f8d0*/  IMAD.X R109, R109, 0x1, R0, P4 ;  /* 0x000000016d6d7824 */ /* 0x000fc600020e0600 */
[----:B------:R-:W-:Y:S01]  /*13f8e0*/  STL [R1+0x621c], R106 ;  /* 0x00621c6a01007387 */ /* 0x000fe20000100800 */
[----:B------:R-:W-:-:S03]  /*13f8f0*/  IMAD.X R107, R107, 0x1, R0, P5 ;  /* 0x000000016b6b7824 */ /* 0x000fc600028e0600 */
[----:B------:R-:W-:Y:S04]  /*13f900*/  STL [R1+0x6220], R111 ;  /* 0x0062206f01007387 */ /* 0x000fe80000100800 */
[----:B------:R-:W-:Y:S04]  /*13f910*/  STL [R1+0x6218], R109 ;  /* 0x0062186d01007387 */ /* 0x000fe80000100800 */
[----:B------:R-:W3:Y:S04]  /*13f920*/  LDL.LU R103, [R1+0x61a0] ;  /* 0x0061a00001677983 */ /* 0x000ee80000300800 */
[----:B------:R-:W-:Y:S01]  /*13f930*/  STL [R1+0x6210], R107 ;  /* 0x0062106b01007387 */ /* 0x000fe20000100800 */
[----:B--2---:R-:W-:-:S03]  /*13f940*/  IADD3 R104, P5, PT, R104, R220, RZ ;  /* 0x000000dc68687210 */ /* 0x004fc60007fbe0ff */
[----:B------:R-:W-:Y:S01]  /*13f950*/  STL.64 [R1+0x10], R96 ;  /* 0x0000106001007387 */ /* 0x000fe20000100a00 */
[----:B------:R-:W-:-:S03]  /*13f960*/  ISETP.NE.U32.AND P4, PT, R5, RZ, PT ;  /* 0x000000ff0500720c */ /* 0x000fc60003f85070 */
[----:B------:R1:W-:Y:S04]  /*13f970*/  STL.64 [R1+0x18], R98 ;  /* 0x0000186201007387 */ /* 0x0003e80000100a00 */
[----:B------:R2:W-:Y:S04]  /*13f980*/  STL [R1+0x6214], R104 ;  /* 0x0062146801007387 */ /* 0x0005e80000100800 */
[----:B-1----:R-:W4:Y:S04]  /*13f990*/  LDL.LU R98, [R1+0x6198] ;  /* 0x0061980001627983 */ /* 0x002f280000300800 */
[----:B------:R-:W4:Y:S04]  /*13f9a0*/  LDL.LU R5, [R1+0x6194] ;  /* 0x0061940001057983 */ /* 0x000f280000300800 */
[----:B------:R-:W4:Y:S01]  /*13f9b0*/  LDL.LU R97, [R1+0x6190] ;  /* 0x0061900001617983 */ /* 0x000f220000300800 */
[----:B------:R-:W-:Y:S01]  /*13f9c0*/  SEL R6, R6, RZ, !P0 ;  /* 0x000000ff06067207 */ /* 0x000fe20004000000 */
[----:B------:R-:W-:-:S03]  /*13f9d0*/  IMAD.MOV.U32 R7, RZ, RZ, R111 ;  /* 0x000000ffff077224 */ /* 0x000fc600078e006f */
[----:B------:R-:W-:Y:S01]  /*13f9e0*/  ISETP.NE.U32.AND P3, PT, R6, RZ, PT ;  /* 0x000000ff0600720c */ /* 0x000fe20003f65070 */
[----:B------:R-:W-:-:S05]  /*13f9f0*/  IMAD.MOV.U32 R6, RZ, RZ, R110 ;  /* 0x000000ffff067224 */ /* 0x000fca00078e006e */
[----:B------:R1:W-:Y:S01]  /*13fa00*/  LDGSTS.E [R4+-0x76c00], desc[UR42][R6.64], P1 ;  /* 0x8940000006047fae */ /* 0x0003e200089a102a */
[----:B------:R-:W-:Y:S01]  /*13fa10*/  HMMA.1688.F32.TF32 R92, R216, R126, R92 ;  /* 0x0000007ed85c723c */ /* 0x000fe2000008105c */
[----:B------:R-:W-:Y:S02]  /*13fa20*/  IMAD.X R105, R105, 0x1, R0, P5 ;  /* 0x0000000169697824 */ /* 0x000fe400028e0600 */
[----:B-1----:R-:W-:Y:S01]  /*13fa30*/  IMAD.MOV.U32 R6, RZ, RZ, R108 ;  /* 0x000000ffff067224 */ /* 0x002fe200078e006c */
[----:B------:R-:W-:-:S05]  /*13fa40*/  MOV R7, R109 ;  /* 0x0000006d00077202 */ /* 0x000fca0000000f00 */
[----:B------:R1:W-:Y:S01]  /*13fa50*/  LDGSTS.E [R4+-0x76b00], desc[UR42][R6.64], P1 ;  /* 0x8950000006047fae */ /* 0x0003e200089a102a */
[----:B------:R-:W-:Y:S01]  /*13fa60*/  IADD3 R101, P5, PT, R101, R220, RZ ;  /* 0x000000dc65657210 */ /* 0x000fe20007fbe0ff */
[----:B-1----:R-:W-:Y:S02]  /*13fa70*/  IMAD.MOV.U32 R6, RZ, RZ, R106 ;  /* 0x000000ffff067224 */ /* 0x002fe400078e006a */
[----:B------:R-:W-:-:S05]  /*13fa80*/  IMAD.MOV.U32 R7, RZ, RZ, R107 ;  /* 0x000000ffff077224 */ /* 0x000fca00078e006b */
[----:B------:R1:W-:Y:S04]  /*13fa90*/  LDGSTS.E [R4+-0x76a00], desc[UR42][R6.64], P1 ;  /* 0x8960000006047fae */ /* 0x0003e800089a102a */
[----:B------:R-:W-:Y:S04]  /*13faa0*/  STL [R1+0x6208], R105 ;  /* 0x0062086901007387 */ /* 0x000fe80000100800 */
[----:B------:R-:W4:Y:S01]  /*13fab0*/  LDL.LU R96, [R1+0x6188] ;  /* 0x0061880001607983 */ /* 0x000f220000300800 */
[----:B-1----:R-:W-:Y:S02]  /*13fac0*/  IMAD.MOV.U32 R6, RZ, RZ, R104 ;  /* 0x000000ffff067224 */ /* 0x002fe400078e0068 */
[----:B------:R-:W-:-:S05]  /*13fad0*/  IMAD.MOV.U32 R7, RZ, RZ, R105 ;  /* 0x000000ffff077224 */ /* 0x000fca00078e0069 */
[----:B------:R1:W-:Y:S01]  /*13fae0*/  LDGSTS.E [R4+-0x76900], desc[UR42][R6.64], P1 ;  /* 0x8970000006047fae */ /* 0x0003e200089a102a */
[----:B------:R-:W-:-:S03]  /*13faf0*/  IADD3 R102, P1, PT, R102, R220, RZ ;  /* 0x000000dc66667210 */ /* 0x000fc60007f3e0ff */
[----:B------:R-:W-:Y:S04]  /*13fb00*/  STL [R1+0x61ac], R101 ;  /* 0x0061ac6501007387 */ /* 0x000fe80000100800 */
[----:B------:R-:W-:Y:S01]  /*13fb10*/  STL [R1+0x61a4], R102 ;  /* 0x0061a46601007387 */ /* 0x000fe20000100800 */
[----:B-1----:R-:W-:Y:S01]  /*13fb20*/  MOV R6, R101 ;  /* 0x0000006500067202 */ /* 0x002fe20000000f00 */
[----:B---3--:R-:W-:Y:S01]  /*13fb30*/  IMAD.X R103, R103, 0x1, R0, P5 ;  /* 0x0000000167677824 */ /* 0x008fe200028e0600 */
[----:B------:R-:W-:-:S04]  /*13fb40*/  IADD3 R100, P5, PT, R100, R220, RZ ;  /* 0x000000dc64647210 */ /* 0x000fc80007fbe0ff */
[----:B------:R-:W-:Y:S04]  /*13fb50*/  STL [R1+0x61a0], R103 ;  /* 0x0061a06701007387 */ /* 0x000fe80000100800 */
[----:B------:R1:W-:Y:S04]  /*13fb60*/  STL.64 [R1], R92 ;  /* 0x0000005c01007387 */ /* 0x0003e80000100a00 */
[----:B------:R3:W-:Y:S04]  /*13fb70*/  STL.64 [R1+0x8], R94 ;  /* 0x0000085e01007387 */ /* 0x0007e80000100a00 */
[----:B--2---:R-:W2:Y:S01]  /*13fb80*/  LDL.LU R104, [R1+0x612c] ;  /* 0x00612c0001687983 */ /* 0x004ea20000300800 */
[----:B------:R-:W-:-:S03]  /*13fb90*/  IMAD.MOV.U32 R7, RZ, RZ, R103 ;  /* 0x000000ffff077224 */ /* 0x000fc600078e0067 */
[----:B------:R1:W-:Y:S04]  /*13fba0*/  STL [R1+0x619c], R100 ;  /* 0x00619c6401007387 */ /* 0x0003e80000100800 */
[----:B------:R1:W-:Y:S01]  /*13fbb0*/  LDGSTS.E [R4+-0x75c00], desc[UR42][R6.64], P2 ;  /* 0x8a40000006047fae */ /* 0x0003e200091a102a */
[----:B----4-:R-:W-:Y:S01]  /*13fbc0*/  IMAD.X R98, R98, 0x1, R0, P1 ;  /* 0x0000000162627824 */ /* 0x010fe200008e0600 */
[----:B------:R-:W-:-:S04]  /*13fbd0*/  IADD3 R5, P1, PT, R5, R220, RZ ;  /* 0x000000dc05057210 */ /* 0x000fc80007f3e0ff */
[----:B------:R-:W-:Y:S01]  /*13fbe0*/  STL [R1+0x6198], R98 ;  /* 0x0061986201007387 */ /* 0x000fe20000100800 */
[----:B------:R-:W-:-:S03]  /*13fbf0*/  IMAD.X R97, R97, 0x1, R0, P5 ;  /* 0x0000000161617824 */ /* 0x000fc600028e0600 */
[----:B-1----:R-:W4:Y:S04]  /*13fc00*/  LDL.LU R92, [R1+0x6124] ;  /* 0x00612400015c7983 */ /* 0x002f280000300800 */
[----:B------:R1:W-:Y:S04]  /*13fc10*/  STL [R1+0x6194], R5 ;  /* 0x0061940501007387 */ /* 0x0003e80000100800 */
[----:B------:R-:W-:Y:S04]  /*13fc20*/  STL [R1+0x6190], R97 ;  /* 0x0061906101007387 */ /* 0x000fe80000100800 */
[----:B------:R-:W4:Y:S01]  /*13fc30*/  LDL.LU R101, [R1+0x611c] ;  /* 0x00611c0001657983 */ /* 0x000f220000300800 */
[----:B------:R-:W-:-:S03]  /*13fc40*/  IMAD.MOV.U32 R6, RZ, RZ, R102 ;  /* 0x000000ffff067224 */ /* 0x000fc600078e0066 */
[----:B------:R-:W4:Y:S04]  /*13fc50*/  LDL.LU R105, [R1+0x6120] ;  /* 0x0061200001697983 */ /* 0x000f280000300800 */
[----:B------:R-:W4:Y:S04]  /*13fc60*/  LDL.LU R103, [R1+0x6118] ;  /* 0x0061180001677983 */ /* 0x000f280000300800 */
[----:B------:R-:W4:Y:S01]  /*13fc70*/  LDL.LU R102, [R1+0x6110] ;  /* 0x0061100001667983 */ /* 0x000f220000300800 */
[----:B------:R-:W-:-:S03]  /*13fc80*/  IMAD.MOV.U32 R7, RZ, RZ, R98 ;  /* 0x000000ffff077224 */ /* 0x000fc600078e0062 */
[----:B---3--:R-:W3:Y:S04]  /*13fc90*/  LDL.LU R95, [R1+0x6114] ;  /* 0x00611400015f7983 */ /* 0x008ee80000300800 */
[----:B------:R1:W-:Y:S04]  /*13fca0*/  LDGSTS.E [R4+-0x75b00], desc[UR42][R6.64], P2 ;  /* 0x8a50000006047fae */ /* 0x0003e800091a102a */
[----:B------:R-:W3:Y:S01]  /*13fcb0*/  LDL.LU R122, [R1+0x13f8] ;  /* 0x0013f800017a7983 */ /* 0x000ee20000300800 */
[----:B------:R-:W-:-:S03]  /*13fcc0*/  ISETP.GT.AND P5, PT, R3, 0x39, PT ;  /* 0x000000390300780c */ /* 0x000fc60003fa4270 */
[----:B------:R-:W3:Y:S01]  /*13fcd0*/  LDL.LU R123, [R1+0x13fc] ;  /* 0x0013fc00017b7983 */ /* 0x000ee20000300800 */
[----:B-1----:R-:W-:Y:S02]  /*13fce0*/  IMAD.MOV.U32 R6, RZ, RZ, R100 ;  /* 0x000000ffff067224 */ /* 0x002fe400078e0064 */
[----:B------:R-:W-:-:S05]  /*13fcf0*/  IMAD.MOV.U32 R7, RZ, RZ, R97 ;  /* 0x000000ffff077224 */ /* 0x000fca00078e0061 */
[----:B------:R1:W-:Y:S01]  /*13fd00*/  LDGSTS.E [R4+-0x75a00], desc[UR42][R6.64], P2 ;  /* 0x8a60000006047fae */ /* 0x0003e200091a102a */
[----:B------:R-:W-:Y:S01]  /*13fd10*/  IMAD.X R96, R96, 0x1, R0, P1 ;  /* 0x0000000160607824 */ /* 0x000fe200008e0600 */
[----:B------:R-:W-:-:S04]  /*13fd20*/  ISETP.GT.AND P1, PT, R3, 0x35, PT ;  /* 0x000000350300780c */ /* 0x000fc80003f24270 */
[----:B------:R1:W-:Y:S02]  /*13fd30*/  STL [R1+0x6188], R96 ;  /* 0x0061886001007387 */ /* 0x0003e40000100800 */
[----:B-1----:R-:W-:Y:S01]  /*13fd40*/  IMAD.MOV.U32 R6, RZ, RZ, R5 ;  /* 0x000000ffff067224 */ /* 0x002fe200078e0005 */
[----:B------:R-:W-:Y:S01]  /*13fd50*/  MOV R7, R96 ;  /* 0x0000006000077202 */ /* 0x000fe20000000f00 */
[----:B------:R-:W3:Y:S01]  /*13fd60*/  LDL.LU R100, [R1+0x6108] ;  /* 0x0061080001647983 */ /* 0x000ee20000300800 */
[----:B------:R-:W-:-:S03]  /*13fd70*/  SEL R5, RZ, 0x4, !P5 ;  /* 0x00000004ff057807 */ /* 0x000fc60006800000 */
[----:B------:R1:W-:Y:S04]  /*13fd80*/  LDGSTS.E [R4+-0x75900], desc[UR42][R6.64], P2 ;  /* 0x8a70000006047fae */ /* 0x0003e800091a102a */
[----:B------:R-:W3:Y:S04]  /*13fd90*/  LDL.LU R126, [R1+0x1408] ;  /* 0x00140800017e7983 */ /* 0x000ee80000300800 */
[----:B------:R-:W3:Y:S01]  /*13fda0*/  LDL.LU R127, [R1+0x140c] ;  /* 0x00140c00017f7983 */ /* 0x000ee20000300800 */
[----:B-1----:R-:W-:-:S03]  /*13fdb0*/  SEL R6, RZ, 0x4, !P1 ;  /* 0x00000004ff067807 */ /* 0x002fc60004800000 */
[----:B------:R-:W3:Y:S04]  /*13fdc0*/  LDL.LU R99, [R1+0x60a0] ;  /* 0x0060a00001637983 */ /* 0x000ee80000300800 */
[----:B------:R-:W3:Y:S04]  /*13fdd0*/  LDL.LU R96, [R1+0x60ac] ;  /* 0x0060ac0001607983 */ /* 0x000ee80000300800 */
[----:B------:R-:W3:Y:S01]  /*13fde0*/  LDL.LU R98, [R1+0x6098] ;  /* 0x0060980001627983 */ /* 0x000ee20000300800 */
[----:B------:R-:W-:-:S03]  /*13fdf0*/  SEL R5, R5, RZ, !P0 ;  /* 0x000000ff05057207 */ /* 0x000fc60004000000 */
[----:B------:R-:W3:Y:S04]  /*13fe00*/  LDL.LU R97, [R1+0x60a4] ;  /* 0x0060a40001617983 */ /* 0x000ee80000300800 */
[----:B------:R-:W3:Y:S04]  /*13fe10*/  LDL.LU R94, [R1+0x6090] ;  /* 0x00609000015e7983 */ /* 0x000ee80000300800 */
[----:B------:R-:W3:Y:S01]  /*13fe20*/  LDL.LU R93, [R1+0x609c] ;  /* 0x00609c00015d7983 */ /* 0x000ee20000300800 */
[----:B--2---:R-:W-:-:S05]  /*13fe30*/  IADD3 R104, P1, PT, R104, R220, RZ ;  /* 0x000000dc68687210 */ /* 0x004fca0007f3e0ff */
[----:B------:R-:W-:Y:S01]  /*13fe40*/  STL [R1+0x612c], R104 ;  /* 0x00612c6801007387 */ /* 0x000fe20000100800 */
[----:B----4-:R-:W-:-:S05]  /*13fe50*/  IADD3 R92, P2, PT, R92, R220, RZ ;  /* 0x000000dc5c5c7210 */ /* 0x010fca0007f5e0ff */
[----:B------:R1:W-:Y:S01]  /*13fe60*/  STL [R1+0x6124], R92 ;  /* 0x0061245c01007387 */ /* 0x0003e20000100800 */
[----:B------:R-:W-:Y:S01]  /*13fe70*/  IADD3 R101, P5, PT, R101, R220, RZ ;  /* 0x000000dc65657210 */ /* 0x000fe20007fbe0ff */
[----:B------:R-:W-:-:S04]  /*13fe80*/  IMAD.X R105, R105, 0x1, R0, P1 ;  /* 0x0000000169697824 */ /* 0x000fc800008e0600 */
[----:B------:R-:W-:Y:S01]  /*13fe90*/  STL [R1+0x611c], R101 ;  /* 0x00611c6501007387 */ /* 0x000fe20000100800 */
[----:B------:R-:W-:-:S03]  /*13fea0*/  IMAD.X R103, R103, 0x1, R0, P2 ;  /* 0x0000000167677824 */ /* 0x000fc600010e0600 */
[----:B------:R-:W-:Y:S01]  /*13feb0*/  STL [R1+0x6120], R105 ;  /* 0x0061206901007387 */ /* 0x000fe20000100800 */
[----:B------:R-:W-:-:S03]  /*13fec0*/  IMAD.X R102, R102, 0x1, R0, P5 ;  /* 0x0000000166667824 */ /* 0x000fc600028e0600 */
[----:B------:R-:W-:Y:S01]  /*13fed0*/  STL [R1+0x6118], R103 ;  /* 0x0061186701007387 */ /* 0x000fe20000100800 */
[----:B------:R-:W-:-:S03]  /*13fee0*/  ISETP.NE.U32.AND P2, PT, R5, RZ, PT ;  /* 0x000000ff0500720c */ /* 0x000fc60003f45070 */
[----:B------:R-:W-:Y:S04]  /*13fef0*/  STL [R1+0x6110], R102 ;  /* 0x0061106601007387 */ /* 0x000fe80000100800 */
[----:B------:R-:W2:Y:S01]  /*13ff00*/  LDL.LU R5, [R1+0x6094] ;  /* 0x0060940001057983 */ /* 0x000ea20000300800 */
[----:B------:R-:W-:Y:S01]  /*13ff10*/  SEL R6, R6, RZ, !P0 ;  /* 0x000000ff06067207 */ /* 0x000fe20004000000 */
[----:B------:R-:W-:-:S03]  /*13ff20*/  IMAD.MOV.U32 R7, RZ, RZ, R105 ;  /* 0x000000ffff077224 */ /* 0x000fc600078e0069 */
[----:B------:R-:W-:Y:S01]  /*13ff30*/  ISETP.NE.U32.AND P1, PT, R6, RZ, PT ;  /* 0x000000ff0600720c */ /* 0x000fe20003f25070 */
[----:B------:R-:W-:Y:S01]  /*13ff40*/  IMAD.MOV.U32 R6, RZ, RZ, R104 ;  /* 0x000000ffff067224 */ /* 0x000fe200078e0068 */
[----:B---3--:R-:W-:-:S04]  /*13ff50*/  IADD3 R95, P5, PT, R95, R220, RZ ;  /* 0x000000dc5f5f7210 */ /* 0x008fc80007fbe0ff */
[----:B------:R3:W-:Y:S02]  /*13ff60*/  LDGSTS.E [R4+-0x74c00], desc[UR42][R6.64], P3 ;  /* 0x8b40000006047fae */ /* 0x0007e400099a102a */
[----:B---3--:R-:W-:Y:S01]  /*13ff70*/  IMAD.MOV.U32 R6, RZ, RZ, R92 ;  /* 0x000000ffff067224 */ /* 0x008fe200078e005c */
[----:B------:R-:W-:-:S05]  /*13ff80*/  MOV R7, R103 ;  /* 0x0000006700077202 */ /* 0x000fca0000000f00 */
[----:B------:R3:W-:Y:S01]  /*13ff90*/  LDGSTS.E [R4+-0x74b00], desc[UR42][R6.64], P3 ;  /* 0x8b50000006047fae */ /* 0x0007e200099a102a */
[----:B------:R-:W-:Y:S02]  /*13ffa0*/  IMAD.X R100, R100, 0x1, R0, P5 ;  /* 0x0000000164647824 */ /* 0x000fe400028e0600 */
[----:B---3--:R-:W-:Y:S02]  /*13ffb0*/  IMAD.MOV.U32 R6, RZ, RZ, R101 ;  /* 0x000000ffff067224 */ /* 0x008fe400078e0065 */
[----:B------:R-:W-:-:S05]  /*13ffc0*/  IMAD.MOV.U32 R7, RZ, RZ, R102 ;  /* 0x000000ffff077224 */ /* 0x000fca00078e0066 */
[----:B------:R3:W-:Y:S01]  /*13ffd0*/  LDGSTS.E [R4+-0x74a00], desc[UR42][R6.64], P3 ;  /* 0x8b60000006047fae */ /* 0x0007e200099a102a */
[----:B------:R-:W-:-:S03]  /*13ffe0*/  IADD3 R96, P5, PT, R96, R220, RZ ;  /* 0x000000dc60607210 */ /* 0x000fc60007fbe0ff */
[----:B------:R4:W-:Y:S04]  /*13fff0*/  STL [R1+0x6114], R95 ;  /* 0x0061145f01007387 */ /* 0x0009e80000100800 */
[----:B-1----:R-:W2:Y:S01]  /*140000*/  LDL.LU R92, [R1+0x6088] ;  /* 0x00608800015c7983 */ /* 0x002ea20000300800 */
[----:B---3--:R-:W-:Y:S02]  /*140010*/  IMAD.MOV.U32 R6, RZ, RZ, R95 ;  /* 0x000000ffff067224 */ /* 0x008fe400078e005f */
[----:B------:R-:W-:Y:S02]  /*140020*/  IMAD.MOV.U32 R7, RZ, RZ, R100 ;  /* 0x000000ffff077224 */ /* 0x000fe400078e0064 */
[----:B------:R-:W-:-:S03]  /*140030*/  IMAD.X R99, R99, 0x1, R0, P5 ;  /* 0x0000000163637824 */ /* 0x000fc600028e0600 */
[----:B------:R1:W-:Y:S01]  /*140040*/  LDGSTS.E [R4+-0x74900], desc[UR42][R6.64], P3 ;  /* 0x8b70000006047fae */ /* 0x0003e200099a102a */
[-C--:B------:R-:W-:Y:S02]  /*140050*/  IADD3 R97, P3, PT, R97, R220.reuse, RZ ;  /* 0x000000dc61617210 */ /* 0x080fe40007f7e0ff */
[----:B------:R-:W-:Y:S01]  /*140060*/  IADD3 R93, P5, PT, R93, R220, RZ ;  /* 0x000000dc5d5d7210 */ /* 0x000fe20007fbe0ff */
[----:B------:R-:W-:Y:S02]  /*140070*/  STL [R1+0x6108], R100 ;  /* 0x0061086401007387 */ /* 0x000fe40000100800 */
[--C-:B------:R-:W-:Y:S02]  /*140080*/  IMAD.X R98, R98, 0x1, R0.reuse, P3 ;  /* 0x0000000162627824 */ /* 0x100fe400018e0600 */
[----:B----4-:R-:W3:Y:S01]  /*140090*/  LDL.LU R95, [R1+0x602c] ;  /* 0x00602c00015f7983 */ /* 0x010ee20000300800 */
[----:B------:R-:W-:-:S03]  /*1400a0*/  IMAD.X R94, R94, 0x1, R0, P5 ;  /* 0x000000015e5e7824 */ /* 0x000fc600028e0600 */
[----:B------:R4:W-:Y:S01]  /*1400b0*/  STL [R1+0x60ac], R96 ;  /* 0x0060ac6001007387 */ /* 0x0009e20000100800 */
[----:B-1----:R-:W-:-:S03]  /*1400c0*/  MOV R6, R96 ;  /* 0x0000006000067202 */ /* 0x002fc60000000f00 */
[----:B------:R-:W-:Y:S04]  /*1400d0*/  STL [R1+0x60a4], R97 ;  /* 0x0060a46101007387 */ /* 0x000fe80000100800 */
[----:B------:R1:W-:Y:S04]  /*1400e0*/  STL [R1+0x60a0], R99 ;  /* 0x0060a06301007387 */ /* 0x0003e80000100800 */
[----:B------:R-:W-:Y:S04]  /*1400f0*/  STL [R1+0x609c], R93 ;  /* 0x00609c5d01007387 */ /* 0x000fe80000100800 */
[----:B------:R-:W-:Y:S04]  /*140100*/  STL [R1+0x6098], R98 ;  /* 0x0060986201007387 */ /* 0x000fe80000100800 */
[----:B----4-:R-:W4:Y:S01]  /*140110*/  LDL.LU R96, [R1+0x6020] ;  /* 0x0060200001607983 */ /* 0x010f220000300800 */
[----:B------:R-:W-:-:S05]  /*140120*/  IMAD.MOV.U32 R7, RZ, RZ, R99 ;  /* 0x000000ffff077224 */ /* 0x000fca00078e0063 */
[----:B------:R1:W-:Y:S01]  /*140130*/  LDGSTS.E [R4+-0x73c00], desc[UR42][R6.64], P4 ;  /* 0x8c40000006047fae */ /* 0x0003e2000a1a102a */
[----:B--2---:R-:W-:-:S05]  /*140140*/  IADD3 R5, P3, PT, R5, R220, RZ ;  /* 0x000000dc05057210 */ /* 0x004fca0007f7e0ff */
[----:B------:R2:W-:Y:S04]  /*140150*/  STL [R1+0x6094], R5 ;  /* 0x0060940501007387 */ /* 0x0005e80000100800 */
[----:B------:R1:W-:Y:S04]  /*140160*/  STL [R1+0x6090], R94 ;  /* 0x0060905e01007387 */ /* 0x0003e80000100800 */
[----:B------:R-:W4:Y:S04]  /*140170*/  LDL.LU R103, [R1+0x6024] ;  /* 0x0060240001677983 */ /* 0x000f280000300800 */
[----:B------:R-:W4:Y:S04]  /*140180*/  LDL.LU R101, [R1+0x601c] ;  /* 0x00601c0001657983 */ /* 0x000f280000300800 */
[----:B------:R-:W4:Y:S04]  /*140190*/  LDL.LU R104, [R1+0x6018] ;  /* 0x0060180001687983 */ /* 0x000f280000300800 */
[----:B------:R-:W4:Y:S04]  /*1401a0*/  LDL.LU R102, [R1+0x6010] ;  /* 0x0060100001667983 */ /* 0x000f280000300800 */
[----:B-1----:R-:W4:Y:S01]  /*1401b0*/  LDL.LU R99, [R1+0x6014] ;  /* 0x0060140001637983 */ /* 0x002f220000300800 */
[----:B------:R-:W-:-:S02]  /*1401c0*/  IMAD.MOV.U32 R6, RZ, RZ, R97 ;  /* 0x000000ffff067224 */ /* 0x000fc400078e0061 */
[----:B------:R-:W-:Y:S01]  /*1401d0*/  IMAD.MOV.U32 R7, RZ, RZ, R98 ;  /* 0x000000ffff077224 */ /* 0x000fe200078e0062 */
[C---:B------:R-:W-:Y:S01]  /*1401e0*/  HMMA.1688.F32.TF32 R248, R216.reuse, R122, R248 ;  /* 0x0000007ad8f8723c */ /* 0x040fe200000810f8 */
[----:B------:R-:W4:Y:S04]  /*1401f0*/  LDL.LU R122, [R1+0x1418] ;  /* 0x00141800017a7983 */ /* 0x000f280000300800 */
[----:B------:R1:W-:Y:S04]  /*140200*/  LDGSTS.E [R4+-0x73b00], desc[UR42][R6.64], P4 ;  /* 0x8c50000006047fae */ /* 0x0003e8000a1a102a */
[----:B------:R-:W4:Y:S01]  /*140210*/  LDL.LU R123, [R1+0x141c] ;  /* 0x00141c00017b7983 */ /* 0x000f220000300800 */
[----:B------:R-:W-:Y:S01]  /*140220*/  HMMA.1688.F32.TF32 R244, R216, R126, R244 ;  /* 0x0000007ed8f4723c */ /* 0x000fe200000810f4 */
[----:B-1----:R-:W-:-:S02]  /*140230*/  IMAD.MOV.U32 R6, RZ, RZ, R93 ;  /* 0x000000ffff067224 */ /* 0x002fc400078e005d */
[----:B------:R-:W-:-:S05]  /*140240*/  IMAD.MOV.U32 R7, RZ, RZ, R94 ;  /* 0x000000ffff077224 */ /* 0x000fca00078e005e */
[----:B------:R1:W-:Y:S01]  /*140250*/  LDGSTS.E [R4+-0x73a00], desc[UR42][R6.64], P4 ;  /* 0x8c60000006047fae */ /* 0x0003e2000a1a102a */
[----:B------:R-:W-:Y:S01]  /*140260*/  IMAD.X R92, R92, 0x1, R0, P3 ;  /* 0x000000015c5c7824 */ /* 0x000fe200018e0600 */
[----:B------:R-:W-:-:S04]  /*140270*/  ISETP.GT.AND P3, PT, R3, 0x3d, PT ;  /* 0x0000003d0300780c */ /* 0x000fc80003f64270 */
[----:B------:R2:W-:Y:S01]  /*140280*/  STL [R1+0x6088], R92 ;  /* 0x0060885c01007387 */ /* 0x0005e20000100800 */
[----:B------:R-:W-:-:S03]  /*140290*/  ISETP.GT.AND P5, PT, R3, 0x41, PT ;  /* 0x000000410300780c */ /* 0x000fc60003fa4270 */
[----:B------:R-:W4:Y:S01]  /*1402a0*/  LDL.LU R100, [R1+0x6008] ;  /* 0x0060080001647983 */ /* 0x000f220000300800 */
[----:B-1----:R-:W-:Y:S01]  /*1402b0*/  IMAD.MOV.U32 R6, RZ, RZ, R5 ;  /* 0x000000ffff067224 */ /* 0x002fe200078e0005 */
[----:B------:R-:W-:Y:S02]  /*1402c0*/  MOV R7, R92 ;  /* 0x0000005c00077202 */ /* 0x000fe40000000f00 */
[----:B------:R-:W4:Y:S04]  /*1402d0*/  LDL.LU R126, [R1+0x1428] ;  /* 0x00142800017e7983 */ /* 0x000f280000300800 */
[----:B------:R-:W4:Y:S01]  /*1402e0*/  LDL.LU R127, [R1+0x142c] ;  /* 0x00142c00017f7983 */ /* 0x000f220000300800 */
[----:B--2---:R-:W-:-:S03]  /*1402f0*/  SEL R5, RZ, 0x4, !P5 ;  /* 0x00000004ff057807 */ /* 0x004fc60006800000 */
[----:B------:R1:W-:Y:S04]  /*140300*/  LDGSTS.E [R4+-0x73900], desc[UR42][R6.64], P4 ;  /* 0x8c70000006047fae */ /* 0x0003e8000a1a102a */
[----:B------:R-:W2:Y:S04]  /*140310*/  LDL.LU R98, [R1+0x5fa0] ;  /* 0x005fa00001627983 */ /* 0x000ea80000300800 */
[----:B------:R-:W2:Y:S01]  /*140320*/  LDL.LU R97, [R1+0x5fac] ;  /* 0x005fac0001617983 */ /* 0x000ea20000300800 */
[----:B-1----:R-:W-:-:S03]  /*140330*/  SEL R6, RZ, 0x4, !P3 ;  /* 0x00000004ff067807 */ /* 0x002fc60005800000 */
[----:B------:R-:W2:Y:S01]  /*140340*/  LDL.LU R94, [R1+0x5fa4] ;  /* 0x005fa400015e7983 */ /* 0x000ea20000300800 */
[----:B---3--:R-:W-:-:S03]  /*140350*/  IADD3 R95, P3, PT, R95, R220, RZ ;  /* 0x000000dc5f5f7210 */ /* 0x008fc60007f7e0ff */
[----:B------:R-:W3:Y:S02]  /*140360*/  LDL.LU R93, [R1+0x5f9c] ;  /* 0x005f9c00015d7983 */ /* 0x000ee40000300800 */
[----:B----4-:R-:W-:Y:S02]  /*140370*/  IMAD.X R96, R96, 0x1, R0, P3 ;  /* 0x0000000160607824 */ /* 0x010fe400018e0600 */
[----:B------:R-:W4:Y:S01]  /*140380*/  LDL.LU R92, [R1+0x5f94] ;  /* 0x005f9400015c7983 */ /* 0x000f220000300800 */
[----:B------:R-:W-:-:S03]  /*140390*/  SEL R6, R6, RZ, !P0 ;  /* 0x000000ff06067207 */ /* 0x000fc60004000000 */
[----:B------:R-:W-:Y:S01]  /*1403a0*/  STL [R1+0x602c], R95 ;  /* 0x00602c5f01007387 */ /* 0x000fe20000100800 */
[----:B------:R-:W-:Y:S01]  /*1403b0*/  IMAD.MOV.U32 R7, RZ, RZ, R96 ;  /* 0x000000ffff077224 */ /* 0x000fe200078e0060 */
[----:B------:R-:W-:Y:S01]  /*1403c0*/  ISETP.NE.U32.AND P3, PT, R6, RZ, PT ;  /* 0x000000ff0600720c */ /* 0x000fe20003f65070 */
[----:B------:R-:W-:-:S05]  /*1403d0*/  IMAD.MOV.U32 R6, RZ, RZ, R95 ;  /* 0x000000ffff067224 */ /* 0x000fca00078e005f */
[----:B------:R1:W-:Y:S01]  /*1403e0*/  LDGSTS.E [R4+-0x72c00], desc[UR42][R6.64], P1 ;  /* 0x8d40000006047fae */ /* 0x0003e200089a102a */
[-C--:B------:R-:W-:Y:S02]  /*1403f0*/  IADD3 R103, P4, PT, R103, R220.reuse, RZ ;  /* 0x000000dc67677210 */ /* 0x080fe40007f9e0ff */
[----:B------:R-:W-:-:S03]  /*140400*/  IADD3 R101, P5, PT, R101, R220, RZ ;  /* 0x000000dc65657210 */ /* 0x000fc60007fbe0ff */
[----:B------:R-:W-:Y:S01]  /*140410*/  STL [R1+0x6024], R103 ;  /* 0x0060246701007387 */ /* 0x000fe20000100800 */
[----:B------:R-:W-:-:S03]  /*140420*/  IMAD.X R104, R104, 0x1, R0, P4 ;  /* 0x0000000168687824 */ /* 0x000fc600020e0600 */
[----:B------:R-:W-:Y:S01]  /*140430*/  STL [R1+0x601c], R101 ;  /* 0x00601c6501007387 */ /* 0x000fe20000100800 */
[----:B------:R-:W-:-:S03]  /*140440*/  IMAD.X R102, R102, 0x1, R0, P5 ;  /* 0x0000000166667824 */ /* 0x000fc600028e0600 */
[----:B------:R1:W-:Y:S01]  /*140450*/  STL [R1+0x6020], R96 ;  /* 0x0060206001007387 */ /* 0x0003e20000100800 */
[----:B------:R-:W-:-:S03]  /*140460*/  IADD3 R99, P5, PT, R99, R220, RZ ;  /* 0x000000dc63637210 */ /* 0x000fc60007fbe0ff */
[----:B------:R-:W-:Y:S04]  /*140470*/  STL [R1+0x6018], R104 ;  /* 0x0060186801007387 */ /* 0x000fe80000100800 */
[----:B------:R-:W-:Y:S04]  /*140480*/  STL [R1+0x6010], R102 ;  /* 0x0060106601007387 */ /* 0x000fe80000100800 */
[----:B-1----:R-:W4:Y:S04]  /*140490*/  LDL.LU R96, [R1+0x5f98] ;  /* 0x005f980001607983 */ /* 0x002f280000300800 */
[----:B------:R-:W-:Y:S04]  /*1404a0*/  STL [R1+0x6014], R99 ;  /* 0x0060146301007387 */ /* 0x000fe80000100800 */
[----:B------:R-:W4:Y:S01]  /*1404b0*/  LDL.LU R95, [R1+0x5f90] ;  /* 0x005f9000015f7983 */ /* 0x000f220000300800 */
[----:B------:R-:W-:Y:S01]  /*1404c0*/  IMAD.MOV.U32 R6, RZ, RZ, R103 ;  /* 0x000000ffff067224 */ /* 0x000fe200078e0067 */
[----:B------:R-:W-:-:S05]  /*1404d0*/  MOV R7, R104 ;  /* 0x0000006800077202 */ /* 0x000fca0000000f00 */
[----:B------:R1:W-:Y:S01]  /*1404e0*/  LDGSTS.E [R4+-0x72b00], desc[UR42][R6.64], P1 ;  /* 0x8d50000006047fae */ /* 0x0003e200089a102a */
[----:B------:R-:W-:Y:S01]  /*1404f0*/  SEL R5, R5, RZ, !P0 ;  /* 0x000000ff05057207 */ /* 0x000fe20004000000 */
[----:B-1----:R-:W-:Y:S02]  /*140500*/  IMAD.MOV.U32 R6, RZ, RZ, R101 ;  /* 0x000000ffff067224 */ /* 0x002fe400078e0065 */
[----:B------:R-:W-:Y:S02]  /*140510*/  IMAD.MOV.U32 R7, RZ, RZ, R102 ;  /* 0x000000ffff077224 */ /* 0x000fe400078e0066 */
[----:B------:R-:W-:-:S03]  /*140520*/  IMAD.X R100, R100, 0x1, R0, P5 ;  /* 0x0000000164647824 */ /* 0x000fc600028e0600 */
[----:B------:R1:W-:Y:S01]  /*140530*/  LDGSTS.E [R4+-0x72a00], desc[UR42][R6.64], P1 ;  /* 0x8d60000006047fae */ /* 0x0003e200089a102a */
[----:B------:R-:W-:Y:S01]  /*140540*/  HMMA.1688.F32.TF32 R88, R216, R126, R88 ;  /* 0x0000007ed858723c */ /* 0x000fe20000081058 */
[----:B------:R-:W-:Y:S01]  /*140550*/  ISETP.NE.U32.AND P4, PT, R5, RZ, PT ;  /* 0x000000ff0500720c */ /* 0x000fe20003f85070 */
[----:B-1----:R-:W-:Y:S02]  /*140560*/  IMAD.MOV.U32 R6, RZ, RZ, R99 ;  /* 0x000000ffff067224 */ /* 0x002fe400078e0063 */
[----:B------:R-:W-:Y:S01]  /*140570*/  IMAD.MOV.U32 R7, RZ, RZ, R100 ;  /* 0x000000ffff077224 */ /* 0x000fe200078e0064 */
[-C--:B--2---:R-:W-:Y:S01]  /*140580*/  IADD3 R97, P5, PT, R97, R220.reuse, RZ ;  /* 0x000000dc61617210 */ /* 0x084fe20007fbe0ff */
[----:B------:R1:W-:Y:S04]  /*140590*/  STL [R1+0x6008], R100 ;  /* 0x0060086401007387 */ /* 0x0003e80000100800 */
[----:B------:R2:W-:Y:S01]  /*1405a0*/  LDGSTS.E [R4+-0x72900], desc[UR42][R6.64], P1 ;  /* 0x8d70000006047fae */ /* 0x0005e200089a102a */
[----:B------:R-:W-:Y:S01]  /*1405b0*/  IADD3 R94, P1, PT, R94, R220, RZ ;  /* 0x000000dc5e5e7210 */ /* 0x000fe20007f3e0ff */
[----:B------:R-:W-:-:S02]  /*1405c0*/  IMAD.X R98, R98, 0x1, R0, P5 ;  /* 0x0000000162627824 */ /* 0x000fc400028e0600 */
[----:B------:R-:W4:Y:S01]  /*1405d0*/  LDL.LU R5, [R1+0x5f88] ;  /* 0x005f880001057983 */ /* 0x000f220000300800 */
[----:B---3--:R-:W-:-:S03]  /*1405e0*/  IADD3 R93, P5, PT, R93, R220, RZ ;  /* 0x000000dc5d5d7210 */ /* 0x008fc60007fbe0ff */
[----:B------:R-:W-:Y:S04]  /*1405f0*/  STL [R1+0x5fac], R97 ;  /* 0x005fac6101007387 */ /* 0x000fe80000100800 */
[----:B------:R-:W-:Y:S04]  /*140600*/  STL [R1+0x5fa4], R94 ;  /* 0x005fa45e01007387 */ /* 0x000fe80000100800 */
[----:B------:R3:W-:Y:S04]  /*140610*/  STL [R1+0x5fa0], R98 ;  /* 0x005fa06201007387 */ /* 0x0007e80000100800 */
[----:B------:R-:W-:Y:S04]  /*140620*/  STL.64 [R1+0xd50], R88 ;  /* 0x000d505801007387 */ /* 0x000fe80000100a00 */
[----:B------:R-:W-:Y:S04]  /*140630*/  STL.64 [R1+0xd58], R90 ;  /* 0x000d585a01007387 */ /* 0x000fe80000100a00 */
[----:B------:R-:W-:Y:S01]  /*140640*/  STL [R1+0x5f9c], R93 ;  /* 0x005f9c5d01007387 */ /* 0x000fe20000100800 */
[----:B--2---:R-:W-:Y:S01]  /*140650*/  IMAD.MOV.U32 R7, RZ, RZ, R98 ;  /* 0x000000ffff077224 */ /* 0x004fe200078e0062 */
[----:B------:R-:W-:Y:S01]  /*140660*/  MOV R6, R97 ;  /* 0x0000006100067202 */ /* 0x000fe20000000f00 */
[----:B------:R-:W-:Y:S04]  /*140670*/  HMMA.1688.F32.TF32 R224, R216, R122, R224 ;  /* 0x0000007ad8e0723c */ /* 0x000fe800000810e0 */
[----:B------:R2:W-:Y:S02]  /*140680*/  LDGSTS.E [R4+-0x71c00], desc[UR42][R6.64], P2 ;  /* 0x8e40000006047fae */ /* 0x0005e400091a102a */
[----:B--2---:R-:W-:-:S02]  /*140690*/  IMAD.MOV.U32 R6, RZ, RZ, R94 ;  /* 0x000000ffff067224 */ /* 0x004fc400078e005e */
[----:B----4-:R-:W-:Y:S01]  /*1406a0*/  IMAD.X R96, R96, 0x1, R0, P1 ;  /* 0x0000000160607824 */ /* 0x010fe200008e0600 */
[----:B------:R-:W-:-:S04]  /*1406b0*/  IADD3 R92, P1, PT, R92, R220, RZ ;  /* 0x000000dc5c5c7210 */ /* 0x000fc80007f3e0ff */
[----:B------:R2:W-:Y:S01]  /*1406c0*/  STL [R1+0x5f98], R96 ;  /* 0x005f986001007387 */ /* 0x0005e20000100800 */
[----:B------:R-:W-:-:S03]  /*1406d0*/  IMAD.X R95, R95, 0x1, R0, P5 ;  /* 0x000000015f5f7824 */ /* 0x000fc600028e0600 */
[----:B-1----:R-:W4:Y:S04]  /*1406e0*/  LDL.LU R100, [R1+0x5f20] ;  /* 0x005f200001647983 */ /* 0x002f280000300800 */
[----:B------:R-:W-:Y:S04]  /*1406f0*/  STL [R1+0x5f94], R92 ;  /* 0x005f945c01007387 */ /* 0x000fe80000100800 */
[----:B------:R-:W-:Y:S04]  /*140700*/  STL [R1+0x5f90], R95 ;  /* 0x005f905f01007387 */ /* 0x000fe80000100800 */
[----:B------:R-:W4:Y:S04]  /*140710*/  LDL.LU R99, [R1+0x5f2c] ;  /* 0x005f2c0001637983 */ /* 0x000f280000300800 */
[----:B---3--:R-:W3:Y:S04]  /*140720*/  LDL.LU R98, [R1+0x5f18] ;  /* 0x005f180001627983 */ /* 0x008ee80000300800 */
[----:B------:R-:W3:Y:S04]  /*140730*/  LDL.LU R97, [R1+0x5f24] ;  /* 0x005f240001617983 */ /* 0x000ee80000300800 */
[----:B------:R-:W3:Y:S04]  /*140740*/  LDL.LU R122, [R1+0x1438] ;  /* 0x00143800017a7983 */ /* 0x000ee80000300800 */
[----:B------:R-:W3:Y:S01]  /*140750*/  LDL.LU R123, [R1+0x143c] ;  /* 0x00143c00017b7983 */ /* 0x000ee20000300800 */
[----:B------:R-:W-:-:S03]  /*140760*/  IMAD.MOV.U32 R7, RZ, RZ, R96 ;  /* 0x000000ffff077224 */ /* 0x000fc600078e0060 */
[----:B--2---:R-:W2:Y:S04]  /*140770*/  LDL.LU R96, [R1+0x5f10] ;  /* 0x005f100001607983 */ /* 0x004ea80000300800 */
[----:B------:R-:W2:Y:S04]  /*140780*/  LDL.LU R94, [R1+0x5f1c] ;  /* 0x005f1c00015e7983 */ /* 0x000ea80000300800 */
[----:B------:R-:W2:Y:S04]  /*140790*/  LDL.LU R91, [R1+0x5f14] ;  /* 0x005f1400015b7983 */ /* 0x000ea80000300800 */
[----:B------:R1:W-:Y:S01]  /*1407a0*/  LDGSTS.E [R4+-0x71b00], desc[UR42][R6.64], P2 ;  /* 0x8e50000006047fae */ /* 0x0003e200091a102a */
[----:B------:R-:W-:-:S02]  /*1407b0*/  IMAD.X R5, R5, 0x1, R0, P1 ;  /* 0x0000000105057824 */ /* 0x000fc400008e0600 */
[----:B-1----:R-:W-:Y:S02]  /*1407c0*/  IMAD.MOV.U32 R6, RZ, RZ, R93 ;  /* 0x000000ffff067224 */ /* 0x002fe400078e005d */
[----:B------:R-:W-:Y:S01]  /*1407d0*/  IMAD.MOV.U32 R7, RZ, RZ, R95 ;  /* 0x000000ffff077224 */ /* 0x000fe200078e005f */
[C---:B------:R-:W-:Y:S01]  /*1407e0*/  ISETP.GT.AND P1, PT, R3.reuse, 0x45, PT ;  /* 0x000000450300780c */ /* 0x040fe20003f24270 */
[----:B------:R-:W2:Y:S04]  /*1407f0*/  LDL.LU R93, [R1+0x5f08] ;  /* 0x005f0800015d7983 */ /* 0x000ea80000300800 */
[----:B------:R1:W-:Y:S01]  /*140800*/  LDGSTS.E [R4+-0x71a00], desc[UR42][R6.64], P2 ;  /* 0x8e60000006047fae */ /* 0x0003e200091a102a */
[----:B------:R-:W-:-:S03]  /*140810*/  ISETP.GT.AND P5, PT, R3, 0x49, PT ;  /* 0x000000490300780c */ /* 0x000fc60003fa4270 */
[----:B------:R1:W-:Y:S04]  /*140820*/  STL [R1+0x5f88], R5 ;  /* 0x005f880501007387 */ /* 0x0003e80000100800 */
[----:B------:R-:W2:Y:S01]  /*140830*/  LDL.LU R126, [R1+0x1448] ;  /* 0x00144800017e7983 */ /* 0x000ea20000300800 */
[----:B-1----:R-:W-:Y:S01]  /*140840*/  IMAD.MOV.U32 R6, RZ, RZ, R92 ;  /* 0x000000ffff067224 */ /* 0x002fe200078e005c */
[----:B------:R-:W-:Y:S02]  /*140850*/  MOV R7, R5 ;  /* 0x0000000500077202 */ /* 0x000fe40000000f00 */
[----:B------:R-:W2:Y:S04]  /*140860*/  LDL.LU R127, [R1+0x144c] ;  /* 0x00144c00017f7983 */ /* 0x000ea80000300800 */
[----:B------:R1:W-:Y:S01]  /*140870*/  LDGSTS.E [R4+-0x71900], desc[UR42][R6.64], P2 ;  /* 0x8e70000006047fae */ /* 0x0003e200091a102a */
[----:B------:R-:W-:-:S03]  /*140880*/  SEL R5, RZ, 0x4, !P5 ;  /* 0x00000004ff057807 */ /* 0x000fc60006800000 */
[----:B------:R-:W2:Y:S04]  /*140890*/  LDL.LU R90, [R1+0x5eac] ;  /* 0x005eac00015a7983 */ /* 0x000ea80000300800 */
[----:B------:R-:W2:Y:S01]  /*1408a0*/  LDL.LU R89, [R1+0x5ea4] ;  /* 0x005ea40001597983 */ /* 0x000ea20000300800 */
[----:B-1----:R-:W-:-:S03]  /*1408b0*/  SEL R6, RZ, 0x4, !P1 ;  /* 0x00000004ff067807 */ /* 0x002fc60004800000 */
[----:B------:R-:W2:Y:S01]  /*1408c0*/  LDL.LU R88, [R1+0x5e9c] ;  /* 0x005e9c0001587983 */ /* 0x000ea20000300800 */
[----:B------:R-:W-:Y:S02]  /*1408d0*/  SEL R5, R5, RZ, !P0 ;  /* 0x000000ff05057207 */ /* 0x000fe40004000000 */
[-C--:B----4-:R-:W-:Y:S02]  /*1408e0*/  IADD3 R99, P1, PT, R99, R220.reuse, RZ ;  /* 0x000000dc63637210 */ /* 0x090fe40007f3e0ff */
[-C--:B---3--:R-:W-:Y:S01]  /*1408f0*/  IADD3 R97, P2, PT, R97, R220.reuse, RZ ;  /* 0x000000dc61617210 */ /* 0x088fe20007f5e0ff */
[----:B------:R-:W-:Y:S02]  /*140900*/  HMMA.1688.F32.TF32 R84, R216, R122, R84 ;  /* 0x0000007ad854723c */ /* 0x000fe40000081054 */
[--C-:B------:R-:W-:Y:S01]  /*140910*/  IMAD.X R100, R100, 0x1, R0.reuse, P1 ;  /* 0x0000000164647824 */ /* 0x100fe200008e0600 */
[----:B------:R-:W-:Y:S01]  /*140920*/  STL [R1+0x5f2c], R99 ;  /* 0x005f2c6301007387 */ /* 0x000fe20000100800 */
[----:B------:R-:W-:Y:S01]  /*140930*/  IMAD.X R98, R98, 0x1, R0, P2 ;  /* 0x0000000162627824 */ /* 0x000fe200010e0600 */
[----:B--2---:R-:W-:-:S02]  /*140940*/  IADD3 R94, P5, PT, R94, R220, RZ ;  /* 0x000000dc5e5e7210 */ /* 0x004fc40007fbe0ff */
[----:B------:R-:W-:Y:S04]  /*140950*/  STL [R1+0x5f24], R97 ;  /* 0x005f246101007387 */ /* 0x000fe80000100800 */
[----:B------:R-:W-:Y:S01]  /*140960*/  STL [R1+0x5f1c], R94 ;  /* 0x005f1c5e01007387 */ /* 0x000fe20000100800 */
[----:B------:R-:W-:-:S03]  /*140970*/  IMAD.X R96, R96, 0x1, R0, P5 ;  /* 0x0000000160607824 */ /* 0x000fc600028e0600 */
[----:B------:R-:W-:Y:S01]  /*140980*/  STL [R1+0x5f20], R100 ;  /* 0x005f206401007387 */ /* 0x000fe20000100800 */
[----:B------:R-:W-:-:S03]  /*140990*/  IADD3 R91, P5, PT, R91, R220, RZ ;  /* 0x000000dc5b5b7210 */ /* 0x000fc60007fbe0ff */
[----:B------:R-:W-:Y:S04]  /*1409a0*/  STL [R1+0x5f18], R98 ;  /* 0x005f186201007387 */ /* 0x000fe80000100800 */
[----:B------:R-:W2:Y:S04]  /*1409b0*/  LDL.LU R92, [R1+0x5ea0] ;  /* 0x005ea000015c7983 */ /* 0x000ea80000300800 */
[----:B------:R-:W-:Y:S04]  /*1409c0*/  STL [R1+0x5f10], R96 ;  /* 0x005f106001007387 */ /* 0x000fe80000100800 */
[----:B------:R-:W-:Y:S04]  /*1409d0*/  STL.64 [R1+0x1a0], R84 ;  /* 0x0001a05401007387 */ /* 0x000fe80000100a00 */
[----:B------:R1:W-:Y:S01]  /*1409e0*/  STL.64 [R1+0x1a8], R86 ;  /* 0x0001a85601007387 */ /* 0x0003e20000100a00 */
[----:B------:R-:W-:-:S03]  /*1409f0*/  ISETP.NE.U32.AND P2, PT, R5, RZ, PT ;  /* 0x000000ff0500720c */ /* 0x000fc60003f45070 */
[----:B------:R-:W3:Y:S04]  /*140a00*/  LDL.LU R95, [R1+0x5e98] ;  /* 0x005e9800015f7983 */ /* 0x000ee80000300800 */
[----:B------:R-:W-:Y:S04]  /*140a10*/  STL [R1+0x5f14], R91 ;  /* 0x005f145b01007387 */ /* 0x000fe80000100800 */
        /* <DEDUP_REMOVED lines=18> */
[----:B------:R-:W-:Y:S01]  /*140b40*/  IMAD.MOV.U32 R7, RZ, RZ, R93 ;  /* 0x000000ffff077224 */ /* 0x000fe200078e005d */
[----:B------:R1:W-:Y:S04]  /*140b50*/  STL [R1+0x5f08], R93 ;  /* 0x005f085d01007387 */ /* 0x0003e80000100800 */
[----:B------:R1:W-:Y:S01]  /*140b60*/  LDGSTS.E [R4+-0x70900], desc[UR42][R6.64], P3 ;  /* 0x8f70000006047fae */ /* 0x0003e200099a102a */
[----:B------:R-:W-:-:S03]  /*140b70*/  IADD3 R89, P3, PT, R89, R220, RZ ;  /* 0x000000dc59597210 */ /* 0x000fc60007f7e0ff */
[----:B------:R-:W-:Y:S04]  /*140b80*/  STL [R1+0x5eac], R90 ;  /* 0x005eac5a01007387 */ /* 0x000fe80000100800 */
[----:B------:R-:W-:Y:S01]  /*140b90*/  STL [R1+0x5ea4], R89 ;  /* 0x005ea45901007387 */ /* 0x000fe20000100800 */
[----:B-1----:R-:W-:Y:S01]  /*140ba0*/  MOV R6, R90 ;  /* 0x0000005a00067202 */ /* 0x002fe20000000f00 */
[----:B--2---:R-:W-:Y:S01]  /*140bb0*/  IMAD.X R92, R92, 0x1, R0, P5 ;  /* 0x000000015c5c7824 */ /* 0x004fe200028e0600 */
[----:B------:R-:W-:-:S04]  /*140bc0*/  IADD3 R88, P5, PT, R88, R220, RZ ;  /* 0x000000dc58587210 */ /* 0x000fc80007fbe0ff */
[----:B------:R1:W-:Y:S04]  /*140bd0*/  STL [R1+0x5ea0], R92 ;  /* 0x005ea05c01007387 */ /* 0x0003e80000100800 */
[----:B------:R2:W-:Y:S04]  /*140be0*/  STL.64 [R1+0x190], R80 ;  /* 0x0001905001007387 */ /* 0x0005e80000100a00 */
[----:B------:R1:W-:Y:S01]  /*140bf0*/  STL.64 [R1+0x198], R82 ;  /* 0x0001985201007387 */ /* 0x0003e20000100a00 */
[----:B---3--:R-:W-:-:S03]  /*140c00*/  IMAD.X R95, R95, 0x1, R0, P3 ;  /* 0x000000015f5f7824 */ /* 0x008fc600018e0600 */
[----:B------:R-:W3:Y:S04]  /*140c10*/  LDL.LU R94, [R1+0x5e20] ;  /* 0x005e2000015e7983 */ /* 0x000ee80000300800 */
[----:B------:R-:W3:Y:S01]  /*140c20*/  LDL.LU R93, [R1+0x5e2c] ;  /* 0x005e2c00015d7983 */ /* 0x000ee20000300800 */
[----:B------:R-:W-:Y:S02]  /*140c30*/  IMAD.MOV.U32 R7, RZ, RZ, R92 ;  /* 0x000000ffff077224 */ /* 0x000fe400078e005c */
[----:B----4-:R-:W-:Y:S01]  /*140c40*/  IMAD.X R86, R86, 0x1, R0, P5 ;  /* 0x0000000156567824 */ /* 0x010fe200028e0600 */
[----:B------:R-:W-:Y:S04]  /*140c50*/  STL [R1+0x5e9c], R88 ;  /* 0x005e9c5801007387 */ /* 0x000fe80000100800 */
[----:B------:R-:W4:Y:S01]  /*140c60*/  LDL.LU R91, [R1+0x5e24] ;  /* 0x005e2400015b7983 */ /* 0x000f220000300800 */
[----:B------:R-:W-:-:S03]  /*140c70*/  IADD3 R5, P3, PT, R5, R220, RZ ;  /* 0x000000dc05057210 */ /* 0x000fc60007f7e0ff */
[----:B------:R-:W4:Y:S04]  /*140c80*/  LDL.LU R85, [R1+0x5e1c] ;  /* 0x005e1c0001557983 */ /* 0x000f280000300800 */
[----:B------:R-:W-:Y:S04]  /*140c90*/  STL [R1+0x5e98], R95 ;  /* 0x005e985f01007387 */ /* 0x000fe80000100800 */
[----:B-1----:R-:W4:Y:S04]  /*140ca0*/  LDL.LU R92, [R1+0x5e18] ;  /* 0x005e1800015c7983 */ /* 0x002f280000300800 */
[----:B------:R1:W-:Y:S04]  /*140cb0*/  STL [R1+0x5e94], R5 ;  /* 0x005e940501007387 */ /* 0x0003e80000100800 */
[----:B------:R1:W-:Y:S04]  /*140cc0*/  STL [R1+0x5e90], R86 ;  /* 0x005e905601007387 */ /* 0x0003e80000100800 */
[----:B------:R-:W4:Y:S04]  /*140cd0*/  LDL.LU R90, [R1+0x5e10] ;  /* 0x005e1000015a7983 */ /* 0x000f280000300800 */
[----:B--2---:R-:W2:Y:S04]  /*140ce0*/  LDL.LU R81, [R1+0x5e14] ;  /* 0x005e140001517983 */ /* 0x004ea80000300800 */
[----:B------:R-:W2:Y:S04]  /*140cf0*/  LDL.LU R122, [R1+0x1458] ;  /* 0x00145800017a7983 */ /* 0x000ea80000300800 */
[----:B------:R-:W2:Y:S04]  /*140d00*/  LDL.LU R123, [R1+0x145c] ;  /* 0x00145c00017b7983 */ /* 0x000ea80000300800 */
[----:B------:R1:W-:Y:S01]  /*140d10*/  LDGSTS.E [R4+-0x6fc00], desc[UR42][R6.64], P4 ;  /* 0x9040000006047fae */ /* 0x0003e2000a1a102a */
[----:B------:R-:W-:-:S03]  /*140d20*/  IMAD.X R84, R84, 0x1, R0, P3 ;  /* 0x0000000154547824 */ /* 0x000fc600018e0600 */
[----:B------:R-:W2:Y:S01]  /*140d30*/  LDL.LU R83, [R1+0x5e08] ;  /* 0x005e080001537983 */ /* 0x000ea20000300800 */
[----:B-1----:R-:W-:Y:S02]  /*140d40*/  IMAD.MOV.U32 R6, RZ, RZ, R89 ;  /* 0x000000ffff067224 */ /* 0x002fe400078e0059 */
[----:B------:R-:W-:-:S05]  /*140d50*/  IMAD.MOV.U32 R7, RZ, RZ, R95 ;  /* 0x000000ffff077224 */ /* 0x000fca00078e005f */
[----:B------:R1:W-:Y:S01]  /*140d60*/  LDGSTS.E [R4+-0x6fb00], desc[UR42][R6.64], P4 ;  /* 0x9050000006047fae */ /* 0x0003e2000a1a102a */
[----:B------:R-:W-:Y:S01]  /*140d70*/  ISETP.GT.AND P3, PT, R3, 0x4d, PT ;  /* 0x0000004d0300780c */ /* 0x000fe20003f64270 */
[----:B-1----:R-:W-:Y:S02]  /*140d80*/  IMAD.MOV.U32 R6, RZ, RZ, R88 ;  /* 0x000000ffff067224 */ /* 0x002fe400078e0058 */
[----:B------:R-:W-:-:S05]  /*140d90*/  IMAD.MOV.U32 R7, RZ, RZ, R86 ;  /* 0x000000ffff077224 */ /* 0x000fca00078e0056 */
        /* <DEDUP_REMOVED lines=14> */
[-C--:B---3--:R-:W-:Y:S02]  /*140e80*/  IADD3 R93, P3, PT, R93, R220.reuse, RZ ;  /* 0x000000dc5d5d7210 */ /* 0x088fe40007f7e0ff */
[----:B----4-:R-:W-:-:S03]  /*140e90*/  IADD3 R91, P4, PT, R91, R220, RZ ;  /* 0x000000dc5b5b7210 */ /* 0x010fc60007f9e0ff */
[--C-:B------:R-:W-:Y:S01]  /*140ea0*/  IMAD.X R94, R94, 0x1, R0.reuse, P3 ;  /* 0x000000015e5e7824 */ /* 0x100fe200018e0600 */
[----:B------:R-:W-:Y:S01]  /*140eb0*/  IADD3 R85, P5, PT, R85, R220, RZ ;  /* 0x000000dc55557210 */ /* 0x000fe20007fbe0ff */
[----:B------:R-:W-:Y:S04]  /*140ec0*/  STL [R1+0x5e2c], R93 ;  /* 0x005e2c5d01007387 */ /* 0x000fe80000100800 */
[----:B------:R-:W-:Y:S01]  /*140ed0*/  STL [R1+0x5e24], R91 ;  /* 0x005e245b01007387 */ /* 0x000fe20000100800 */
[----:B------:R-:W-:-:S03]  /*140ee0*/  IMAD.X R92, R92, 0x1, R0, P4 ;  /* 0x000000015c5c7824 */ /* 0x000fc600020e0600 */
[----:B------:R1:W-:Y:S04]  /*140ef0*/  STL [R1+0x5e1c], R85 ;  /* 0x005e1c5501007387 */ /* 0x0003e80000100800 */
[----:B------:R-:W-:Y:S04]  /*140f00*/  STL [R1+0x5e20], R94 ;  /* 0x005e205e01007387 */ /* 0x000fe80000100800 */
[----:B------:R-:W-:Y:S01]  /*140f10*/  STL [R1+0x5e18], R92 ;  /* 0x005e185c01007387 */ /* 0x000fe20000100800 */
[----:B--2---:R-:W-:Y:S01]  /*140f20*/  HMMA.1688.F32.TF32 R76, R216, R122, R76 ;  /* 0x0000007ad84c723c */ /* 0x004fe2000008104c */
[----:B------:R-:W-:-:S02]  /*140f30*/  IMAD.X R90, R90, 0x1, R0, P5 ;  /* 0x000000015a5a7824 */ /* 0x000fc400028e0600 */
[----:B------:R-:W2:Y:S01]  /*140f40*/  LDL.LU R89, [R1+0x5da0] ;  /* 0x005da00001597983 */ /* 0x000ea20000300800 */
[----:B------:R-:W-:-:S03]  /*140f50*/  IADD3 R81, P5, PT, R81, R220, RZ ;  /* 0x000000dc51517210 */ /* 0x000fc60007fbe0ff */
[----:B------:R-:W-:Y:S01]  /*140f60*/  STL [R1+0x5e10], R90 ;  /* 0x005e105a01007387 */ /* 0x000fe20000100800 */
[----:B------:R-:W-:-:S11]  /*140f70*/  ISETP.NE.U32.AND P4, PT, R5, RZ, PT ;  /* 0x000000ff0500720c */ /* 0x000fd60003f85070 */
[----:B------:R-:W-:Y:S04]  /*140f80*/  STL.64 [R1+0x180], R76 ;  /* 0x0001804c01007387 */ /* 0x000fe80000100a00 */
[----:B------:R-:W-:Y:S04]  /*140f90*/  STL.64 [R1+0x188], R78 ;  /* 0x0001884e01007387 */ /* 0x000fe80000100a00 */
[----:B------:R-:W3:Y:S04]  /*140fa0*/  LDL.LU R84, [R1+0x5d98] ;  /* 0x005d980001547983 */ /* 0x000ee80000300800 */
[----:B------:R-:W-:Y:S04]  /*140fb0*/  STL [R1+0x5e14], R81 ;  /* 0x005e145101007387 */ /* 0x000fe80000100800 */
[----:B------:R-:W4:Y:S04]  /*140fc0*/  LDL.LU R88, [R1+0x5d90] ;  /* 0x005d900001587983 */ /* 0x000f280000300800 */
        /* <DEDUP_REMOVED lines=21> */
[----:B------:R2:W-:Y:S04]  /*141120*/  STL [R1+0x5dac], R86 ;  /* 0x005dac5601007387 */ /* 0x0005e80000100800 */
[----:B------:R-:W-:Y:S01]  /*141130*/  STL [R1+0x5da4], R82 ;  /* 0x005da45201007387 */ /* 0x000fe20000100800 */
[----:B-1----:R-:W-:Y:S01]  /*141140*/  MOV R6, R86 ;  /* 0x0000005600067202 */ /* 0x002fe20000000f00 */
[----:B--2---:R-:W-:Y:S01]  /*141150*/  IMAD.X R89, R89, 0x1, R0, P5 ;  /* 0x0000000159597824 */ /* 0x004fe200028e0600 */
[----:B------:R-:W-:-:S04]  /*141160*/  IADD3 R87, P5, PT, R87, R220, RZ ;  /* 0x000000dc57577210 */ /* 0x000fc80007fbe0ff */
[----:B------:R-:W-:Y:S04]  /*141170*/  STL [R1+0x5da0], R89 ;  /* 0x005da05901007387 */ /* 0x000fe80000100800 */
[----:B------:R-:W-:Y:S01]  /*141180*/  STL.64 [R1+0x170], R72 ;  /* 0x0001704801007387 */ /* 0x000fe20000100a00 */
[----:B------:R-:W-:-:S03]  /*141190*/  IMAD.MOV.U32 R7, RZ, RZ, R89 ;  /* 0x000000ffff077224 */ /* 0x000fc600078e0059 */
[----:B------:R1:W-:Y:S04]  /*1411a0*/  STL.64 [R1+0x178], R74 ;  /* 0x0001784a01007387 */ /* 0x0003e80000100a00 */
[----:B------:R-:W2:Y:S04]  /*1411b0*/  LDL.LU R85, [R1+0x5d2c] ;  /* 0x005d2c0001557983 */ /* 0x000ea80000300800 */
[----:B------:R-:W2:Y:S01]  /*1411c0*/  LDL.LU R83, [R1+0x5d24] ;  /* 0x005d240001537983 */ /* 0x000ea20000300800 */
[----:B---3--:R-:W-:-:S03]  /*1411d0*/  IMAD.X R84, R84, 0x1, R0, P1 ;  /* 0x0000000154547824 */ /* 0x008fc600008e0600 */
[----:B------:R-:W-:Y:S04]  /*1411e0*/  STL [R1+0x5d9c], R87 ;  /* 0x005d9c5701007387 */ /* 0x000fe80000100800 */
[----:B------:R-:W3:Y:S01]  /*1411f0*/  LDL.LU R81, [R1+0x5d1c] ;  /* 0x005d1c0001517983 */ /* 0x000ee20000300800 */
[----:B----4-:R-:W-:-:S03]  /*141200*/  IMAD.X R88, R88, 0x1, R0, P5 ;  /* 0x0000000158587824 */ /* 0x010fc600028e0600 */
[----:B------:R4:W-:Y:S04]  /*141210*/  STL [R1+0x5d98], R84 ;  /* 0x005d985401007387 */ /* 0x0009e80000100800 */
[----:B------:R-:W3:Y:S01]  /*141220*/  LDL.LU R86, [R1+0x5d20] ;  /* 0x005d200001567983 */ /* 0x000ee20000300800 */
[----:B------:R-:W-:-:S03]  /*141230*/  IADD3 R5, P1, PT, R5, R220, RZ ;  /* 0x000000dc05057210 */ /* 0x000fc60007f3e0ff */
[----:B------:R1:W-:Y:S04]  /*141240*/  LDGSTS.E [R4+-0x6dc00], desc[UR42][R6.64], P2 ;  /* 0x9240000006047fae */ /* 0x0003e800091a102a */
[----:B------:R-:W-:Y:S04]  /*141250*/  STL [R1+0x5d94], R5 ;  /* 0x005d940501007387 */ /* 0x000fe80000100800 */
[----:B------:R-:W-:Y:S04]  /*141260*/  STL [R1+0x5d90], R88 ;  /* 0x005d905801007387 */ /* 0x000fe80000100800 */
[----:B-1----:R-:W3:Y:S01]  /*141270*/  LDL.LU R75, [R1+0x5d14] ;  /* 0x005d1400014b7983 */ /* 0x002ee20000300800 */
[----:B------:R-:W-:-:S02]  /*141280*/  IMAD.MOV.U32 R7, RZ, RZ, R84 ;  /* 0x000000ffff077224 */ /* 0x000fc400078e0054 */
[----:B------:R-:W-:Y:S01]  /*141290*/  IMAD.MOV.U32 R6, RZ, RZ, R82 ;  /* 0x000000ffff067224 */ /* 0x000fe200078e0052 */
[----:B----4-:R-:W4:Y:S04]  /*1412a0*/  LDL.LU R84, [R1+0x5d18] ;  /* 0x005d180001547983 */ /* 0x010f280000300800 */
[----:B------:R-:W4:Y:S04]  /*1412b0*/  LDL.LU R82, [R1+0x5d10] ;  /* 0x005d100001527983 */ /* 0x000f280000300800 */
[----:B------:R-:W4:Y:S04]  /*1412c0*/  LDL.LU R122, [R1+0x1478] ;  /* 0x00147800017a7983 */ /* 0x000f280000300800 */
[----:B------:R-:W4:Y:S01]  /*1412d0*/  LDL.LU R123, [R1+0x147c] ;  /* 0x00147c00017b7983 */ /* 0x000f220000300800 */
[----:B------:R-:W-:-:S03]  /*1412e0*/  IMAD.X R80, R80, 0x1, R0, P1 ;  /* 0x0000000150507824 */ /* 0x000fc600008e0600 */
[----:B------:R1:W-:Y:S04]  /*1412f0*/  LDGSTS.E [R4+-0x6db00], desc[UR42][R6.64], P2 ;  /* 0x9250000006047fae */ /* 0x0003e800091a102a */
[----:B------:R1:W-:Y:S01]  /*141300*/  STL [R1+0x5d88], R80 ;  /* 0x005d885001007387 */ /* 0x0003e20000100800 */
[----:B------:R-:W-:-:S03]  /*141310*/  ISETP.GT.AND P1, PT, R3, 0x55, PT ;  /* 0x000000550300780c */ /* 0x000fc60003f24270 */
[----:B------:R-:W4:Y:S01]  /*141320*/  LDL.LU R77, [R1+0x5d08] ;  /* 0x005d0800014d7983 */ /* 0x000f220000300800 */
[----:B-1----:R-:W-:-:S03]  /*141330*/  IMAD.MOV.U32 R6, RZ, RZ, R87 ;  /* 0x000000ffff067224 */ /* 0x002fc600078e0057 */
[----:B------:R-:W4:Y:S01]  /*141340*/  LDL.LU R78, [R1+0x5cac] ;  /* 0x005cac00014e7983 */ /* 0x000f220000300800 */
[----:B------:R-:W-:-:S03]  /*141350*/  IMAD.MOV.U32 R7, RZ, RZ, R88 ;  /* 0x000000ffff077224 */ /* 0x000fc600078e0058 */
[----:B------:R-:W4:Y:S04]  /*141360*/  LDL.LU R126, [R1+0x1488] ;  /* 0x00148800017e7983 */ /* 0x000f280000300800 */
[----:B------:R1:W-:Y:S01]  /*141370*/  LDGSTS.E [R4+-0x6da00], desc[UR42][R6.64], P2 ;  /* 0x9260000006047fae */ /* 0x0003e200091a102a */
[----:B------:R-:W-:-:S03]  /*141380*/  ISETP.GT.AND P5, PT, R3, 0x59, PT ;  /* 0x000000590300780c */ /* 0x000fc60003fa4270 */
[----:B------:R-:W4:Y:S01]  /*141390*/  LDL.LU R127, [R1+0x148c] ;  /* 0x00148c00017f7983 */ /* 0x000f220000300800 */
[----:B-1----:R-:W-:Y:S01]  /*1413a0*/  IMAD.MOV.U32 R6, RZ, RZ, R5 ;  /* 0x000000ffff067224 */ /* 0x002fe200078e0005 */
[----:B------:R-:W-:Y:S02]  /*1413b0*/  MOV R7, R80 ;  /* 0x0000005000077202 */ /* 0x000fe40000000f00 */
[----:B------:R-:W4:Y:S04]  /*1413c0*/  LDL.LU R80, [R1+0x5ca0] ;  /* 0x005ca00001507983 */ /* 0x000f280000300800 */
[----:B------:R1:W-:Y:S01]  /*1413d0*/  LDGSTS.E [R4+-0x6d900], desc[UR42][R6.64], P2 ;  /* 0x9270000006047fae */ /* 0x0003e200091a102a */
[----:B------:R-:W-:-:S03]  /*1413e0*/  SEL R5, RZ, 0x4, !P5 ;  /* 0x00000004ff057807 */ /* 0x000fc60006800000 */
[----:B------:R-:W4:Y:S04]  /*1413f0*/  LDL.LU R76, [R1+0x5c98] ;  /* 0x005c9800014c7983 */ /* 0x000f280000300800 */
[----:B------:R-:W4:Y:S01]  /*141400*/  LDL.LU R74, [R1+0x5ca4] ;  /* 0x005ca400014a7983 */ /* 0x000f220000300800 */
[----:B-1----:R-:W-:-:S03]  /*141410*/  SEL R6, RZ, 0x4, !P1 ;  /* 0x00000004ff067807 */ /* 0x002fc60004800000 */
[----:B------:R-:W4:Y:S04]  /*141420*/  LDL.LU R79, [R1+0x5c90] ;  /* 0x005c9000014f7983 */ /* 0x000f280000300800 */
[----:B------:R-:W4:Y:S01]  /*141430*/  LDL.LU R73, [R1+0x5c9c] ;  /* 0x005c9c0001497983 */ /* 0x000f220000300800 */
[----:B------:R-:W-:Y:S02]  /*141440*/  SEL R5, R5, RZ, !P0 ;  /* 0x000000ff05057207 */ /* 0x000fe40004000000 */
[-C--:B--2---:R-:W-:Y:S02]  /*141450*/  IADD3 R85, P1, PT, R85, R220.reuse, RZ ;  /* 0x000000dc55557210 */ /* 0x084fe40007f3e0ff */
[----:B------:R-:W-:-:S03]  /*141460*/  IADD3 R83, P2, PT, R83, R220, RZ ;  /* 0x000000dc53537210 */ /* 0x000fc60007f5e0ff */
[----:B------:R-:W-:Y:S01]  /*141470*/  STL [R1+0x5d2c], R85 ;  /* 0x005d2c5501007387 */ /* 0x000fe20000100800 */
[----:B---3--:R-:W-:-:S03]  /*141480*/  IADD3 R81, P5, PT, R81, R220, RZ ;  /* 0x000000dc51517210 */ /* 0x008fc60007fbe0ff */
[----:B------:R-:W-:Y:S01]  /*141490*/  STL [R1+0x5d24], R83 ;  /* 0x005d245301007387 */ /* 0x000fe20000100800 */
[----:B------:R-:W-:-:S03]  /*1414a0*/  IMAD.X R86, R86, 0x1, R0, P1 ;  /* 0x0000000156567824 */ /* 0x000fc600008e0600 */
[----:B------:R-:W-:Y:S04]  /*1414b0*/  STL [R1+0x5d1c], R81 ;  /* 0x005d1c5101007387 */ /* 0x000fe80000100800 */
[----:B------:R-:W-:Y:S01]  /*1414c0*/  STL [R1+0x5d20], R86 ;  /* 0x005d205601007387 */ /* 0x000fe20000100800 */
[--C-:B----4-:R-:W-:Y:S01]  /*1414d0*/  IMAD.X R84, R84, 0x1, R0.reuse, P2 ;  /* 0x0000000154547824 */ /* 0x110fe200010e0600 */
[----:B------:R-:W-:Y:S01]  /*1414e0*/  HMMA.1688.F32.TF32 R68, R216, R122, R68 ;  /* 0x0000007ad844723c */ /* 0x000fe20000081044 */
[----:B------:R-:W-:-:S03]  /*1414f0*/  IMAD.X R82, R82, 0x1, R0, P5 ;  /* 0x0000000152527824 */ /* 0x000fc600028e0600 */
[----:B------:R-:W-:Y:S01]  /*141500*/  STL [R1+0x5d18], R84 ;  /* 0x005d185401007387 */ /* 0x000fe20000100800 */
[----:B------:R-:W-:-:S03]  /*141510*/  ISETP.NE.U32.AND P2, PT, R5, RZ, PT ;  /* 0x000000ff0500720c */ /* 0x000fc60003f45070 */
[----:B------:R-:W2:Y:S04]  /*141520*/  LDL.LU R72, [R1+0x5c88] ;  /* 0x005c880001487983 */ /* 0x000ea80000300800 */
[----:B------:R-:W-:Y:S07]  /*141530*/  STL [R1+0x5d10], R82 ;  /* 0x005d105201007387 */ /* 0x000fee0000100800 */
[----:B------:R-:W-:Y:S04]  /*141540*/  STL.64 [R1+0x160], R68 ;  /* 0x0001604401007387 */ /* 0x000fe80000100a00 */
[----:B------:R-:W-:Y:S04]  /*141550*/  STL.64 [R1+0x168], R70 ;  /* 0x0001684601007387 */ /* 0x000fe80000100a00 */
[----:B------:R-:W3:Y:S01]  /*141560*/  LDL.LU R5, [R1+0x5c94] ;  /* 0x005c940001057983 */ /* 0x000ee20000300800 */
[----:B------:R-:W-:Y:S01]  /*141570*/  SEL R6, R6, RZ, !P0 ;  /* 0x000000ff06067207 */ /* 0x000fe20004000000 */
[----:B------:R-:W-:-:S03]  /*141580*/  IMAD.MOV.U32 R7, RZ, RZ, R86 ;  /* 0x000000ffff077224 */ /* 0x000fc600078e0056 */
[----:B------:R-:W-:Y:S01]  /*141590*/  ISETP.NE.U32.AND P1, PT, R6, RZ, PT ;  /* 0x000000ff0600720c */ /* 0x000fe20003f25070 */
[----:B------:R-:W-:Y:S01]  /*1415a0*/  IMAD.MOV.U32 R6, RZ, RZ, R85 ;  /* 0x000000ffff067224 */ /* 0x000fe200078e0055 */
[----:B------:R-:W-:-:S04]  /*1415b0*/  IADD3 R75, P5, PT, R75, R220, RZ ;  /* 0x000000dc4b4b7210 */ /* 0x000fc80007fbe0ff */
        /* <DEDUP_REMOVED lines=9> */
[----:B------:R1:W-:Y:S01]  /*141650*/  LDGSTS.E [R4+-0x6ca00], desc[UR42][R6.64], P3 ;  /* 0x9360000006047fae */ /* 0x0003e200099a102a */
[----:B------:R-:W-:-:S03]  /*141660*/  IMAD.X R80, R80, 0x1, R0, P5 ;  /* 0x0000000150507824 */ /* 0x000fc600028e0600 */
[----:B------:R-:W-:Y:S01]  /*141670*/  STL [R1+0x5d14], R75 ;  /* 0x005d144b01007387 */ /* 0x000fe20000100800 */
[----:B-1----:R-:W-:Y:S02]  /*141680*/  IMAD.MOV.U32 R6, RZ, RZ, R75 ;  /* 0x000000ffff067224 */ /* 0x002fe400078e004b */
[----:B------:R-:W-:Y:S01]  /*141690*/  IMAD.MOV.U32 R7, RZ, RZ, R77 ;  /* 0x000000ffff077224 */ /* 0x000fe200078e004d */
[----:B------:R1:W-:Y:S04]  /*1416a0*/  STL [R1+0x5d08], R77 ;  /* 0x005d084d01007387 */ /* 0x0003e80000100800 */
[----:B------:R4:W-:Y:S01]  /*1416b0*/  LDGSTS.E [R4+-0x6c900], desc[UR42][R6.64], P3 ;  /* 0x9370000006047fae */ /* 0x0009e200099a102a */
[-C--:B------:R-:W-:Y:S02]  /*1416c0*/  IADD3 R74, P3, PT, R74, R220.reuse, RZ ;  /* 0x000000dc4a4a7210 */ /* 0x080fe40007f7e0ff */
[----:B------:R-:W-:Y:S01]  /*1416d0*/  IADD3 R73, P5, PT, R73, R220, RZ ;  /* 0x000000dc49497210 */ /* 0x000fe20007fbe0ff */
[----:B------:R1:W-:Y:S04]  /*1416e0*/  STL [R1+0x5cac], R78 ;  /* 0x005cac4e01007387 */ /* 0x0003e80000100800 */
[----:B------:R-:W-:Y:S01]  /*1416f0*/  STL [R1+0x5ca4], R74 ;  /* 0x005ca44a01007387 */ /* 0x000fe20000100800 */
[----:B------:R-:W-:-:S03]  /*141700*/  IMAD.X R76, R76, 0x1, R0, P3 ;  /* 0x000000014c4c7824 */ /* 0x000fc600018e0600 */
[----:B------:R-:W-:Y:S01]  /*141710*/  STL [R1+0x5ca0], R80 ;  /* 0x005ca05001007387 */ /* 0x000fe20000100800 */
[----:B------:R-:W-:-:S03]  /*141720*/  IMAD.X R79, R79, 0x1, R0, P5 ;  /* 0x000000014f4f7824 */ /* 0x000fc600028e0600 */
[----:B------:R-:W-:Y:S01]  /*141730*/  STL.64 [R1+0x150], R64 ;  /* 0x0001504001007387 */ /* 0x000fe20000100a00 */
[----:B----4-:R-:W-:Y:S01]  /*141740*/  MOV R6, R78 ;  /* 0x0000004e00067202 */ /* 0x010fe20000000f00 */
[----:B------:R-:W-:Y:S02]  /*141750*/  IMAD.MOV.U32 R7, RZ, RZ, R80 ;  /* 0x000000ffff077224 */ /* 0x000fe400078e0050 */
[----:B------:R-:W-:Y:S04]  /*141760*/  STL.64 [R1+0x158], R66 ;  /* 0x0001584201007387 */ /* 0x000fe80000100a00 */
[----:B-1----:R-:W4:Y:S04]  /*141770*/  LDL.LU R77, [R1+0x5c2c] ;  /* 0x005c2c00014d7983 */ /* 0x002f280000300800 */
[----:B------:R-:W4:Y:S04]  /*141780*/  LDL.LU R75, [R1+0x5c24] ;  /* 0x005c2400014b7983 */ /* 0x000f280000300800 */
[----:B------:R-:W-:Y:S04]  /*141790*/  STL [R1+0x5c9c], R73 ;  /* 0x005c9c4901007387 */ /* 0x000fe80000100800 */
[----:B------:R-:W4:Y:S04]  /*1417a0*/  LDL.LU R69, [R1+0x5c1c] ;  /* 0x005c1c0001457983 */ /* 0x000f280000300800 */
[----:B------:R1:W-:Y:S04]  /*1417b0*/  STL [R1+0x5c98], R76 ;  /* 0x005c984c01007387 */ /* 0x0003e80000100800 */
[----:B------:R1:W-:Y:S02]  /*1417c0*/  LDGSTS.E [R4+-0x6bc00], desc[UR42][R6.64], P4 ;  /* 0x9440000006047fae */ /* 0x0003e4000a1a102a */
[----:B-1----:R-:W-:Y:S01]  /*1417d0*/  IMAD.MOV.U32 R7, RZ, RZ, R76 ;  /* 0x000000ffff077224 */ /* 0x002fe200078e004c */
[----:B---3--:R-:W-:-:S05]  /*1417e0*/  IADD3 R5, P3, PT, R5, R220, RZ ;  /* 0x000000dc05057210 */ /* 0x008fca0007f7e0ff */
[----:B------:R-:W-:Y:S04]  /*1417f0*/  STL [R1+0x5c94], R5 ;  /* 0x005c940501007387 */ /* 0x000fe80000100800 */
[----:B------:R-:W-:Y:S04]  /*141800*/  STL [R1+0x5c90], R79 ;  /* 0x005c904f01007387 */ /* 0x000fe80000100800 */
[----:B------:R-:W3:Y:S04]  /*141810*/  LDL.LU R78, [R1+0x5c20] ;  /* 0x005c2000014e7983 */ /* 0x000ee80000300800 */
[----:B------:R-:W3:Y:S01]  /*141820*/  LDL.LU R76, [R1+0x5c18] ;  /* 0x005c1800014c7983 */ /* 0x000ee20000300800 */
[----:B------:R-:W-:-:S02]  /*141830*/  IMAD.MOV.U32 R6, RZ, RZ, R74 ;  /* 0x000000ffff067224 */ /* 0x000fc400078e004a */
[----:B--2---:R-:W-:Y:S01]  /*141840*/  IMAD.X R72, R72, 0x1, R0, P3 ;  /* 0x0000000148487824 */ /* 0x004fe200018e0600 */
[----:B------:R-:W2:Y:S04]  /*141850*/  LDL.LU R74, [R1+0x5c10] ;  /* 0x005c1000014a7983 */ /* 0x000ea80000300800 */
[----:B------:R-:W2:Y:S04]  /*141860*/  LDL.LU R65, [R1+0x5c14] ;  /* 0x005c140001417983 */ /* 0x000ea80000300800 */
[----:B------:R-:W2:Y:S04]  /*141870*/  LDL.LU R122, [R1+0x1498] ;  /* 0x00149800017a7983 */ /* 0x000ea80000300800 */
[----:B------:R-:W2:Y:S04]  /*141880*/  LDL.LU R123, [R1+0x149c] ;  /* 0x00149c00017b7983 */ /* 0x000ea80000300800 */
[----:B------:R1:W-:Y:S04]  /*141890*/  STL [R1+0x5c88], R72 ;  /* 0x005c884801007387 */ /* 0x0003e80000100800 */
[----:B------:R-:W2:Y:S04]  /*1418a0*/  LDL.LU R67, [R1+0x5c08] ;  /* 0x005c080001437983 */ /* 0x000ea80000300800 */
[----:B------:R-:W2:Y:S04]  /*1418b0*/  LDL.LU R70, [R1+0x5bac] ;  /* 0x005bac0001467983 */ /* 0x000ea80000300800 */
[----:B------:R-:W2:Y:S04]  /*1418c0*/  LDL.LU R126, [R1+0x14a8] ;  /* 0x0014a800017e7983 */ /* 0x000ea80000300800 */
[----:B------:R-:W2:Y:S04]  /*1418d0*/  LDL.LU R127, [R1+0x14ac] ;  /* 0x0014ac00017f7983 */ /* 0x000ea80000300800 */
[----:B------:R1:W-:Y:S01]  /*1418e0*/  LDGSTS.E [R4+-0x6bb00], desc[UR42][R6.64], P4 ;  /* 0x9450000006047fae */ /* 0x0003e2000a1a102a */
[----:B------:R-:W-:Y:S01]  /*1418f0*/  ISETP.GT.AND P3, PT, R3, 0x5d, PT ;  /* 0x0000005d0300780c */ /* 0x000fe20003f64270 */
[----:B-1----:R-:W-:-:S02]  /*141900*/  IMAD.MOV.U32 R6, RZ, RZ, R73 ;  /* 0x000000ffff067224 */ /* 0x002fc400078e0049 */
[----:B------:R-:W-:Y:S01]  /*141910*/  IMAD.MOV.U32 R7, RZ, RZ, R79 ;  /* 0x000000ffff077224 */ /* 0x000fe200078e004f */
[----:B------:R-:W2:Y:S04]  /*141920*/  LDL.LU R73, [R1+0x5ba0] ;  /* 0x005ba00001497983 */ /* 0x000ea80000300800 */
[----:B------:R-:W2:Y:S04]  /*141930*/  LDL.LU R68, [R1+0x5b98] ;  /* 0x005b980001447983 */ /* 0x000ea80000300800 */
[----:B------:R-:W2:Y:S04]  /*141940*/  LDL.LU R66, [R1+0x5ba4] ;  /* 0x005ba40001427983 */ /* 0x000ea80000300800 */
[----:B------:R1:W-:Y:S01]  /*141950*/  LDGSTS.E [R4+-0x6ba00], desc[UR42][R6.64], P4 ;  /* 0x9460000006047fae */ /* 0x0003e2000a1a102a */
[----:B------:R-:W-:-:S02]  /*141960*/  ISETP.GT.AND P5, PT, R3, 0x61, PT ;  /* 0x000000610300780c */ /* 0x000fc40003fa4270 */
[----:B-1----:R-:W-:Y:S01]  /*141970*/  MOV R7, R72 ;  /* 0x0000004800077202 */ /* 0x002fe20000000f00 */
[----:B------:R-:W-:Y:S01]  /*141980*/  IMAD.MOV.U32 R6, RZ, RZ, R5 ;  /* 0x000000ffff067224 */ /* 0x000fe200078e0005 */
[----:B------:R-:W2:Y:S04]  /*141990*/  LDL.LU R72, [R1+0x5b90] ;  /* 0x005b900001487983 */ /* 0x000ea80000300800 */
[----:B------:R-:W2:Y:S04]  /*1419a0*/  LDL.LU R71, [R1+0x5b9c] ;  /* 0x005b9c0001477983 */ /* 0x000ea80000300800 */
[----:B------:R-:W2:Y:S04]  /*1419b0*/  LDL.LU R64, [R1+0x5b94] ;  /* 0x005b940001407983 */ /* 0x000ea80000300800 */
[----:B------:R1:W-:Y:S01]  /*1419c0*/  LDGSTS.E [R4+-0x6b900], desc[UR42][R6.64], P4 ;  /* 0x9470000006047fae */ /* 0x0003e2000a1a102a */
[----:B----4-:R-:W-:-:S02]  /*1419d0*/  IADD3 R75, P4, PT, R75, R220, RZ ;  /* 0x000000dc4b4b7210 */ /* 0x010fc40007f9e0ff */
[----:B------:R-:W-:Y:S02]  /*1419e0*/  SEL R5, RZ, 0x4, !P5 ;  /* 0x00000004ff057807 */ /* 0x000fe40006800000 */
[-C--:B------:R-:W-:Y:S02]  /*1419f0*/  IADD3 R69, P5, PT, R69, R220.reuse, RZ ;  /* 0x000000dc45457210 */ /* 0x080fe40007fbe0ff */
[----:B-1----:R-:W-:Y:S02]  /*141a00*/  SEL R6, RZ, 0x4, !P3 ;  /* 0x00000004ff067807 */ /* 0x002fe40005800000 */
[----:B------:R-:W-:Y:S02]  /*141a10*/  IADD3 R77, P3, PT, R77, R220, RZ ;  /* 0x000000dc4d4d7210 */ /* 0x000fe40007f7e0ff */
[----:B------:R-:W-:-:S03]  /*141a20*/  SEL R5, R5, RZ, !P0 ;  /* 0x000000ff05057207 */ /* 0x000fc60004000000 */
[----:B------:R-:W-:Y:S04]  /*141a30*/  STL [R1+0x5c2c], R77 ;  /* 0x005c2c4d01007387 */ /* 0x000fe80000100800 */
[----:B------:R-:W-:Y:S04]  /*141a40*/  STL [R1+0x5c24], R75 ;  /* 0x005c244b01007387 */ /* 0x000fe80000100800 */
[----:B------:R1:W-:Y:S01]  /*141a50*/  STL [R1+0x5c1c], R69 ;  /* 0x005c1c4501007387 */ /* 0x0003e20000100800 */
[--C-:B---3--:R-:W-:Y:S02]  /*141a60*/  IMAD.X R78, R78, 0x1, R0.reuse, P3 ;  /* 0x000000014e4e7824 */ /* 0x108fe400018e0600 */
[----:B------:R-:W-:-:S03]  /*141a70*/  IMAD.X R76, R76, 0x1, R0, P4 ;  /* 0x000000014c4c7824 */ /* 0x000fc600020e0600 */
[----:B------:R-:W-:Y:S01]  /*141a80*/  STL [R1+0x5c20], R78 ;  /* 0x005c204e01007387 */ /* 0x000fe20000100800 */
[----:B------:R-:W-:-:S03]  /*141a90*/  ISETP.NE.U32.AND P4, PT, R5, RZ, PT ;  /* 0x000000ff0500720c */ /* 0x000fc60003f85070 */
[----:B------:R-:W-:Y:S04]  /*141aa0*/  STL [R1+0x5c18], R76 ;  /* 0x005c184c01007387 */ /* 0x000fe80000100800 */
[----:B------:R-:W3:Y:S01]  /*141ab0*/  LDL.LU R5, [R1+0x5b88] ;  /* 0x005b880001057983 */ /* 0x000ee20000300800 */
[----:B------:R-:W-:Y:S01]  /*141ac0*/  SEL R6, R6, RZ, !P0 ;  /* 0x000000ff06067207 */ /* 0x000fe20004000000 */
[----:B------:R-:W-:-:S03]  /*141ad0*/  IMAD.MOV.U32 R7, RZ, RZ, R78 ;  /* 0x000000ffff077224 */ /* 0x000fc600078e004e */
[----:B------:R-:W-:Y:S01]  /*141ae0*/  ISETP.NE.U32.AND P3, PT, R6, RZ, PT ;  /* 0x000000ff0600720c */ /* 0x000fe20003f65070 */
[----:B------:R-:W-:Y:S01]  /*141af0*/  IMAD.MOV.U32 R6, RZ, RZ, R77 ;  /* 0x000000ffff067224 */ /* 0x000fe200078e004d */
[----:B--2---:R-:W-:Y:S01]  /*141b00*/  HMMA.1688.F32.TF32 R60, R216, R122, R60 ;  /* 0x0000007ad83c723c */ /* 0x004fe2000008103c */
[----:B------:R-:W-:-:S03]  /*141b10*/  IMAD.X R74, R74, 0x1, R0, P5 ;  /* 0x000000014a4a7824 */ /* 0x000fc600028e0600 */
[----:B------:R2:W-:Y:S01]  /*141b20*/  LDGSTS.E [R4+-0x6ac00], desc[UR42][R6.64], P1 ;  /* 0x9540000006047fae */ /* 0x0005e200089a102a */
[----:B------:R-:W-:Y:S01]  /*141b30*/  IADD3 R65, P5, PT, R65, R220, RZ ;  /* 0x000000dc41417210 */ /* 0x000fe20007fbe0ff */
[----:B--2---:R-:W-:Y:S01]  /*141b40*/  IMAD.MOV.U32 R6, RZ, RZ, R75 ;  /* 0x000000ffff067224 */ /* 0x004fe200078e004b */
[----:B------:R-:W-:-:S03]  /*141b50*/  MOV R7, R76 ;  /* 0x0000004c00077202 */ /* 0x000fc60000000f00 */
[----:B------:R-:W-:Y:S01]  /*141b60*/  IMAD.X R67, R67, 0x1, R0, P5 ;  /* 0x0000000143437824 */ /* 0x000fe200028e0600 */
[----:B------:R-:W-:Y:S01]  /*141b70*/  HMMA.1688.F32.TF32 R56, R216, R126, R56 ;  /* 0x0000007ed838723c */ /* 0x000fe20000081038 */
[----:B------:R2:W-:Y:S01]  /*141b80*/  LDGSTS.E [R4+-0x6ab00], desc[UR42][R6.64], P1 ;  /* 0x9550000006047fae */ /* 0x0005e200089a102a */
[----:B------:R-:W-:Y:S01]  /*141b90*/  IADD3 R70, P5, PT, R70, R220, RZ ;  /* 0x000000dc46467210 */ /* 0x000fe20007fbe0ff */
[----:B--2---:R-:W-:Y:S02]  /*141ba0*/  IMAD.MOV.U32 R6, RZ, RZ, R69 ;  /* 0x000000ffff067224 */ /* 0x004fe400078e0045 */
[----:B------:R-:W-:-:S05]  /*141bb0*/  IMAD.MOV.U32 R7, RZ, RZ, R74 ;  /* 0x000000ffff077224 */ /* 0x000fca00078e004a */
[----:B------:R2:W-:Y:S01]  /*141bc0*/  LDGSTS.E [R4+-0x6aa00], desc[UR42][R6.64], P1 ;  /* 0x9560000006047fae */ /* 0x0005e200089a102a */
[----:B------:R-:W-:-:S03]  /*141bd0*/  IMAD.X R73, R73, 0x1, R0, P5 ;  /* 0x0000000149497824 */ /* 0x000fc600028e0600 */
[----:B------:R-:W-:Y:S01]  /*141be0*/  STL [R1+0x5c10], R74 ;  /* 0x005c104a01007387 */ /* 0x000fe20000100800 */
[----:B--2---:R-:W-:Y:S02]  /*141bf0*/  IMAD.MOV.U32 R6, RZ, RZ, R65 ;  /* 0x000000ffff067224 */ /* 0x004fe400078e0041 */
[----:B------:R-:W-:Y:S01]  /*141c00*/  IMAD.MOV.U32 R7, RZ, RZ, R67 ;  /* 0x000000ffff077224 */ /* 0x000fe200078e0043 */
[----:B------:R-:W-:Y:S04]  /*141c10*/  STL.64 [R1+0x140], R60 ;  /* 0x0001403c01007387 */ /* 0x000fe80000100a00 */
[----:B------:R2:W-:Y:S01]  /*141c20*/  LDGSTS.E [R4+-0x6a900], desc[UR42][R6.64], P1 ;  /* 0x9570000006047fae */ /* 0x0005e200089a102a */
[----:B------:R-:W-:-:S03]  /*141c30*/  IADD3 R66, P1, PT, R66, R220, RZ ;  /* 0x000000dc42427210 */ /* 0x000fc60007f3e0ff */
[----:B------:R-:W-:Y:S04]  /*141c40*/  STL.64 [R1+0x148], R62 ;  /* 0x0001483e01007387 */ /* 0x000fe80000100a00 */
[----:B------:R-:W-:Y:S01]  /*141c50*/  STL [R1+0x5c14], R65 ;  /* 0x005c144101007387 */ /* 0x000fe20000100800 */
[----:B------:R-:W-:-:S03]  /*141c60*/  IADD3 R71, P5, PT, R71, R220, RZ ;  /* 0x000000dc47477210 */ /* 0x000fc60007fbe0ff */
[----:B------:R4:W-:Y:S04]  /*141c70*/  STL [R1+0x5c08], R67 ;  /* 0x005c084301007387 */ /* 0x0009e80000100800 */
[----:B------:R1:W-:Y:S01]  /*141c80*/  STL [R1+0x5bac], R70 ;  /* 0x005bac4601007387 */ /* 0x0003e20000100800 */
[----:B------:R-:W-:-:S03]  /*141c90*/  IMAD.X R68, R68, 0x1, R0, P1 ;  /* 0x0000000144447824 */ /* 0x000fc600008e0600 */
[----:B------:R-:W-:Y:S01]  /*141ca0*/  STL [R1+0x5ba4], R66 ;  /* 0x005ba44201007387 */ /* 0x000fe20000100800 */
[----:B------:R-:W-:-:S03]  /*141cb0*/  IADD3 R64, P1, PT, R64, R220, RZ ;  /* 0x000000dc40407210 */ /* 0x000fc60007f3e0ff */
[----:B------:R-:W-:Y:S01]  /*141cc0*/  STL [R1+0x5ba0], R73 ;  /* 0x005ba04901007387 */ /* 0x000fe20000100800 */
[----:B------:R-:W-:-:S03]  /*141cd0*/  IMAD.X R72, R72, 0x1, R0, P5 ;  /* 0x0000000148487824 */ /* 0x000fc600028e0600 */
[----:B------:R-:W-:Y:S01]  /*141ce0*/  STL.64 [R1+0x130], R56 ;  /* 0x0001303801007387 */ /* 0x000fe20000100a00 */
[----:B--2---:R-:W-:Y:S01]  /*141cf0*/  MOV R6, R70 ;  /* 0x0000004600067202 */ /* 0x004fe20000000f00 */
[----:B------:R-:W-:Y:S02]  /*141d00*/  IMAD.MOV.U32 R7, RZ, RZ, R73 ;  /* 0x000000ffff077224 */ /* 0x000fe400078e0049 */
[----:B------:R-:W-:Y:S04]  /*141d10*/  STL.64 [R1+0x138], R58 ;  /* 0x0001383a01007387 */ /* 0x000fe80000100a00 */
[----:B-1----:R-:W2:Y:S04]  /*141d20*/  LDL.LU R69, [R1+0x5b4c] ;  /* 0x005b4c0001457983 */ /* 0x002ea80000300800 */
[----:B----4-:R-:W4:Y:S04]  /*141d30*/  LDL.LU R67, [R1+0x5b24] ;  /* 0x005b240001437983 */ /* 0x010f280000300800 */
[----:B------:R-:W-:Y:S04]  /*141d40*/  STL [R1+0x5b9c], R71 ;  /* 0x005b9c4701007387 */ /* 0x000fe80000100800 */
[----:B------:R-:W4:Y:S04]  /*141d50*/  LDL.LU R65, [R1+0x5b1c] ;  /* 0x005b1c0001417983 */ /* 0x000f280000300800 */
[----:B------:R1:W-:Y:S04]  /*141d60*/  STL [R1+0x5b98], R68 ;  /* 0x005b984401007387 */ /* 0x0003e80000100800 */
[----:B------:R1:W-:Y:S04]  /*141d70*/  STL [R1+0x5b94], R64 ;  /* 0x005b944001007387 */ /* 0x0003e80000100800 */
[----:B------:R1:W-:Y:S04]  /*141d80*/  LDGSTS.E [R4+-0x69c00], desc[UR42][R6.64], P2 ;  /* 0x9640000006047fae */ /* 0x0003e800091a102a */
[----:B------:R-:W-:Y:S04]  /*141d90*/  STL [R1+0x5b90], R72 ;  /* 0x005b904801007387 */ /* 0x000fe80000100800 */
        /* <DEDUP_REMOVED lines=8> */
[----:B------:R1:W-:Y:S02]  /*141e20*/  LDGSTS.E [R4+-0x69b00], desc[UR42][R6.64], P2 ;  /* 0x9650000006047fae */ /* 0x0003e400091a102a */
[----:B-1----:R-:W-:-:S02]  /*141e30*/  IMAD.MOV.U32 R6, RZ, RZ, R71 ;  /* 0x000000ffff067224 */ /* 0x002fc400078e0047 */
[----:B------:R-:W-:-:S05]  /*141e40*/  IMAD.MOV.U32 R7, RZ, RZ, R72 ;  /* 0x000000ffff077224 */ /* 0x000fca00078e0048 */
[----:B------:R1:W-:Y:S02]  /*141e50*/  LDGSTS.E [R4+-0x69a00], desc[UR42][R6.64], P2 ;  /* 0x9660000006047fae */ /* 0x0003e400091a102a */
[----:B-1----:R-:W-:Y:S02]  /*141e60*/  IMAD.MOV.U32 R6, RZ, RZ, R64 ;  /* 0x000000ffff067224 */ /* 0x002fe400078e0040 */
[----:B---3--:R-:W-:-:S05]  /*141e70*/  IMAD.X R5, R5, 0x1, R0, P1 ;  /* 0x0000000105057824 */ /* 0x008fca00008e0600 */
        /* <DEDUP_REMOVED lines=11> */
[----:B------:R-:W-:-:S02]  /*141f30*/  MOV R7, R5 ;  /* 0x0000000500077202 */ /* 0x000fc40000000f00 */
[C---:B------:R-:W-:Y:S02]  /*141f40*/  ISETP.GT.AND P1, PT, R3.reuse, 0x65, PT ;  /* 0x000000650300780c */ /* 0x040fe40003f24270 */
[----:B------:R-:W-:Y:S01]  /*141f50*/  ISETP.GT.AND P5, PT, R3, 0x69, PT ;  /* 0x000000690300780c */ /* 0x000fe20003fa4270 */
[----:B------:R1:W-:Y:S03]  /*141f60*/  LDGSTS.E [R4+-0x69900], desc[UR42][R6.64], P2 ;  /* 0x9670000006047fae */ /* 0x0003e600091a102a */
[----:B-1----:R-:W-:Y:S02]  /*141f70*/  SEL R5, RZ, 0x4, !P5 ;  /* 0x00000004ff057807 */ /* 0x002fe40006800000 */
[----:B------:R-:W-:Y:S02]  /*141f80*/  SEL R6, RZ, 0x4, !P1 ;  /* 0x00000004ff067807 */ /* 0x000fe40004800000 */
[----:B------:R-:W-:-:S02]  /*141f90*/  SEL R5, R5, RZ, !P0 ;  /* 0x000000ff05057207 */ /* 0x000fc40004000000 */
[----:B------:R-:W-:Y:S02]  /*141fa0*/  SEL R6, R6, RZ, !P0 ;  /* 0x000000ff06067207 */ /* 0x000fe40004000000 */
[-C--:B--2---:R-:W-:Y:S02]  /*141fb0*/  IADD3 R69, P1, PT, R69, R220.reuse, RZ ;  /* 0x000000dc45457210 */ /* 0x084fe40007f3e0ff */
[----:B----4-:R-:W-:-:S03]  /*141fc0*/  IADD3 R67, P2, PT, R67, R220, RZ ;  /* 0x000000dc43437210 */ /* 0x010fc60007f5e0ff */
[----:B------:R-:W-:Y:S01]  /*141fd0*/  STL [R1+0x5b4c], R69 ;  /* 0x005b4c4501007387 */ /* 0x000fe20000100800 */
[----:B------:R-:W-:-:S03]  /*141fe0*/  IADD3 R65, P5, PT, R65, R220, RZ ;  /* 0x000000dc41417210 */ /* 0x000fc60007fbe0ff */
[----:B------:R-:W-:Y:S04]  /*141ff0*/  STL [R1+0x5b24], R67 ;  /* 0x005b244301007387 */ /* 0x000fe80000100800 */
[----:B------:R-:W-:Y:S01]  /*142000*/  STL [R1+0x5b1c], R65 ;  /* 0x005b1c4101007387 */ /* 0x000fe20000100800 */
[--C-:B------:R-:W-:Y:S01]  /*142010*/  IMAD.X R70, R70, 0x1, R0.reuse, P1 ;  /* 0x0000000146467824 */ /* 0x100fe200008e0600 */
[----:B------:R-:W-:Y:S01]  /*142020*/  ISETP.NE.U32.AND P1, PT, R6, RZ, PT ;  /* 0x000000ff0600720c */ /* 0x000fe20003f25070 */
[----:B------:R-:W-:Y:S02]  /*142030*/  IMAD.MOV.U32 R6, RZ, RZ, R69 ;  /* 0x000000ffff067224 */ /* 0x000fe400078e0045 */
[----:B------:R-:W-:Y:S01]  /*142040*/  IMAD.X R68, R68, 0x1, R0, P2 ;  /* 0x0000000144447824 */ /* 0x000fe200010e0600 */
[----:B------:R-:W-:Y:S01]  /*142050*/  STL [R1+0x5b20], R70 ;  /* 0x005b204601007387 */ /* 0x000fe20000100800 */
[----:B------:R-:W-:Y:S01]  /*142060*/  IMAD.MOV.U32 R7, RZ, RZ, R70 ;  /* 0x000000ffff077224 */ /* 0x000fe200078e0046 */
[----:B------:R-:W-:-:S02]  /*142070*/  ISETP.NE.U32.AND P2, PT, R5, RZ, PT ;  /* 0x000000ff0500720c */ /* 0x000fc40003f45070 */
[----:B------:R-:W-:Y:S04]  /*142080*/  STL [R1+0x5b18], R68 ;  /* 0x005b184401007387 */ /* 0x000fe80000100800 */
[----:B------:R-:W2:Y:S01]  /*142090*/  LDL.LU R5, [R1+0x5a88] ;  /* 0x005a880001057983 */ /* 0x000ea20000300800 */
[----:B------:R-:W-:-:S03]  /*1420a0*/  IMAD.X R66, R66, 0x1, R0, P5 ;  /* 0x0000000142427824 */ /* 0x000fc600028e0600 */
[----:B------:R1:W-:Y:S01]  /*1420b0*/  LDGSTS.E [R4+-0x68c00], desc[UR42][R6.64], P3 ;  /* 0x9740000006047fae */ /* 0x0003e200099a102a */
[----:B------:R-:W-:Y:S01]  /*1420c0*/  HMMA.1688.F32.TF32 R52, R216, R122, R52 ;  /* 0x0000007ad834723c */ /* 0x000fe20000081034 */
[----:B------:R-:W-:Y:S01]  /*1420d0*/  IADD3 R59, P5, PT, R59, R220, RZ ;  /* 0x000000dc3b3b7210 */ /* 0x000fe20007fbe0ff */
[----:B-1----:R-:W-:Y:S01]  /*1420e0*/  IMAD.MOV.U32 R6, RZ, RZ, R67 ;  /* 0x000000ffff067224 */ /* 0x002fe200078e0043 */
[----:B------:R-:W-:-:S05]  /*1420f0*/  MOV R7, R68 ;  /* 0x0000004400077202 */ /* 0x000fca0000000f00 */
[----:B------:R1:W-:Y:S02]  /*142100*/  LDGSTS.E [R4+-0x68b00], desc[UR42][R6.64], P3 ;  /* 0x9750000006047fae */ /* 0x0003e400099a102a */
[----:B-1----:R-:W-:Y:S02]  /*142110*/  IMAD.MOV.U32 R6, RZ, RZ, R65 ;  /* 0x000000ffff067224 */ /* 0x002fe400078e0041 */
[----:B------:R-:W-:-:S05]  /*142120*/  IMAD.MOV.U32 R7, RZ, RZ, R66 ;  /* 0x000000ffff077224 */ /* 0x000fca00078e0042 */
[----:B------:R1:W-:Y:S04]  /*142130*/  LDGSTS.E [R4+-0x68a00], desc[UR42][R6.64], P3 ;  /* 0x9760000006047fae */ /* 0x0003e800099a102a */
[----:B------:R-:W-:Y:S01]  /*142140*/  STL [R1+0x5b10], R66 ;  /* 0x005b104201007387 */ /* 0x000fe20000100800 */
[----:B-1----:R-:W-:-:S03]  /*142150*/  IMAD.MOV.U32 R6, RZ, RZ, R59 ;  /* 0x000000ffff067224 */ /* 0x002fc600078e003b */
[----:B------:R-:W-:Y:S04]  /*142160*/  STL.64 [R1+0x120], R52 ;  /* 0x0001203401007387 */ /* 0x000fe80000100a00 */
[----:B------:R-:W-:Y:S04]  /*142170*/  STL.64 [R1+0x128], R54 ;  /* 0x0001283601007387 */ /* 0x000fe80000100a00 */
[----:B------:R-:W-:Y:S01]  /*142180*/  STL [R1+0x5b14], R59 ;  /* 0x005b143b01007387 */ /* 0x000fe20000100800 */
[----:B---3--:R-:W-:-:S04]  /*142190*/  IMAD.X R61, R61, 0x1, R0, P5 ;  /* 0x000000013d3d7824 */ /* 0x008fc800028e0600 */
[----:B------:R-:W-:Y:S01]  /*1421a0*/  IMAD.MOV.U32 R7, RZ, RZ, R61 ;  /* 0x000000ffff077224 */ /* 0x000fe200078e003d */
[----:B------:R-:W-:Y:S01]  /*1421b0*/  HMMA.1688.F32.TF32 R48, R216, R126, R48 ;  /* 0x0000007ed830723c */ /* 0x000fe20000081030 */
[----:B------:R-:W-:-:S03]  /*1421c0*/  IADD3 R62, P5, PT, R62, R220, RZ ;  /* 0x000000dc3e3e7210 */ /* 0x000fc60007fbe0ff */
[----:B------:R1:W-:Y:S02]  /*1421d0*/  LDGSTS.E [R4+-0x68900], desc[UR42][R6.64], P3 ;  /* 0x9770000006047fae */ /* 0x0003e400099a102a */
[----:B------:R-:W-:Y:S02]  /*1421e0*/  IMAD.X R64, R64, 0x1, R0, P5 ;  /* 0x0000000140407824 */ /* 0x000fe400028e0600 */
[----:B------:R3:W-:Y:S01]  /*1421f0*/  STL [R1+0x5b08], R61 ;  /* 0x005b083d01007387 */ /* 0x0007e20000100800 */
[----:B------:R-:W-:-:S03]  /*142200*/  IADD3 R58, P3, PT, R58, R220, RZ ;  /* 0x000000dc3a3a7210 */ /* 0x000fc60007f7e0ff */
[----:B------:R4:W-:Y:S04]  /*142210*/  STL [R1+0x5acc], R62 ;  /* 0x005acc3e01007387 */ /* 0x0009e80000100800 */
[----:B------:R-:W-:Y:S01]  /*142220*/  STL [R1+0x5aa4], R58 ;  /* 0x005aa43a01007387 */ /* 0x000fe20000100800 */
[----:B------:R-:W-:-:S03]  /*142230*/  IADD3 R57, P5, PT, R57, R220, RZ ;  /* 0x000000dc39397210 */ /* 0x000fc60007fbe0ff */
[----:B------:R-:W-:Y:S01]  /*142240*/  STL [R1+0x5aa0], R64 ;  /* 0x005aa04001007387 */ /* 0x000fe20000100800 */
[----:B------:R-:W-:-:S03]  /*142250*/  IMAD.X R60, R60, 0x1, R0, P3 ;  /* 0x000000013c3c7824 */ /* 0x000fc600018e0600 */
[----:B------:R-:W-:Y:S01]  /*142260*/  STL.64 [R1+0x110], R48 ;  /* 0x0001103001007387 */ /* 0x000fe20000100a00 */
[----:B------:R-:W-:Y:S01]  /*142270*/  IADD3 R56, P3, PT, R56, R220, RZ ;  /* 0x000000dc38387210 */ /* 0x000fe20007f7e0ff */
[----:B------:R-:W-:Y:S02]  /*142280*/  IMAD.X R63, R63, 0x1, R0, P5 ;  /* 0x000000013f3f7824 */ /* 0x000fe400028e0600 */
[----:B------:R-:W-:Y:S01]  /*142290*/  STL.64 [R1+0x118], R50 ;  /* 0x0001183201007387 */ /* 0x000fe20000100a00 */
[----:B-1----:R-:W-:Y:S01]  /*1422a0*/  MOV R6, R62 ;  /* 0x0000003e00067202 */ /* 0x002fe20000000f00 */
[----:B------:R-:W-:Y:S02]  /*1422b0*/  IMAD.MOV.U32 R7, RZ, RZ, R64 ;  /* 0x000000ffff077224 */ /* 0x000fe400078e0040 */
[----:B---3--:R-:W3:Y:S04]  /*1422c0*/  LDL.LU R61, [R1+0x5a4c] ;  /* 0x005a4c00013d7983 */ /* 0x008ee80000300800 */
[----:B------:R-:W3:Y:S04]  /*1422d0*/  LDL.LU R59, [R1+0x5a24] ;  /* 0x005a2400013b7983 */ /* 0x000ee80000300800 */
[----:B------:R-:W-:Y:S04]  /*1422e0*/  STL [R1+0x5a9c], R57 ;  /* 0x005a9c3901007387 */ /* 0x000fe80000100800 */
[----:B------:R-:W3:Y:S04]  /*1422f0*/  LDL.LU R53, [R1+0x5a1c] ;  /* 0x005a1c0001357983 */ /* 0x000ee80000300800 */
[----:B------:R1:W-:Y:S04]  /*142300*/  STL [R1+0x5a98], R60 ;  /* 0x005a983c01007387 */ /* 0x0003e80000100800 */
[----:B------:R1:W-:Y:S04]  /*142310*/  STL [R1+0x5a94], R56 ;  /* 0x005a943801007387 */ /* 0x0003e80000100800 */
[----:B------:R1:W-:Y:S04]  /*142320*/  LDGSTS.E [R4+-0x67c00], desc[UR42][R6.64], P4 ;  /* 0x9840000006047fae */ /* 0x0003e8000a1a102a */
[----:B------:R-:W-:Y:S04]  /*142330*/  STL [R1+0x5a90], R63 ;  /* 0x005a903f01007387 */ /* 0x000fe80000100800 */
[----:B----4-:R-:W4:Y:S01]  /*142340*/  LDL.LU R62, [R1+0x5a20] ;  /* 0x005a2000013e7983 */ /* 0x010f220000300800 */
        /* <DEDUP_REMOVED lines=10> */
[----:B------:R1:W-:Y:S01]  /*1423f0*/  LDGSTS.E [R4+-0x67a00], desc[UR42][R6.64], P4 ;  /* 0x9860000006047fae */ /* 0x0003e2000a1a102a */
[----:B--2---:R-:W-:-:S05]  /*142400*/  IMAD.X R5, R5, 0x1, R0, P3 ;  /* 0x0000000105057824 */ /* 0x004fca00018e0600 */
[----:B------:R2:W-:Y:S04]  /*142410*/  STL [R1+0x5a88], R5 ;  /* 0x005a880501007387 */ /* 0x0005e80000100800 */
[----:B------:R-:W4:Y:S04]  /*142420*/  LDL.LU R51, [R1+0x5a08] ;  /* 0x005a080001337983 */ /* 0x000f280000300800 */
[----:B------:R-:W4:Y:S04]  /*142430*/  LDL.LU R54, [R1+0x59cc] ;  /* 0x0059cc0001367983 */ /* 0x000f280000300800 */
[----:B------:R-:W4:Y:S04]  /*142440*/  LDL.LU R126, [R1+0x14e8] ;  /* 0x0014e800017e7983 */ /* 0x000f280000300800 */
[----:B------:R-:W4:Y:S04]  /*142450*/  LDL.LU R127, [R1+0x14ec] ;  /* 0x0014ec00017f7983 */ /* 0x000f280000300800 */
[----:B------:R-:W4:Y:S04]  /*142460*/  LDL.LU R57, [R1+0x59a0] ;  /* 0x0059a00001397983 */ /* 0x000f280000300800 */
[----:B------:R-:W4:Y:S01]  /*142470*/  LDL.LU R52, [R1+0x5998] ;  /* 0x0059980001347983 */ /* 0x000f220000300800 */
[----:B-1----:R-:W-:-:S03]  /*142480*/  IMAD.MOV.U32 R6, RZ, RZ, R56 ;  /* 0x000000ffff067224 */ /* 0x002fc600078e0038 */
[----:B------:R-:W4:Y:S01]  /*142490*/  LDL.LU R50, [R1+0x59a4] ;  /* 0x0059a40001327983 */ /* 0x000f220000300800 */
[----:B------:R-:W-:-:S03]  /*1424a0*/  MOV R7, R5 ;  /* 0x0000000500077202 */ /* 0x000fc60000000f00 */
[----:B------:R-:W4:Y:S01]  /*1424b0*/  LDL.LU R56, [R1+0x5990] ;  /* 0x0059900001387983 */ /* 0x000f220000300800 */
[----:B------:R-:W-:-:S03]  /*1424c0*/  ISETP.GT.AND P3, PT, R3, 0x6d, PT ;  /* 0x0000006d0300780c */ /* 0x000fc60003f64270 */
[----:B------:R-:W4:Y:S01]  /*1424d0*/  LDL.LU R55, [R1+0x599c] ;  /* 0x00599c0001377983 */ /* 0x000f220000300800 */
[----:B------:R-:W-:-:S03]  /*1424e0*/  ISETP.GT.AND P5, PT, R3, 0x71, PT ;  /* 0x000000710300780c */ /* 0x000fc60003fa4270 */
[----:B------:R-:W4:Y:S04]  /*1424f0*/  LDL.LU R48, [R1+0x5994] ;  /* 0x0059940001307983 */ /* 0x000f280000300800 */
[----:B------:R1:W-:Y:S01]  /*142500*/  LDGSTS.E [R4+-0x67900], desc[UR42][R6.64], P4 ;  /* 0x9870000006047fae */ /* 0x0003e2000a1a102a */
[----:B--2---:R-:W-:-:S04]  /*142510*/  SEL R5, RZ, 0x4, !P5 ;  /* 0x00000004ff057807 */ /* 0x004fc80006800000 */
[----:B------:R-:W-:Y:S02]  /*142520*/  SEL R5, R5, RZ, !P0 ;  /* 0x000000ff05057207 */ /* 0x000fe40004000000 */
[----:B-1----:R-:W-:Y:S02]  /*142530*/  SEL R6, RZ, 0x4, !P3 ;  /* 0x00000004ff067807 */ /* 0x002fe40005800000 */
[-C--:B---3--:R-:W-:Y:S02]  /*142540*/  IADD3 R61, P3, PT, R61, R220.reuse, RZ ;  /* 0x000000dc3d3d7210 */ /* 0x088fe40007f7e0ff */
[----:B------:R-:W-:-:S03]  /*142550*/  IADD3 R59, P4, PT, R59, R220, RZ ;  /* 0x000000dc3b3b7210 */ /* 0x000fc60007f9e0ff */
[----:B------:R-:W-:Y:S01]  /*142560*/  STL [R1+0x5a4c], R61 ;  /* 0x005a4c3d01007387 */ /* 0x000fe20000100800 */
[----:B------:R-:W-:-:S03]  /*142570*/  IADD3 R53, P5, PT, R53, R220, RZ ;  /* 0x000000dc35357210 */ /* 0x000fc60007fbe0ff */
[----:B------:R-:W-:Y:S04]  /*142580*/  STL [R1+0x5a24], R59 ;  /* 0x005a243b01007387 */ /* 0x000fe80000100800 */
[----:B------:R1:W-:Y:S01]  /*142590*/  STL [R1+0x5a1c], R53 ;  /* 0x005a1c3501007387 */ /* 0x0003e20000100800 */
[--C-:B----4-:R-:W-:Y:S02]  /*1425a0*/  IMAD.X R62, R62, 0x1, R0.reuse, P3 ;  /* 0x000000013e3e7824 */ /* 0x110fe400018e0600 */
        /* <DEDUP_REMOVED lines=9> */
[----:B------:R-:W-:Y:S01]  /*142640*/  HMMA.1688.F32.TF32 R44, R216, R122, R44 ;  /* 0x0000007ad82c723c */ /* 0x000fe2000008102c */
[----:B------:R-:W-:-:S03]  /*142650*/  IMAD.X R58, R58, 0x1, R0, P5 ;  /* 0x000000013a3a7824 */ /* 0x000fc600028e0600 */
[----:B------:R3:W-:Y:S01]  /*142660*/  LDGSTS.E [R4+-0x66c00], desc[UR42][R6.64], P1 ;  /* 0x9940000006047fae */ /* 0x0007e200089a102a */
[----:B------:R-:W-:Y:S01]  /*142670*/  IADD3 R49, P5, PT, R49, R220, RZ ;  /* 0x000000dc31317210 */ /* 0x000fe20007fbe0ff */
[----:B---3--:R-:W-:Y:S01]  /*142680*/  IMAD.MOV.U32 R6, RZ, RZ, R59 ;  /* 0x000000ffff067224 */ /* 0x008fe200078e003b */
[----:B------:R-:W-:-:S05]  /*142690*/  MOV R7, R60 ;  /* 0x0000003c00077202 */ /* 0x000fca0000000f00 */
[----:B------:R3:W-:Y:S02]  /*1426a0*/  LDGSTS.E [R4+-0x66b00], desc[UR42][R6.64], P1 ;  /* 0x9950000006047fae */ /* 0x0007e400089a102a */
[----:B---3--:R-:W-:Y:S02]  /*1426b0*/  IMAD.MOV.U32 R6, RZ, RZ, R53 ;  /* 0x000000ffff067224 */ /* 0x008fe400078e0035 */
[----:B------:R-:W-:-:S05]  /*1426c0*/  IMAD.MOV.U32 R7, RZ, RZ, R58 ;  /* 0x000000ffff077224 */ /* 0x000fca00078e003a */
[----:B------:R3:W-:Y:S01]  /*1426d0*/  LDGSTS.E [R4+-0x66a00], desc[UR42][R6.64], P1 ;  /* 0x9960000006047fae */ /* 0x0007e200089a102a */
[--C-:B------:R-:W-:Y:S02]  /*1426e0*/  IMAD.X R51, R51, 0x1, R0.reuse, P5 ;  /* 0x0000000133337824 */ /* 0x100fe400028e0600 */
[----:B---3--:R-:W-:Y:S02]  /*1426f0*/  IMAD.MOV.U32 R6, RZ, RZ, R49 ;  /* 0x000000ffff067224 */ /* 0x008fe400078e0031 */
[----:B------:R-:W-:Y:S01]  /*142700*/  IMAD.MOV.U32 R7, RZ, RZ, R51 ;  /* 0x000000ffff077224 */ /* 0x000fe200078e0033 */
[----:B------:R-:W-:Y:S01]  /*142710*/  HMMA.1688.F32.TF32 R40, R216, R126, R40 ;  /* 0x0000007ed828723c */ /* 0x000fe20000081028 */
[----:B------:R-:W-:Y:S01]  /*142720*/  IADD3 R54, P5, PT, R54, R220, RZ ;  /* 0x000000dc36367210 */ /* 0x000fe20007fbe0ff */
[----:B------:R-:W-:Y:S04]  /*142730*/  STL [R1+0x5a10], R58 ;  /* 0x005a103a01007387 */ /* 0x000fe80000100800 */
[----:B------:R3:W-:Y:S01]  /*142740*/  LDGSTS.E [R4+-0x66900], desc[UR42][R6.64], P1 ;  /* 0x9970000006047fae */ /* 0x0007e200089a102a */
[----:B------:R-:W-:-:S03]  /*142750*/  IMAD.X R57, R57, 0x1, R0, P5 ;  /* 0x0000000139397824 */ /* 0x000fc600028e0600 */
[----:B------:R-:W-:Y:S01]  /*142760*/  STL.64 [R1+0x100], R44 ;  /* 0x0001002c01007387 */ /* 0x000fe20000100a00 */
        /* <DEDUP_REMOVED lines=11> */
[----:B------:R-:W-:Y:S04]  /*142820*/  STL.64 [R1+0xf0], R40 ;  /* 0x0000f02801007387 */ /* 0x000fe80000100a00 */
[----:B------:R-:W-:Y:S04]  /*142830*/  STL.64 [R1+0xf8], R42 ;  /* 0x0000f82a01007387 */ /* 0x000fe80000100a00 */
[----:B-1----:R-:W2:Y:S04]  /*142840*/  LDL.LU R53, [R1+0x5930] ;  /* 0x0059300001357983 */ /* 0x002ea80000300800 */
[----:B----4-:R-:W4:Y:S01]  /*142850*/  LDL.LU R51, [R1+0x5938] ;  /* 0x0059380001337983 */ /* 0x010f220000300800 */
[----:B---3--:R-:W-:-:S03]  /*142860*/  MOV R6, R54 ;  /* 0x0000003600067202 */ /* 0x008fc60000000f00 */
[----:B------:R-:W-:Y:S01]  /*142870*/  STL [R1+0x599c], R55 ;  /* 0x00599c3701007387 */ /* 0x000fe20000100800 */
[----:B------:R-:W-:-:S03]  /*142880*/  IMAD.MOV.U32 R7, RZ, RZ, R57 ;  /* 0x000000ffff077224 */ /* 0x000fc600078e0039 */
[----:B------:R-:W3:Y:S04]  /*142890*/  LDL.LU R49, [R1+0x5940] ;  /* 0x0059400001317983 */ /* 0x000ee80000300800 */
[----:B------:R1:W-:Y:S04]  /*1428a0*/  STL [R1+0x5998], R52 ;  /* 0x0059983401007387 */ /* 0x0003e80000100800 */
[----:B------:R1:W-:Y:S04]  /*1428b0*/  STL [R1+0x5994], R48 ;  /* 0x0059943001007387 */ /* 0x0003e80000100800 */
[----:B------:R-:W-:Y:S04]  /*1428c0*/  STL [R1+0x5990], R56 ;  /* 0x0059903801007387 */ /* 0x000fe80000100800 */
[----:B------:R-:W3:Y:S04]  /*1428d0*/  LDL.LU R54, [R1+0x592c] ;  /* 0x00592c0001367983 */ /* 0x000ee80000300800 */
[----:B------:R1:W-:Y:S02]  /*1428e0*/  LDGSTS.E [R4+-0x65c00], desc[UR42][R6.64], P2 ;  /* 0x9a40000006047fae */ /* 0x0003e400091a102a */
[----:B-1----:R-:W-:-:S02]  /*1428f0*/  IMAD.MOV.U32 R7, RZ, RZ, R52 ;  /* 0x000000ffff077224 */ /* 0x002fc400078e0034 */
[----:B------:R-:W-:Y:S01]  /*142900*/  IMAD.MOV.U32 R6, RZ, RZ, R50 ;  /* 0x000000ffff067224 */ /* 0x000fe200078e0032 */
[----:B------:R-:W3:Y:S04]  /*142910*/  LDL.LU R52, [R1+0x5934] ;  /* 0x0059340001347983 */ /* 0x000ee80000300800 */
[----:B------:R-:W3:Y:S04]  /*142920*/  LDL.LU R50, [R1+0x593c] ;  /* 0x00593c0001327983 */ /* 0x000ee80000300800 */
[----:B------:R-:W3:Y:S04]  /*142930*/  LDL.LU R43, [R1+0x5948] ;  /* 0x00594800012b7983 */ /* 0x000ee80000300800 */
[----:B------:R-:W3:Y:S04]  /*142940*/  LDL.LU R122, [R1+0x14f8] ;  /* 0x0014f800017a7983 */ /* 0x000ee80000300800 */
[----:B------:R-:W3:Y:S04]  /*142950*/  LDL.LU R123, [R1+0x14fc] ;  /* 0x0014fc00017b7983 */ /* 0x000ee80000300800 */
[----:B------:R1:W-:Y:S02]  /*142960*/  LDGSTS.E [R4+-0x65b00], desc[UR42][R6.64], P2 ;  /* 0x9a50000006047fae */ /* 0x0003e400091a102a */
[----:B-1----:R-:W-:-:S02]  /*142970*/  IMAD.MOV.U32 R6, RZ, RZ, R55 ;  /* 0x000000ffff067224 */ /* 0x002fc400078e0037 */
[----:B------:R-:W-:-:S05]  /*142980*/  IMAD.MOV.U32 R7, RZ, RZ, R56 ;  /* 0x000000ffff077224 */ /* 0x000fca00078e0038 */
[----:B------:R1:W-:Y:S02]  /*142990*/  LDGSTS.E [R4+-0x65a00], desc[UR42][R6.64], P2 ;  /* 0x9a60000006047fae */ /* 0x0003e400091a102a */
[----:B-1----:R-:W-:Y:S02]  /*1429a0*/  IMAD.MOV.U32 R6, RZ, RZ, R48 ;  /* 0x000000ffff067224 */ /* 0x002fe400078e0030 */
[----:B--2---:R-:W-:-:S05]  /*1429b0*/  IMAD.X R5, R5, 0x1, R0, P1 ;  /* 0x0000000105057824 */ /* 0x004fca00008e0600 */
[----:B------:R1:W-:Y:S04]  /*1429c0*/  STL [R1+0x5988], R5 ;  /* 0x0059880501007387 */ /* 0x0003e80000100800 */
        /* <DEDUP_REMOVED lines=10> */
[----:B------:R-:W-:-:S02]  /*142a70*/  MOV R7, R5 ;  /* 0x0000000500077202 */ /* 0x000fc40000000f00 */
[C---:B------:R-:W-:Y:S02]  /*142a80*/  ISETP.GT.AND P1, PT, R3.reuse, 0x75, PT ;  /* 0x000000750300780c */ /* 0x040fe40003f24270 */
[----:B------:R-:W-:Y:S01]  /*142a90*/  ISETP.GT.AND P5, PT, R3, 0x79, PT ;  /* 0x000000790300780c */ /* 0x000fe20003fa4270 */
[----:B------:R1:W-:Y:S03]  /*142aa0*/  LDGSTS.E [R4+-0x65900], desc[UR42][R6.64], P2 ;  /* 0x9a70000006047fae */ /* 0x0003e600091a102a */
[----:B-1----:R-:W-:Y:S02]  /*142ab0*/  SEL R5, RZ, 0x4, !P5 ;  /* 0x00000004ff057807 */ /* 0x002fe40006800000 */
[----:B------:R-:W-:-:S04]  /*142ac0*/  SEL R6, RZ, 0x4, !P1 ;  /* 0x00000004ff067807 */ /* 0x000fc80004800000 */
[----:B------:R-:W-:Y:S02]  /*142ad0*/  SEL R6, R6, RZ, !P0 ;  /* 0x000000ff06067207 */ /* 0x000fe40004000000 */
[----:B------:R-:W-:Y:S02]  /*142ae0*/  SEL R5, R5, RZ, !P0 ;  /* 0x000000ff05057207 */ /* 0x000fe40004000000 */
[-C--:B------:R-:W-:Y:S02]  /*142af0*/  IADD3 R53, P2, PT, R53, R220.reuse, RZ ;  /* 0x000000dc35357210 */ /* 0x080fe40007f5e0ff */
[----:B----4-:R-:W-:-:S03]  /*142b00*/  IADD3 R51, P5, PT, R51, R220, RZ ;  /* 0x000000dc33337210 */ /* 0x010fc60007fbe0ff */
[----:B------:R-:W-:Y:S01]  /*142b10*/  STL [R1+0x5930], R53 ;  /* 0x0059303501007387 */ /* 0x000fe20000100800 */
[----:B---3--:R-:W-:-:S03]  /*142b20*/  IADD3 R49, P1, PT, R49, R220, RZ ;  /* 0x000000dc31317210 */ /* 0x008fc60007f3e0ff */
[----:B------:R-:W-:Y:S04]  /*142b30*/  STL [R1+0x5938], R51 ;  /* 0x0059383301007387 */ /* 0x000fe80000100800 */
[----:B------:R-:W-:Y:S01]  /*142b40*/  STL [R1+0x5940], R49 ;  /* 0x0059403101007387 */ /* 0x000fe20000100800 */
[----:B------:R-:W-:Y:S01]  /*142b50*/  IMAD.X R54, R54, 0x1, R0, P2 ;  /* 0x0000000136367824 */ /* 0x000fe200010e0600 */
[----:B------:R-:W-:Y:S01]  /*142b60*/  ISETP.NE.U32.AND P2, PT, R6, RZ, PT ;  /* 0x000000ff0600720c */ /* 0x000fe20003f45070 */
[----:B------:R-:W-:Y:S02]  /*142b70*/  IMAD.MOV.U32 R6, RZ, RZ, R53 ;  /* 0x000000ffff067224 */ /* 0x000fe400078e0035 */
[----:B------:R-:W-:Y:S01]  /*142b80*/  IMAD.MOV.U32 R7, RZ, RZ, R54 ;  /* 0x000000ffff077224 */ /* 0x000fe200078e0036 */
[----:B------:R-:W-:Y:S04]  /*142b90*/  STL [R1+0x592c], R54 ;  /* 0x00592c3601007387 */ /* 0x000fe80000100800 */
[----:B------:R1:W-:Y:S01]  /*142ba0*/  LDGSTS.E [R4+-0x64c00], desc[UR42][R6.64], P3 ;  /* 0x9b40000006047fae */ /* 0x0003e200099a102a */
[----:B------:R-:W-:Y:S01]  /*142bb0*/  IMAD.X R52, R52, 0x1, R0, P5 ;  /* 0x0000000134347824 */ /* 0x000fe200028e0600 */
[----:B------:R-:W-:Y:S01]  /*142bc0*/  ISETP.NE.U32.AND P5, PT, R5, RZ, PT ;  /* 0x000000ff0500720c */ /* 0x000fe20003fa5070 */
[----:B-1----:R-:W-:-:S03]  /*142bd0*/  IMAD.MOV.U32 R6, RZ, RZ, R51 ;  /* 0x000000ffff067224 */ /* 0x002fc600078e0033 */
[----:B------:R-:W-:Y:S01]  /*142be0*/  STL [R1+0x5934], R52 ;  /* 0x0059343401007387 */ /* 0x000fe20000100800 */
[----:B------:R-:W-:Y:S01]  /*142bf0*/  MOV R7, R52 ;  /* 0x0000003400077202 */ /* 0x000fe20000000f00 */
[----:B------:R-:W-:Y:S02]  /*142c00*/  IMAD.X R50, R50, 0x1, R0, P1 ;  /* 0x0000000132327824 */ /* 0x000fe400008e0600 */
[----:B------:R-:W3:Y:S01]  /*142c10*/  LDL.LU R5, [R1+0x58c4] ;  /* 0x0058c40001057983 */ /* 0x000ee20000300800 */
[----:B------:R-:W-:-:S03]  /*142c20*/  IADD3 R43, P1, PT, R43, R220, RZ ;  /* 0x000000dc2b2b7210 */ /* 0x000fc60007f3e0ff */
[----:B------:R1:W-:Y:S01]  /*142c30*/  LDGSTS.E [R4+-0x64b00], desc[UR42][R6.64], P3 ;  /* 0x9b50000006047fae */ /* 0x0003e200099a102a */
[----:B------:R-:W-:Y:S01]  /*142c40*/  HMMA.1688.F32.TF32 R36, R216, R122, R36 ;  /* 0x0000007ad824723c */ /* 0x000fe20000081024 */
[----:B-1----:R-:W-:Y:S02]  /*142c50*/  IMAD.MOV.U32 R6, RZ, RZ, R49 ;  /* 0x000000ffff067224 */ /* 0x002fe400078e0031 */
[----:B------:R-:W-:-:S05]  /*142c60*/  IMAD.MOV.U32 R7, RZ, RZ, R50 ;  /* 0x000000ffff077224 */ /* 0x000fca00078e0032 */
[----:B------:R1:W-:Y:S04]  /*142c70*/  LDGSTS.E [R4+-0x64a00], desc[UR42][R6.64], P3 ;  /* 0x9b60000006047fae */ /* 0x0003e800099a102a */
[----:B------:R-:W-:Y:S01]  /*142c80*/  STL [R1+0x593c], R50 ;  /* 0x00593c3201007387 */ /* 0x000fe20000100800 */
[----:B-1----:R-:W-:-:S06]  /*142c90*/  IMAD.MOV.U32 R6, RZ, RZ, R43 ;  /* 0x000000ffff067224 */ /* 0x002fcc00078e002b */
[----:B------:R-:W-:Y:S04]  /*142ca0*/  STL.64 [R1+0xe0], R36 ;  /* 0x0000e02401007387 */ /* 0x000fe80000100a00 */
[----:B------:R-:W-:Y:S04]  /*142cb0*/  STL.64 [R1+0xe8], R38 ;  /* 0x0000e82601007387 */ /* 0x000fe80000100a00 */
[----:B------:R-:W-:Y:S01]  /*142cc0*/  STL [R1+0x5948], R43 ;  /* 0x0059482b01007387 */ /* 0x000fe20000100800 */
[----:B--2---:R-:W-:-:S04]  /*142cd0*/  IMAD.X R45, R45, 0x1, R0, P1 ;  /* 0x000000012d2d7824 */ /* 0x004fc800008e0600 */
[----:B------:R-:W-:Y:S01]  /*142ce0*/  IMAD.MOV.U32 R7, RZ, RZ, R45 ;  /* 0x000000ffff077224 */ /* 0x000fe200078e002d */
[----:B------:R-:W-:Y:S01]  /*142cf0*/  HMMA.1688.F32.TF32 R32, R216, R126, R32 ;  /* 0x0000007ed820723c */ /* 0x000fe20000081020 */
[----:B------:R-:W-:-:S03]  /*142d00*/  IADD3 R47, P1, PT, R47, R220, RZ ;  /* 0x000000dc2f2f7210 */ /* 0x000fc60007f3e0ff */
[----:B------:R1:W-:Y:S02]  /*142d10*/  LDGSTS.E [R4+-0x64900], desc[UR42][R6.64], P3 ;  /* 0x9b70000006047fae */ /* 0x0003e400099a102a */
[----:B------:R-:W-:Y:S02]  /*142d20*/  IMAD.X R48, R48, 0x1, R0, P1 ;  /* 0x0000000130307824 */ /* 0x000fe400008e0600 */
[----:B------:R2:W-:Y:S01]  /*142d30*/  STL [R1+0x5944], R45 ;  /* 0x0059442d01007387 */ /* 0x0005e20000100800 */
[----:B------:R-:W-:-:S03]  /*142d40*/  IADD3 R44, P3, PT, R44, R220, RZ ;  /* 0x000000dc2c2c7210 */ /* 0x000fc60007f7e0ff */
[----:B------:R-:W-:Y:S04]  /*142d50*/  STL [R1+0x58b0], R47 ;  /* 0x0058b02f01007387 */ /* 0x000fe80000100800 */
[----:B------:R-:W-:Y:S01]  /*142d60*/  STL [R1+0x58b8], R44 ;  /* 0x0058b82c01007387 */ /* 0x000fe20000100800 */
[----:B------:R-:W-:-:S03]  /*142d70*/  IADD3 R41, P1, PT, R41, R220, RZ ;  /* 0x000000dc29297210 */ /* 0x000fc60007f3e0ff */
[----:B------:R-:W-:Y:S01]  /*142d80*/  STL [R1+0x58ac], R48 ;  /* 0x0058ac3001007387 */ /* 0x000fe20000100800 */
[----:B------:R-:W-:Y:S01]  /*142d90*/  IMAD.X R46, R46, 0x1, R0, P3 ;  /* 0x000000012e2e7824 */ /* 0x000fe200018e0600 */
[----:B-1----:R-:W-:Y:S02]  /*142da0*/  MOV R6, R47 ;  /* 0x0000002f00067202 */ /* 0x002fe40000000f00 */
[----:B------:R-:W-:Y:S01]  /*142db0*/  STL.64 [R1+0xd0], R32 ;  /* 0x0000d02001007387 */ /* 0x000fe20000100a00 */
[----:B------:R-:W-:Y:S01]  /*142dc0*/  IADD3 R40, P3, PT, R40, R220, RZ ;  /* 0x000000dc28287210 */ /* 0x000fe20007f7e0ff */
[----:B------:R-:W-:Y:S02]  /*142dd0*/  IMAD.MOV.U32 R7, RZ, RZ, R48 ;  /* 0x000000ffff077224 */ /* 0x000fe400078e0030 */
[----:B------:R-:W-:Y:S01]  /*142de0*/  STL.64 [R1+0xd8], R34 ;  /* 0x0000d82201007387 */ /* 0x000fe20000100a00 */
[----:B------:R-:W-:-:S03]  /*142df0*/  IMAD.X R42, R42, 0x1, R0, P1 ;  /* 0x000000012a2a7824 */ /* 0x000fc600008e0600 */
[----:B--2---:R-:W2:Y:S04]  /*142e00*/  LDL.LU R45, [R1+0x5848] ;  /* 0x00584800012d7983 */ /* 0x004ea80000300800 */
[----:B------:R-:W4:Y:S04]  /*142e10*/  LDL.LU R43, [R1+0x5850] ;  /* 0x00585000012b7983 */ /* 0x000f280000300800 */
[----:B------:R-:W-:Y:S04]  /*142e20*/  STL [R1+0x58c0], R41 ;  /* 0x0058c02901007387 */ /* 0x000fe80000100800 */
[----:B------:R-:W4:Y:S04]  /*142e30*/  LDL.LU R37, [R1+0x5858] ;  /* 0x0058580001257983 */ /* 0x000f280000300800 */
[----:B------:R1:W-:Y:S04]  /*142e40*/  STL [R1+0x58b4], R46 ;  /* 0x0058b42e01007387 */ /* 0x0003e80000100800 */
[----:B------:R1:W-:Y:S04]  /*142e50*/  LDGSTS.E [R4+-0x63c00], desc[UR42][R6.64], P4 ;  /* 0x9c40000006047fae */ /* 0x0003e8000a1a102a */
[----:B------:R-:W-:Y:S04]  /*142e60*/  STL [R1+0x58c8], R40 ;  /* 0x0058c82801007387 */ /* 0x000fe80000100800 */
[----:B------:R3:W-:Y:S01]  /*142e70*/  STL [R1+0x58bc], R42 ;  /* 0x0058bc2a01007387 */ /* 0x0007e20000100800 */
[----:B-1----:R-:W-:-:S02]  /*142e80*/  IMAD.MOV.U32 R7, RZ, RZ, R46 ;  /* 0x000000ffff077224 */ /* 0x002fc400078e002e */
[----:B------:R-:W-:Y:S01]  /*142e90*/  IMAD.MOV.U32 R6, RZ, RZ, R44 ;  /* 0x000000ffff067224 */ /* 0x000fe200078e002c */
[----:B------:R-:W4:Y:S04]  /*142ea0*/  LDL.LU R46, [R1+0x5844] ;  /* 0x00584400012e7983 */ /* 0x000f280000300800 */
[----:B------:R-:W4:Y:S04]  /*142eb0*/  LDL.LU R44, [R1+0x584c] ;  /* 0x00584c00012c7983 */ /* 0x000f280000300800 */
        /* <DEDUP_REMOVED lines=8> */
[----:B------:R-:W-:Y:S01]  /*142f40*/  ISETP.GT.AND P1, PT, R3, 0x7d, PT ;  /* 0x0000007d0300780c */ /* 0x000fe20003f24270 */
[----:B-1----:R-:W-:Y:S02]  /*142f50*/  IMAD.MOV.U32 R6, RZ, RZ, R40 ;  /* 0x000000ffff067224 */ /* 0x002fe400078e0028 */
[----:B---3--:R-:W-:-:S05]  /*142f60*/  IMAD.X R5, R5, 0x1, R0, P3 ;  /* 0x0000000105057824 */ /* 0x008fca00018e0600 */
[----:B------:R1:W-:Y:S04]  /*142f70*/  STL [R1+0x58c4], R5 ;  /* 0x0058c40501007387 */ /* 0x0003e80000100800 */
[----:B------:R-:W3:Y:S04]  /*142f80*/  LDL.LU R36, [R1+0x585c] ;  /* 0x00585c0001247983 */ /* 0x000ee80000300800 */
[----:B------:R-:W3:Y:S04]  /*142f90*/  LDL.LU R41, [R1+0x57d0] ;  /* 0x0057d00001297983 */ /* 0x000ee80000300800 */
[----:B------:R-:W3:Y:S04]  /*142fa0*/  LDL.LU R126, [R1+0x1528] ;  /* 0x00152800017e7983 */ /* 0x000ee80000300800 */
[----:B------:R-:W3:Y:S01]  /*142fb0*/  LDL.LU R127, [R1+0x152c] ;  /* 0x00152c00017f7983 */ /* 0x000ee20000300800 */
[----:B------:R-:W-:-:S03]  /*142fc0*/  MOV R7, R5 ;  /* 0x0000000500077202 */ /* 0x000fc60000000f00 */
[----:B------:R-:W3:Y:S04]  /*142fd0*/  LDL.LU R42, [R1+0x57cc] ;  /* 0x0057cc00012a7983 */ /* 0x000ee80000300800 */
[----:B------:R-:W3:Y:S04]  /*142fe0*/  LDL.LU R40, [R1+0x57d4] ;  /* 0x0057d40001287983 */ /* 0x000ee80000300800 */
[----:B------:R-:W3:Y:S01]  /*142ff0*/  LDL.LU R39, [R1+0x57d8] ;  /* 0x0057d80001277983 */ /* 0x000ee20000300800 */
[----:B------:R-:W-:-:S03]  /*143000*/  ISETP.GT.AND P3, PT, R3, 0x2, PT ;  /* 0x000000020300780c */ /* 0x000fc60003f64270 */
[----:B------:R-:W3:Y:S04]  /*143010*/  LDL.LU R34, [R1+0x57dc] ;  /* 0x0057dc0001227983 */ /* 0x000ee80000300800 */
[----:B------:R1:W-:Y:S02]  /*143020*/  LDGSTS.E [R4+-0x63900], desc[UR42][R6.64], P4 ;  /* 0x9c70000006047fae */ /* 0x0003e4000a1a102a */
[----:B-1----:R-:W-:Y:S02]  /*143030*/  SEL R5, RZ, 0x4, !P3 ;  /* 0x00000004ff057807 */ /* 0x002fe40005800000 */
[----:B------:R-:W3:Y:S02]  /*143040*/  LDL.LU R33, [R1+0x57e0] ;  /* 0x0057e00001217983 */ /* 0x000ee40000300800 */
[----:B------:R-:W-:-:S02]  /*143050*/  SEL R5, R5, RZ, !P0 ;  /* 0x000000ff05057207 */ /* 0x000fc40004000000 */
[----:B------:R-:W3:Y:S01]  /*143060*/  LDL.LU R32, [R1+0x57e8] ;  /* 0x0057e80001207983 */ /* 0x000ee20000300800 */
[----:B------:R-:W-:Y:S02]  /*143070*/  SEL R6, RZ, 0x4, !P1 ;  /* 0x00000004ff067807 */ /* 0x000fe40004800000 */
[-C--:B--2---:R-:W-:Y:S02]  /*143080*/  IADD3 R45, P1, PT, R45, R220.reuse, RZ ;  /* 0x000000dc2d2d7210 */ /* 0x084fe40007f3e0ff */
[----:B----4-:R-:W-:-:S03]  /*143090*/  IADD3 R43, P6, PT, R43, R220, RZ ;  /* 0x000000dc2b2b7210 */ /* 0x010fc60007fde0ff */
[----:B------:R-:W-:Y:S01]  /*1430a0*/  STL [R1+0x5848], R45 ;  /* 0x0058482d01007387 */ /* 0x000fe20000100800 */
[----:B------:R-:W-:-:S03]  /*1430b0*/  IADD3 R37, P4, PT, R37, R220, RZ ;  /* 0x000000dc25257210 */ /* 0x000fc60007f9e0ff */
[----:B------:R-:W-:Y:S04]  /*1430c0*/  STL [R1+0x5850], R43 ;  /* 0x0058502b01007387 */ /* 0x000fe80000100800 */
[----:B------:R1:W-:Y:S01]  /*1430d0*/  STL [R1+0x5858], R37 ;  /* 0x0058582501007387 */ /* 0x0003e20000100800 */
[--C-:B------:R-:W-:Y:S02]  /*1430e0*/  IMAD.X R46, R46, 0x1, R0.reuse, P1 ;  /* 0x000000012e2e7824 */ /* 0x100fe400008e0600 */
        /* <DEDUP_REMOVED lines=13> */
[----:B----4-:R-:W-:Y:S01]  /*1431c0*/  IMAD.MOV.U32 R6, RZ, RZ, R43 ;  /* 0x000000ffff067224 */ /* 0x010fe200078e002b */
[----:B------:R-:W-:-:S05]  /*1431d0*/  MOV R7, R44 ;  /* 0x0000002c00077202 */ /* 0x000fca0000000f00 */
[----:B------:R4:W-:Y:S04]  /*1431e0*/  LDGSTS.E [R4+-0x62b00], desc[UR42][R6.64], P2 ;  /* 0x9d50000006047fae */ /* 0x0009e800091a102a */
[----:B------:R-:W-:Y:S01]  /*1431f0*/  STL [R1+0x5854], R38 ;  /* 0x0058542601007387 */ /* 0x000fe20000100800 */
[----:B----4-:R-:W-:Y:S02]  /*143200*/  IMAD.MOV.U32 R6, RZ, RZ, R37 ;  /* 0x000000ffff067224 */ /* 0x010fe400078e0025 */
[----:B------:R-:W-:Y:S01]  /*143210*/  IMAD.MOV.U32 R7, RZ, RZ, R38 ;  /* 0x000000ffff077224 */ /* 0x000fe200078e0026 */
[----:B------:R4:W-:Y:S04]  /*143220*/  STL.64 [R1+0xc0], R28 ;  /* 0x0000c01c01007387 */ /* 0x0009e80000100a00 */
[----:B------:R1:W-:Y:S04]  /*143230*/  LDGSTS.E [R4+-0x62a00], desc[UR42][R6.64], P2 ;  /* 0x9d60000006047fae */ /* 0x0003e800091a102a */
[----:B------:R-:W-:Y:S01]  /*143240*/  STL.64 [R1+0xc8], R30 ;  /* 0x0000c81e01007387 */ /* 0x000fe20000100a00 */
[----:B-1----:R-:W-:-:S03]  /*143250*/  IMAD.MOV.U32 R6, RZ, RZ, R35 ;  /* 0x000000ffff067224 */ /* 0x002fc600078e0023 */
[----:B------:R-:W-:Y:S01]  /*143260*/  STL [R1+0x5860], R35 ;  /* 0x0058602301007387 */ /* 0x000fe20000100800 */
[----:B---3--:R-:W-:-:S04]  /*143270*/  IMAD.X R36, R36, 0x1, R0, P4 ;  /* 0x0000000124247824 */ /* 0x008fc800020e0600 */
[----:B------:R-:W-:Y:S01]  /*143280*/  IMAD.MOV.U32 R7, RZ, RZ, R36 ;  /* 0x000000ffff077224 */ /* 0x000fe200078e0024 */
[----:B------:R-:W-:Y:S01]  /*143290*/  HMMA.1688.F32.TF32 R24, R216, R126, R24 ;  /* 0x0000007ed818723c */ /* 0x000fe20000081018 */
[----:B------:R-:W-:-:S03]  /*1432a0*/  IADD3 R41, P4, PT, R41, R220, RZ ;  /* 0x000000dc29297210 */ /* 0x000fc60007f9e0ff */
[----:B------:R1:W-:Y:S04]  /*1432b0*/  LDGSTS.E [R4+-0x62900], desc[UR42][R6.64], P2 ;  /* 0x9d70000006047fae */ /* 0x0003e800091a102a */
[----:B------:R3:W-:Y:S01]  /*1432c0*/  STL [R1+0x585c], R36 ;  /* 0x00585c2401007387 */ /* 0x0007e20000100800 */
[----:B------:R-:W-:-:S03]  /*1432d0*/  IMAD.X R42, R42, 0x1, R0, P4 ;  /* 0x000000012a2a7824 */ /* 0x000fc600020e0600 */
[----:B------:R-:W2:Y:S01]  /*1432e0*/  LDL.LU R37, [R1+0x5750] ;  /* 0x0057500001257983 */ /* 0x000ea20000300800 */
[----:B------:R-:W-:-:S03]  /*1432f0*/  IADD3 R39, P2, PT, R39, R220, RZ ;  /* 0x000000dc27277210 */ /* 0x000fc60007f5e0ff */
[----:B----4-:R-:W4:Y:S04]  /*143300*/  LDL.LU R28, [R1+0x5758] ;  /* 0x00575800011c7983 */ /* 0x010f280000300800 */
[----:B------:R-:W-:Y:S01]  /*143310*/  STL [R1+0x57d0], R41 ;  /* 0x0057d02901007387 */ /* 0x000fe20000100800 */
[----:B------:R-:W-:-:S03]  /*143320*/  IMAD.X R40, R40, 0x1, R0, P2 ;  /* 0x0000000128287824 */ /* 0x000fc600010e0600 */
[----:B---3--:R-:W3:Y:S01]  /*143330*/  LDL.LU R36, [R1+0x5760] ;  /* 0x0057600001247983 */ /* 0x008ee20000300800 */
[----:B------:R-:W-:-:S03]  /*143340*/  IADD3 R33, P4, PT, R33, R220, RZ ;  /* 0x000000dc21217210 */ /* 0x000fc60007f9e0ff */
[----:B------:R-:W-:Y:S04]  /*143350*/  STL [R1+0x57d8], R39 ;  /* 0x0057d82701007387 */ /* 0x000fe80000100800 */
[----:B------:R-:W-:Y:S01]  /*143360*/  STL [R1+0x57cc], R42 ;  /* 0x0057cc2a01007387 */ /* 0x000fe20000100800 */
[----:B------:R-:W-:-:S03]  /*143370*/  IADD3 R32, P2, PT, R32, R220, RZ ;  /* 0x000000dc20207210 */ /* 0x000fc60007f5e0ff */
[----:B------:R-:W-:Y:S01]  /*143380*/  STL.64 [R1+0xb0], R24 ;  /* 0x0000b01801007387 */ /* 0x000fe20000100a00 */
[----:B------:R-:W-:-:S03]  /*143390*/  IMAD.X R34, R34, 0x1, R0, P4 ;  /* 0x0000000122227824 */ /* 0x000fc600020e0600 */
[----:B------:R1:W-:Y:S04]  /*1433a0*/  STL.64 [R1+0xb8], R26 ;  /* 0x0000b81a01007387 */ /* 0x0003e80000100a00 */
[----:B------:R-:W3:Y:S04]  /*1433b0*/  LDL.LU R38, [R1+0x574c] ;  /* 0x00574c0001267983 */ /* 0x000ee80000300800 */
[----:B------:R-:W3:Y:S04]  /*1433c0*/  LDL.LU R35, [R1+0x5768] ;  /* 0x0057680001237983 */ /* 0x000ee80000300800 */
[----:B------:R-:W-:Y:S04]  /*1433d0*/  STL [R1+0x57e0], R33 ;  /* 0x0057e02101007387 */ /* 0x000fe80000100800 */
[----:B------:R-:W-:Y:S04]  /*1433e0*/  STL [R1+0x57d4], R40 ;  /* 0x0057d42801007387 */ /* 0x000fe80000100800 */
[----:B-1----:R-:W3:Y:S04]  /*1433f0*/  LDL.LU R26, [R1+0x5754] ;  /* 0x00575400011a7983 */ /* 0x002ee80000300800 */
[----:B------:R-:W-:Y:S04]  /*143400*/  STL [R1+0x57e8], R32 ;  /* 0x0057e82001007387 */ /* 0x000fe80000100800 */
[----:B------:R1:W-:Y:S04]  /*143410*/  STL [R1+0x57dc], R34 ;  /* 0x0057dc2201007387 */ /* 0x0003e80000100800 */
[----:B------:R-:W3:Y:S01]  /*143420*/  LDL.LU R25, [R1+0x575c] ;  /* 0x00575c0001197983 */ /* 0x000ee20000300800 */
[----:B------:R-:W-:Y:S01]  /*143430*/  MOV R6, R41 ;  /* 0x0000002900067202 */ /* 0x000fe20000000f00 */
[----:B------:R-:W-:-:S05]  /*143440*/  IMAD.MOV.U32 R7, RZ, RZ, R42 ;  /* 0x000000ffff077224 */ /* 0x000fca00078e002a */
[----:B------:R1:W-:Y:S02]  /*143450*/  LDGSTS.E [R4+-0x61c00], desc[UR42][R6.64], P5 ;  /* 0x9e40000006047fae */ /* 0x0003e4000a9a102a */
[----:B-1----:R-:W-:Y:S02]  /*143460*/  IMAD.MOV.U32 R6, RZ, RZ, R39 ;  /* 0x000000ffff067224 */ /* 0x002fe400078e0027 */
[----:B------:R-:W-:-:S05]  /*143470*/  IMAD.MOV.U32 R7, RZ, RZ, R40 ;  /* 0x000000ffff077224 */ /* 0x000fca00078e0028 */
[----:B------:R1:W-:Y:S02]  /*143480*/  LDGSTS.E [R4+-0x61b00], desc[UR42][R6.64], P5 ;  /* 0x9e50000006047fae */ /* 0x0003e4000a9a102a */
[----:B-1----:R-:W-:Y:S02]  /*143490*/  IMAD.MOV.U32 R7, RZ, RZ, R34 ;  /* 0x000000ffff077224 */ /* 0x002fe400078e0022 */
        /* <DEDUP_REMOVED lines=10> */
[----:B------:R-:W2:Y:S01]  /*143540*/  LDL.LU R29, [R1+0x667c] ;  /* 0x00667c00011d7983 */ /* 0x000ea20000300800 */
[----:B------:R-:W-:Y:S01]  /*143550*/  IMAD.MOV.U32 R126, RZ, RZ, R223 ;  /* 0x000000ffff7e7224 */ /* 0x000fe200078e00df */
[----:B------:R-:W-:Y:S01]  /*143560*/  MOV R127, R222 ;  /* 0x000000de007f7202 */ /* 0x000fe20000000f00 */
[----:B------:R-:W-:Y:S01]  /*143570*/  IMAD.MOV.U32 R7, RZ, RZ, R5 ;  /* 0x000000ffff077224 */ /* 0x000fe200078e0005 */
[C---:B------:R-:W-:Y:S01]  /*143580*/  ISETP.GT.AND P2, PT, R3.reuse, 0x6, PT ;  /* 0x000000060300780c */ /* 0x040fe20003f44270 */
[----:B------:R-:W2:Y:S04]  /*143590*/  LDL.LU R27, [R1+0x6674] ;  /* 0x00667400011b7983 */ /* 0x000ea80000300800 */
[----:B------:R-:W-:Y:S01]  /*1435a0*/  HMMA.1688.F32.TF32 R20, R216, R126, R20 ;  /* 0x0000007ed814723c */ /* 0x000fe20000081014 */
[----:B------:R1:W-:Y:S01]  /*1435b0*/  LDGSTS.E [R4+-0x61900], desc[UR42][R6.64], P5 ;  /* 0x9e70000006047fae */ /* 0x0003e2000a9a102a */
[----:B------:R-:W-:-:S02]  /*1435c0*/  ISETP.GT.AND P4, PT, R3, 0xa, PT ;  /* 0x0000000a0300780c */ /* 0x000fc40003f84270 */
[----:B-1----:R-:W-:-:S04]  /*1435d0*/  SEL R6, RZ, 0x4, !P2 ;  /* 0x00000004ff067807 */ /* 0x002fc80005000000 */
[----:B------:R-:W-:Y:S02]  /*1435e0*/  SEL R6, R6, RZ, !P0 ;  /* 0x000000ff06067207 */ /* 0x000fe40004000000 */
[----:B------:R-:W-:Y:S02]  /*1435f0*/  SEL R5, RZ, 0x4, !P4 ;  /* 0x00000004ff057807 */ /* 0x000fe40006000000 */
[----:B------:R-:W-:Y:S02]  /*143600*/  ISETP.NE.U32.AND P4, PT, R6, RZ, PT ;  /* 0x000000ff0600720c */ /* 0x000fe40003f85070 */
[----:B------:R-:W-:Y:S02]  /*143610*/  SEL R5, R5, RZ, !P0 ;  /* 0x000000ff05057207 */ /* 0x000fe40004000000 */
[-C--:B------:R-:W-:Y:S02]  /*143620*/  IADD3 R37, P2, PT, R37, R220.reuse, RZ ;  /* 0x000000dc25257210 */ /* 0x080fe40007f5e0ff */
[----:B----4-:R-:W-:-:S03]  /*143630*/  IADD3 R28, P6, PT, R28, R220, RZ ;  /* 0x000000dc1c1c7210 */ /* 0x010fc60007fde0ff */
[----:B------:R-:W-:Y:S01]  /*143640*/  STL [R1+0x5750], R37 ;  /* 0x0057502501007387 */ /* 0x000fe20000100800 */
[----:B---3--:R-:W-:-:S03]  /*143650*/  IADD3 R36, P5, PT, R36, R220, RZ ;  /* 0x000000dc24247210 */ /* 0x008fc60007fbe0ff */
[----:B------:R1:W-:Y:S01]  /*143660*/  STL [R1+0x5758], R28 ;  /* 0x0057581c01007387 */ /* 0x0003e20000100800 */
[----:B------:R-:W-:-:S03]  /*143670*/  IMAD.MOV.U32 R6, RZ, RZ, R37 ;  /* 0x000000ffff067224 */ /* 0x000fc600078e0025 */
[----:B------:R-:W-:Y:S01]  /*143680*/  STL [R1+0x5760], R36 ;  /* 0x0057602401007387 */ /* 0x000fe20000100800 */
[----:B------:R-:W-:-:S05]  /*143690*/  IMAD.X R38, R38, 0x1, R0, P2 ;  /* 0x0000000126267824 */ /* 0x000fca00010e0600 */
[----:B------:R-:W-:Y:S01]  /*1436a0*/  STL [R1+0x574c], R38 ;  /* 0x00574c2601007387 */ /* 0x000fe20000100800 */
[----:B------:R-:W-:-:S05]  /*1436b0*/  IMAD.MOV.U32 R7, RZ, RZ, R38 ;  /* 0x000000ffff077224 */ /* 0x000fca00078e0026 */
[----:B------:R3:W-:Y:S01]  /*1436c0*/  LDGSTS.E [R4+-0x60c00], desc[UR42][R6.64], P3 ;  /* 0x9f40000006047fae */ /* 0x0007e200099a102a */
[----:B------:R-:W-:-:S05]  /*1436d0*/  IMAD.X R26, R26, 0x1, R0, P6 ;  /* 0x000000011a1a7824 */ /* 0x000fca00030e0600 */
[----:B------:R4:W-:Y:S04]  /*1436e0*/  STL [R1+0x5754], R26 ;  /* 0x0057541a01007387 */ /* 0x0009e80000100800 */
[----:B------:R-:W2:Y:S01]  /*1436f0*/  LDL.LU R30, [R1+0x6670] ;  /* 0x00667000011e7983 */ /* 0x000ea20000300800 */
[----:B------:R-:W-:Y:S01]  /*143700*/  IMAD.X R25, R25, 0x1, R0, P5 ;  /* 0x0000000119197824 */ /* 0x000fe200028e0600 */
[----:B------:R-:W-:Y:S01]  /*143710*/  IADD3 R35, P5, PT, R35, R220, RZ ;  /* 0x000000dc23237210 */ /* 0x000fe20007fbe0ff */
[----:B---3--:R-:W-:-:S03]  /*143720*/  IMAD.MOV.U32 R6, RZ, RZ, R28 ;  /* 0x000000ffff067224 */ /* 0x008fc600078e001c */
[----:B------:R3:W-:Y:S01]  /*143730*/  STL [R1+0x575c], R25 ;  /* 0x00575c1901007387 */ /* 0x0007e20000100800 */
[----:B------:R-:W-:-:S03]  /*143740*/  IMAD.MOV.U32 R7, RZ, RZ, R26 ;  /* 0x000000ffff077224 */ /* 0x000fc600078e001a */
[----:B------:R-:W-:Y:S04]  /*143750*/  STL.64 [R1+0xa0], R20 ;  /* 0x0000a01401007387 */ /* 0x000fe80000100a00 */
[----:B------:R2:W-:Y:S04]  /*143760*/  STL.64 [R1+0xa8], R22 ;  /* 0x0000a81601007387 */ /* 0x0005e80000100a00 */
[----:B------:R-:W-:Y:S04]  /*143770*/  STL [R1+0x5768], R35 ;  /* 0x0057682301007387 */ /* 0x000fe80000100800 */
[----:B-1----:R-:W2:Y:S04]  /*143780*/  LDL.LU R28, [R1+0x6668] ;  /* 0x00666800011c7983 */ /* 0x002ea80000300800 */
[----:B------:R1:W-:Y:S01]  /*143790*/  LDGSTS.E [R4+-0x60b00], desc[UR42][R6.64], P3 ;  /* 0x9f50000006047fae */ /* 0x0003e200099a102a */
[----:B------:R-:W-:Y:S01]  /*1437a0*/  ISETP.NE.U32.AND P2, PT, R5, RZ, PT ;  /* 0x000000ff0500720c */ /* 0x000fe20003f45070 */
[----:B-1----:R-:W-:-:S02]  /*1437b0*/  IMAD.MOV.U32 R7, RZ, RZ, R25 ;  /* 0x000000ffff077224 */ /* 0x002fc400078e0019 */
[----:B------:R-:W-:-:S05]  /*1437c0*/  IMAD.MOV.U32 R6, RZ, RZ, R36 ;  /* 0x000000ffff067224 */ /* 0x000fca00078e0024 */
[----:B------:R1:W-:Y:S02]  /*1437d0*/  LDGSTS.E [R4+-0x60a00], desc[UR42][R6.64], P3 ;  /* 0x9f60000006047fae */ /* 0x0003e400099a102a */
[----:B-1----:R-:W-:Y:S01]  /*1437e0*/  IMAD.MOV.U32 R6, RZ, RZ, R35 ;  /* 0x000000ffff067224 */ /* 0x002fe200078e0023 */
[----:B--2---:R-:W-:-:S05]  /*1437f0*/  IADD3.X R24, PT, PT, R24, R0, RZ, P5, !PT ;  /* 0x0000000018187210 */ /* 0x004fca0002ffe4ff */
[----:B------:R1:W-:Y:S04]  /*143800*/  STL [R1+0x5764], R24 ;  /* 0x0057641801007387 */ /* 0x0003e80000100800 */
[----:B----4-:R-:W2:Y:S01]  /*143810*/  LDL.LU R26, [R1+0x6600] ;  /* 0x00660000011a7983 */ /* 0x010ea20000300800 */
[----:B------:R-:W-:-:S03]  /*143820*/  ISETP.GT.AND P5, PT, R3, 0xe, PT ;  /* 0x0000000e0300780c */ /* 0x000fc60003fa4270 */
[----:B---3--:R-:W3:Y:S01]  /*143830*/  LDL.LU R25, [R1+0x660c] ;  /* 0x00660c0001197983 */ /* 0x008ee20000300800 */
[----:B------:R-:W-:-:S03]  /*143840*/  SEL R5, RZ, 0x4, !P5 ;  /* 0x00000004ff057807 */ /* 0x000fc60006800000 */
[----:B------:R-:W4:Y:S01]  /*143850*/  LDL.LU R23, [R1+0x6604] ;  /* 0x0066040001177983 */ /* 0x000f220000300800 */
[----:B------:R-:W-:Y:S01]  /*143860*/  IADD3 R33, P5, PT, R33, R220, RZ ;  /* 0x000000dc21217210 */ /* 0x000fe20007fbe0ff */
[----:B------:R-:W-:Y:S02]  /*143870*/  IMAD.MOV.U32 R7, RZ, RZ, R24 ;  /* 0x000000ffff077224 */ /* 0x000fe400078e0018 */
[----:B------:R-:W2:Y:S04]  /*143880*/  LDL.LU R21, [R1+0x65fc] ;  /* 0x0065fc0001157983 */ /* 0x000ea80000300800 */
[----:B-1----:R-:W2:Y:S04]  /*143890*/  LDL.LU R24, [R1+0x65f8] ;  /* 0x0065f80001187983 */ /* 0x002ea80000300800 */
[----:B------:R-:W2:Y:S04]  /*1438a0*/  LDL.LU R22, [R1+0x65f0] ;  /* 0x0065f00001167983 */ /* 0x000ea80000300800 */
[----:B------:R-:W-:Y:S04]  /*1438b0*/  STL [R1+0x668c], R33 ;  /* 0x00668c2101007387 */ /* 0x000fe80000100800 */
[----:B------:R-:W2:Y:S01]  /*1438c0*/  LDL.LU R20, [R1+0x65f4] ;  /* 0x0065f40001147983 */ /* 0x000ea20000300800 */
[----:B------:R-:W-:-:S03]  /*1438d0*/  IMAD.X R34, R34, 0x1, R0, P5 ;  /* 0x0000000122227824 */ /* 0x000fc600028e0600 */
[----:B------:R1:W-:Y:S01]  /*1438e0*/  LDGSTS.E [R4+-0x60900], desc[UR42][R6.64], P3 ;  /* 0x9f70000006047fae */ /* 0x0003e200099a102a */
[-C--:B------:R-:W-:Y:S02]  /*1438f0*/  IADD3 R31, P3, PT, R31, R220.reuse, RZ ;  /* 0x000000dc1f1f7210 */ /* 0x080fe40007f7e0ff */
[----:B------:R-:W-:Y:S02]  /*143900*/  IADD3 R29, P5, PT, R29, R220, RZ ;  /* 0x000000dc1d1d7210 */ /* 0x000fe40007fbe0ff */
[----:B------:R-:W-:Y:S01]  /*143910*/  IADD3.X R32, PT, PT, R32, R0, RZ, P3, !PT ;  /* 0x0000000020207210 */ /* 0x000fe20001ffe4ff */
[----:B------:R-:W-:Y:S04]  /*143920*/  STL [R1+0x6684], R31 ;  /* 0x0066841f01007387 */ /* 0x000fe80000100800 */
[----:B------:R-:W-:Y:S01]  /*143930*/  STL [R1+0x6680], R34 ;  /* 0x0066802201007387 */ /* 0x000fe20000100800 */
[----:B-1----:R-:W-:-:S03]  /*143940*/  SEL R4, R5, RZ, !P0 ;  /* 0x000000ff05047207 */ /* 0x002fc60004000000 */
[----:B------:R-:W-:Y:S04]  /*143950*/  STL [R1+0x667c], R29 ;  /* 0x00667c1d01007387 */ /* 0x000fe80000100800 */
[----:B------:R-:W-:Y:S04]  /*143960*/  STL [R1+0x6678], R32 ;  /* 0x0066782001007387 */ /* 0x000fe80000100800 */
[----:B------:R-:W2:Y:S01]  /*143970*/  LDL.LU R5, [R1+0x65e8] ;  /* 0x0065e80001057983 */ /* 0x000ea20000300800 */
[----:B------:R-:W-:Y:S01]  /*143980*/  LOP3.LUT R35, R221, 0x40, RZ, 0x3c, !PT ;  /* 0x00000040dd237812 */ /* 0x000fe200078e3cff */
[----:B------:R-:W-:Y:S01]  /*143990*/  IMAD.MOV.U32 R6, RZ, RZ, R33 ;  /* 0x000000ffff067224 */ /* 0x000fe200078e0021 */
[----:B------:R-:W-:Y:S01]  /*1439a0*/  ISETP.NE.U32.AND P3, PT, R4, RZ, PT ;  /* 0x000000ff0400720c */ /* 0x000fe20003f65070 */
[----:B------:R-:W-:Y:S01]  /*1439b0*/  IMAD.MOV.U32 R7, RZ, RZ, R34 ;  /* 0x000000ffff077224 */ /* 0x000fe200078e0022 */
[----:B------:R-:W-:Y:S01]  /*1439c0*/  IADD3 R4, PT, PT, R35, 0x100000, R129 ;  /* 0x0010000023047810 */ /* 0x000fe20007ffe081 */
[C---:B------:R-:W-:Y:S04]  /*1439d0*/  HMMA.1688.F32.TF32 R16, R216.reuse, R230, R16 ;  /* 0x000000e6d810723c */ /* 0x040fe80000081010 */
[----:B------:R1:W-:Y:S04]  /*1439e0*/  LDGSTS.E [R4+-0x7f800], desc[UR42][R6.64], P1 ;  /* 0x8080000006047fae */ /* 0x0003e800089a102a */
[----:B------:R-:W-:Y:S01]  /*1439f0*/  HMMA.1688.F32.TF32 R12, R216, R234, R12 ;  /* 0x000000ead80c723c */ /* 0x000fe2000008100c */
[----:B-1----:R-:W-:-:S02]  /*143a00*/  IMAD.MOV.U32 R6, RZ, RZ, R31 ;  /* 0x000000ffff067224 */ /* 0x002fc400078e001f */
[----:B------:R-:W-:-:S05]  /*143a10*/  IMAD.MOV.U32 R7, RZ, RZ, R32 ;  /* 0x000000ffff077224 */ /* 0x000fca00078e0020 */
[----:B------:R1:W-:Y:S02]  /*143a20*/  LDGSTS.E [R4+-0x7f700], desc[UR42][R6.64], P1 ;  /* 0x8090000006047fae */ /* 0x0003e400089a102a */
[----:B-1----:R-:W-:Y:S02]  /*143a30*/  IMAD.MOV.U32 R6, RZ, RZ, R29 ;  /* 0x000000ffff067224 */ /* 0x002fe400078e001d */
[----:B------:R-:W-:Y:S01]  /*143a40*/  IMAD.X R30, R30, 0x1, R0, P5 ;  /* 0x000000011e1e7824 */ /* 0x000fe200028e0600 */
[----:B------:R-:W-:-:S04]  /*143a50*/  IADD3 R27, P5, PT, R27, R220, RZ ;  /* 0x000000dc1b1b7210 */ /* 0x000fc80007fbe0ff */
[----:B------:R-:W-:-:S05]  /*143a60*/  MOV R7, R30 ;  /* 0x0000001e00077202 */ /* 0x000fca0000000f00 */
[----:B------:R1:W-:Y:S04]  /*143a70*/  LDGSTS.E [R4+-0x7f600], desc[UR42][R6.64], P1 ;  /* 0x80a0000006047fae */ /* 0x0003e800089a102a */
[----:B------:R-:W-:Y:S01]  /*143a80*/  STL [R1+0x6670], R30 ;  /* 0x0066701e01007387 */ /* 0x000fe20000100800 */
[----:B------:R-:W-:Y:S02]  /*143a90*/  IMAD.X R28, R28, 0x1, R0, P5 ;  /* 0x000000011c1c7824 */ /* 0x000fe400028e0600 */
[----:B-1----:R-:W-:Y:S02]  /*143aa0*/  IMAD.MOV.U32 R6, RZ, RZ, R27 ;  /* 0x000000ffff067224 */ /* 0x002fe400078e001b */
[----:B------:R-:W-:Y:S01]  /*143ab0*/  IMAD.MOV.U32 R7, RZ, RZ, R28 ;  /* 0x000000ffff077224 */ /* 0x000fe200078e001c */
[----:B------:R1:W-:Y:S04]  /*143ac0*/  STL.64 [R1+0x90], R16 ;  /* 0x0000901001007387 */ /* 0x0003e80000100a00 */
[----:B------:R1:W-:Y:S04]  /*143ad0*/  LDGSTS.E [R4+-0x7f500], desc[UR42][R6.64], P1 ;  /* 0x80b0000006047fae */ /* 0x0003e800089a102a */
[----:B------:R-:W-:Y:S04]  /*143ae0*/  STL.64 [R1+0x98], R18 ;  /* 0x0000981201007387 */ /* 0x000fe80000100a00 */
[----:B------:R-:W-:Y:S04]  /*143af0*/  STL [R1+0x6674], R27 ;  /* 0x0066741b01007387 */ /* 0x000fe80000100800 */
[----:B------:R1:W-:Y:S01]  /*143b00*/  STL [R1+0x6668], R28 ;  /* 0x0066681c01007387 */ /* 0x0003e20000100800 */
[----:B---3--:R-:W-:-:S02]  /*143b10*/  IADD3 R25, P5, PT, R25, R220, RZ ;  /* 0x000000dc19197210 */ /* 0x008fc40007fbe0ff */
[----:B----4-:R-:W-:-:S03]  /*143b20*/  IADD3 R23, P1, PT, R23, R220, RZ ;  /* 0x000000dc17177210 */ /* 0x010fc60007f3e0ff */
[----:B--2---:R-:W-:Y:S01]  /*143b30*/  IMAD.X R26, R26, 0x1, R0, P5 ;  /* 0x000000011a1a7824 */ /* 0x004fe200028e0600 */
[----:B------:R-:W-:Y:S01]  /*143b40*/  STL [R1+0x660c], R25 ;  /* 0x00660c1901007387 */ /* 0x000fe20000100800 */
[----:B------:R-:W-:-:S03]  /*143b50*/  IADD3 R21, P5, PT, R21, R220, RZ ;  /* 0x000000dc15157210 */ /* 0x000fc60007fbe0ff */
[----:B------:R-:W-:Y:S01]  /*143b60*/  STL [R1+0x6604], R23 ;  /* 0x0066041701007387 */ /* 0x000fe20000100800 */
[----:B------:R-:W-:-:S03]  /*143b70*/  IMAD.X R24, R24, 0x1, R0, P1 ;  /* 0x0000000118187824 */ /* 0x000fc600008e0600 */
[----:B------:R-:W-:Y:S04]  /*143b80*/  STL [R1+0x6600], R26 ;  /* 0x0066001a01007387 */ /* 0x000fe80000100800 */
[----:B------:R2:W-:Y:S01]  /*143b90*/  STL.64 [R1+0x80], R12 ;  /* 0x0000800c01007387 */ /* 0x0005e20000100a00 */
[----:B------:R-:W-:-:S03]  /*143ba0*/  IMAD.X R22, R22, 0x1, R0, P5 ;  /* 0x0000000116167824 */ /* 0x000fc600028e0600 */
[----:B------:R3:W-:Y:S01]  /*143bb0*/  STL.64 [R1+0x88], R14 ;  /* 0x0000880e01007387 */ /* 0x0007e20000100a00 */
[----:B------:R-:W-:-:S03]  /*143bc0*/  IADD3 R20, P1, PT, R20, R220, RZ ;  /* 0x000000dc14147210 */ /* 0x000fc60007f3e0ff */
[----:B-1----:R-:W4:Y:S04]  /*143bd0*/  LDL.LU R16, [R1+0x658c] ;  /* 0x00658c0001107983 */ /* 0x002f280000300800 */
[----:B------:R-:W4:Y:S04]  /*143be0*/  LDL.LU R28, [R1+0x6584] ;  /* 0x00658400011c7983 */ /* 0x000f280000300800 */
[----:B------:R-:W-:Y:S04]  /*143bf0*/  STL [R1+0x65fc], R21 ;  /* 0x0065fc1501007387 */ /* 0x000fe80000100800 */
[----:B------:R-:W4:Y:S01]  /*143c00*/  LDL.LU R27, [R1+0x657c] ;  /* 0x00657c00011b7983 */ /* 0x000f220000300800 */
[----:B------:R-:W-:-:S03]  /*143c10*/  IMAD.MOV.U32 R6, RZ, RZ, R25 ;  /* 0x000000ffff067224 */ /* 0x000fc600078e0019 */
[----:B------:R1:W-:Y:S04]  /*143c20*/  STL [R1+0x65f8], R24 ;  /* 0x0065f81801007387 */ /* 0x0003e80000100800 */
[----:B--2---:R-:W2:Y:S04]  /*143c30*/  LDL.LU R13, [R1+0x6580] ;  /* 0x00658000010d7983 */ /* 0x004ea80000300800 */
[----:B------:R-:W-:Y:S04]  /*143c40*/  STL [R1+0x65f4], R20 ;  /* 0x0065f41401007387 */ /* 0x000fe80000100800 */
[----:B------:R1:W-:Y:S04]  /*143c50*/  STL [R1+0x65f0], R22 ;  /* 0x0065f01601007387 */ /* 0x0003e80000100800 */
[----:B------:R-:W2:Y:S04]  /*143c60*/  LDL.LU R25, [R1+0x6574] ;  /* 0x0065740001197983 */ /* 0x000ea80000300800 */
[----:B---3--:R-:W3:Y:S04]  /*143c70*/  LDL.LU R14, [R1+0x6578] ;  /* 0x00657800010e7983 */ /* 0x008ee80000300800 */
[----:B------:R-:W3:Y:S01]  /*143c80*/  LDL.LU R12, [R1+0x6570] ;  /* 0x00657000010c7983 */ /* 0x000ee20000300800 */
[----:B------:R-:W-:-:S02]  /*143c90*/  IMAD.MOV.U32 R7, RZ, RZ, R26 ;  /* 0x000000ffff077224 */ /* 0x000fc400078e001a */
[----:B------:R-:W-:-:S03]  /*143ca0*/  IMAD.X R5, R5, 0x1, R0, P1 ;  /* 0x0000000105057824 */ /* 0x000fc600008e0600 */
[----:B------:R1:W-:Y:S04]  /*143cb0*/  LDGSTS.E [R4+-0x7e800], desc[UR42][R6.64], P4 ;  /* 0x8180000006047fae */ /* 0x0003e8000a1a102a */
[----:B------:R1:W-:Y:S04]  /*143cc0*/  STL [R1+0x65e8], R5 ;  /* 0x0065e80501007387 */ /* 0x0003e80000100800 */
[----:B------:R-:W3:Y:S01]  /*143cd0*/  LDL.LU R26, [R1+0x6568] ;  /* 0x00656800011a7983 */ /* 0x000ee20000300800 */
[----:B-1----:R-:W-:Y:S01]  /*143ce0*/  IMAD.MOV.U32 R7, RZ, RZ, R24 ;  /* 0x000000ffff077224 */ /* 0x002fe200078e0018 */
[----:B------:R-:W-:-:S02]  /*143cf0*/  MOV R6, R23 ;  /* 0x0000001700067202 */ /* 0x000fc40000000f00 */
[----:B------:R-:W3:Y:S04]  /*143d00*/  LDL.LU R24, [R1+0x6500] ;  /* 0x0065000001187983 */ /* 0x000ee80000300800 */
[----:B------:R-:W3:Y:S04]  /*143d10*/  LDL.LU R23, [R1+0x650c] ;  /* 0x00650c0001177983 */ /* 0x000ee80000300800 */
[----:B------:R1:W-:Y:S01]  /*143d20*/  LDGSTS.E [R4+-0x7e700], desc[UR42][R6.64], P4 ;  /* 0x8190000006047fae */ /* 0x0003e2000a1a102a */
[----:B------:R-:W-:Y:S01]  /*143d30*/  ISETP.GT.AND P1, PT, R3, 0x12, PT ;  /* 0x000000120300780c */ /* 0x000fe20003f24270 */
[----:B-1----:R-:W-:-:S02]  /*143d40*/  IMAD.MOV.U32 R6, RZ, RZ, R21 ;  /* 0x000000ffff067224 */ /* 0x002fc400078e0015 */
[----:B------:R-:W-:Y:S02]  /*143d50*/  IMAD.MOV.U32 R7, RZ, RZ, R22 ;  /* 0x000000ffff077224 */ /* 0x000fe400078e0016 */
[----:B------:R-:W3:Y:S04]  /*143d60*/  LDL.LU R22, [R1+0x64f8] ;  /* 0x0064f80001167983 */ /* 0x000ee80000300800 */
[----:B------:R1:W-:Y:S04]  /*143d70*/  LDGSTS.E [R4+-0x7e600], desc[UR42][R6.64], P4 ;  /* 0x81a0000006047fae */ /* 0x0003e8000a1a102a */
[----:B------:R-:W3:Y:S01]  /*143d80*/  LDL.LU R21, [R1+0x6504] ;  /* 0x0065040001157983 */ /* 0x000ee20000300800 */
[----:B-1----:R-:W-:-:S02]  /*143d90*/  IMAD.MOV.U32 R6, RZ, RZ, R20 ;  /* 0x000000ffff067224 */ /* 0x002fc400078e0014 */
[----:B------:R-:W-:Y:S01]  /*143da0*/  IMAD.MOV.U32 R7, RZ, RZ, R5 ;  /* 0x000000ffff077224 */ /* 0x000fe200078e0005 */
[----:B------:R-:W3:Y:S04]  /*143db0*/  LDL.LU R20, [R1+0x64f0] ;  /* 0x0064f00001147983 */ /* 0x000ee80000300800 */
[----:B------:R1:W-:Y:S04]  /*143dc0*/  LDGSTS.E [R4+-0x7e500], desc[UR42][R6.64], P4 ;  /* 0x81b0000006047fae */ /* 0x0003e8000a1a102a */
[----:B------:R-:W3:Y:S04]  /*143dd0*/  LDL.LU R19, [R1+0x64fc] ;  /* 0x0064fc0001137983 */ /* 0x000ee80000300800 */
[----:B------:R-:W3:Y:S01]  /*143de0*/  LDL.LU R17, [R1+0x64f4] ;  /* 0x0064f40001117983 */ /* 0x000ee20000300800 */
[----:B-1----:R-:W-:-:S03]  /*143df0*/  SEL R6, RZ, 0x4, !P1 ;  /* 0x00000004ff067807 */ /* 0x002fc60004800000 */
[----:B------:R-:W3:Y:S01]  /*143e00*/  LDL.LU R15, [R1+0x648c] ;  /* 0x00648c00010f7983 */ /* 0x000ee20000300800 */
[----:B------:R-:W-:Y:S02]  /*143e10*/  ISETP.GT.AND P5, PT, R3, 0x16, PT ;  /* 0x000000160300780c */ /* 0x000fe40003fa4270 */
[----:B------:R-:W-:Y:S02]  /*143e20*/  SEL R6, R6, RZ, !P0 ;  /* 0x000000ff06067207 */ /* 0x000fe40004000000 */
[----:B------:R-:W-:Y:S02]  /*143e30*/  SEL R5, RZ, 0x4, !P5 ;  /* 0x00000004ff057807 */ /* 0x000fe40006800000 */
[----:B------:R-:W-:Y:S02]  /*143e40*/  ISETP.NE.U32.AND P5, PT, R6, RZ, PT ;  /* 0x000000ff0600720c */ /* 0x000fe40003fa5070 */
[----:B------:R-:W-:Y:S01]  /*143e50*/  SEL R5, R5, RZ, !P0 ;  /* 0x000000ff05057207 */ /* 0x000fe20004000000 */
[----:B------:R-:W-:Y:S01]  /*143e60*/  HMMA.1688.F32.TF32 R216, R216, R134, R8 ;  /* 0x00000086d8d8723c */ /* 0x000fe20000081008 */
[----:B----4-:R-:W-:-:S02]  /*143e70*/  IADD3 R16, P1, PT, R16, R220, RZ ;  /* 0x000000dc10107210 */ /* 0x010fc40007f3e0ff */
[----:B------:R-:W-:-:S03]  /*143e80*/  IADD3 R28, P6, PT, R28, R220, RZ ;  /* 0x000000dc1c1c7210 */ /* 0x000fc60007fde0ff */
[----:B------:R1:W-:Y:S01]  /*143e90*/  STL [R1+0x658c], R16 ;  /* 0x00658c1001007387 */ /* 0x0003e20000100800 */
[----:B------:R-:W-:-:S03]  /*143ea0*/  IADD3 R27, P4, PT, R27, R220, RZ ;  /* 0x000000dc1b1b7210 */ /* 0x000fc60007f9e0ff */
[----:B------:R-:W-:Y:S01]  /*143eb0*/  STL [R1+0x6584], R28 ;  /* 0x0065841c01007387 */ /* 0x000fe20000100800 */
[----:B--2---:R-:W-:-:S03]  /*143ec0*/  IMAD.X R13, R13, 0x1, R0, P1 ;  /* 0x000000010d0d7824 */ /* 0x004fc600008e0600 */
[----:B------:R-:W-:Y:S04]  /*143ed0*/  STL [R1+0x657c], R27 ;  /* 0x00657c1b01007387 */ /* 0x000fe80000100800 */
[----:B------:R2:W-:Y:S01]  /*143ee0*/  STL [R1+0x6580], R13 ;  /* 0x0065800d01007387 */ /* 0x0005e20000100800 */
[----:B------:R-:W-:Y:S01]  /*143ef0*/  IMAD.MOV.U32 R6, RZ, RZ, R16 ;  /* 0x000000ffff067224 */ /* 0x000fe200078e0010 */
[----:B---3--:R-:W-:Y:S01]  /*143f00*/  IADD3.X R14, PT, PT, R14, R0, RZ, P6, !PT ;  /* 0x000000000e0e7210 */ /* 0x008fe200037fe4ff */
[----:B------:R-:W-:-:S04]  /*143f10*/  IMAD.X R12, R12, 0x1, R0, P4 ;  /* 0x000000010c0c7824 */ /* 0x000fc800020e0600 */
[----:B------:R3:W-:Y:S01]  /*143f20*/  STL [R1+0x6578], R14 ;  /* 0x0065780e01007387 */ /* 0x0007e20000100800 */
[----:B------:R-:W-:-:S03]  /*143f30*/  IADD3 R25, P4, PT, R25, R220, RZ ;  /* 0x000000dc19197210 */ /* 0x000fc60007f9e0ff */
[----:B------:R4:W-:Y:S01]  /*143f40*/  STL [R1+0x6570], R12 ;  /* 0x0065700c01007387 */ /* 0x0009e20000100800 */
[----:B------:R-:W-:-:S03]  /*143f50*/  IMAD.MOV.U32 R7, RZ, RZ, R13 ;  /* 0x000000ffff077224 */ /* 0x000fc600078e000d */
[----:B------:R-:W3:Y:S04]  /*143f60*/  LDL.LU R18, [R1+0x64e8] ;  /* 0x0064e80001127983 */ /* 0x000ee80000300800 */
[----:B------:R-:W-:Y:S01]  /*143f70*/  STL [R1+0x6574], R25 ;  /* 0x0065741901007387 */ /* 0x000fe20000100800 */
[----:B------:R-:W-:-:S03]  /*143f80*/  IMAD.X R26, R26, 0x1, R0, P4 ;  /* 0x000000011a1a7824 */ /* 0x000fc600020e0600 */
[----:B-1----:R-:W3:Y:S01]  /*143f90*/  LDL.LU R16, [R1+0x6480] ;  /* 0x0064800001107983 */ /* 0x002ee20000300800 */
[----:B------:R-:W-:-:S03]  /*143fa0*/  ISETP.NE.U32.AND P1, PT, R5, RZ, PT ;  /* 0x000000ff0500720c */ /* 0x000fc60003f25070 */
[----:B--2---:R-:W2:Y:S04]  /*143fb0*/  LDL.LU R13, [R1+0x6484] ;  /* 0x00648400010d7983 */ /* 0x004ea80000300800 */
[----:B------:R1:W-:Y:S01]  /*143fc0*/  LDGSTS.E [R4+-0x7d800], desc[UR42][R6.64], P2 ;  /* 0x8280000006047fae */ /* 0x0003e200091a102a */
[----:B------:R-:W-:-:S03]  /*143fd0*/  IADD3 R23, P4, PT, R23, R220, RZ ;  /* 0x000000dc17177210 */ /* 0x000fc60007f9e0ff */
[----:B------:R-:W2:Y:S04]  /*143fe0*/  LDL.LU R11, [R1+0x647c] ;  /* 0x00647c00010b7983 */ /* 0x000ea80000300800 */
[----:B------:R-:W2:Y:S01]  /*143ff0*/  LDL.LU R9, [R1+0x6474] ;  /* 0x0064740001097983 */ /* 0x000ea20000300800 */
[----:B-1----:R-:W-:-:S03]  /*144000*/  IMAD.MOV.U32 R6, RZ, RZ, R28 ;  /* 0x000000ffff067224 */ /* 0x002fc600078e001c */
[----:B------:R-:W2:Y:S01]  /*144010*/  LDL.LU R5, [R1+0x640c] ;  /* 0x00640c0001057983 */ /* 0x000ea20000300800 */
[----:B------:R-:W-:-:S03]  /*144020*/  IMAD.MOV.U32 R7, RZ, RZ, R14 ;  /* 0x000000ffff077224 */ /* 0x000fc600078e000e */
[----:B---3--:R-:W3:Y:S04]  /*144030*/  LDL.LU R14, [R1+0x6478] ;  /* 0x00647800010e7983 */ /* 0x008ee80000300800 */
[----:B------:R-:W-:Y:S04]  /*144040*/  STL [R1+0x6568], R26 ;  /* 0x0065681a01007387 */ /* 0x000fe80000100800 */
[----:B------:R1:W-:Y:S04]  /*144050*/  LDGSTS.E [R4+-0x7d700], desc[UR42][R6.64], P2 ;  /* 0x8290000006047fae */ /* 0x0003e800091a102a */
[----:B------:R-:W-:Y:S01]  /*144060*/  STL [R1+0x650c], R23 ;  /* 0x00650c1701007387 */ /* 0x000fe20000100800 */
[----:B-1----:R-:W-:-:S03]  /*144070*/  MOV R7, R12 ;  /* 0x0000000c00077202 */ /* 0x002fc60000000f00 */
[----:B----4-:R-:W4:Y:S04]  /*144080*/  LDL.LU R12, [R1+0x6470] ;  /* 0x00647000010c7983 */ /* 0x010f280000300800 */
[----:B------:R-:W4:Y:S04]  /*144090*/  LDL.LU R10, [R1+0x6468] ;  /* 0x00646800010a7983 */ /* 0x000f280000300800 */
[----:B------:R-:W4:Y:S01]  /*1440a0*/  LDL.LU R8, [R1+0x6400] ;  /* 0x0064000001087983 */ /* 0x000f220000300800 */
[----:B------:R-:W-:Y:S02]  /*1440b0*/  IMAD.MOV.U32 R6, RZ, RZ, R27 ;  /* 0x000000ffff067224 */ /* 0x000fe400078e001b */
[----:B------:R-:W-:-:S03]  /*1440c0*/  IMAD.X R24, R24, 0x1, R0, P4 ;  /* 0x0000000118187824 */ /* 0x000fc600020e0600 */
[----:B------:R1:W-:Y:S01]  /*1440d0*/  LDGSTS.E [R4+-0x7d600], desc[UR42][R6.64], P2 ;  /* 0x82a0000006047fae */ /* 0x0003e200091a102a */
[----:B------:R-:W-:Y:S01]  /*1440e0*/  IADD3 R21, P4, PT, R21, R220, RZ ;  /* 0x000000dc15157210 */ /* 0x000fe20007f9e0ff */
[----:B-1----:R-:W-:Y:S02]  /*1440f0*/  IMAD.MOV.U32 R6, RZ, RZ, R25 ;  /* 0x000000ffff067224 */ /* 0x002fe400078e0019 */
[----:B------:R-:W-:Y:S02]  /*144100*/  IMAD.MOV.U32 R7, RZ, RZ, R26 ;  /* 0x000000ffff077224 */ /* 0x000fe400078e001a */
[----:B------:R-:W-:-:S03]  /*144110*/  IMAD.X R22, R22, 0x1, R0, P4 ;  /* 0x0000000116167824 */ /* 0x000fc600020e0600 */
[----:B------:R1:W-:Y:S01]  /*144120*/  LDGSTS.E [R4+-0x7d500], desc[UR42][R6.64], P2 ;  /* 0x82b0000006047fae */ /* 0x0003e200091a102a */
[-C--:B------:R-:W-:Y:S02]  /*144130*/  IADD3 R19, P2, PT, R19, R220.reuse, RZ ;  /* 0x000000dc13137210 */ /* 0x080fe40007f5e0ff */
[----:B------:R-:W-:Y:S01]  /*144140*/  IADD3 R17, P4, PT, R17, R220, RZ ;  /* 0x000000dc11117210 */ /* 0x000fe20007f9e0ff */
[----:B-1----:R-:W-:Y:S02]  /*144150*/  IMAD.MOV.U32 R6, RZ, RZ, R23 ;  /* 0x000000ffff067224 */ /* 0x002fe400078e0017 */
[----:B------:R-:W-:Y:S02]  /*144160*/  IMAD.MOV.U32 R7, RZ, RZ, R24 ;  /* 0x000000ffff077224 */ /* 0x000fe400078e0018 */
[----:B------:R-:W-:-:S03]  /*144170*/  IMAD.X R20, R20, 0x1, R0, P2 ;  /* 0x0000000114147824 */ /* 0x000fc600010e0600 */
[----:B------:R1:W-:Y:S02]  /*144180*/  LDGSTS.E [R4+-0x7c800], desc[UR42][R6.64], P3 ;  /* 0x8380000006047fae */ /* 0x0003e400099a102a */
[----:B-1----:R-:W-:Y:S01]  /*144190*/  MOV R6, R21 ;  /* 0x0000001500067202 */ /* 0x002fe20000000f00 */
[----:B------:R-:W-:-:S05]  /*1441a0*/  IMAD.MOV.U32 R7, RZ, RZ, R22 ;  /* 0x000000ffff077224 */ /* 0x000fca00078e0016 */
[----:B------:R1:W-:Y:S01]  /*1441b0*/  LDGSTS.E [R4+-0x7c700], desc[UR42][R6.64], P3 ;  /* 0x8390000006047fae */ /* 0x0003e200099a102a */
[----:B------:R-:W-:-:S03]  /*1441c0*/  IADD3 R15, P6, PT, R15, R220, RZ ;  /* 0x000000dc0f0f7210 */ /* 0x000fc60007fde0ff */
[----:B------:R-:W-:Y:S01]  /*1441d0*/  STL [R1+0x6500], R24 ;  /* 0x0065001801007387 */ /* 0x000fe20000100800 */
[----:B-1----:R-:W-:Y:S02]  /*1441e0*/  IMAD.MOV.U32 R6, RZ, RZ, R19 ;  /* 0x000000ffff067224 */ /* 0x002fe400078e0013 */
[----:B------:R-:W-:Y:S01]  /*1441f0*/  IMAD.MOV.U32 R7, RZ, RZ, R20 ;  /* 0x000000ffff077224 */ /* 0x000fe200078e0014 */
[----:B------:R-:W-:Y:S04]  /*144200*/  STL [R1+0x6504], R21 ;  /* 0x0065041501007387 */ /* 0x000fe80000100800 */
[----:B------:R1:W-:Y:S04]  /*144210*/  LDGSTS.E [R4+-0x7c600], desc[UR42][R6.64], P3 ;  /* 0x83a0000006047fae */ /* 0x0003e800099a102a */
[----:B------:R-:W-:Y:S01]  /*144220*/  STL [R1+0x64fc], R19 ;  /* 0x0064fc1301007387 */ /* 0x000fe20000100800 */
[----:B-1----:R-:W-:-:S03]  /*144230*/  IMAD.MOV.U32 R6, RZ, RZ, R17 ;  /* 0x000000ffff067224 */ /* 0x002fc600078e0011 */
[----:B------:R-:W-:Y:S04]  /*144240*/  STL [R1+0x64f8], R22 ;  /* 0x0064f81601007387 */ /* 0x000fe80000100800 */
[----:B------:R-:W-:Y:S04]  /*144250*/  STL [R1+0x64f4], R17 ;  /* 0x0064f41101007387 */ /* 0x000fe80000100800 */
[----:B------:R-:W-:Y:S04]  /*144260*/  STL [R1+0x64f0], R20 ;  /* 0x0064f01401007387 */ /* 0x000fe80000100800 */
[----:B------:R1:W-:Y:S01]  /*144270*/  STL [R1+0x648c], R15 ;  /* 0x00648c0f01007387 */ /* 0x0003e20000100800 */
[----:B------:R-:W-:-:S04]  /*144280*/  IMAD.X R18, R18, 0x1, R0, P4 ;  /* 0x0000000112127824 */ /* 0x000fc800020e0600 */
[----:B------:R-:W-:Y:S01]  /*144290*/  IMAD.MOV.U32 R7, RZ, RZ, R18 ;  /* 0x000000ffff077224 */ /* 0x000fe200078e0012 */
[----:B------:R-:W-:Y:S01]  /*1442a0*/  STL [R1+0x64e8], R18 ;  /* 0x0064e81201007387 */ /* 0x000fe20000100800 */
[----:B------:R-:W-:-:S03]  /*1442b0*/  IMAD.X R16, R16, 0x1, R0, P6 ;  /* 0x0000000110107824 */ /* 0x000fc600030e0600 */
[----:B------:R1:W-:Y:S01]  /*1442c0*/  LDGSTS.E [R4+-0x7c500], desc[UR42][R6.64], P3 ;  /* 0x83b0000006047fae */ /* 0x0003e200099a102a */
[-C--:B--2---:R-:W-:Y:S02]  /*1442d0*/  IADD3 R13, P2, PT, R13, R220.reuse, RZ ;  /* 0x000000dc0d0d7210 */ /* 0x084fe40007f5e0ff */
[----:B------:R-:W-:-:S03]  /*1442e0*/  IADD3 R11, P3, PT, R11, R220, RZ ;  /* 0x000000dc0b0b7210 */ /* 0x000fc60007f7e0ff */
[----:B------:R-:W-:Y:S01]  /*1442f0*/  STL [R1+0x6484], R13 ;  /* 0x0064840d01007387 */ /* 0x000fe20000100800 */
[----:B------:R-:W-:Y:S01]  /*144300*/  IADD3 R9, P4, PT, R9, R220, RZ ;  /* 0x000000dc09097210 */ /* 0x000fe20007f9e0ff */
[----:B-1----:R-:W-:Y:S02]  /*144310*/  IMAD.MOV.U32 R6, RZ, RZ, R15 ;  /* 0x000000ffff067224 */ /* 0x002fe400078e000f */
[----:B------:R-:W-:Y:S01]  /*144320*/  STL [R1+0x6480], R16 ;  /* 0x0064801001007387 */ /* 0x000fe20000100800 */
[----:B------:R-:W-:Y:S01]  /*144330*/  IMAD.MOV.U32 R7, RZ, RZ, R16 ;  /* 0x000000ffff077224 */ /* 0x000fe200078e0010 */
[----:B---3--:R-:W-:Y:S02]  /*144340*/  IADD3.X R14, PT, PT, R14, R0, RZ, P2, !PT ;  /* 0x000000000e0e7210 */ /* 0x008fe400017fe4ff */
[----:B------:R-:W-:Y:S01]  /*144350*/  STL [R1+0x647c], R11 ;  /* 0x00647c0b01007387 */ /* 0x000fe20000100800 */
[----:B------:R-:W-:-:S03]  /*144360*/  IADD3 R5, P2, PT, R5, R220, RZ ;  /* 0x000000dc05057210 */ /* 0x000fc60007f5e0ff */
[----:B------:R-:W-:Y:S04]  /*144370*/  STL [R1+0x6478], R14 ;  /* 0x0064780e01007387 */ /* 0x000fe80000100800 */
[----:B------:R-:W-:Y:S04]  /*144380*/  STL [R1+0x6474], R9 ;  /* 0x0064740901007387 */ /* 0x000fe80000100800 */
[----:B------:R1:W-:Y:S04]  /*144390*/  LDGSTS.E [R4+-0x7b800], desc[UR42][R6.64], P5 ;  /* 0x8480000006047fae */ /* 0x0003e8000a9a102a */
[----:B------:R-:W-:Y:S01]  /*1443a0*/  STL [R1+0x640c], R5 ;  /* 0x00640c0501007387 */ /* 0x000fe20000100800 */
[----:B----4-:R-:W-:-:S02]  /*1443b0*/  IMAD.X R12, R12, 0x1, R0, P3 ;  /* 0x000000010c0c7824 */ /* 0x010fc400018e0600 */
[----:B------:R-:W-:-:S03]  /*1443c0*/  IMAD.X R10, R10, 0x1, R0, P4 ;  /* 0x000000010a0a7824 */ /* 0x000fc600020e0600 */
[----:B------:R2:W-:Y:S01]  /*1443d0*/  STL [R1+0x6470], R12 ;  /* 0x0064700c01007387 */ /* 0x0005e20000100800 */
[----:B------:R-:W-:-:S03]  /*1443e0*/  IMAD.X R8, R8, 0x1, R0, P2 ;  /* 0x0000000108087824 */ /* 0x000fc600010e0600 */
[----:B------:R3:W-:Y:S01]  /*1443f0*/  STL [R1+0x6468], R10 ;  /* 0x0064680a01007387 */ /* 0x0007e20000100800 */
[----:B-1----:R-:W-:Y:S02]  /*144400*/  IMAD.MOV.U32 R6, RZ, RZ, R13 ;  /* 0x000000ffff067224 */ /* 0x002fe400078e000d */
[----:B------:R-:W-:Y:S01]  /*144410*/  IMAD.MOV.U32 R7, RZ, RZ, R14 ;  /* 0x000000ffff077224 */ /* 0x000fe200078e000e */
[----:B------:R1:W-:Y:S04]  /*144420*/  STL [R1+0x6400], R8 ;  /* 0x0064000801007387 */ /* 0x0003e80000100800 */
[----:B------:R-:W4:Y:S04]  /*144430*/  LDL.LU R15, [R1+0x666c] ;  /* 0x00666c00010f7983 */ /* 0x000f280000300800 */
[----:B------:R-:W4:Y:S04]  /*144440*/  LDL.LU R22, [R1+0x6664] ;  /* 0x0066640001167983 */ /* 0x000f280000300800 */
[----:B------:R1:W-:Y:S04]  /*144450*/  LDGSTS.E [R4+-0x7b700], desc[UR42][R6.64], P5 ;  /* 0x8490000006047fae */ /* 0x0003e8000a9a102a */
[----:B------:R-:W4:Y:S04]  /*144460*/  LDL.LU R21, [R1+0x665c] ;  /* 0x00665c0001157983 */ /* 0x000f280000300800 */
[----:B------:R-:W4:Y:S01]  /*144470*/  LDL.LU R20, [R1+0x6654] ;  /* 0x0066540001147983 */ /* 0x000f220000300800 */
[----:B-1----:R-:W-:-:S03]  /*144480*/  IMAD.MOV.U32 R7, RZ, RZ, R12 ;  /* 0x000000ffff077224 */ /* 0x002fc600078e000c */
[----:B--2---:R-:W2:Y:S01]  /*144490*/  LDL.LU R12, [R1+0x65ec] ;  /* 0x0065ec00010c7983 */ /* 0x004ea20000300800 */
[----:B------:R-:W-:-:S03]  /*1444a0*/  MOV R6, R11 ;  /* 0x0000000b00067202 */ /* 0x000fc60000000f00 */
[----:B------:R-:W2:Y:S04]  /*1444b0*/  LDL.LU R14, [R1+0x6660] ;  /* 0x00666000010e7983 */ /* 0x000ea80000300800 */
[----:B------:R-:W2:Y:S04]  /*1444c0*/  LDL.LU R13, [R1+0x65e4] ;  /* 0x0065e400010d7983 */ /* 0x000ea80000300800 */
[----:B------:R-:W2:Y:S04]  /*1444d0*/  LDL.LU R11, [R1+0x6658] ;  /* 0x00665800010b7983 */ /* 0x000ea80000300800 */
[----:B------:R-:W2:Y:S04]  /*1444e0*/  LDL.LU R19, [R1+0x65dc] ;  /* 0x0065dc0001137983 */ /* 0x000ea80000300800 */
[----:B------:R1:W-:Y:S04]  /*1444f0*/  LDGSTS.E [R4+-0x7b600], desc[UR42][R6.64], P5 ;  /* 0x84a0000006047fae */ /* 0x0003e8000a9a102a */
[----:B------:R-:W2:Y:S01]  /*144500*/  LDL.LU R18, [R1+0x6650] ;  /* 0x0066500001127983 */ /* 0x000ea20000300800 */
[----:B-1----:R-:W-:-:S03]  /*144510*/  IMAD.MOV.U32 R7, RZ, RZ, R10 ;  /* 0x000000ffff077224 */ /* 0x002fc600078e000a */
[----:B---3--:R-:W3:Y:S01]  /*144520*/  LDL.LU R10, [R1+0x65d4] ;  /* 0x0065d400010a7983 */ /* 0x008ee20000300800 */
[----:B------:R-:W-:-:S03]  /*144530*/  IMAD.MOV.U32 R6, RZ, RZ, R9 ;  /* 0x000000ffff067224 */ /* 0x000fc600078e0009 */
[----:B------:R-:W3:Y:S04]  /*144540*/  LDL.LU R9, [R1+0x6648] ;  /* 0x0066480001097983 */ /* 0x000ee80000300800 */
[----:B------:R1:W-:Y:S02]  /*144550*/  LDGSTS.E [R4+-0x7b500], desc[UR42][R6.64], P5 ;  /* 0x84b0000006047fae */ /* 0x0003e4000a9a102a */
[----:B-1----:R-:W-:Y:S02]  /*144560*/  IMAD.MOV.U32 R7, RZ, RZ, R8 ;  /* 0x000000ffff077224 */ /* 0x002fe400078e0008 */
        /* <DEDUP_REMOVED lines=41> */
[----:B------:R1:W-:Y:S01]  /*144800*/  LDGSTS.E [R4+-0x7a800], desc[UR42][R6.64], P1 ;  /* 0x8580000006047fae */ /* 0x0003e200089a102a */
[----:B----4-:R-:W-:-:S02]  /*144810*/  IADD3 R15, P5, PT, R15, R220, RZ ;  /* 0x000000dc0f0f7210 */ /* 0x010fc40007fbe0ff */
[----:B------:R-:W-:-:S03]  /*144820*/  IADD3 R22, P2, PT, R22, R220, RZ ;  /* 0x000000dc16167210 */ /* 0x000fc60007f5e0ff */
[----:B------:R4:W-:Y:S01]  /*144830*/  STL [R1+0x666c], R15 ;  /* 0x00666c0f01007387 */ /* 0x0009e20000100800 */
[----:B------:R-:W-:-:S03]  /*144840*/  IADD3 R21, P4, PT, R21, R220, RZ ;  /* 0x000000dc15157210 */ /* 0x000fc60007f9e0ff */
[----:B----4-:R-:W4:Y:S01]  /*144850*/  LDL.LU R15, [R1+0x655c] ;  /* 0x00655c00010f7983 */ /* 0x010f220000300800 */
[-C--:B------:R-:W-:Y:S02]  /*144860*/  IADD3 R20, P3, PT, R20, R220.reuse, RZ ;  /* 0x000000dc14147210 */ /* 0x080fe40007f7e0ff */
[----:B--2---:R-:W-:Y:S01]  /*144870*/  IADD3 R12, P6, PT, R12, R220, RZ ;  /* 0x000000dc0c0c7210 */ /* 0x004fe20007fde0ff */
[----:B------:R-:W-:Y:S01]  /*144880*/  STL [R1+0x6664], R22 ;  /* 0x0066641601007387 */ /* 0x000fe20000100800 */
[----:B------:R-:W-:-:S03]  /*144890*/  IMAD.X R14, R14, 0x1, R0, P5 ;  /* 0x000000010e0e7824 */ /* 0x000fc600028e0600 */
[----:B------:R2:W-:Y:S01]  /*1448a0*/  STL [R1+0x65ec], R12 ;  /* 0x0065ec0c01007387 */ /* 0x0005e20000100800 */
[----:B------:R-:W-:-:S03]  /*1448b0*/  IADD3 R13, P5, PT, R13, R220, RZ ;  /* 0x000000dc0d0d7210 */ /* 0x000fc60007fbe0ff */
[----:B------:R-:W-:Y:S01]  /*1448c0*/  STL [R1+0x665c], R21 ;  /* 0x00665c1501007387 */ /* 0x000fe20000100800 */
[----:B------:R-:W-:-:S03]  /*1448d0*/  IMAD.X R11, R11, 0x1, R0, P2 ;  /* 0x000000010b0b7824 */ /* 0x000fc600010e0600 */
[----:B--2---:R-:W2:Y:S04]  /*1448e0*/  LDL.LU R12, [R1+0x65d0] ;  /* 0x0065d000010c7983 */ /* 0x004ea80000300800 */
[----:B------:R-:W-:Y:S04]  /*1448f0*/  STL [R1+0x6654], R20 ;  /* 0x0066541401007387 */ /* 0x000fe80000100800 */
[----:B------:R1:W-:Y:S01]  /*144900*/  STL [R1+0x6660], R14 ;  /* 0x0066600e01007387 */ /* 0x0003e20000100800 */
[----:B------:R-:W-:-:S03]  /*144910*/  IADD3 R19, P2, PT, R19, R220, RZ ;  /* 0x000000dc13137210 */ /* 0x000fc60007f5e0ff */
[----:B-1----:R-:W2:Y:S04]  /*144920*/  LDL.LU R14, [R1+0x6554] ;  /* 0x00655400010e7983 */ /* 0x002ea80000300800 */
[----:B------:R1:W-:Y:S01]  /*144930*/  STL [R1+0x65e4], R13 ;  /* 0x0065e40d01007387 */ /* 0x0003e20000100800 */
[----:B------:R-:W-:-:S03]  /*144940*/  IADD3.X R18, PT, PT, R18, R0, RZ, P4, !PT ;  /* 0x0000000012127210 */ /* 0x000fc600027fe4ff */
[----:B-1----:R-:W2:Y:S04]  /*144950*/  LDL.LU R13, [R1+0x65c8] ;  /* 0x0065c800010d7983 */ /* 0x002ea80000300800 */
[----:B------:R1:W-:Y:S01]  /*144960*/  STL [R1+0x6658], R11 ;  /* 0x0066580b01007387 */ /* 0x0003e20000100800 */
[----:B---3--:R-:W-:-:S03]  /*144970*/  IADD3 R10, P4, PT, R10, R220, RZ ;  /* 0x000000dc0a0a7210 */ /* 0x008fc60007f9e0ff */
[----:B-1----:R-:W3:Y:S04]  /*144980*/  LDL.LU R11, [R1+0x64ec] ;  /* 0x0064ec00010b7983 */ /* 0x002ee80000300800 */
[----:B------:R-:W3:Y:S01]  /*144990*/  LDL.LU R6, [R1+0x6560] ;  /* 0x0065600001067983 */ /* 0x000ee20000300800 */
[----:B------:R-:W-:-:S03]  /*1449a0*/  IMAD.X R9, R9, 0x1, R0, P3 ;  /* 0x0000000109097824 */ /* 0x000fc600018e0600 */
[----:B------:R-:W-:Y:S04]  /*1449b0*/  STL [R1+0x65dc], R19 ;  /* 0x0065dc1301007387 */ /* 0x000fe80000100800 */
[----:B------:R-:W3:Y:S04]  /*1449c0*/  LDL.LU R25, [R1+0x64e4] ;  /* 0x0064e40001197983 */ /* 0x000ee80000300800 */
[----:B------:R-:W-:Y:S04]  /*1449d0*/  STL [R1+0x6650], R18 ;  /* 0x0066501201007387 */ /* 0x000fe80000100800 */
[----:B------:R-:W3:Y:S04]  /*1449e0*/  LDL.LU R24, [R1+0x6558] ;  /* 0x0065580001187983 */ /* 0x000ee80000300800 */
[----:B------:R1:W-:Y:S04]  /*1449f0*/  STL [R1+0x65d4], R10 ;  /* 0x0065d40a01007387 */ /* 0x0003e80000100800 */
[----:B-1----:R-:W3:Y:S04]  /*144a00*/  LDL.LU R10, [R1+0x64dc] ;  /* 0x0064dc00010a7983 */ /* 0x002ee80000300800 */
[----:B------:R1:W-:Y:S04]  /*144a10*/  STL [R1+0x6648], R9 ;  /* 0x0066480901007387 */ /* 0x0003e80000100800 */
[----:B------:R-:W3:Y:S01]  /*144a20*/  LDL.LU R23, [R1+0x6550] ;  /* 0x0065500001177983 */ /* 0x000ee20000300800 */
[----:B------:R-:W-:-:S03]  /*144a30*/  IADD3 R8, P3, PT, R8, R220, RZ ;  /* 0x000000dc08087210 */ /* 0x000fc60007f7e0ff */
[----:B-1----:R-:W3:Y:S01]  /*144a40*/  LDL.LU R9, [R1+0x64d4] ;  /* 0x0064d40001097983 */ /* 0x002ee20000300800 */
[----:B------:R-:W-:-:S03]  /*144a50*/  IMAD.X R5, R5, 0x1, R0, P6 ;  /* 0x0000000105057824 */ /* 0x000fc600030e0600 */
[----:B------:R1:W-:Y:S04]  /*144a60*/  STL [R1+0x656c], R8 ;  /* 0x00656c0801007387 */ /* 0x0003e80000100800 */
[----:B------:R-:W3:Y:S04]  /*144a70*/  LDL.LU R22, [R1+0x6548] ;  /* 0x0065480001167983 */ /* 0x000ee80000300800 */
[----:B------:R-:W3:Y:S04]  /*144a80*/  LDL.LU R21, [R1+0x646c] ;  /* 0x00646c0001157983 */ /* 0x000ee80000300800 */
[----:B-1----:R-:W3:Y:S04]  /*144a90*/  LDL.LU R8, [R1+0x64e0] ;  /* 0x0064e00001087983 */ /* 0x002ee80000300800 */
[----:B------:R1:W-:Y:S04]  /*144aa0*/  STL [R1+0x65e0], R5 ;  /* 0x0065e00501007387 */ /* 0x0003e80000100800 */
[----:B------:R-:W3:Y:S04]  /*144ab0*/  LDL.LU R7, [R1+0x6464] ;  /* 0x0064640001077983 */ /* 0x000ee80000300800 */
[----:B-1----:R-:W3:Y:S04]  /*144ac0*/  LDL.LU R5, [R1+0x64d8] ;  /* 0x0064d80001057983 */ /* 0x002ee80000300800 */
[----:B------:R-:W3:Y:S01]  /*144ad0*/  LDL.LU R20, [R1+0x645c] ;  /* 0x00645c0001147983 */ /* 0x000ee20000300800 */
[----:B------:R-:W-:Y:S01]  /*144ae0*/  IADD3 R17, P6, PT, R17, R220, RZ ;  /* 0x000000dc11117210 */ /* 0x000fe20007fde0ff */
[----:B------:R-:W-:-:S04]  /*144af0*/  IMAD.X R16, R16, 0x1, R0, P5 ;  /* 0x0000000110107824 */ /* 0x000fc800028e0600 */
[----:B------:R1:W-:Y:S04]  /*144b00*/  STL [R1+0x6564], R17 ;  /* 0x0065641101007387 */ /* 0x0003e80000100800 */
[----:B------:R-:W3:Y:S04]  /*144b10*/  LDL.LU R19, [R1+0x64d0] ;  /* 0x0064d00001137983 */ /* 0x000ee80000300800 */
[----:B------:R1:W-:Y:S04]  /*144b20*/  STL [R1+0x65d8], R16 ;  /* 0x0065d81001007387 */ /* 0x0003e80000100800 */
[----:B------:R-:W3:Y:S01]  /*144b30*/  LDL.LU R18, [R1+0x6454] ;  /* 0x0064540001127983 */ /* 0x000ee20000300800 */
[----:B----4-:R-:W-:-:S05]  /*144b40*/  IADD3 R15, P5, PT, R15, R220, RZ ;  /* 0x000000dc0f0f7210 */ /* 0x010fca0007fbe0ff */
[----:B------:R-:W-:Y:S04]  /*144b50*/  STL [R1+0x655c], R15 ;  /* 0x00655c0f01007387 */ /* 0x000fe80000100800 */
[----:B-1----:R-:W4:Y:S04]  /*144b60*/  LDL.LU R17, [R1+0x64c8] ;  /* 0x0064c80001117983 */ /* 0x002f280000300800 */
[----:B------:R-:W4:Y:S01]  /*144b70*/  LDL.LU R16, [R1+0x6460] ;  /* 0x0064600001107983 */ /* 0x000f220000300800 */
[----:B--2---:R-:W-:-:S05]  /*144b80*/  IMAD.X R12, R12, 0x1, R0, P2 ;  /* 0x000000010c0c7824 */ /* 0x004fca00010e0600 */
[----:B------:R1:W-:Y:S04]  /*144b90*/  STL [R1+0x65d0], R12 ;  /* 0x0065d00c01007387 */ /* 0x0003e80000100800 */
[----:B-1----:R-:W2:Y:S01]  /*144ba0*/  LDL.LU R12, [R1+0x63fc] ;  /* 0x0063fc00010c7983 */ /* 0x002ea20000300800 */
[----:B------:R-:W-:-:S03]  /*144bb0*/  IADD3 R14, P2, PT, R14, R220, RZ ;  /* 0x000000dc0e0e7210 */ /* 0x000fc60007f5e0ff */
[----:B------:R-:W2:Y:S04]  /*144bc0*/  LDL.LU R15, [R1+0x6458] ;  /* 0x00645800010f7983 */ /* 0x000ea80000300800 */
[----:B------:R1:W-:Y:S01]  /*144bd0*/  STL [R1+0x6554], R14 ;  /* 0x0065540e01007387 */ /* 0x0003e20000100800 */
[----:B------:R-:W-:-:S03]  /*144be0*/  IMAD.X R13, R13, 0x1, R0, P4 ;  /* 0x000000010d0d7824 */ /* 0x000fc600020e0600 */
[----:B-1----:R-:W2:Y:S04]  /*144bf0*/  LDL.LU R14, [R1+0x63f4] ;  /* 0x0063f400010e7983 */ /* 0x002ea80000300800 */
[----:B------:R1:W-:Y:S01]  /*144c00*/  STL [R1+0x65c8], R13 ;  /* 0x0065c80d01007387 */ /* 0x0003e20000100800 */
[----:B---3--:R-:W-:-:S03]  /*144c10*/  IADD3 R11, P4, PT, R11, R220, RZ ;  /* 0x000000dc0b0b7210 */ /* 0x008fc60007f9e0ff */
[----:B-1----:R-:W3:Y:S01]  /*144c20*/  LDL.LU R13, [R1+0x6450] ;  /* 0x00645000010d7983 */ /* 0x002ee20000300800 */
[----:B------:R-:W-:-:S03]  /*144c30*/  IMAD.X R6, R6, 0x1, R0, P3 ;  /* 0x0000000106067824 */ /* 0x000fc600018e0600 */
[----:B------:R1:W-:Y:S04]  /*144c40*/  STL [R1+0x64ec], R11 ;  /* 0x0064ec0b01007387 */ /* 0x0003e80000100800 */
[----:B-1----:R-:W3:Y:S04]  /*144c50*/  LDL.LU R11, [R1+0x63ec] ;  /* 0x0063ec00010b7983 */ /* 0x002ee80000300800 */
[----:B------:R1:W-:Y:S01]  /*144c60*/  STL [R1+0x6560], R6 ;  /* 0x0065600601007387 */ /* 0x0003e20000100800 */
[----:B------:R-:W-:Y:S01]  /*144c70*/  IMAD.X R24, R24, 0x1, R0, P6 ;  /* 0x0000000118187824 */ /* 0x000fe200030e0600 */
[----:B------:R-:W-:-:S02]  /*144c80*/  IADD3 R25, P3, PT, R25, R220, RZ ;  /* 0x000000dc19197210 */ /* 0x000fc40007f7e0ff */
[----:B-1----:R-:W3:Y:S01]  /*144c90*/  LDL.LU R6, [R1+0x6404] ;  /* 0x0064040001067983 */ /* 0x002ee20000300800 */
[----:B------:R-:W-:-:S05]  /*144ca0*/  IADD3 R10, P6, PT, R10, R220, RZ ;  /* 0x000000dc0a0a7210 */ /* 0x000fca0007fde0ff */
[----:B------:R1:W-:Y:S01]  /*144cb0*/  STL [R1+0x64dc], R10 ;  /* 0x0064dc0a01007387 */ /* 0x0003e20000100800 */
[----:B------:R-:W-:-:S03]  /*144cc0*/  IADD3.X R23, PT, PT, R23, R0, RZ, P5, !PT ;  /* 0x0000000017177210 */ /* 0x000fc60002ffe4ff */
[----:B------:R-:W-:Y:S01]  /*144cd0*/  STL [R1+0x64e4], R25 ;  /* 0x0064e41901007387 */ /* 0x000fe20000100800 */
[----:B------:R-:W-:-:S03]  /*144ce0*/  IADD3 R9, P5, PT, R9, R220, RZ ;  /* 0x000000dc09097210 */ /* 0x000fc60007fbe0ff */
[----:B-1----:R-:W3:Y:S04]  /*144cf0*/  LDL.LU R10, [R1+0x6448] ;  /* 0x00644800010a7983 */ /* 0x002ee80000300800 */
[----:B------:R-:W-:Y:S04]  /*144d00*/  STL [R1+0x6558], R24 ;  /* 0x0065581801007387 */ /* 0x000fe80000100800 */
[----:B------:R1:W-:Y:S01]  /*144d10*/  STL [R1+0x64d4], R9 ;  /* 0x0064d40901007387 */ /* 0x0003e20000100800 */
[----:B------:R-:W-:Y:S01]  /*144d20*/  IMAD.X R22, R22, 0x1, R0, P2 ;  /* 0x0000000116167824 */ /* 0x000fe200010e0600 */
[----:B------:R-:W-:-:S02]  /*144d30*/  IADD3 R21, P2, PT, R21, R220, RZ ;  /* 0x000000dc15157210 */ /* 0x000fc40007f5e0ff */
[----:B-1----:R-:W3:Y:S01]  /*144d40*/  LDL.LU R9, [R1+0x63e4] ;  /* 0x0063e40001097983 */ /* 0x002ee20000300800 */
[----:B------:R-:W-:-:S03]  /*144d50*/  IMAD.X R8, R8, 0x1, R0, P4 ;  /* 0x0000000108087824 */ /* 0x000fc600020e0600 */
[----:B------:R-:W-:Y:S01]  /*144d60*/  STL [R1+0x6550], R23 ;  /* 0x0065501701007387 */ /* 0x000fe20000100800 */
[----:B------:R-:W-:-:S03]  /*144d70*/  IADD3 R7, P4, PT, R7, R220, RZ ;  /* 0x000000dc07077210 */ /* 0x000fc60007f9e0ff */
[----:B------:R-:W-:Y:S04]  /*144d80*/  STL [R1+0x6548], R22 ;  /* 0x0065481601007387 */ /* 0x000fe80000100800 */
[----:B------:R-:W-:Y:S04]  /*144d90*/  STL [R1+0x646c], R21 ;  /* 0x00646c1501007387 */ /* 0x000fe80000100800 */
[----:B------:R1:W-:Y:S04]  /*144da0*/  STL [R1+0x64e0], R8 ;  /* 0x0064e00801007387 */ /* 0x0003e80000100800 */
[----:B-1----:R-:W3:Y:S04]  /*144db0*/  LDL.LU R8, [R1+0x63dc] ;  /* 0x0063dc0001087983 */ /* 0x002ee80000300800 */
[----:B------:R1:W-:Y:S04]  /*144dc0*/  STL [R1+0x6464], R7 ;  /* 0x0064640701007387 */ /* 0x0003e80000100800 */
[----:B-1----:R-:W3:Y:S01]  /*144dd0*/  LDL.LU R7, [R1+0x63f8] ;  /* 0x0063f80001077983 */ /* 0x002ee20000300800 */
[----:B------:R-:W-:Y:S01]  /*144de0*/  IMAD.X R5, R5, 0x1, R0, P3 ;  /* 0x0000000105057824 */ /* 0x000fe200018e0600 */
[----:B------:R-:W-:-:S04]  /*144df0*/  IADD3 R20, P3, PT, R20, R220, RZ ;  /* 0x000000dc14147210 */ /* 0x000fc80007f7e0ff */
[----:B------:R1:W-:Y:S04]  /*144e00*/  STL [R1+0x64d8], R5 ;  /* 0x0064d80501007387 */ /* 0x0003e80000100800 */
[----:B-1----:R-:W3:Y:S04]  /*144e10*/  LDL.LU R5, [R1+0x63f0] ;  /* 0x0063f00001057983 */ /* 0x002ee80000300800 */
[----:B------:R-:W-:Y:S01]  /*144e20*/  STL [R1+0x645c], R20 ;  /* 0x00645c1401007387 */ /* 0x000fe20000100800 */
[----:B------:R-:W-:Y:S01]  /*144e30*/  IMAD.X R19, R19, 0x1, R0, P6 ;  /* 0x0000000113137824 */ /* 0x000fe200030e0600 */
[----:B------:R-:W-:-:S04]  /*144e40*/  IADD3 R18, P6, PT, R18, R220, RZ ;  /* 0x000000dc12127210 */ /* 0x000fc80007fde0ff */
[----:B------:R-:W-:Y:S04]  /*144e50*/  STL [R1+0x64d0], R19 ;  /* 0x0064d01301007387 */ /* 0x000fe80000100800 */
[----:B------:R-:W-:Y:S01]  /*144e60*/  STL [R1+0x6454], R18 ;  /* 0x0064541201007387 */ /* 0x000fe20000100800 */
[--C-:B----4-:R-:W-:Y:S02]  /*144e70*/  IMAD.X R17, R17, 0x1, R0.reuse, P5 ;  /* 0x0000000111117824 */ /* 0x110fe400028e0600 */
[----:B------:R-:W-:-:S03]  /*144e80*/  IMAD.X R16, R16, 0x1, R0, P2 ;  /* 0x0000000110107824 */ /* 0x000fc600010e0600 */
[----:B------:R-:W-:Y:S01]  /*144e90*/  STL [R1+0x64c8], R17 ;  /* 0x0064c81101007387 */ /* 0x000fe20000100800 */
[----:B--2---:R-:W-:Y:S01]  /*144ea0*/  IADD3 R12, P2, PT, R12, R220, RZ ;  /* 0x000000dc0c0c7210 */ /* 0x004fe20007f5e0ff */
[----:B------:R-:W-:-:S04]  /*144eb0*/  IMAD.X R15, R15, 0x1, R0, P4 ;  /* 0x000000010f0f7824 */ /* 0x000fc800020e0600 */
[----:B------:R1:W-:Y:S04]  /*144ec0*/  STL [R1+0x63fc], R12 ;  /* 0x0063fc0c01007387 */ /* 0x0003e80000100800 */
[----:B-1----:R-:W2:Y:S01]  /*144ed0*/  LDL.LU R12, [R1+0x63d4] ;  /* 0x0063d400010c7983 */ /* 0x002ea20000300800 */
[----:B------:R-:W-:-:S03]  /*144ee0*/  IADD3 R14, P4, PT, R14, R220, RZ ;  /* 0x000000dc0e0e7210 */ /* 0x000fc60007f9e0ff */
[----:B------:R-:W-:Y:S04]  /*144ef0*/  STL [R1+0x6460], R16 ;  /* 0x0064601001007387 */ /* 0x000fe80000100800 */
[----:B------:R1:W-:Y:S01]  /*144f00*/  STL [R1+0x6458], R15 ;  /* 0x0064580f01007387 */ /* 0x0003e20000100800 */
[----:B---3--:R-:W-:-:S03]  /*144f10*/  IADD3.X R13, PT, PT, R13, R0, RZ, P3, !PT ;  /* 0x000000000d0d7210 */ /* 0x008fc60001ffe4ff */
[----:B-1----:R-:W3:Y:S01]  /*144f20*/  LDL.LU R15, [R1+0x63e8] ;  /* 0x0063e800010f7983 */ /* 0x002ee20000300800 */
[-C--:B------:R-:W-:Y:S02]  /*144f30*/  IADD3 R11, P3, PT, R11, R220.reuse, RZ ;  /* 0x000000dc0b0b7210 */ /* 0x080fe40007f7e0ff */
[----:B------:R-:W-:-:S05]  /*144f40*/  IADD3 R6, P5, PT, R6, R220, RZ ;  /* 0x000000dc06067210 */ /* 0x000fca0007fbe0ff */
[----:B------:R-:W-:Y:S04]  /*144f50*/  STL [R1+0x6404], R6 ;  /* 0x0064040601007387 */ /* 0x000fe80000100800 */
[----:B------:R-:W4:Y:S04]  /*144f60*/  LDL.LU R28, [R1+0x638c] ;  /* 0x00638c00011c7983 */ /* 0x000f280000300800 */
[----:B------:R1:W-:Y:S04]  /*144f70*/  STL [R1+0x63f4], R14 ;  /* 0x0063f40e01007387 */ /* 0x0003e80000100800 */
[----:B-1----:R-:W4:Y:S01]  /*144f80*/  LDL.LU R14, [R1+0x63e0] ;  /* 0x0063e000010e7983 */ /* 0x002f220000300800 */
[----:B------:R-:W-:-:S03]  /*144f90*/  IMAD.X R10, R10, 0x1, R0, P6 ;  /* 0x000000010a0a7824 */ /* 0x000fc600030e0600 */
[----:B------:R-:W4:Y:S04]  /*144fa0*/  LDL.LU R27, [R1+0x6384] ;  /* 0x00638400011b7983 */ /* 0x000f280000300800 */
[----:B------:R-:W-:Y:S04]  /*144fb0*/  STL [R1+0x6450], R13 ;  /* 0x0064500d01007387 */ /* 0x000fe80000100800 */
[----:B------:R-:W4:Y:S04]  /*144fc0*/  LDL.LU R26, [R1+0x63d8] ;  /* 0x0063d800011a7983 */ /* 0x000f280000300800 */
[----:B------:R1:W-:Y:S01]  /*144fd0*/  STL [R1+0x63ec], R11 ;  /* 0x0063ec0b01007387 */ /* 0x0003e20000100800 */
[----:B------:R-:W-:-:S03]  /*144fe0*/  IADD3 R9, P6, PT, R9, R220, RZ ;  /* 0x000000dc09097210 */ /* 0x000fc60007fde0ff */
[----:B-1----:R-:W4:Y:S04]  /*144ff0*/  LDL.LU R11, [R1+0x637c] ;  /* 0x00637c00010b7983 */ /* 0x002f280000300800 */
[----:B------:R-:W4:Y:S04]  /*145000*/  LDL.LU R25, [R1+0x63d0] ;  /* 0x0063d00001197983 */ /* 0x000f280000300800 */
[----:B------:R1:W-:Y:S04]  /*145010*/  STL [R1+0x6448], R10 ;  /* 0x0064480a01007387 */ /* 0x0003e80000100800 */
[----:B-1----:R-:W4:Y:S04]  /*145020*/  LDL.LU R10, [R1+0x6374] ;  /* 0x00637400010a7983 */ /* 0x002f280000300800 */
[----:B------:R-:W4:Y:S04]  /*145030*/  LDL.LU R24, [R1+0x63c8] ;  /* 0x0063c80001187983 */ /* 0x000f280000300800 */
[----:B------:R-:W4:Y:S04]  /*145040*/  LDL.LU R23, [R1+0x636c] ;  /* 0x00636c0001177983 */ /* 0x000f280000300800 */
[----:B------:R1:W-:Y:S01]  /*145050*/  STL [R1+0x63e4], R9 ;  /* 0x0063e40901007387 */ /* 0x0003e20000100800 */
[----:B------:R-:W-:-:S03]  /*145060*/  IMAD.X R7, R7, 0x1, R0, P5 ;  /* 0x0000000107077824 */ /* 0x000fc600028e0600 */
[----:B-1----:R-:W4:Y:S04]  /*145070*/  LDL.LU R9, [R1+0x6380] ;  /* 0x0063800001097983 */ /* 0x002f280000300800 */
[----:B------:R-:W4:Y:S04]  /*145080*/  LDL.LU R22, [R1+0x6364] ;  /* 0x0063640001167983 */ /* 0x000f280000300800 */
[----:B------:R-:W4:Y:S04]  /*145090*/  LDL.LU R21, [R1+0x6378] ;  /* 0x0063780001157983 */ /* 0x000f280000300800 */
[----:B------:R-:W4:Y:S01]  /*1450a0*/  LDL.LU R13, [R1+0x635c] ;  /* 0x00635c00010d7983 */ /* 0x000f220000300800 */
[----:B------:R-:W-:-:S03]  /*1450b0*/  IADD3 R8, P5, PT, R8, R220, RZ ;  /* 0x000000dc08087210 */ /* 0x000fc60007fbe0ff */
[----:B------:R-:W4:Y:S04]  /*1450c0*/  LDL.LU R20, [R1+0x6370] ;  /* 0x0063700001147983 */ /* 0x000f280000300800 */
[----:B------:R-:W4:Y:S04]  /*1450d0*/  LDL.LU R16, [R1+0x6354] ;  /* 0x0063540001107983 */ /* 0x000f280000300800 */
[----:B------:R-:W4:Y:S04]  /*1450e0*/  LDL.LU R19, [R1+0x6368] ;  /* 0x0063680001137983 */ /* 0x000f280000300800 */
[----:B------:R1:W-:Y:S04]  /*1450f0*/  STL [R1+0x63dc], R8 ;  /* 0x0063dc0801007387 */ /* 0x0003e80000100800 */
[----:B------:R-:W4:Y:S04]  /*145100*/  LDL.LU R18, [R1+0x630c] ;  /* 0x00630c0001127983 */ /* 0x000f280000300800 */
[----:B------:R-:W4:Y:S04]  /*145110*/  LDL.LU R17, [R1+0x6360] ;  /* 0x0063600001117983 */ /* 0x000f280000300800 */
[----:B-1----:R-:W4:Y:S01]  /*145120*/  LDL.LU R8, [R1+0x6304] ;  /* 0x0063040001087983 */ /* 0x002f220000300800 */
[----:B------:R-:W-:Y:S01]  /*145130*/  IMAD.X R5, R5, 0x1, R0, P2 ;  /* 0x0000000105057824 */ /* 0x000fe200010e0600 */
[----:B--2---:R-:W-:-:S05]  /*145140*/  IADD3 R12, P2, PT, R12, R220, RZ ;  /* 0x000000dc0c0c7210 */ /* 0x004fca0007f5e0ff */
[----:B------:R1:W-:Y:S04]  /*145150*/  STL [R1+0x63d4], R12 ;  /* 0x0063d40c01007387 */ /* 0x0003e80000100800 */
[----:B-1----:R-:W2:Y:S01]  /*145160*/  LDL.LU R12, [R1+0x6358] ;  /* 0x00635800010c7983 */ /* 0x002ea20000300800 */
[----:B---3--:R-:W-:-:S03]  /*145170*/  IMAD.X R15, R15, 0x1, R0, P4 ;  /* 0x000000010f0f7824 */ /* 0x008fc600020e0600 */
[----:B------:R-:W-:Y:S04]  /*145180*/  STL [R1+0x63f8], R7 ;  /* 0x0063f80701007387 */ /* 0x000fe80000100800 */
[----:B------:R1:W-:Y:S04]  /*145190*/  STL [R1+0x63e8], R15 ;  /* 0x0063e80f01007387 */ /* 0x0003e80000100800 */
[----:B-1----:R-:W3:Y:S04]  /*1451a0*/  LDL.LU R15, [R1+0x62fc] ;  /* 0x0062fc00010f7983 */ /* 0x002ee80000300800 */
[----:B------:R-:W-:Y:S01]  /*1451b0*/  STL [R1+0x63f0], R5 ;  /* 0x0063f00501007387 */ /* 0x000fe20000100800 */
[-C--:B----4-:R-:W-:Y:S01]  /*1451c0*/  IADD3 R28, P4, PT, R28, R220.reuse, RZ ;  /* 0x000000dc1c1c7210 */ /* 0x090fe20007f9e0ff */
[----:B------:R-:W-:Y:S01]  /*1451d0*/  IMAD.X R14, R14, 0x1, R0, P3 ;  /* 0x000000010e0e7824 */ /* 0x000fe200018e0600 */
[----:B------:R-:W-:-:S04]  /*1451e0*/  IADD3 R27, P3, PT, R27, R220, RZ ;  /* 0x000000dc1b1b7210 */ /* 0x000fc80007f7e0ff */
[----:B------:R1:W-:Y:S04]  /*1451f0*/  STL [R1+0x63e0], R14 ;  /* 0x0063e00e01007387 */ /* 0x0003e80000100800 */
[----:B------:R-:W-:Y:S01]  /*145200*/  STL [R1+0x638c], R28 ;  /* 0x00638c1c01007387 */ /* 0x000fe20000100800 */
[----:B------:R-:W-:-:S03]  /*145210*/  IMAD.X R26, R26, 0x1, R0, P6 ;  /* 0x000000011a1a7824 */ /* 0x000fc600030e0600 */
[----:B-1----:R-:W4:Y:S01]  /*145220*/  LDL.LU R14, [R1+0x6350] ;  /* 0x00635000010e7983 */ /* 0x002f220000300800 */
[----:B------:R-:W-:Y:S01]  /*145230*/  IADD3 R11, P6, PT, R11, R220, RZ ;  /* 0x000000dc0b0b7210 */ /* 0x000fe20007fde0ff */
[----:B------:R-:W-:-:S04]  /*145240*/  IMAD.X R25, R25, 0x1, R0, P5 ;  /* 0x0000000119197824 */ /* 0x000fc800028e0600 */
[----:B------:R1:W-:Y:S04]  /*145250*/  STL [R1+0x637c], R11 ;  /* 0x00637c0b01007387 */ /* 0x0003e80000100800 */
[----:B------:R-:W-:Y:S04]  /*145260*/  STL [R1+0x6384], R27 ;  /* 0x0063841b01007387 */ /* 0x000fe80000100800 */
[----:B-1----:R-:W4:Y:S01]  /*145270*/  LDL.LU R11, [R1+0x62f4] ;  /* 0x0062f400010b7983 */ /* 0x002f220000300800 */
[----:B------:R-:W-:-:S03]  /*145280*/  IADD3 R10, P5, PT, R10, R220, RZ ;  /* 0x000000dc0a0a7210 */ /* 0x000fc60007fbe0ff */
[----:B------:R-:W-:Y:S01]  /*145290*/  STL [R1+0x63d8], R26 ;  /* 0x0063d81a01007387 */ /* 0x000fe20000100800 */
[----:B------:R-:W-:-:S03]  /*1452a0*/  IADD3.X R24, PT, PT, R24, R0, RZ, P2, !PT ;  /* 0x0000000018187210 */ /* 0x000fc600017fe4ff */
[----:B------:R1:W-:Y:S01]  /*1452b0*/  STL [R1+0x6374], R10 ;  /* 0x0063740a01007387 */ /* 0x0003e20000100800 */
[----:B------:R-:W-:-:S03]  /*1452c0*/  IADD3 R23, P2, PT, R23, R220, RZ ;  /* 0x000000dc17177210 */ /* 0x000fc60007f5e0ff */
[----:B-1----:R-:W4:Y:S01]  /*1452d0*/  LDL.LU R10, [R1+0x6348] ;  /* 0x00634800010a7983 */ /* 0x002f220000300800 */
[----:B------:R-:W-:-:S03]  /*1452e0*/  IMAD.X R9, R9, 0x1, R0, P4 ;  /* 0x0000000109097824 */ /* 0x000fc600020e0600 */
[----:B------:R-:W-:Y:S01]  /*1452f0*/  STL [R1+0x63d0], R25 ;  /* 0x0063d01901007387 */ /* 0x000fe20000100800 */
[----:B------:R-:W-:-:S03]  /*145300*/  IADD3 R22, P4, PT, R22, R220, RZ ;  /* 0x000000dc16167210 */ /* 0x000fc60007f9e0ff */
[----:B------:R1:W-:Y:S01]  /*145310*/  STL [R1+0x6380], R9 ;  /* 0x0063800901007387 */ /* 0x0003e20000100800 */
[----:B------:R-:W-:-:S03]  /*145320*/  IMAD.X R21, R21, 0x1, R0, P3 ;  /* 0x0000000115157824 */ /* 0x000fc600018e0600 */
[----:B------:R-:W-:Y:S01]  /*145330*/  STL [R1+0x63c8], R24 ;  /* 0x0063c81801007387 */ /* 0x000fe20000100800 */
[----:B------:R-:W-:-:S03]  /*145340*/  IADD3 R13, P3, PT, R13, R220, RZ ;  /* 0x000000dc0d0d7210 */ /* 0x000fc60007f7e0ff */
[----:B-1----:R-:W4:Y:S01]  /*145350*/  LDL.LU R9, [R1+0x62ec] ;  /* 0x0062ec0001097983 */ /* 0x002f220000300800 */
[----:B------:R-:W-:-:S03]  /*145360*/  IMAD.X R20, R20, 0x1, R0, P6 ;  /* 0x0000000114147824 */ /* 0x000fc600030e0600 */
[----:B------:R-:W-:Y:S01]  /*145370*/  STL [R1+0x636c], R23 ;  /* 0x00636c1701007387 */ /* 0x000fe20000100800 */
[----:B------:R-:W-:-:S03]  /*145380*/  IADD3 R16, P6, PT, R16, R220, RZ ;  /* 0x000000dc10107210 */ /* 0x000fc60007fde0ff */
[----:B------:R1:W-:Y:S04]  /*145390*/  STL [R1+0x635c], R13 ;  /* 0x00635c0d01007387 */ /* 0x0003e80000100800 */
[----:B------:R-:W-:Y:S01]  /*1453a0*/  STL [R1+0x6364], R22 ;  /* 0x0063641601007387 */ /* 0x000fe20000100800 */
[----:B------:R-:W-:-:S03]  /*1453b0*/  IMAD.X R19, R19, 0x1, R0, P5 ;  /* 0x0000000113137824 */ /* 0x000fc600028e0600 */
[----:B-1----:R-:W4:Y:S01]  /*1453c0*/  LDL.LU R13, [R1+0x6300] ;  /* 0x00630000010d7983 */ /* 0x002f220000300800 */
[-C--:B------:R-:W-:Y:S01]  /*1453d0*/  IADD3 R18, P5, PT, R18, R220.reuse, RZ ;  /* 0x000000dc12127210 */ /* 0x080fe20007fbe0ff */
[----:B------:R-:W-:Y:S02]  /*1453e0*/  IMAD.X R17, R17, 0x1, R0, P2 ;  /* 0x0000000111117824 */ /* 0x000fe400010e0600 */
[----:B------:R-:W-:Y:S01]  /*1453f0*/  STL [R1+0x6378], R21 ;  /* 0x0063781501007387 */ /* 0x000fe20000100800 */
[----:B------:R-:W-:-:S03]  /*145400*/  IADD3 R8, P2, PT, R8, R220, RZ ;  /* 0x000000dc08087210 */ /* 0x000fc60007f5e0ff */
[----:B------:R1:W-:Y:S04]  /*145410*/  STL [R1+0x6354], R16 ;  /* 0x0063541001007387 */ /* 0x0003e80000100800 */
[----:B-1----:R-:W4:Y:S04]  /*145420*/  LDL.LU R16, [R1+0x62e4] ;  /* 0x0062e40001107983 */ /* 0x002f280000300800 */
[----:B------:R-:W-:Y:S04]  /*145430*/  STL [R1+0x6370], R20 ;  /* 0x0063701401007387 */ /* 0x000fe80000100800 */
[----:B------:R-:W-:Y:S04]  /*145440*/  STL [R1+0x6368], R19 ;  /* 0x0063681301007387 */ /* 0x000fe80000100800 */
[----:B------:R-:W4:Y:S04]  /*145450*/  LDL.LU R30, [R1+0x62f8] ;  /* 0x0062f800011e7983 */ /* 0x000f280000300800 */
[----:B------:R-:W-:Y:S04]  /*145460*/  STL [R1+0x630c], R18 ;  /* 0x00630c1201007387 */ /* 0x000fe80000100800 */
[----:B------:R1:W-:Y:S04]  /*145470*/  STL [R1+0x6304], R8 ;  /* 0x0063040801007387 */ /* 0x0003e80000100800 */
[----:B------:R-:W-:Y:S04]  /*145480*/  STL [R1+0x6360], R17 ;  /* 0x0063601101007387 */ /* 0x000fe80000100800 */
[----:B-1----:R-:W4:Y:S01]  /*145490*/  LDL.LU R8, [R1+0x62dc] ;  /* 0x0062dc0001087983 */ /* 0x002f220000300800 */
[----:B--2---:R-:W-:-:S05]  /*1454a0*/  IMAD.X R12, R12, 0x1, R0, P4 ;  /* 0x000000010c0c7824 */ /* 0x004fca00020e0600 */
[----:B------:R1:W-:Y:S04]  /*1454b0*/  STL [R1+0x6358], R12 ;  /* 0x0063580c01007387 */ /* 0x0003e80000100800 */
[----:B-1----:R-:W2:Y:S01]  /*1454c0*/  LDL.LU R12, [R1+0x62f0] ;  /* 0x0062f000010c7983 */ /* 0x002ea20000300800 */
[----:B---3--:R-:W-:-:S03]  /*1454d0*/  IADD3 R15, P4, PT, R15, R220, RZ ;  /* 0x000000dc0f0f7210 */ /* 0x008fc60007f9e0ff */
[----:B------:R-:W3:Y:S04]  /*1454e0*/  LDL.LU R29, [R1+0x62d4] ;  /* 0x0062d400011d7983 */ /* 0x000ee80000300800 */
[----:B------:R-:W3:Y:S04]  /*1454f0*/  LDL.LU R28, [R1+0x62e8] ;  /* 0x0062e800011c7983 */ /* 0x000ee80000300800 */
[----:B------:R1:W-:Y:S04]  /*145500*/  STL [R1+0x62fc], R15 ;  /* 0x0062fc0f01007387 */ /* 0x0003e80000100800 */
[----:B-1----:R-:W3:Y:S04]  /*145510*/  LDL.LU R15, [R1+0x628c] ;  /* 0x00628c00010f7983 */ /* 0x002ee80000300800 */
[----:B------:R-:W3:Y:S04]  /*145520*/  LDL.LU R27, [R1+0x62e0] ;  /* 0x0062e000011b7983 */ /* 0x000ee80000300800 */
[----:B------:R-:W3:Y:S01]  /*145530*/  LDL.LU R26, [R1+0x6284] ;  /* 0x00628400011a7983 */ /* 0x000ee20000300800 */
[----:B----4-:R-:W-:-:S05]  /*145540*/  IMAD.X R14, R14, 0x1, R0, P3 ;  /* 0x000000010e0e7824 */ /* 0x010fca00018e0600 */
[----:B------:R1:W-:Y:S04]  /*145550*/  STL [R1+0x6350], R14 ;  /* 0x0063500e01007387 */ /* 0x0003e80000100800 */
[----:B-1----:R-:W4:Y:S04]  /*145560*/  LDL.LU R14, [R1+0x62d8] ;  /* 0x0062d800010e7983 */ /* 0x002f280000300800 */
[----:B------:R-:W4:Y:S01]  /*145570*/  LDL.LU R25, [R1+0x627c] ;  /* 0x00627c0001197983 */ /* 0x000f220000300800 */
[----:B------:R-:W-:-:S05]  /*145580*/  IADD3 R11, P3, PT, R11, R220, RZ ;  /* 0x000000dc0b0b7210 */ /* 0x000fca0007f7e0ff */
[----:B------:R1:W-:Y:S04]  /*145590*/  STL [R1+0x62f4], R11 ;  /* 0x0062f40b01007387 */ /* 0x0003e80000100800 */
[----:B-1----:R-:W4:Y:S01]  /*1455a0*/  LDL.LU R11, [R1+0x62d0] ;  /* 0x0062d000010b7983 */ /* 0x002f220000300800 */
[----:B------:R-:W-:-:S03]  /*1455b0*/  IADD3.X R10, PT, PT, R10, R0, RZ, P6, !PT ;  /* 0x000000000a0a7210 */ /* 0x000fc600037fe4ff */
[----:B------:R-:W4:Y:S04]  /*1455c0*/  LDL.LU R24, [R1+0x6274] ;  /* 0x0062740001187983 */ /* 0x000f280000300800 */
[----:B------:R-:W4:Y:S04]  /*1455d0*/  LDL.LU R23, [R1+0x62c8] ;  /* 0x0062c80001177983 */ /* 0x000f280000300800 */
[----:B------:R1:W-:Y:S04]  /*1455e0*/  STL [R1+0x6348], R10 ;  /* 0x0063480a01007387 */ /* 0x0003e80000100800 */
[----:B-1----:R-:W4:Y:S01]  /*1455f0*/  LDL.LU R10, [R1+0x626c] ;  /* 0x00626c00010a7983 */ /* 0x002f220000300800 */
[----:B------:R-:W-:-:S03]  /*145600*/  IADD3 R9, P6, PT, R9, R220, RZ ;  /* 0x000000dc09097210 */ /* 0x000fc60007fde0ff */
[----:B------:R-:W4:Y:S04]  /*145610*/  LDL.LU R22, [R1+0x6280] ;  /* 0x0062800001167983 */ /* 0x000f280000300800 */
[----:B------:R-:W4:Y:S04]  /*145620*/  LDL.LU R21, [R1+0x6264] ;  /* 0x0062640001157983 */ /* 0x000f280000300800 */
[----:B------:R1:W-:Y:S01]  /*145630*/  STL [R1+0x62ec], R9 ;  /* 0x0062ec0901007387 */ /* 0x0003e20000100800 */
[----:B------:R-:W-:-:S03]  /*145640*/  IMAD.X R13, R13, 0x1, R0, P5 ;  /* 0x000000010d0d7824 */ /* 0x000fc600028e0600 */
[----:B-1----:R-:W4:Y:S04]  /*145650*/  LDL.LU R9, [R1+0x6278] ;  /* 0x0062780001097983 */ /* 0x002f280000300800 */
[----:B------:R-:W4:Y:S04]  /*145660*/  LDL.LU R20, [R1+0x625c] ;  /* 0x00625c0001147983 */ /* 0x000f280000300800 */
[----:B------:R1:W-:Y:S01]  /*145670*/  STL [R1+0x6300], R13 ;  /* 0x0063000d01007387 */ /* 0x0003e20000100800 */
[----:B------:R-:W-:-:S03]  /*145680*/  IADD3 R16, P5, PT, R16, R220, RZ ;  /* 0x000000dc10107210 */ /* 0x000fc60007fbe0ff */
[----:B-1----:R-:W4:Y:S04]  /*145690*/  LDL.LU R13, [R1+0x6270] ;  /* 0x00627000010d7983 */ /* 0x002f280000300800 */
[----:B------:R-:W4:Y:S04]  /*1456a0*/  LDL.LU R19, [R1+0x6254] ;  /* 0x0062540001137983 */ /* 0x000f280000300800 */
[----:B------:R-:W4:Y:S04]  /*1456b0*/  LDL.LU R18, [R1+0x6268] ;  /* 0x0062680001127983 */ /* 0x000f280000300800 */
[----:B------:R-:W4:Y:S01]  /*1456c0*/  LDL.LU R17, [R1+0x620c] ;  /* 0x00620c0001117983 */ /* 0x000f220000300800 */
[----:B------:R-:W-:-:S03]  /*1456d0*/  IMAD.X R30, R30, 0x1, R0, P2 ;  /* 0x000000011e1e7824 */ /* 0x000fc600010e0600 */
[----:B------:R1:W-:Y:S04]  /*1456e0*/  STL [R1+0x62e4], R16 ;  /* 0x0062e41001007387 */ /* 0x0003e80000100800 */
[----:B-1----:R-:W4:Y:S01]  /*1456f0*/  LDL.LU R16, [R1+0x6260] ;  /* 0x0062600001107983 */ /* 0x002f220000300800 */
[----:B------:R-:W-:-:S05]  /*145700*/  IADD3 R8, P2, PT, R8, R220, RZ ;  /* 0x000000dc08087210 */ /* 0x000fca0007f5e0ff */
[----:B------:R1:W-:Y:S04]  /*145710*/  STL [R1+0x62dc], R8 ;  /* 0x0062dc0801007387 */ /* 0x0003e80000100800 */
[----:B-1----:R-:W4:Y:S04]  /*145720*/  LDL.LU R8, [R1+0x6204] ;  /* 0x0062040001087983 */ /* 0x002f280000300800 */
[----:B------:R-:W-:Y:S01]  /*145730*/  STL [R1+0x62f8], R30 ;  /* 0x0062f81e01007387 */ /* 0x000fe20000100800 */
[----:B--2---:R-:W-:Y:S01]  /*145740*/  IMAD.X R12, R12, 0x1, R0, P4 ;  /* 0x000000010c0c7824 */ /* 0x004fe200020e0600 */
[----:B---3--:R-:W-:-:S04]  /*145750*/  IADD3 R29, P4, PT, R29, R220, RZ ;  /* 0x000000dc1d1d7210 */ /* 0x008fc80007f9e0ff */
[----:B------:R1:W-:Y:S01]  /*145760*/  STL [R1+0x62f0], R12 ;  /* 0x0062f00c01007387 */ /* 0x0003e20000100800 */
[----:B------:R-:W-:-:S03]  /*145770*/  IMAD.X R28, R28, 0x1, R0, P3 ;  /* 0x000000011c1c7824 */ /* 0x000fc600018e0600 */
[----:B-1----:R-:W2:Y:S01]  /*145780*/  LDL.LU R12, [R1+0x6258] ;  /* 0x00625800010c7983 */ /* 0x002ea20000300800 */
[----:B------:R-:W-:Y:S01]  /*145790*/  IADD3 R15, P3, PT, R15, R220, RZ ;  /* 0x000000dc0f0f7210 */ /* 0x000fe20007f7e0ff */
[----:B------:R-:W-:-:S04]  /*1457a0*/  IMAD.X R27, R27, 0x1, R0, P6 ;  /* 0x000000011b1b7824 */ /* 0x000fc800030e0600 */
[----:B------:R1:W-:Y:S04]  /*1457b0*/  STL [R1+0x628c], R15 ;  /* 0x00628c0f01007387 */ /* 0x0003e80000100800 */
[----:B------:R-:W-:Y:S01]  /*1457c0*/  STL [R1+0x62d4], R29 ;  /* 0x0062d41d01007387 */ /* 0x000fe20000100800 */
[----:B------:R-:W-:-:S03]  /*1457d0*/  IADD3 R26, P6, PT, R26, R220, RZ ;  /* 0x000000dc1a1a7210 */ /* 0x000fc60007fde0ff */
[----:B-1----:R-:W3:Y:S04]  /*1457e0*/  LDL.LU R15, [R1+0x61fc] ;  /* 0x0061fc00010f7983 */ /* 0x002ee80000300800 */
[----:B------:R-:W-:Y:S01]  /*1457f0*/  STL [R1+0x62e8], R28 ;  /* 0x0062e81c01007387 */ /* 0x000fe20000100800 */
[----:B----4-:R-:W-:-:S05]  /*145800*/  IMAD.X R14, R14, 0x1, R0, P5 ;  /* 0x000000010e0e7824 */ /* 0x010fca00028e0600 */
[----:B------:R1:W-:Y:S01]  /*145810*/  STL [R1+0x62d8], R14 ;  /* 0x0062d80e01007387 */ /* 0x0003e20000100800 */
[----:B------:R-:W-:-:S03]  /*145820*/  IADD3 R25, P5, PT, R25, R220, RZ ;  /* 0x000000dc19197210 */ /* 0x000fc60007fbe0ff */
[----:B------:R-:W-:Y:S04]  /*145830*/  STL [R1+0x62e0], R27 ;  /* 0x0062e01b01007387 */ /* 0x000fe80000100800 */
[----:B-1----:R-:W4:Y:S04]  /*145840*/  LDL.LU R14, [R1+0x6250] ;  /* 0x00625000010e7983 */ /* 0x002f280000300800 */
[----:B------:R-:W-:Y:S01]  /*145850*/  STL [R1+0x6284], R26 ;  /* 0x0062841a01007387 */ /* 0x000fe20000100800 */
[----:B------:R-:W-:Y:S01]  /*145860*/  IMAD.X R11, R11, 0x1, R0, P2 ;  /* 0x000000010b0b7824 */ /* 0x000fe200010e0600 */
[----:B------:R-:W-:-:S04]  /*145870*/  IADD3 R24, P2, PT, R24, R220, RZ ;  /* 0x000000dc18187210 */ /* 0x000fc80007f5e0ff */
[----:B------:R1:W-:Y:S01]  /*145880*/  STL [R1+0x62d0], R11 ;  /* 0x0062d00b01007387 */ /* 0x0003e20000100800 */
[----:B------:R-:W-:-:S03]  /*145890*/  IADD3.X R23, PT, PT, R23, R0, RZ, P4, !PT ;  /* 0x0000000017177210 */ /* 0x000fc600027fe4ff */
[----:B-1----:R-:W4:Y:S01]  /*1458a0*/  LDL.LU R11, [R1+0x61f4] ;  /* 0x0061f400010b7983 */ /* 0x002f220000300800 */
[----:B------:R-:W-:-:S03]  /*1458b0*/  IADD3 R10, P4, PT, R10, R220, RZ ;  /* 0x000000dc0a0a7210 */ /* 0x000fc60007f9e0ff */
[----:B------:R-:W-:Y:S01]  /*1458c0*/  STL [R1+0x627c], R25 ;  /* 0x00627c1901007387 */ /* 0x000fe20000100800 */
[----:B------:R-:W-:-:S03]  /*1458d0*/  IMAD.X R22, R22, 0x1, R0, P3 ;  /* 0x0000000116167824 */ /* 0x000fc600018e0600 */
[----:B------:R1:W-:Y:S04]  /*1458e0*/  STL [R1+0x626c], R10 ;  /* 0x00626c0a01007387 */ /* 0x0003e80000100800 */
[----:B------:R-:W-:Y:S01]  /*1458f0*/  STL [R1+0x6274], R24 ;  /* 0x0062741801007387 */ /* 0x000fe20000100800 */
[----:B------:R-:W-:-:S03]  /*145900*/  IADD3 R21, P3, PT, R21, R220, RZ ;  /* 0x000000dc15157210 */ /* 0x000fc60007f7e0ff */
[----:B-1----:R-:W4:Y:S01]  /*145910*/  LDL.LU R10, [R1+0x6248] ;  /* 0x00624800010a7983 */ /* 0x002f220000300800 */
[----:B------:R-:W-:-:S03]  /*145920*/  IMAD.X R9, R9, 0x1, R0, P6 ;  /* 0x0000000109097824 */ /* 0x000fc600030e0600 */
[----:B------:R-:W-:Y:S04]  /*145930*/  STL [R1+0x62c8], R23 ;  /* 0x0062c81701007387 */ /* 0x000fe80000100800 */
[----:B------:R1:W-:Y:S01]  /*145940*/  STL [R1+0x6278], R9 ;  /* 0x0062780901007387 */ /* 0x0003e20000100800 */
[----:B------:R-:W-:-:S03]  /*145950*/  IADD3 R20, P6, PT, R20, R220, RZ ;  /* 0x000000dc14147210 */ /* 0x000fc60007fde0ff */
[----:B------:R-:W-:Y:S04]  /*145960*/  STL [R1+0x6280], R22 ;  /* 0x0062801601007387 */ /* 0x000fe80000100800 */
[----:B-1----:R-:W4:Y:S01]  /*145970*/  LDL.LU R9, [R1+0x61ec] ;  /* 0x0061ec0001097983 */ /* 0x002f220000300800 */
[----:B------:R-:W-:-:S03]  /*145980*/  IMAD.X R13, R13, 0x1, R0, P5 ;  /* 0x000000010d0d7824 */ /* 0x000fc600028e0600 */
[----:B------:R-:W-:Y:S01]  /*145990*/  STL [R1+0x6264], R21 ;  /* 0x0062641501007387 */ /* 0x000fe20000100800 */
[----:B------:R-:W-:-:S03]  /*1459a0*/  IADD3 R19, P5, PT, R19, R220, RZ ;  /* 0x000000dc13137210 */ /* 0x000fc60007fbe0ff */
[----:B------:R1:W-:Y:S01]  /*1459b0*/  STL [R1+0x6270], R13 ;  /* 0x0062700d01007387 */ /* 0x0003e20000100800 */
[--C-:B------:R-:W-:Y:S01]  /*1459c0*/  IMAD.X R18, R18, 0x1, R0.reuse, P2 ;  /* 0x0000000112127824 */ /* 0x100fe200010e0600 */
[----:B------:R-:W-:Y:S02]  /*1459d0*/  IADD3 R17, P2, PT, R17, R220, RZ ;  /* 0x000000dc11117210 */ /* 0x000fe40007f5e0ff */
[----:B-1----:R-:W4:Y:S04]  /*1459e0*/  LDL.LU R13, [R1+0x6200] ;  /* 0x00620000010d7983 */ /* 0x002f280000300800 */
[----:B------:R-:W-:Y:S04]  /*1459f0*/  STL [R1+0x625c], R20 ;  /* 0x00625c1401007387 */ /* 0x000fe80000100800 */
[----:B------:R-:W-:Y:S01]  /*145a00*/  STL [R1+0x6254], R19 ;  /* 0x0062541301007387 */ /* 0x000fe20000100800 */
[----:B------:R-:W-:-:S03]  /*145a10*/  IMAD.X R16, R16, 0x1, R0, P4 ;  /* 0x0000000110107824 */ /* 0x000fc600020e0600 */
[----:B------:R-:W4:Y:S04]  /*145a20*/  LDL.LU R30, [R1+0x61e4] ;  /* 0x0061e400011e7983 */ /* 0x000f280000300800 */
[----:B------:R-:W-:Y:S04]  /*145a30*/  STL [R1+0x6268], R18 ;  /* 0x0062681201007387 */ /* 0x000fe80000100800 */
[----:B------:R1:W-:Y:S04]  /*145a40*/  STL [R1+0x6260], R16 ;  /* 0x0062601001007387 */ /* 0x0003e80000100800 */
[----:B------:R-:W-:Y:S01]  /*145a50*/  STL [R1+0x620c], R17 ;  /* 0x00620c1101007387 */ /* 0x000fe20000100800 */
[----:B------:R-:W-:-:S03]  /*145a60*/  IADD3 R8, P4, PT, R8, R220, RZ ;  /* 0x000000dc08087210 */ /* 0x000fc60007f9e0ff */
[----:B-1----:R-:W4:Y:S04]  /*145a70*/  LDL.LU R16, [R1+0x61f8] ;  /* 0x0061f80001107983 */ /* 0x002f280000300800 */
[----:B------:R1:W-:Y:S04]  /*145a80*/  STL [R1+0x6204], R8 ;  /* 0x0062040801007387 */ /* 0x0003e80000100800 */
[----:B-1----:R-:W4:Y:S04]  /*145a90*/  LDL.LU R8, [R1+0x61dc] ;  /* 0x0061dc0001087983 */ /* 0x002f280000300800 */
[----:B------:R-:W4:Y:S04]  /*145aa0*/  LDL.LU R29, [R1+0x61f0] ;  /* 0x0061f000011d7983 */ /* 0x000f280000300800 */
[----:B------:R-:W4:Y:S01]  /*145ab0*/  LDL.LU R28, [R1+0x61d4] ;  /* 0x0061d400011c7983 */ /* 0x000f220000300800 */
[----:B--2---:R-:W-:-:S05]  /*145ac0*/  IMAD.X R12, R12, 0x1, R0, P3 ;  /* 0x000000010c0c7824 */ /* 0x004fca00018e0600 */
[----:B------:R1:W-:Y:S04]  /*145ad0*/  STL [R1+0x6258], R12 ;  /* 0x0062580c01007387 */ /* 0x0003e80000100800 */
[----:B-1----:R-:W2:Y:S04]  /*145ae0*/  LDL.LU R12, [R1+0x61e8] ;  /* 0x0061e800010c7983 */ /* 0x002ea80000300800 */
[----:B------:R-:W2:Y:S01]  /*145af0*/  LDL.LU R27, [R1+0x618c] ;  /* 0x00618c00011b7983 */ /* 0x000ea20000300800 */
[----:B---3--:R-:W-:-:S03]  /*145b00*/  IADD3 R15, P3, PT, R15, R220, RZ ;  /* 0x000000dc0f0f7210 */ /* 0x008fc60007f7e0ff */
[----:B------:R-:W3:Y:S04]  /*145b10*/  LDL.LU R26, [R1+0x61e0] ;  /* 0x0061e000011a7983 */ /* 0x000ee80000300800 */
[----:B------:R1:W-:Y:S04]  /*145b20*/  STL [R1+0x61fc], R15 ;  /* 0x0061fc0f01007387 */ /* 0x0003e80000100800 */
[----:B-1----:R-:W3:Y:S04]  /*145b30*/  LDL.LU R15, [R1+0x6184] ;  /* 0x00618400010f7983 */ /* 0x002ee80000300800 */
[----:B------:R-:W3:Y:S01]  /*145b40*/  LDL.LU R25, [R1+0x61d8] ;  /* 0x0061d80001197983 */ /* 0x000ee20000300800 */
[----:B----4-:R-:W-:-:S05]  /*145b50*/  IMAD.X R14, R14, 0x1, R0, P6 ;  /* 0x000000010e0e7824 */ /* 0x010fca00030e0600 */
[----:B------:R1:W-:Y:S04]  /*145b60*/  STL [R1+0x6250], R14 ;  /* 0x0062500e01007387 */ /* 0x0003e80000100800 */
[----:B-1----:R-:W4:Y:S04]  /*145b70*/  LDL.LU R14, [R1+0x617c] ;  /* 0x00617c00010e7983 */ /* 0x002f280000300800 */
[----:B------:R-:W4:Y:S04]  /*145b80*/  LDL.LU R24, [R1+0x61d0] ;  /* 0x0061d00001187983 */ /* 0x000f280000300800 */
[----:B------:R-:W4:Y:S01]  /*145b90*/  LDL.LU R23, [R1+0x6174] ;  /* 0x0061740001177983 */ /* 0x000f220000300800 */
[----:B------:R-:W-:-:S05]  /*145ba0*/  IADD3 R11, P6, PT, R11, R220, RZ ;  /* 0x000000dc0b0b7210 */ /* 0x000fca0007fde0ff */
[----:B------:R1:W-:Y:S04]  /*145bb0*/  STL [R1+0x61f4], R11 ;  /* 0x0061f40b01007387 */ /* 0x0003e80000100800 */
[----:B-1----:R-:W4:Y:S04]  /*145bc0*/  LDL.LU R11, [R1+0x61c8] ;  /* 0x0061c800010b7983 */ /* 0x002f280000300800 */
[----:B------:R-:W4:Y:S01]  /*145bd0*/  LDL.LU R22, [R1+0x616c] ;  /* 0x00616c0001167983 */ /* 0x000f220000300800 */
[----:B------:R-:W-:-:S03]  /*145be0*/  IADD3.X R10, PT, PT, R10, R0, RZ, P5, !PT ;  /* 0x000000000a0a7210 */ /* 0x000fc60002ffe4ff */
[----:B------:R-:W4:Y:S04]  /*145bf0*/  LDL.LU R21, [R1+0x6180] ;  /* 0x0061800001157983 */ /* 0x000f280000300800 */
[----:B------:R1:W-:Y:S04]  /*145c00*/  STL [R1+0x6248], R10 ;  /* 0x0062480a01007387 */ /* 0x0003e80000100800 */
[----:B-1----:R-:W4:Y:S04]  /*145c10*/  LDL.LU R10, [R1+0x6164] ;  /* 0x00616400010a7983 */ /* 0x002f280000300800 */
[----:B------:R-:W4:Y:S01]  /*145c20*/  LDL.LU R20, [R1+0x6178] ;  /* 0x0061780001147983 */ /* 0x000f220000300800 */
[----:B------:R-:W-:-:S05]  /*145c30*/  IADD3 R9, P5, PT, R9, R220, RZ ;  /* 0x000000dc09097210 */ /* 0x000fca0007fbe0ff */
[----:B------:R1:W-:Y:S04]  /*145c40*/  STL [R1+0x61ec], R9 ;  /* 0x0061ec0901007387 */ /* 0x0003e80000100800 */
[----:B-1----:R-:W4:Y:S01]  /*145c50*/  LDL.LU R9, [R1+0x615c] ;  /* 0x00615c0001097983 */ /* 0x002f220000300800 */
[----:B------:R-:W-:-:S03]  /*145c60*/  IMAD.X R13, R13, 0x1, R0, P2 ;  /* 0x000000010d0d7824 */ /* 0x000fc600010e0600 */
[----:B------:R-:W4:Y:S04]  /*145c70*/  LDL.LU R19, [R1+0x6170] ;  /* 0x0061700001137983 */ /* 0x000f280000300800 */
[----:B------:R-:W4:Y:S04]  /*145c80*/  LDL.LU R18, [R1+0x6154] ;  /* 0x0061540001127983 */ /* 0x000f280000300800 */
[----:B------:R-:W4:Y:S04]  /*145c90*/  LDL.LU R17, [R1+0x6168] ;  /* 0x0061680001117983 */ /* 0x000f280000300800 */
[----:B------:R1:W-:Y:S01]  /*145ca0*/  STL [R1+0x6200], R13 ;  /* 0x0062000d01007387 */ /* 0x0003e20000100800 */
[----:B------:R-:W-:-:S03]  /*145cb0*/  IADD3 R30, P2, PT, R30, R220, RZ ;  /* 0x000000dc1e1e7210 */ /* 0x000fc60007f5e0ff */
[----:B-1----:R-:W4:Y:S01]  /*145cc0*/  LDL.LU R13, [R1+0x610c] ;  /* 0x00610c00010d7983 */ /* 0x002f220000300800 */
[----:B------:R-:W-:-:S05]  /*145cd0*/  IMAD.X R16, R16, 0x1, R0, P4 ;  /* 0x0000000110107824 */ /* 0x000fca00020e0600 */
[----:B------:R1:W-:Y:S01]  /*145ce0*/  STL [R1+0x61f8], R16 ;  /* 0x0061f81001007387 */ /* 0x0003e20000100800 */
[----:B------:R-:W-:-:S03]  /*145cf0*/  IADD3 R8, P4, PT, R8, R220, RZ ;  /* 0x000000dc08087210 */ /* 0x000fc60007f9e0ff */
[----:B-1----:R-:W4:Y:S04]  /*145d00*/  LDL.LU R16, [R1+0x6160] ;  /* 0x0061600001107983 */ /* 0x002f280000300800 */
[----:B------:R-:W-:Y:S04]  /*145d10*/  STL [R1+0x61e4], R30 ;  /* 0x0061e41e01007387 */ /* 0x000fe80000100800 */
[----:B------:R1:W-:Y:S04]  /*145d20*/  STL [R1+0x61dc], R8 ;  /* 0x0061dc0801007387 */ /* 0x0003e80000100800 */
[----:B-1----:R-:W4:Y:S01]  /*145d30*/  LDL.LU R8, [R1+0x6104] ;  /* 0x0061040001087983 */ /* 0x002f220000300800 */
[--C-:B------:R-:W-:Y:S01]  /*145d40*/  IMAD.X R29, R29, 0x1, R0.reuse, P3 ;  /* 0x000000011d1d7824 */ /* 0x100fe200018e0600 */
[-C--:B------:R-:W-:Y:S01]  /*145d50*/  IADD3 R28, P3, PT, R28, R220.reuse, RZ ;  /* 0x000000dc1c1c7210 */ /* 0x080fe20007f7e0ff */
[----:B--2---:R-:W-:Y:S01]  /*145d60*/  IMAD.X R12, R12, 0x1, R0, P6 ;  /* 0x000000010c0c7824 */ /* 0x004fe200030e0600 */
[----:B------:R-:W-:-:S04]  /*145d70*/  IADD3 R27, P6, PT, R27, R220, RZ ;  /* 0x000000dc1b1b7210 */ /* 0x000fc80007fde0ff */
[----:B------:R1:W-:Y:S01]  /*145d80*/  STL [R1+0x61e8], R12 ;  /* 0x0061e80c01007387 */ /* 0x0003e20000100800 */
[----:B---3--:R-:W-:-:S03]  /*145d90*/  IMAD.X R26, R26, 0x1, R0, P5 ;  /* 0x000000011a1a7824 */ /* 0x008fc600028e0600 */
[----:B------:R-:W-:Y:S04]  /*145da0*/  STL [R1+0x61f0], R29 ;  /* 0x0061f01d01007387 */ /* 0x000fe80000100800 */
[----:B-1----:R-:W2:Y:S01]  /*145db0*/  LDL.LU R12, [R1+0x6158] ;  /* 0x00615800010c7983 */ /* 0x002ea20000300800 */
[----:B------:R-:W-:-:S03]  /*145dc0*/  IADD3 R15, P5, PT, R15, R220, RZ ;  /* 0x000000dc0f0f7210 */ /* 0x000fc60007fbe0ff */
[----:B------:R-:W-:Y:S01]  /*145dd0*/  STL [R1+0x61d4], R28 ;  /* 0x0061d41c01007387 */ /* 0x000fe20000100800 */
[----:B------:R-:W-:-:S03]  /*145de0*/  IMAD.X R25, R25, 0x1, R0, P2 ;  /* 0x0000000119197824 */ /* 0x000fc600010e0600 */
[----:B------:R1:W-:Y:S04]  /*145df0*/  STL [R1+0x6184], R15 ;  /* 0x0061840f01007387 */ /* 0x0003e80000100800 */
[----:B------:R-:W-:Y:S04]  /*145e00*/  STL [R1+0x618c], R27 ;  /* 0x00618c1b01007387 */ /* 0x000fe80000100800 */
[----:B-1----:R-:W3:Y:S04]  /*145e10*/  LDL.LU R15, [R1+0x60fc] ;  /* 0x0060fc00010f7983 */ /* 0x002ee80000300800 */
[----:B------:R-:W-:Y:S01]  /*145e20*/  STL [R1+0x61e0], R26 ;  /* 0x0061e01a01007387 */ /* 0x000fe20000100800 */
[----:B----4-:R-:W-:Y:S01]  /*145e30*/  IADD3 R14, P2, PT, R14, R220, RZ ;  /* 0x000000dc0e0e7210 */ /* 0x010fe20007f5e0ff */
[----:B------:R-:W-:-:S04]  /*145e40*/  IMAD.X R24, R24, 0x1, R0, P4 ;  /* 0x0000000118187824 */ /* 0x000fc800020e0600 */
[----:B------:R1:W-:Y:S01]  /*145e50*/  STL [R1+0x617c], R14 ;  /* 0x00617c0e01007387 */ /* 0x0003e20000100800 */
[----:B------:R-:W-:-:S03]  /*145e60*/  IADD3 R23, P4, PT, R23, R220, RZ ;  /* 0x000000dc17177210 */ /* 0x000fc60007f9e0ff */
[----:B-1----:R-:W4:Y:S04]  /*145e70*/  LDL.LU R14, [R1+0x6150] ;  /* 0x00615000010e7983 */ /* 0x002f280000300800 */
[----:B------:R-:W-:Y:S01]  /*145e80*/  STL [R1+0x61d8], R25 ;  /* 0x0061d81901007387 */ /* 0x000fe20000100800 */
[----:B------:R-:W-:Y:S02]  /*145e90*/  IADD3.X R11, PT, PT, R11, R0, RZ, P3, !PT ;  /* 0x000000000b0b7210 */ /* 0x000fe40001ffe4ff */
[----:B------:R-:W-:-:S03]  /*145ea0*/  IADD3 R22, P3, PT, R22, R220, RZ ;  /* 0x000000dc16167210 */ /* 0x000fc60007f7e0ff */
[----:B------:R1:W-:Y:S01]  /*145eb0*/  STL [R1+0x61c8], R11 ;  /* 0x0061c80b01007387 */ /* 0x0003e20000100800 */
[----:B------:R-:W-:-:S03]  /*145ec0*/  IMAD.X R21, R21, 0x1, R0, P6 ;  /* 0x0000000115157824 */ /* 0x000fc600030e0600 */
[----:B------:R-:W-:Y:S04]  /*145ed0*/  STL [R1+0x61d0], R24 ;  /* 0x0061d01801007387 */ /* 0x000fe80000100800 */
[----:B-1----:R-:W4:Y:S01]  /*145ee0*/  LDL.LU R11, [R1+0x60f4] ;  /* 0x0060f400010b7983 */ /* 0x002f220000300800 */
[----:B------:R-:W-:-:S03]  /*145ef0*/  IADD3 R10, P6, PT, R10, R220, RZ ;  /* 0x000000dc0a0a7210 */ /* 0x000fc60007fde0ff */
[----:B------:R-:W-:Y:S01]  /*145f00*/  STL [R1+0x6174], R23 ;  /* 0x0061741701007387 */ /* 0x000fe20000100800 */
[----:B------:R-:W-:-:S03]  /*145f10*/  IMAD.X R20, R20, 0x1, R0, P5 ;  /* 0x0000000114147824 */ /* 0x000fc600028e0600 */
[----:B------:R1:W-:Y:S04]  /*145f20*/  STL [R1+0x6164], R10 ;  /* 0x0061640a01007387 */ /* 0x0003e80000100800 */
[----:B------:R-:W-:Y:S04]  /*145f30*/  STL [R1+0x616c], R22 ;  /* 0x00616c1601007387 */ /* 0x000fe80000100800 */
[----:B-1----:R-:W4:Y:S01]  /*145f40*/  LDL.LU R10, [R1+0x6148] ;  /* 0x00614800010a7983 */ /* 0x002f220000300800 */
[----:B------:R-:W-:-:S03]  /*145f50*/  IADD3 R9, P5, PT, R9, R220, RZ ;  /* 0x000000dc09097210 */ /* 0x000fc60007fbe0ff */
[----:B------:R-:W-:Y:S01]  /*145f60*/  STL [R1+0x6180], R21 ;  /* 0x0061801501007387 */ /* 0x000fe20000100800 */
[----:B------:R-:W-:-:S03]  /*145f70*/  IMAD.X R19, R19, 0x1, R0, P2 ;  /* 0x0000000113137824 */ /* 0x000fc600010e0600 */
[----:B------:R1:W-:Y:S01]  /*145f80*/  STL [R1+0x615c], R9 ;  /* 0x00615c0901007387 */ /* 0x0003e20000100800 */
[-C--:B------:R-:W-:Y:S01]  /*145f90*/  IADD3 R18, P2, PT, R18, R220.reuse, RZ ;  /* 0x000000dc12127210 */ /* 0x080fe20007f5e0ff */
[----:B------:R-:W-:Y:S02]  /*145fa0*/  IMAD.X R17, R17, 0x1, R0, P4 ;  /* 0x0000000111117824 */ /* 0x000fe400020e0600 */
[----:B-1----:R-:W4:Y:S04]  /*145fb0*/  LDL.LU R9, [R1+0x60ec] ;  /* 0x0060ec0001097983 */ /* 0x002f280000300800 */
[----:B------:R-:W-:Y:S04]  /*145fc0*/  STL [R1+0x6178], R20 ;  /* 0x0061781401007387 */ /* 0x000fe80000100800 */
[----:B------:R-:W-:Y:S01]  /*145fd0*/  STL [R1+0x6170], R19 ;  /* 0x0061701301007387 */ /* 0x000fe20000100800 */
[----:B------:R-:W-:-:S03]  /*145fe0*/  IADD3 R13, P4, PT, R13, R220, RZ ;  /* 0x000000dc0d0d7210 */ /* 0x000fc60007f9e0ff */
[----:B------:R-:W4:Y:S04]  /*145ff0*/  LDL.LU R30, [R1+0x6100] ;  /* 0x00610000011e7983 */ /* 0x000f280000300800 */
[----:B------:R-:W-:Y:S04]  /*146000*/  STL [R1+0x6154], R18 ;  /* 0x0061541201007387 */ /* 0x000fe80000100800 */
[----:B------:R1:W-:Y:S04]  /*146010*/  STL [R1+0x610c], R13 ;  /* 0x00610c0d01007387 */ /* 0x0003e80000100800 */
[----:B------:R-:W-:Y:S04]  /*146020*/  STL [R1+0x6168], R17 ;  /* 0x0061681101007387 */ /* 0x000fe80000100800 */
[----:B-1----:R-:W4:Y:S01]  /*146030*/  LDL.LU R13, [R1+0x60e4] ;  /* 0x0060e400010d7983 */ /* 0x002f220000300800 */
[----:B------:R-:W-:-:S05]  /*146040*/  IMAD.X R16, R16, 0x1, R0, P3 ;  /* 0x0000000110107824 */ /* 0x000fca00018e0600 */
[----:B------:R1:W-:Y:S04]  /*146050*/  STL [R1+0x6160], R16 ;  /* 0x0061601001007387 */ /* 0x0003e80000100800 */
[----:B-1----:R-:W4:Y:S01]  /*146060*/  LDL.LU R16, [R1+0x60f8] ;  /* 0x0060f80001107983 */ /* 0x002f220000300800 */
[----:B------:R-:W-:-:S03]  /*146070*/  IADD3 R8, P3, PT, R8, R220, RZ ;  /* 0x000000dc08087210 */ /* 0x000fc60007f7e0ff */
[----:B------:R-:W4:Y:S04]  /*146080*/  LDL.LU R29, [R1+0x60dc] ;  /* 0x0060dc00011d7983 */ /* 0x000f280000300800 */
[----:B------:R-:W4:Y:S04]  /*146090*/  LDL.LU R28, [R1+0x60f0] ;  /* 0x0060f000011c7983 */ /* 0x000f280000300800 */
        /* <DEDUP_REMOVED lines=8> */
[----:B---3--:R-:W-:-:S05]  /*146120*/  IADD3 R15, P6, PT, R15, R220, RZ ;  /* 0x000000dc0f0f7210 */ /* 0x008fca0007fde0ff */
[----:B------:R1:W-:Y:S04]  /*146130*/  STL [R1+0x60fc], R15 ;  /* 0x0060fc0f01007387 */ /* 0x0003e80000100800 */
[----:B-1----:R-:W3:Y:S04]  /*146140*/  LDL.LU R15, [R1+0x60d8] ;  /* 0x0060d800010f7983 */ /* 0x002ee80000300800 */
[----:B------:R-:W3:Y:S04]  /*146150*/  LDL.LU R24, [R1+0x607c] ;  /* 0x00607c0001187983 */ /* 0x000ee80000300800 */
        /* <DEDUP_REMOVED lines=10> */
[----:B------:R-:W-:-:S05]  /*146200*/  IADD3.X R10, PT, PT, R10, R0, RZ, P2, !PT ;  /* 0x000000000a0a7210 */ /* 0x000fca00017fe4ff */
[----:B------:R1:W-:Y:S04]  /*146210*/  STL [R1+0x6148], R10 ;  /* 0x0061480a01007387 */ /* 0x0003e80000100800 */
[----:B-1----:R-:W4:Y:S04]  /*146220*/  LDL.LU R10, [R1+0x6078] ;  /* 0x00607800010a7983 */ /* 0x002f280000300800 */
[----:B------:R-:W4:Y:S01]  /*146230*/  LDL.LU R19, [R1+0x605c] ;  /* 0x00605c0001137983 */ /* 0x000f220000300800 */
[----:B------:R-:W-:-:S03]  /*146240*/  IADD3 R9, P2, PT, R9, R220, RZ ;  /* 0x000000dc09097210 */ /* 0x000fc60007f5e0ff */
[----:B------:R-:W4:Y:S04]  /*146250*/  LDL.LU R18, [R1+0x6070] ;  /* 0x0060700001127983 */ /* 0x000f280000300800 */
[----:B------:R-:W4:Y:S04]  /*146260*/  LDL.LU R17, [R1+0x6054] ;  /* 0x0060540001117983 */ /* 0x000f280000300800 */
[----:B------:R1:W-:Y:S01]  /*146270*/  STL [R1+0x60ec], R9 ;  /* 0x0060ec0901007387 */ /* 0x0003e20000100800 */
[----:B------:R-:W-:-:S03]  /*146280*/  IMAD.X R30, R30, 0x1, R0, P4 ;  /* 0x000000011e1e7824 */ /* 0x000fc600020e0600 */
[----:B-1----:R-:W4:Y:S01]  /*146290*/  LDL.LU R9, [R1+0x6068] ;  /* 0x0060680001097983 */ /* 0x002f220000300800 */
[----:B------:R-:W-:-:S05]  /*1462a0*/  IADD3 R13, P4, PT, R13, R220, RZ ;  /* 0x000000dc0d0d7210 */ /* 0x000fca0007f9e0ff */
[----:B------:R1:W-:Y:S04]  /*1462b0*/  STL [R1+0x60e4], R13 ;  /* 0x0060e40d01007387 */ /* 0x0003e80000100800 */
[----:B-1----:R-:W4:Y:S01]  /*1462c0*/  LDL.LU R13, [R1+0x600c] ;  /* 0x00600c00010d7983 */ /* 0x002f220000300800 */
[----:B------:R-:W-:-:S03]  /*1462d0*/  IMAD.X R16, R16, 0x1, R0, P3 ;  /* 0x0000000110107824 */ /* 0x000fc600018e0600 */
[----:B------:R-:W-:Y:S04]  /*1462e0*/  STL [R1+0x6100], R30 ;  /* 0x0061001e01007387 */ /* 0x000fe80000100800 */
[----:B------:R1:W-:Y:S01]  /*1462f0*/  STL [R1+0x60f8], R16 ;  /* 0x0060f81001007387 */ /* 0x0003e20000100800 */
[-C--:B------:R-:W-:Y:S01]  /*146300*/  IADD3 R29, P3, PT, R29, R220.reuse, RZ ;  /* 0x000000dc1d1d7210 */ /* 0x080fe20007f7e0ff */
[----:B------:R-:W-:Y:S02]  /*146310*/  IMAD.X R28, R28, 0x1, R0, P6 ;  /* 0x000000011c1c7824 */ /* 0x000fe400030e0600 */
[----:B-1----:R-:W4:Y:S01]  /*146320*/  LDL.LU R16, [R1+0x6060] ;  /* 0x0060600001107983 */ /* 0x002f220000300800 */
[----:B------:R-:W-:-:S05]  /*146330*/  IADD3 R8, P6, PT, R8, R220, RZ ;  /* 0x000000dc08087210 */ /* 0x000fca0007fde0ff */
[----:B------:R1:W-:Y:S04]  /*146340*/  STL [R1+0x60d4], R8 ;  /* 0x0060d40801007387 */ /* 0x0003e80000100800 */
[----:B------:R-:W-:Y:S04]  /*146350*/  STL [R1+0x60dc], R29 ;  /* 0x0060dc1d01007387 */ /* 0x000fe80000100800 */
[----:B-1----:R-:W4:Y:S01]  /*146360*/  LDL.LU R8, [R1+0x6004] ;  /* 0x0060040001087983 */ /* 0x002f220000300800 */
[----:B------:R-:W-:Y:S01]  /*146370*/  IMAD.X R27, R27, 0x1, R0, P5 ;  /* 0x000000011b1b7824 */ /* 0x000fe200028e0600 */
[----:B------:R-:W-:-:S02]  /*146380*/  IADD3 R26, P5, PT, R26, R220, RZ ;  /* 0x000000dc1a1a7210 */ /* 0x000fc40007fbe0ff */
[----:B------:R-:W-:Y:S01]  /*146390*/  STL [R1+0x60f0], R28 ;  /* 0x0060f01c01007387 */ /* 0x000fe20000100800 */
[----:B--2---:R-:W-:-:S05]  /*1463a0*/  IMAD.X R12, R12, 0x1, R0, P2 ;  /* 0x000000010c0c7824 */ /* 0x004fca00010e0600 */
[----:B------:R1:W-:Y:S01]  /*1463b0*/  STL [R1+0x60e0], R12 ;  /* 0x0060e00c01007387 */ /* 0x0003e20000100800 */
[----:B------:R-:W-:-:S03]  /*1463c0*/  IADD3 R25, P2, PT, R25, R220, RZ ;  /* 0x000000dc19197210 */ /* 0x000fc60007f5e0ff */
[----:B------:R-:W-:Y:S04]  /*1463d0*/  STL [R1+0x60e8], R27 ;  /* 0x0060e81b01007387 */ /* 0x000fe80000100800 */
[----:B-1----:R-:W2:Y:S01]  /*1463e0*/  LDL.LU R12, [R1+0x6058] ;  /* 0x00605800010c7983 */ /* 0x002ea20000300800 */
[----:B---3--:R-:W-:-:S03]  /*1463f0*/  IMAD.X R15, R15, 0x1, R0, P4 ;  /* 0x000000010f0f7824 */ /* 0x008fc600020e0600 */
[----:B------:R-:W-:Y:S01]  /*146400*/  STL [R1+0x608c], R26 ;  /* 0x00608c1a01007387 */ /* 0x000fe20000100800 */
[----:B------:R-:W-:-:S03]  /*146410*/  IADD3 R24, P4, PT, R24, R220, RZ ;  /* 0x000000dc18187210 */ /* 0x000fc60007f9e0ff */
[----:B------:R1:W-:Y:S01]  /*146420*/  STL [R1+0x60d8], R15 ;  /* 0x0060d80f01007387 */ /* 0x0003e20000100800 */
[----:B------:R-:W-:-:S03]  /*146430*/  IMAD.X R23, R23, 0x1, R0, P3 ;  /* 0x0000000117177824 */ /* 0x000fc600018e0600 */
[----:B-1----:R-:W3:Y:S04]  /*146440*/  LDL.LU R15, [R1+0x5ffc] ;  /* 0x005ffc00010f7983 */ /* 0x002ee80000300800 */
[----:B------:R-:W-:Y:S01]  /*146450*/  STL [R1+0x6084], R25 ;  /* 0x0060841901007387 */ /* 0x000fe20000100800 */
[----:B----4-:R-:W-:Y:S02]  /*146460*/  IADD3 R14, P3, PT, R14, R220, RZ ;  /* 0x000000dc0e0e7210 */ /* 0x010fe40007f7e0ff */
[----:B------:R-:W-:-:S03]  /*146470*/  IADD3.X R22, PT, PT, R22, R0, RZ, P6, !PT ;  /* 0x0000000016167210 */ /* 0x000fc600037fe4ff */
[----:B------:R1:W-:Y:S01]  /*146480*/  STL [R1+0x6074], R14 ;  /* 0x0060740e01007387 */ /* 0x0003e20000100800 */
[----:B------:R-:W-:-:S03]  /*146490*/  IADD3 R21, P6, PT, R21, R220, RZ ;  /* 0x000000dc15157210 */ /* 0x000fc60007fde0ff */
[----:B------:R-:W-:Y:S04]  /*1464a0*/  STL [R1+0x607c], R24 ;  /* 0x00607c1801007387 */ /* 0x000fe80000100800 */
[----:B-1----:R-:W4:Y:S04]  /*1464b0*/  LDL.LU R14, [R1+0x6050] ;  /* 0x00605000010e7983 */ /* 0x002f280000300800 */
[----:B------:R-:W-:Y:S01]  /*1464c0*/  STL [R1+0x60d0], R23 ;  /* 0x0060d01701007387 */ /* 0x000fe20000100800 */
[----:B------:R-:W-:Y:S01]  /*1464d0*/  IMAD.X R11, R11, 0x1, R0, P5 ;  /* 0x000000010b0b7824 */ /* 0x000fe200028e0600 */
[----:B------:R-:W-:-:S04]  /*1464e0*/  IADD3 R20, P5, PT, R20, R220, RZ ;  /* 0x000000dc14147210 */ /* 0x000fc80007fbe0ff */
[----:B------:R1:W-:Y:S04]  /*1464f0*/  STL [R1+0x6080], R11 ;  /* 0x0060800b01007387 */ /* 0x0003e80000100800 */
        /* <DEDUP_REMOVED lines=15> */
[----:B------:R-:W-:Y:S04]  /*1465f0*/  STL [R1+0x6054], R17 ;  /* 0x0060541101007387 */ /* 0x000fe80000100800 */
[----:B-1----:R-:W4:Y:S01]  /*146600*/  LDL.LU R9, [R1+0x6000] ;  /* 0x0060000001097983 */ /* 0x002f220000300800 */
[----:B------:R-:W-:-:S05]  /*146610*/  IADD3 R13, P3, PT, R13, R220, RZ ;  /* 0x000000dc0d0d7210 */ /* 0x000fca0007f7e0ff */
[----:B------:R1:W-:Y:S04]  /*146620*/  STL [R1+0x600c], R13 ;  /* 0x00600c0d01007387 */ /* 0x0003e80000100800 */
[----:B-1----:R-:W4:Y:S01]  /*146630*/  LDL.LU R13, [R1+0x5fe4] ;  /* 0x005fe400010d7983 */ /* 0x002f220000300800 */
[----:B------:R-:W-:-:S03]  /*146640*/  IMAD.X R16, R16, 0x1, R0, P6 ;  /* 0x0000000110107824 */ /* 0x000fc600030e0600 */
[----:B------:R-:W4:Y:S04]  /*146650*/  LDL.LU R29, [R1+0x5ff8] ;  /* 0x005ff800011d7983 */ /* 0x000f280000300800 */
[----:B------:R-:W4:Y:S04]  /*146660*/  LDL.LU R28, [R1+0x5fdc] ;  /* 0x005fdc00011c7983 */ /* 0x000f280000300800 */
[----:B------:R1:W-:Y:S04]  /*146670*/  STL [R1+0x6060], R16 ;  /* 0x0060601001007387 */ /* 0x0003e80000100800 */
[----:B-1----:R-:W4:Y:S01]  /*146680*/  LDL.LU R16, [R1+0x5ff0] ;  /* 0x005ff00001107983 */ /* 0x002f220000300800 */
[----:B------:R-:W-:-:S03]  /*146690*/  IADD3 R8, P6, PT, R8, R220, RZ ;  /* 0x000000dc08087210 */ /* 0x000fc60007fde0ff */
[----:B------:R-:W4:Y:S04]  /*1466a0*/  LDL.LU R27, [R1+0x5fd4] ;  /* 0x005fd400011b7983 */ /* 0x000f280000300800 */
[----:B------:R-:W4:Y:S04]  /*1466b0*/  LDL.LU R26, [R1+0x5fe8] ;  /* 0x005fe800011a7983 */ /* 0x000f280000300800 */
[----:B------:R1:W-:Y:S04]  /*1466c0*/  STL [R1+0x6004], R8 ;  /* 0x0060040801007387 */ /* 0x0003e80000100800 */
[----:B-1----:R-:W4:Y:S04]  /*1466d0*/  LDL.LU R8, [R1+0x5f8c] ;  /* 0x005f8c0001087983 */ /* 0x002f280000300800 */
        /* <DEDUP_REMOVED lines=17> */
[----:B-1----:R-:W4:Y:S04]  /*1467f0*/  LDL.LU R11, [R1+0x5f64] ;  /* 0x005f6400010b7983 */ /* 0x002f280000300800 */
[----:B------:R-:W4:Y:S01]  /*146800*/  LDL.LU R19, [R1+0x5f78] ;  /* 0x005f780001137983 */ /* 0x000f220000300800 */
[----:B------:R-:W-:-:S03]  /*146810*/  IADD3.X R10, PT, PT, R10, R0, RZ, P4, !PT ;  /* 0x000000000a0a7210 */ /* 0x000fc600027fe4ff */
[----:B------:R-:W4:Y:S04]  /*146820*/  LDL.LU R18, [R1+0x5f5c] ;  /* 0x005f5c0001127983 */ /* 0x000f280000300800 */
[----:B------:R-:W4:Y:S04]  /*146830*/  LDL.LU R17, [R1+0x5f70] ;  /* 0x005f700001117983 */ /* 0x000f280000300800 */
[----:B------:R1:W-:Y:S01]  /*146840*/  STL [R1+0x6048], R10 ;  /* 0x0060480a01007387 */ /* 0x0003e20000100800 */
[----:B------:R-:W-:-:S03]  /*146850*/  IADD3 R30, P4, PT, R30, R220, RZ ;  /* 0x000000dc1e1e7210 */ /* 0x000fc60007f9e0ff */
[----:B-1----:R-:W4:Y:S01]  /*146860*/  LDL.LU R10, [R1+0x5f54] ;  /* 0x005f5400010a7983 */ /* 0x002f220000300800 */
[----:B------:R-:W-:-:S05]  /*146870*/  IMAD.X R9, R9, 0x1, R0, P3 ;  /* 0x0000000109097824 */ /* 0x000fca00018e0600 */
[----:B------:R1:W-:Y:S04]  /*146880*/  STL [R1+0x6000], R9 ;  /* 0x0060000901007387 */ /* 0x0003e80000100800 */
[----:B-1----:R-:W4:Y:S01]  /*146890*/  LDL.LU R9, [R1+0x5f68] ;  /* 0x005f680001097983 */ /* 0x002f220000300800 */
[----:B------:R-:W-:-:S03]  /*1468a0*/  IADD3 R13, P3, PT, R13, R220, RZ ;  /* 0x000000dc0d0d7210 */ /* 0x000fc60007f7e0ff */
[----:B------:R-:W-:Y:S01]  /*1468b0*/  STL [R1+0x5fec], R30 ;  /* 0x005fec1e01007387 */ /* 0x000fe20000100800 */
[----:B------:R-:W-:-:S03]  /*1468c0*/  IMAD.X R29, R29, 0x1, R0, P6 ;  /* 0x000000011d1d7824 */ /* 0x000fc600030e0600 */
[----:B------:R1:W-:Y:S01]  /*1468d0*/  STL [R1+0x5fe4], R13 ;  /* 0x005fe40d01007387 */ /* 0x0003e20000100800 */
[----:B------:R-:W-:-:S03]  /*1468e0*/  IADD3 R28, P6, PT, R28, R220, RZ ;  /* 0x000000dc1c1c7210 */ /* 0x000fc60007fde0ff */
[----:B-1----:R-:W4:Y:S01]  /*1468f0*/  LDL.LU R13, [R1+0x5f0c] ;  /* 0x005f0c00010d7983 */ /* 0x002f220000300800 */
[----:B------:R-:W-:-:S05]  /*146900*/  IMAD.X R16, R16, 0x1, R0, P5 ;  /* 0x0000000110107824 */ /* 0x000fca00028e0600 */
[----:B------:R1:W-:Y:S01]  /*146910*/  STL [R1+0x5ff0], R16 ;  /* 0x005ff01001007387 */ /* 0x0003e20000100800 */
[-C--:B------:R-:W-:Y:S01]  /*146920*/  IADD3 R27, P5, PT, R27, R220.reuse, RZ ;  /* 0x000000dc1b1b7210 */ /* 0x080fe20007fbe0ff */
[----:B------:R-:W-:Y:S02]  /*146930*/  IMAD.X R26, R26, 0x1, R0, P2 ;  /* 0x000000011a1a7824 */ /* 0x000fe400010e0600 */
[----:B------:R-:W-:Y:S04]  /*146940*/  STL [R1+0x5ff8], R29 ;  /* 0x005ff81d01007387 */ /* 0x000fe80000100800 */
[----:B-1----:R-:W4:Y:S01]  /*146950*/  LDL.LU R16, [R1+0x5f60] ;  /* 0x005f600001107983 */ /* 0x002f220000300800 */
[----:B------:R-:W-:-:S03]  /*146960*/  IADD3 R8, P2, PT, R8, R220, RZ ;  /* 0x000000dc08087210 */ /* 0x000fc60007f5e0ff */
[----:B------:R-:W-:Y:S04]  /*146970*/  STL [R1+0x5fdc], R28 ;  /* 0x005fdc1c01007387 */ /* 0x000fe80000100800 */
[----:B------:R1:W-:Y:S04]  /*146980*/  STL [R1+0x5f8c], R8 ;  /* 0x005f8c0801007387 */ /* 0x0003e80000100800 */
[----:B------:R-:W-:Y:S04]  /*146990*/  STL [R1+0x5fd4], R27 ;  /* 0x005fd41b01007387 */ /* 0x000fe80000100800 */
[----:B-1----:R-:W4:Y:S01]  /*1469a0*/  LDL.LU R8, [R1+0x5f04] ;  /* 0x005f040001087983 */ /* 0x002f220000300800 */
[----:B------:R-:W-:-:S03]  /*1469b0*/  IMAD.X R25, R25, 0x1, R0, P4 ;  /* 0x0000000119197824 */ /* 0x000fc600020e0600 */
[----:B------:R-:W-:Y:S01]  /*1469c0*/  STL [R1+0x5fe8], R26 ;  /* 0x005fe81a01007387 */ /* 0x000fe20000100800 */
[----:B--2---:R-:W-:Y:S01]  /*1469d0*/  IADD3 R12, P4, PT, R12, R220, RZ ;  /* 0x000000dc0c0c7210 */ /* 0x004fe20007f9e0ff */
[----:B------:R-:W-:-:S04]  /*1469e0*/  IMAD.X R24, R24, 0x1, R0, P3 ;  /* 0x0000000118187824 */ /* 0x000fc800018e0600 */
[----:B------:R1:W-:Y:S01]  /*1469f0*/  STL [R1+0x5f84], R12 ;  /* 0x005f840c01007387 */ /* 0x0003e20000100800 */
[----:B---3--:R-:W-:-:S03]  /*146a00*/  IADD3 R23, P3, PT, R23, R220, RZ ;  /* 0x000000dc17177210 */ /* 0x008fc60007f7e0ff */
[----:B-1----:R-:W2:Y:S01]  /*146a10*/  LDL.LU R12, [R1+0x5f58] ;  /* 0x005f5800010c7983 */ /* 0x002ea20000300800 */
[----:B------:R-:W-:-:S03]  /*146a20*/  IMAD.X R15, R15, 0x1, R0, P6 ;  /* 0x000000010f0f7824 */ /* 0x000fc600030e0600 */
[----:B------:R-:W-:Y:S01]  /*146a30*/  STL [R1+0x5fe0], R25 ;  /* 0x005fe01901007387 */ /* 0x000fe20000100800 */
[----:B------:R-:W-:-:S03]  /*146a40*/  IADD3 R22, P6, PT, R22, R220, RZ ;  /* 0x000000dc16167210 */ /* 0x000fc60007fde0ff */
[----:B------:R1:W-:Y:S01]  /*146a50*/  STL [R1+0x5fd0], R15 ;  /* 0x005fd00f01007387 */ /* 0x0003e20000100800 */
[----:B------:R-:W-:-:S03]  /*146a60*/  IADD3.X R21, PT, PT, R21, R0, RZ, P5, !PT ;  /* 0x0000000015157210 */ /* 0x000fc60002ffe4ff */
[----:B------:R-:W-:Y:S04]  /*146a70*/  STL [R1+0x5fd8], R24 ;  /* 0x005fd81801007387 */ /* 0x000fe80000100800 */
[----:B-1----:R-:W3:Y:S04]  /*146a80*/  LDL.LU R15, [R1+0x5efc] ;  /* 0x005efc00010f7983 */ /* 0x002ee80000300800 */
[----:B------:R-:W-:Y:S01]  /*146a90*/  STL [R1+0x5f7c], R23 ;  /* 0x005f7c1701007387 */ /* 0x000fe20000100800 */
[----:B----4-:R-:W-:Y:S01]  /*146aa0*/  IADD3 R14, P5, PT, R14, R220, RZ ;  /* 0x000000dc0e0e7210 */ /* 0x010fe20007fbe0ff */
[----:B------:R-:W-:-:S04]  /*146ab0*/  IMAD.X R20, R20, 0x1, R0, P2 ;  /* 0x0000000114147824 */ /* 0x000fc800010e0600 */
[----:B------:R1:W-:Y:S04]  /*146ac0*/  STL [R1+0x5f6c], R14 ;  /* 0x005f6c0e01007387 */ /* 0x0003e80000100800 */
[----:B------:R-:W-:Y:S04]  /*146ad0*/  STL [R1+0x5f74], R22 ;  /* 0x005f741601007387 */ /* 0x000fe80000100800 */
[----:B-1----:R-:W4:Y:S04]  /*146ae0*/  LDL.LU R14, [R1+0x5f50] ;  /* 0x005f5000010e7983 */ /* 0x002f280000300800 */
[----:B------:R-:W-:Y:S01]  /*146af0*/  STL [R1+0x5fc8], R21 ;  /* 0x005fc81501007387 */ /* 0x000fe20000100800 */
[----:B------:R-:W-:Y:S01]  /*146b00*/  IADD3 R11, P2, PT, R11, R220, RZ ;  /* 0x000000dc0b0b7210 */ /* 0x000fe20007f5e0ff */
[----:B------:R-:W-:-:S04]  /*146b10*/  IMAD.X R19, R19, 0x1, R0, P4 ;  /* 0x0000000113137824 */ /* 0x000fc800020e0600 */
        /* <DEDUP_REMOVED lines=14> */
[----:B-1----:R-:W4:Y:S04]  /*146c00*/  LDL.LU R9, [R1+0x5f00] ;  /* 0x005f000001097983 */ /* 0x002f280000300800 */
[----:B------:R-:W4:Y:S01]  /*146c10*/  LDL.LU R29, [R1+0x5ee4] ;  /* 0x005ee400011d7983 */ /* 0x000f220000300800 */
[----:B------:R-:W-:-:S03]  /*146c20*/  IADD3 R13, P6, PT, R13, R220, RZ ;  /* 0x000000dc0d0d7210 */ /* 0x000fc60007fde0ff */
[----:B------:R-:W4:Y:S04]  /*146c30*/  LDL.LU R28, [R1+0x5ef8] ;  /* 0x005ef800011c7983 */ /* 0x000f280000300800 */
[----:B------:R1:W-:Y:S04]  /*146c40*/  STL [R1+0x5f0c], R13 ;  /* 0x005f0c0d01007387 */ /* 0x0003e80000100800 */
[----:B-1----:R-:W4:Y:S04]  /*146c50*/  LDL.LU R13, [R1+0x5edc] ;  /* 0x005edc00010d7983 */ /* 0x002f280000300800 */
[----:B------:R-:W4:Y:S01]  /*146c60*/  LDL.LU R27, [R1+0x5ef0] ;  /* 0x005ef000011b7983 */ /* 0x000f220000300800 */
[----:B------:R-:W-:-:S03]  /*146c70*/  IMAD.X R16, R16, 0x1, R0, P5 ;  /* 0x0000000110107824 */ /* 0x000fc600028e0600 */
[----:B------:R-:W4:Y:S04]  /*146c80*/  LDL.LU R26, [R1+0x5ed4] ;  /* 0x005ed400011a7983 */ /* 0x000f280000300800 */
[----:B------:R1:W-:Y:S04]  /*146c90*/  STL [R1+0x5f60], R16 ;  /* 0x005f601001007387 */ /* 0x0003e80000100800 */
[----:B-1----:R-:W4:Y:S04]  /*146ca0*/  LDL.LU R16, [R1+0x5ee8] ;  /* 0x005ee80001107983 */ /* 0x002f280000300800 */
[----:B------:R-:W4:Y:S01]  /*146cb0*/  LDL.LU R25, [R1+0x5e8c] ;  /* 0x005e8c0001197983 */ /* 0x000f220000300800 */
[----:B------:R-:W-:-:S05]  /*146cc0*/  IADD3 R8, P5, PT, R8, R220, RZ ;  /* 0x000000dc08087210 */ /* 0x000fca0007fbe0ff */
        /* <DEDUP_REMOVED lines=18> */
[----:B------:R-:W-:-:S03]  /*146df0*/  IADD3 R11, P4, PT, R11, R220, RZ ;  /* 0x000000dc0b0b7210 */ /* 0x000fc60007f9e0ff */
[----:B------:R-:W4:Y:S04]  /*146e00*/  LDL.LU R17, [R1+0x5e5c] ;  /* 0x005e5c0001117983 */ /* 0x000f280000300800 */
[----:B------:R1:W-:Y:S01]  /*146e10*/  STL [R1+0x5ef4], R11 ;  /* 0x005ef40b01007387 */ /* 0x0003e20000100800 */
[----:B------:R-:W-:-:S03]  /*146e20*/  IADD3.X R30, PT, PT, R30, R0, RZ, P3, !PT ;  /* 0x000000001e1e7210 */ /* 0x000fc60001ffe4ff */
[----:B-1----:R-:W4:Y:S01]  /*146e30*/  LDL.LU R11, [R1+0x5e70] ;  /* 0x005e7000010b7983 */ /* 0x002f220000300800 */
[----:B------:R-:W-:-:S05]  /*146e40*/  IADD3 R10, P3, PT, R10, R220, RZ ;  /* 0x000000dc0a0a7210 */ /* 0x000fca0007f7e0ff */
[----:B------:R1:W-:Y:S04]  /*146e50*/  STL [R1+0x5eec], R10 ;  /* 0x005eec0a01007387 */ /* 0x0003e80000100800 */
[----:B-1----:R-:W4:Y:S01]  /*146e60*/  LDL.LU R10, [R1+0x5e54] ;  /* 0x005e5400010a7983 */ /* 0x002f220000300800 */
[----:B------:R-:W-:-:S03]  /*146e70*/  IMAD.X R9, R9, 0x1, R0, P6 ;  /* 0x0000000109097824 */ /* 0x000fc600030e0600 */
[----:B------:R-:W-:Y:S01]  /*146e80*/  STL [R1+0x5f48], R30 ;  /* 0x005f481e01007387 */ /* 0x000fe20000100800 */
[----:B------:R-:W-:-:S03]  /*146e90*/  IADD3 R29, P6, PT, R29, R220, RZ ;  /* 0x000000dc1d1d7210 */ /* 0x000fc60007fde0ff */
[----:B------:R1:W-:Y:S01]  /*146ea0*/  STL [R1+0x5f00], R9 ;  /* 0x005f000901007387 */ /* 0x0003e20000100800 */
[----:B------:R-:W-:-:S03]  /*146eb0*/  IMAD.X R28, R28, 0x1, R0, P5 ;  /* 0x000000011c1c7824 */ /* 0x000fc600028e0600 */
[----:B-1----:R-:W4:Y:S01]  /*146ec0*/  LDL.LU R9, [R1+0x5e68] ;  /* 0x005e680001097983 */ /* 0x002f220000300800 */
[----:B------:R-:W-:Y:S01]  /*146ed0*/  IADD3 R13, P5, PT, R13, R220, RZ ;  /* 0x000000dc0d0d7210 */ /* 0x000fe20007fbe0ff */
[----:B------:R-:W-:-:S04]  /*146ee0*/  IMAD.X R27, R27, 0x1, R0, P2 ;  /* 0x000000011b1b7824 */ /* 0x000fc800010e0600 */
[----:B------:R1:W-:Y:S04]  /*146ef0*/  STL [R1+0x5edc], R13 ;  /* 0x005edc0d01007387 */ /* 0x0003e80000100800 */
[----:B------:R-:W-:Y:S01]  /*146f00*/  STL [R1+0x5ee4], R29 ;  /* 0x005ee41d01007387 */ /* 0x000fe20000100800 */
[----:B------:R-:W-:-:S03]  /*146f10*/  IADD3 R26, P2, PT, R26, R220, RZ ;  /* 0x000000dc1a1a7210 */ /* 0x000fc60007f5e0ff */
[----:B-1----:R-:W4:Y:S01]  /*146f20*/  LDL.LU R13, [R1+0x5e0c] ;  /* 0x005e0c00010d7983 */ /* 0x002f220000300800 */
[----:B------:R-:W-:-:S03]  /*146f30*/  IMAD.X R16, R16, 0x1, R0, P4 ;  /* 0x0000000110107824 */ /* 0x000fc600020e0600 */
[----:B------:R-:W-:Y:S04]  /*146f40*/  STL [R1+0x5ef8], R28 ;  /* 0x005ef81c01007387 */ /* 0x000fe80000100800 */
[----:B------:R1:W-:Y:S04]  /*146f50*/  STL [R1+0x5ee8], R16 ;  /* 0x005ee81001007387 */ /* 0x0003e80000100800 */
[----:B------:R-:W-:Y:S04]  /*146f60*/  STL [R1+0x5ef0], R27 ;  /* 0x005ef01b01007387 */ /* 0x000fe80000100800 */
[----:B-1----:R-:W4:Y:S01]  /*146f70*/  LDL.LU R16, [R1+0x5e60] ;  /* 0x005e600001107983 */ /* 0x002f220000300800 */
[----:B------:R-:W-:-:S03]  /*146f80*/  IMAD.X R8, R8, 0x1, R0, P3 ;  /* 0x0000000108087824 */ /* 0x000fc600018e0600 */
[----:B------:R-:W-:Y:S04]  /*146f90*/  STL [R1+0x5ed4], R26 ;  /* 0x005ed41a01007387 */ /* 0x000fe80000100800 */
[----:B------:R1:W-:Y:S04]  /*146fa0*/  STL [R1+0x5ee0], R8 ;  /* 0x005ee00801007387 */ /* 0x0003e80000100800 */
[----:B-1----:R-:W4:Y:S01]  /*146fb0*/  LDL.LU R8, [R1+0x5e04] ;  /* 0x005e040001087983 */ /* 0x002f220000300800 */
[-C--:B------:R-:W-:Y:S01]  /*146fc0*/  IADD3 R25, P4, PT, R25, R220.reuse, RZ ;  /* 0x000000dc19197210 */ /* 0x080fe20007f9e0ff */
[----:B------:R-:W-:Y:S01]  /*146fd0*/  IMAD.X R23, R23, 0x1, R0, P6 ;  /* 0x0000000117177824 */ /* 0x000fe200030e0600 */
[----:B------:R-:W-:-:S03]  /*146fe0*/  IADD3 R24, P3, PT, R24, R220, RZ ;  /* 0x000000dc18187210 */ /* 0x000fc60007f7e0ff */
[----:B------:R-:W-:Y:S01]  /*146ff0*/  STL [R1+0x5e8c], R25 ;  /* 0x005e8c1901007387 */ /* 0x000fe20000100800 */
[----:B--2---:R-:W-:Y:S01]  /*147000*/  IADD3 R12, P6, PT, R12, R220, RZ ;  /* 0x000000dc0c0c7210 */ /* 0x004fe20007fde0ff */
[----:B------:R-:W-:-:S04]  /*147010*/  IMAD.X R22, R22, 0x1, R0, P5 ;  /* 0x0000000116167824 */ /* 0x000fc800028e0600 */
[----:B------:R1:W-:Y:S01]  /*147020*/  STL [R1+0x5e7c], R12 ;  /* 0x005e7c0c01007387 */ /* 0x0003e20000100800 */
[----:B---3--:R-:W-:-:S03]  /*147030*/  IADD3 R21, P5, PT, R21, R220, RZ ;  /* 0x000000dc15157210 */ /* 0x008fc60007fbe0ff */
[----:B------:R-:W-:Y:S04]  /*147040*/  STL [R1+0x5e84], R24 ;  /* 0x005e841801007387 */ /* 0x000fe80000100800 */
[----:B-1----:R-:W2:Y:S01]  /*147050*/  LDL.LU R12, [R1+0x5e58] ;  /* 0x005e5800010c7983 */ /* 0x002ea20000300800 */
[----:B------:R-:W-:-:S03]  /*147060*/  IADD3.X R15, PT, PT, R15, R0, RZ, P2, !PT ;  /* 0x000000000f0f7210 */ /* 0x000fc600017fe4ff */
[----:B------:R-:W-:Y:S01]  /*147070*/  STL [R1+0x5ed8], R23 ;  /* 0x005ed81701007387 */ /* 0x000fe20000100800 */
[----:B------:R-:W-:-:S03]  /*147080*/  IADD3 R20, P2, PT, R20, R220, RZ ;  /* 0x000000dc14147210 */ /* 0x000fc60007f5e0ff */
[----:B------:R1:W-:Y:S04]  /*147090*/  STL [R1+0x5ec8], R15 ;  /* 0x005ec80f01007387 */ /* 0x0003e80000100800 */
[----:B------:R-:W-:Y:S04]  /*1470a0*/  STL [R1+0x5ed0], R22 ;  /* 0x005ed01601007387 */ /* 0x000fe80000100800 */
[----:B-1----:R-:W3:Y:S04]  /*1470b0*/  LDL.LU R15, [R1+0x5dfc] ;  /* 0x005dfc00010f7983 */ /* 0x002ee80000300800 */
[----:B------:R-:W-:Y:S01]  /*1470c0*/  STL [R1+0x5e74], R21 ;  /* 0x005e741501007387 */ /* 0x000fe20000100800 */
[----:B----4-:R-:W-:Y:S01]  /*1470d0*/  IMAD.X R14, R14, 0x1, R0, P4 ;  /* 0x000000010e0e7824 */ /* 0x010fe200020e0600 */
[----:B------:R-:W-:-:S04]  /*1470e0*/  IADD3 R19, P4, PT, R19, R220, RZ ;  /* 0x000000dc13137210 */ /* 0x000fc80007f9e0ff */
        /* <DEDUP_REMOVED lines=44> */
[----:B------:R-:W3:Y:S04]  /*1473b0*/  LDL.LU R18, [R1+0x5d64] ;  /* 0x005d640001127983 */ /* 0x000ee80000300800 */
[----:B------:R-:W3:Y:S01]  /*1473c0*/  LDL.LU R17, [R1+0x5d78] ;  /* 0x005d780001117983 */ /* 0x000ee20000300800 */
[----:B----4-:R-:W-:-:S05]  /*1473d0*/  IMAD.X R14, R14, 0x1, R0, P3 ;  /* 0x000000010e0e7824 */ /* 0x010fca00018e0600 */
[----:B------:R1:W-:Y:S01]  /*1473e0*/  STL [R1+0x5e50], R14 ;  /* 0x005e500e01007387 */ /* 0x0003e20000100800 */
[----:B------:R-:W-:-:S03]  /*1473f0*/  IADD3 R30, P3, PT, R30, R220, RZ ;  /* 0x000000dc1e1e7210 */ /* 0x000fc60007f7e0ff */
[----:B-1----:R-:W4:Y:S01]  /*147400*/  LDL.LU R14, [R1+0x5d5c] ;  /* 0x005d5c00010e7983 */ /* 0x002f220000300800 */
[----:B------:R-:W-:-:S05]  /*147410*/  IADD3.X R11, PT, PT, R11, R0, RZ, P6, !PT ;  /* 0x000000000b0b7210 */ /* 0x000fca00037fe4ff */
[----:B------:R1:W-:Y:S04]  /*147420*/  STL [R1+0x5e48], R11 ;  /* 0x005e480b01007387 */ /* 0x0003e80000100800 */
[----:B-1----:R-:W4:Y:S04]  /*147430*/  LDL.LU R11, [R1+0x5d70] ;  /* 0x005d7000010b7983 */ /* 0x002f280000300800 */
[----:B------:R-:W-:Y:S01]  /*147440*/  STL [R1+0x5df4], R30 ;  /* 0x005df41e01007387 */ /* 0x000fe20000100800 */
[----:B------:R-:W-:Y:S01]  /*147450*/  IADD3 R10, P6, PT, R10, R220, RZ ;  /* 0x000000dc0a0a7210 */ /* 0x000fe20007fde0ff */
[----:B------:R-:W-:-:S04]  /*147460*/  IMAD.X R29, R29, 0x1, R0, P5 ;  /* 0x000000011d1d7824 */ /* 0x000fc800028e0600 */
[----:B------:R1:W-:Y:S01]  /*147470*/  STL [R1+0x5dec], R10 ;  /* 0x005dec0a01007387 */ /* 0x0003e20000100800 */
[----:B------:R-:W-:-:S03]  /*147480*/  IADD3 R28, P5, PT, R28, R220, RZ ;  /* 0x000000dc1c1c7210 */ /* 0x000fc60007fbe0ff */
[----:B-1----:R-:W4:Y:S01]  /*147490*/  LDL.LU R10, [R1+0x5d54] ;  /* 0x005d5400010a7983 */ /* 0x002f220000300800 */
[----:B------:R-:W-:Y:S01]  /*1474a0*/  IMAD.X R9, R9, 0x1, R0, P2 ;  /* 0x0000000109097824 */ /* 0x000fe200010e0600 */
[----:B------:R-:W-:-:S04]  /*1474b0*/  IADD3 R27, P2, PT, R27, R220, RZ ;  /* 0x000000dc1b1b7210 */ /* 0x000fc80007f5e0ff */
        /* <DEDUP_REMOVED lines=11> */
[----:B------:R-:W-:Y:S04]  /*147570*/  STL [R1+0x5df0], R26 ;  /* 0x005df01a01007387 */ /* 0x000fe80000100800 */
[----:B------:R1:W-:Y:S01]  /*147580*/  STL [R1+0x5d8c], R16 ;  /* 0x005d8c1001007387 */ /* 0x0003e20000100800 */
[----:B------:R-:W-:-:S03]  /*147590*/  IMAD.X R24, R24, 0x1, R0, P6 ;  /* 0x0000000118187824 */ /* 0x000fc600030e0600 */
[----:B-1----:R-:W4:Y:S01]  /*1475a0*/  LDL.LU R16, [R1+0x5d60] ;  /* 0x005d600001107983 */ /* 0x002f220000300800 */
[----:B------:R-:W-:-:S03]  /*1475b0*/  IMAD.X R8, R8, 0x1, R0, P5 ;  /* 0x0000000108087824 */ /* 0x000fc600028e0600 */
[----:B------:R-:W-:Y:S04]  /*1475c0*/  STL [R1+0x5de8], R25 ;  /* 0x005de81901007387 */ /* 0x000fe80000100800 */
[----:B------:R1:W-:Y:S04]  /*1475d0*/  STL [R1+0x5dd8], R8 ;  /* 0x005dd80801007387 */ /* 0x0003e80000100800 */
[----:B------:R-:W-:Y:S04]  /*1475e0*/  STL [R1+0x5de0], R24 ;  /* 0x005de01801007387 */ /* 0x000fe80000100800 */
[----:B-1----:R-:W4:Y:S01]  /*1475f0*/  LDL.LU R8, [R1+0x5d04] ;  /* 0x005d040001087983 */ /* 0x002f220000300800 */
[-C--:B------:R-:W-:Y:S01]  /*147600*/  IADD3 R23, P6, PT, R23, R220.reuse, RZ ;  /* 0x000000dc17177210 */ /* 0x080fe20007fde0ff */
[----:B------:R-:W-:Y:S01]  /*147610*/  IMAD.X R21, R21, 0x1, R0, P2 ;  /* 0x0000000115157824 */ /* 0x000fe200010e0600 */
[----:B------:R-:W-:-:S03]  /*147620*/  IADD3 R22, P5, PT, R22, R220, RZ ;  /* 0x000000dc16167210 */ /* 0x000fc60007fbe0ff */
[----:B------:R-:W-:Y:S01]  /*147630*/  STL [R1+0x5d84], R23 ;  /* 0x005d841701007387 */ /* 0x000fe20000100800 */
[----:B--2---:R-:W-:Y:S02]  /*147640*/  IADD3 R12, P2, PT, R12, R220, RZ ;  /* 0x000000dc0c0c7210 */ /* 0x004fe40007f5e0ff */
[----:B------:R-:W-:-:S03]  /*147650*/  IADD3.X R20, PT, PT, R20, R0, RZ, P4, !PT ;  /* 0x0000000014147210 */ /* 0x000fc600027fe4ff */
[----:B------:R1:W-:Y:S04]  /*147660*/  STL [R1+0x5d74], R12 ;  /* 0x005d740c01007387 */ /* 0x0003e80000100800 */
[----:B------:R-:W-:Y:S04]  /*147670*/  STL [R1+0x5d7c], R22 ;  /* 0x005d7c1601007387 */ /* 0x000fe80000100800 */
[----:B-1----:R-:W2:Y:S01]  /*147680*/  LDL.LU R12, [R1+0x5d58] ;  /* 0x005d5800010c7983 */ /* 0x002ea20000300800 */
[----:B---3--:R-:W-:-:S03]  /*147690*/  IADD3 R15, P4, PT, R15, R220, RZ ;  /* 0x000000dc0f0f7210 */ /* 0x008fc60007f9e0ff */
[----:B------:R-:W-:Y:S01]  /*1476a0*/  STL [R1+0x5dd0], R21 ;  /* 0x005dd01501007387 */ /* 0x000fe20000100800 */
[----:B------:R-:W-:-:S03]  /*1476b0*/  IMAD.X R19, R19, 0x1, R0, P3 ;  /* 0x0000000113137824 */ /* 0x000fc600018e0600 */
[----:B------:R1:W-:Y:S01]  /*1476c0*/  STL [R1+0x5d6c], R15 ;  /* 0x005d6c0f01007387 */ /* 0x0003e20000100800 */
[-C--:B------:R-:W-:Y:S01]  /*1476d0*/  IADD3 R18, P3, PT, R18, R220.reuse, RZ ;  /* 0x000000dc12127210 */ /* 0x080fe20007f7e0ff */
[----:B------:R-:W-:Y:S02]  /*1476e0*/  IMAD.X R17, R17, 0x1, R0, P6 ;  /* 0x0000000111117824 */ /* 0x000fe400030e0600 */
[----:B-1----:R-:W3:Y:S04]  /*1476f0*/  LDL.LU R15, [R1+0x5cfc] ;  /* 0x005cfc00010f7983 */ /* 0x002ee80000300800 */
[----:B------:R-:W-:Y:S04]  /*147700*/  STL [R1+0x5dc8], R20 ;  /* 0x005dc81401007387 */ /* 0x000fe80000100800 */
[----:B------:R-:W-:Y:S04]  /*147710*/  STL [R1+0x5d80], R19 ;  /* 0x005d801301007387 */ /* 0x000fe80000100800 */
[----:B------:R-:W3:Y:S04]  /*147720*/  LDL.LU R30, [R1+0x5d50] ;  /* 0x005d5000011e7983 */ /* 0x000ee80000300800 */
[----:B------:R-:W-:Y:S01]  /*147730*/  STL [R1+0x5d64], R18 ;  /* 0x005d641201007387 */ /* 0x000fe20000100800 */
[----:B----4-:R-:W-:-:S05]  /*147740*/  IADD3 R14, P6, PT, R14, R220, RZ ;  /* 0x000000dc0e0e7210 */ /* 0x010fca0007fde0ff */
[----:B------:R1:W-:Y:S04]  /*147750*/  STL [R1+0x5d5c], R14 ;  /* 0x005d5c0e01007387 */ /* 0x0003e80000100800 */
[----:B------:R-:W-:Y:S04]  /*147760*/  STL [R1+0x5d78], R17 ;  /* 0x005d781101007387 */ /* 0x000fe80000100800 */
[----:B-1----:R-:W4:Y:S01]  /*147770*/  LDL.LU R14, [R1+0x5cf4] ;  /* 0x005cf400010e7983 */ /* 0x002f220000300800 */
[----:B------:R-:W-:-:S05]  /*147780*/  IMAD.X R11, R11, 0x1, R0, P5 ;  /* 0x000000010b0b7824 */ /* 0x000fca00028e0600 */
        /* <DEDUP_REMOVED lines=33> */
[----:B------:R-:W3:Y:S04]  /*1479a0*/  LDL.LU R17, [R1+0x5c64] ;  /* 0x005c640001117983 */ /* 0x000ee80000300800 */
[----:B------:R1:W-:Y:S01]  /*1479b0*/  STL [R1+0x5cfc], R15 ;  /* 0x005cfc0f01007387 */ /* 0x0003e20000100800 */
[----:B------:R-:W-:-:S03]  /*1479c0*/  IMAD.X R30, R30, 0x1, R0, P6 ;  /* 0x000000011e1e7824 */ /* 0x000fc600030e0600 */
[----:B-1----:R-:W3:Y:S01]  /*1479d0*/  LDL.LU R15, [R1+0x5c78] ;  /* 0x005c7800010f7983 */ /* 0x002ee20000300800 */
[----:B----4-:R-:W-:-:S05]  /*1479e0*/  IADD3 R14, P6, PT, R14, R220, RZ ;  /* 0x000000dc0e0e7210 */ /* 0x010fca0007fde0ff */
[----:B------:R1:W-:Y:S04]  /*1479f0*/  STL [R1+0x5cf4], R14 ;  /* 0x005cf40e01007387 */ /* 0x0003e80000100800 */
[----:B-1----:R-:W4:Y:S04]  /*147a00*/  LDL.LU R14, [R1+0x5c5c] ;  /* 0x005c5c00010e7983 */ /* 0x002f280000300800 */
[----:B------:R-:W-:Y:S01]  /*147a10*/  STL [R1+0x5d50], R30 ;  /* 0x005d501e01007387 */ /* 0x000fe20000100800 */
[----:B------:R-:W-:Y:S02]  /*147a20*/  IADD3.X R11, PT, PT, R11, R0, RZ, P5, !PT ;  /* 0x000000000b0b7210 */ /* 0x000fe40002ffe4ff */
        /* <DEDUP_REMOVED lines=20> */
[----:B------:R-:W-:-:S03]  /*147b70*/  IMAD.X R23, R23, 0x1, R0, P5 ;  /* 0x0000000117177824 */ /* 0x000fc600028e0600 */
[----:B-1----:R-:W4:Y:S01]  /*147b80*/  LDL.LU R13, [R1+0x5c0c] ;  /* 0x005c0c00010d7983 */ /* 0x002f220000300800 */
[----:B------:R-:W-:-:S03]  /*147b90*/  IADD3 R16, P5, PT, R16, R220, RZ ;  /* 0x000000dc10107210 */ /* 0x000fc60007fbe0ff */
[----:B------:R-:W-:Y:S04]  /*147ba0*/  STL [R1+0x5cd4], R25 ;  /* 0x005cd41901007387 */ /* 0x000fe80000100800 */
[----:B------:R1:W-:Y:S01]  /*147bb0*/  STL [R1+0x5c84], R16 ;  /* 0x005c841001007387 */ /* 0x0003e20000100800 */
[----:B------:R-:W-:-:S03]  /*147bc0*/  IMAD.X R22, R22, 0x1, R0, P2 ;  /* 0x0000000116167824 */ /* 0x000fc600010e0600 */
[----:B------:R-:W-:Y:S04]  /*147bd0*/  STL [R1+0x5c8c], R24 ;  /* 0x005c8c1801007387 */ /* 0x000fe80000100800 */
[----:B-1----:R-:W4:Y:S01]  /*147be0*/  LDL.LU R16, [R1+0x5c60] ;  /* 0x005c600001107983 */ /* 0x002f220000300800 */
[----:B------:R-:W-:-:S03]  /*147bf0*/  IMAD.X R8, R8, 0x1, R0, P4 ;  /* 0x0000000108087824 */ /* 0x000fc600020e0600 */
[----:B------:R-:W-:Y:S04]  /*147c00*/  STL [R1+0x5ce0], R23 ;  /* 0x005ce01701007387 */ /* 0x000fe80000100800 */
[----:B------:R1:W-:Y:S04]  /*147c10*/  STL [R1+0x5cd0], R8 ;  /* 0x005cd00801007387 */ /* 0x0003e80000100800 */
[----:B------:R-:W-:Y:S04]  /*147c20*/  STL [R1+0x5cd8], R22 ;  /* 0x005cd81601007387 */ /* 0x000fe80000100800 */
[----:B-1----:R-:W4:Y:S01]  /*147c30*/  LDL.LU R8, [R1+0x5c04] ;  /* 0x005c040001087983 */ /* 0x002f220000300800 */
[----:B------:R-:W-:-:S02]  /*147c40*/  IADD3 R21, P2, PT, R21, R220, RZ ;  /* 0x000000dc15157210 */ /* 0x000fc40007f5e0ff */
[----:B------:R-:W-:-:S03]  /*147c50*/  IADD3 R20, P4, PT, R20, R220, RZ ;  /* 0x000000dc14147210 */ /* 0x000fc60007f9e0ff */
[----:B------:R-:W-:Y:S01]  /*147c60*/  STL [R1+0x5c7c], R21 ;  /* 0x005c7c1501007387 */ /* 0x000fe20000100800 */
[----:B--2---:R-:W-:Y:S02]  /*147c70*/  IADD3.X R12, PT, PT, R12, R0, RZ, P3, !PT ;  /* 0x000000000c0c7210 */ /* 0x004fe40001ffe4ff */
[----:B------:R-:W-:-:S03]  /*147c80*/  IADD3 R19, P3, PT, R19, R220, RZ ;  /* 0x000000dc13137210 */ /* 0x000fc60007f7e0ff */
[----:B------:R1:W-:Y:S01]  /*147c90*/  STL [R1+0x5cc8], R12 ;  /* 0x005cc80c01007387 */ /* 0x0003e20000100800 */
[--C-:B---3--:R-:W-:Y:S01]  /*147ca0*/  IMAD.X R18, R18, 0x1, R0.reuse, P6 ;  /* 0x0000000112127824 */ /* 0x108fe200030e0600 */
[----:B------:R-:W-:Y:S02]  /*147cb0*/  IADD3 R17, P6, PT, R17, R220, RZ ;  /* 0x000000dc11117210 */ /* 0x000fe40007fde0ff */
[----:B-1----:R-:W2:Y:S04]  /*147cc0*/  LDL.LU R12, [R1+0x5c58] ;  /* 0x005c5800010c7983 */ /* 0x002ea80000300800 */
[----:B------:R-:W-:Y:S04]  /*147cd0*/  STL [R1+0x5c74], R20 ;  /* 0x005c741401007387 */ /* 0x000fe80000100800 */
[----:B------:R-:W-:Y:S01]  /*147ce0*/  STL [R1+0x5c6c], R19 ;  /* 0x005c6c1301007387 */ /* 0x000fe20000100800 */
[----:B------:R-:W-:-:S03]  /*147cf0*/  IMAD.X R15, R15, 0x1, R0, P5 ;  /* 0x000000010f0f7824 */ /* 0x000fc600028e0600 */
[----:B------:R-:W3:Y:S04]  /*147d00*/  LDL.LU R30, [R1+0x5bfc] ;  /* 0x005bfc00011e7983 */ /* 0x000ee80000300800 */
[----:B------:R-:W-:Y:S04]  /*147d10*/  STL [R1+0x5c80], R18 ;  /* 0x005c801201007387 */ /* 0x000fe80000100800 */
[----:B------:R1:W-:Y:S04]  /*147d20*/  STL [R1+0x5c78], R15 ;  /* 0x005c780f01007387 */ /* 0x0003e80000100800 */
[----:B------:R-:W-:Y:S04]  /*147d30*/  STL [R1+0x5c64], R17 ;  /* 0x005c641101007387 */ /* 0x000fe80000100800 */
[----:B-1----:R-:W3:Y:S01]  /*147d40*/  LDL.LU R15, [R1+0x5c50] ;  /* 0x005c5000010f7983 */ /* 0x002ee20000300800 */
[----:B----4-:R-:W-:-:S05]  /*147d50*/  IADD3 R14, P5, PT, R14, R220, RZ ;  /* 0x000000dc0e0e7210 */ /* 0x010fca0007fbe0ff */
[----:B------:R1:W-:Y:S04]  /*147d60*/  STL [R1+0x5c5c], R14 ;  /* 0x005c5c0e01007387 */ /* 0x0003e80000100800 */
[----:B-1----:R-:W4:Y:S04]  /*147d70*/  LDL.LU R14, [R1+0x5bf4] ;  /* 0x005bf400010e7983 */ /* 0x002f280000300800 */
[----:B------:R-:W4:Y:S04]  /*147d80*/  LDL.LU R29, [R1+0x5c48] ;  /* 0x005c4800011d7983 */ /* 0x000f280000300800 */
[----:B------:R-:W4:Y:S01]  /*147d90*/  LDL.LU R28, [R1+0x5bec] ;  /* 0x005bec00011c7983 */ /* 0x000f220000300800 */
        /* <DEDUP_REMOVED lines=27> */
[----:B------:R-:W4:Y:S04]  /*147f50*/  LDL.LU R18, [R1+0x5b6c] ;  /* 0x005b6c0001127983 */ /* 0x000f280000300800 */
[----:B------:R-:W4:Y:S01]  /*147f60*/  LDL.LU R17, [R1+0x5b80] ;  /* 0x005b800001117983 */ /* 0x000f220000300800 */
[----:B--2---:R-:W-:-:S05]  /*147f70*/  IMAD.X R12, R12, 0x1, R0, P6 ;  /* 0x000000010c0c7824 */ /* 0x004fca00030e0600 */
[----:B------:R1:W-:Y:S01]  /*147f80*/  STL [R1+0x5c58], R12 ;  /* 0x005c580c01007387 */ /* 0x0003e20000100800 */
[----:B---3--:R-:W-:-:S03]  /*147f90*/  IADD3 R30, P6, PT, R30, R220, RZ ;  /* 0x000000dc1e1e7210 */ /* 0x008fc60007fde0ff */
[----:B-1----:R-:W2:Y:S01]  /*147fa0*/  LDL.LU R12, [R1+0x5b64] ;  /* 0x005b6400010c7983 */ /* 0x002ea20000300800 */
[----:B------:R-:W-:-:S05]  /*147fb0*/  IMAD.X R15, R15, 0x1, R0, P5 ;  /* 0x000000010f0f7824 */ /* 0x000fca00028e0600 */
[----:B------:R1:W-:Y:S04]  /*147fc0*/  STL [R1+0x5c50], R15 ;  /* 0x005c500f01007387 */ /* 0x0003e80000100800 */
[----:B-1----:R-:W3:Y:S04]  /*147fd0*/  LDL.LU R15, [R1+0x5b78] ;  /* 0x005b7800010f7983 */ /* 0x002ee80000300800 */
[----:B------:R-:W-:Y:S01]  /*147fe0*/  STL [R1+0x5bfc], R30 ;  /* 0x005bfc1e01007387 */ /* 0x000fe20000100800 */
[----:B----4-:R-:W-:Y:S02]  /*147ff0*/  IADD3 R14, P5, PT, R14, R220, RZ ;  /* 0x000000dc0e0e7210 */ /* 0x010fe40007fbe0ff */
[----:B------:R-:W-:-:S03]  /*148000*/  IADD3.X R29, PT, PT, R29, R0, RZ, P2, !PT ;  /* 0x000000001d1d7210 */ /* 0x000fc600017fe4ff */
        /* <DEDUP_REMOVED lines=8> */
[----:B-1----:R-:W4:Y:S04]  /*148090*/  LDL.LU R11, [R1+0x5b70] ;  /* 0x005b7000010b7983 */ /* 0x002f280000300800 */
[----:B------:R-:W-:Y:S01]  /*1480a0*/  STL [R1+0x5bec], R28 ;  /* 0x005bec1c01007387 */ /* 0x000fe20000100800 */
[----:B------:R-:W-:Y:S01]  /*1480b0*/  IADD3 R10, P3, PT, R10, R220, RZ ;  /* 0x000000dc0a0a7210 */ /* 0x000fe20007f7e0ff */
[----:B------:R-:W-:-:S04]  /*1480c0*/  IMAD.X R25, R25, 0x1, R0, P6 ;  /* 0x0000000119197824 */ /* 0x000fc800030e0600 */
[----:B------:R1:W-:Y:S04]  /*1480d0*/  STL [R1+0x5bdc], R10 ;  /* 0x005bdc0a01007387 */ /* 0x0003e80000100800 */
[----:B------:R-:W-:Y:S04]  /*1480e0*/  STL [R1+0x5be4], R27 ;  /* 0x005be41b01007387 */ /* 0x000fe80000100800 */
[----:B-1----:R-:W4:Y:S01]  /*1480f0*/  LDL.LU R10, [R1+0x5b54] ;  /* 0x005b5400010a7983 */ /* 0x002f220000300800 */
[----:B------:R-:W-:-:S03]  /*148100*/  IADD3 R9, P6, PT, R9, R220, RZ ;  /* 0x000000dc09097210 */ /* 0x000fc60007fde0ff */
[----:B------:R-:W-:Y:S01]  /*148110*/  STL [R1+0x5bf8], R26 ;  /* 0x005bf81a01007387 */ /* 0x000fe20000100800 */
[----:B------:R-:W-:-:S03]  /*148120*/  IMAD.X R24, R24, 0x1, R0, P5 ;  /* 0x0000000118187824 */ /* 0x000fc600028e0600 */
        /* <DEDUP_REMOVED lines=18> */
[----:B------:R1:W-:Y:S04]  /*148250*/  STL [R1+0x5b74], R8 ;  /* 0x005b740801007387 */ /* 0x0003e80000100800 */
[----:B-1----:R-:W4:Y:S01]  /*148260*/  LDL.LU R8, [R1+0x5b04] ;  /* 0x005b040001087983 */ /* 0x002f220000300800 */
[----:B------:R-:W-:Y:S01]  /*148270*/  IADD3.X R19, PT, PT, R19, R0, RZ, P6, !PT ;  /* 0x0000000013137210 */ /* 0x000fe200037fe4ff */
[----:B------:R-:W-:Y:S01]  /*148280*/  IMAD.X R17, R17, 0x1, R0, P5 ;  /* 0x0000000111117824 */ /* 0x000fe200028e0600 */
[-C--:B------:R-:W-:Y:S01]  /*148290*/  IADD3 R18, P6, PT, R18, R220.reuse, RZ ;  /* 0x000000dc12127210 */ /* 0x080fe20007fde0ff */
[----:B------:R-:W-:Y:S04]  /*1482a0*/  STL [R1+0x5bd0], R20 ;  /* 0x005bd01401007387 */ /* 0x000fe80000100800 */
[----:B------:R-:W-:Y:S04]  /*1482b0*/  STL [R1+0x5bc8], R19 ;  /* 0x005bc81301007387 */ /* 0x000fe80000100800 */
[----:B------:R-:W4:Y:S04]  /*1482c0*/  LDL.LU R30, [R1+0x5b58] ;  /* 0x005b5800011e7983 */ /* 0x000f280000300800 */
[----:B------:R-:W-:Y:S01]  /*1482d0*/  STL [R1+0x5b6c], R18 ;  /* 0x005b6c1201007387 */ /* 0x000fe20000100800 */
[----:B--2---:R-:W-:-:S05]  /*1482e0*/  IADD3 R12, P5, PT, R12, R220, RZ ;  /* 0x000000dc0c0c7210 */ /* 0x004fca0007fbe0ff */
[----:B------:R1:W-:Y:S04]  /*1482f0*/  STL [R1+0x5b64], R12 ;  /* 0x005b640c01007387 */ /* 0x0003e80000100800 */
[----:B------:R-:W-:Y:S04]  /*148300*/  STL [R1+0x5b80], R17 ;  /* 0x005b801101007387 */ /* 0x000fe80000100800 */
[----:B-1----:R-:W2:Y:S01]  /*148310*/  LDL.LU R12, [R1+0x5afc] ;  /* 0x005afc00010c7983 */ /* 0x002ea20000300800 */
[----:B---3--:R-:W-:-:S05]  /*148320*/  IMAD.X R15, R15, 0x1, R0, P2 ;  /* 0x000000010f0f7824 */ /* 0x008fca00010e0600 */
[----:B------:R1:W-:Y:S04]  /*148330*/  STL [R1+0x5b78], R15 ;  /* 0x005b780f01007387 */ /* 0x0003e80000100800 */
[----:B-1----:R-:W3:Y:S04]  /*148340*/  LDL.LU R15, [R1+0x5b50] ;  /* 0x005b5000010f7983 */ /* 0x002ee80000300800 */
[----:B------:R-:W3:Y:S04]  /*148350*/  LDL.LU R29, [R1+0x5af4] ;  /* 0x005af400011d7983 */ /* 0x000ee80000300800 */
[----:B------:R-:W3:Y:S01]  /*148360*/  LDL.LU R28, [R1+0x5b28] ;  /* 0x005b2800011c7983 */ /* 0x000ee20000300800 */
        /* <DEDUP_REMOVED lines=29> */
[----:B------:R-:W4:Y:S04]  /*148540*/  LDL.LU R17, [R1+0x5a6c] ;  /* 0x005a6c0001117983 */ /* 0x000f280000300800 */
[----:B------:R1:W-:Y:S04]  /*148550*/  STL [R1+0x5b04], R8 ;  /* 0x005b040801007387 */ /* 0x0003e80000100800 */
[----:B-1----:R-:W4:Y:S01]  /*148560*/  LDL.LU R8, [R1+0x5a80] ;  /* 0x005a800001087983 */ /* 0x002f220000300800 */
[----:B------:R-:W-:Y:S01]  /*148570*/  IMAD.X R30, R30, 0x1, R0, P5 ;  /* 0x000000011e1e7824 */ /* 0x000fe200028e0600 */
[----:B--2---:R-:W-:-:S05]  /*148580*/  IADD3 R12, P5, PT, R12, R220, RZ ;  /* 0x000000dc0c0c7210 */ /* 0x004fca0007fbe0ff */
[----:B------:R1:W-:Y:S04]  /*148590*/  STL [R1+0x5afc], R12 ;  /* 0x005afc0c01007387 */ /* 0x0003e80000100800 */
[----:B-1----:R-:W2:Y:S04]  /*1485a0*/  LDL.LU R12, [R1+0x5a64] ;  /* 0x005a6400010c7983 */ /* 0x002ea80000300800 */
[----:B------:R-:W-:Y:S01]  /*1485b0*/  STL [R1+0x5b58], R30 ;  /* 0x005b581e01007387 */ /* 0x000fe20000100800 */
[----:B---3--:R-:W-:Y:S01]  /*1485c0*/  IMAD.X R15, R15, 0x1, R0, P2 ;  /* 0x000000010f0f7824 */ /* 0x008fe200010e0600 */
[----:B------:R-:W-:-:S02]  /*1485d0*/  IADD3 R29, P2, PT, R29, R220, RZ ;  /* 0x000000dc1d1d7210 */ /* 0x000fc40007f5e0ff */
[----:B------:R-:W-:Y:S02]  /*1485e0*/  IADD3.X R28, PT, PT, R28, R0, RZ, P4, !PT ;  /* 0x000000001c1c7210 */ /* 0x000fe400027fe4ff */
[----:B------:R1:W-:Y:S04]  /*1485f0*/  STL [R1+0x5b50], R15 ;  /* 0x005b500f01007387 */ /* 0x0003e80000100800 */
[----:B-1----:R-:W3:Y:S01]  /*148600*/  LDL.LU R15, [R1+0x5a78] ;  /* 0x005a7800010f7983 */ /* 0x002ee20000300800 */
[----:B----4-:R-:W-:Y:S01]  /*148610*/  IADD3 R14, P4, PT, R14, R220, RZ ;  /* 0x000000dc0e0e7210 */ /* 0x010fe20007f9e0ff */
[----:B------:R-:W-:-:S04]  /*148620*/  IMAD.X R27, R27, 0x1, R0, P3 ;  /* 0x000000011b1b7824 */ /* 0x000fc800018e0600 */
[----:B------:R1:W-:Y:S04]  /*148630*/  STL [R1+0x5aec], R14 ;  /* 0x005aec0e01007387 */ /* 0x0003e80000100800 */
[----:B------:R-:W-:Y:S01]  /*148640*/  STL [R1+0x5af4], R29 ;  /* 0x005af41d01007387 */ /* 0x000fe20000100800 */
[----:B------:R-:W-:-:S03]  /*148650*/  IADD3 R26, P3, PT, R26, R220, RZ ;  /* 0x000000dc1a1a7210 */ /* 0x000fc60007f7e0ff */
[----:B-1----:R-:W4:Y:S04]  /*148660*/  LDL.LU R14, [R1+0x5a5c] ;  /* 0x005a5c00010e7983 */ /* 0x002f280000300800 */
[----:B------:R-:W-:Y:S01]  /*148670*/  STL [R1+0x5b28], R28 ;  /* 0x005b281c01007387 */ /* 0x000fe20000100800 */
[----:B------:R-:W-:-:S05]  /*148680*/  IMAD.X R11, R11, 0x1, R0, P6 ;  /* 0x000000010b0b7824 */ /* 0x000fca00030e0600 */
        /* <DEDUP_REMOVED lines=8> */
[----:B------:R-:W-:-:S03]  /*148710*/  IMAD.X R23, R23, 0x1, R0, P2 ;  /* 0x0000000117177824 */ /* 0x000fc600010e0600 */
[----:B-1----:R-:W4:Y:S01]  /*148720*/  LDL.LU R10, [R1+0x5a54] ;  /* 0x005a5400010a7983 */ /* 0x002f220000300800 */
[----:B------:R-:W-:-:S03]  /*148730*/  IADD3 R9, P2, PT, R9, R220, RZ ;  /* 0x000000dc09097210 */ /* 0x000fc60007f5e0ff */
[----:B------:R-:W-:Y:S01]  /*148740*/  STL [R1+0x5adc], R25 ;  /* 0x005adc1901007387 */ /* 0x000fe20000100800 */
[----:B------:R-:W-:-:S03]  /*148750*/  IMAD.X R22, R22, 0x1, R0, P4 ;  /* 0x0000000116167824 */ /* 0x000fc600020e0600 */
[----:B------:R1:W-:Y:S01]  /*148760*/  STL [R1+0x5a8c], R9 ;  /* 0x005a8c0901007387 */ /* 0x0003e20000100800 */
[----:B------:R-:W-:-:S03]  /*148770*/  IADD3 R21, P4, PT, R21, R220, RZ ;  /* 0x000000dc15157210 */ /* 0x000fc60007f9e0ff */
[----:B------:R-:W-:Y:S04]  /*148780*/  STL [R1+0x5ad4], R24 ;  /* 0x005ad41801007387 */ /* 0x000fe80000100800 */
[----:B-1----:R-:W4:Y:S01]  /*148790*/  LDL.LU R9, [R1+0x5a68] ;  /* 0x005a680001097983 */ /* 0x002f220000300800 */
[----:B------:R-:W-:-:S03]  /*1487a0*/  IMAD.X R13, R13, 0x1, R0, P3 ;  /* 0x000000010d0d7824 */ /* 0x000fc600018e0600 */
[----:B------:R-:W-:Y:S01]  /*1487b0*/  STL [R1+0x5ae8], R23 ;  /* 0x005ae81701007387 */ /* 0x000fe20000100800 */
[----:B------:R-:W-:-:S03]  /*1487c0*/  IADD3 R20, P3, PT, R20, R220, RZ ;  /* 0x000000dc14147210 */ /* 0x000fc60007f7e0ff */
[----:B------:R1:W-:Y:S04]  /*1487d0*/  STL [R1+0x5ad8], R13 ;  /* 0x005ad80d01007387 */ /* 0x0003e80000100800 */
[----:B------:R-:W-:Y:S04]  /*1487e0*/  STL [R1+0x5ae0], R22 ;  /* 0x005ae01601007387 */ /* 0x000fe80000100800 */
[----:B-1----:R-:W4:Y:S01]  /*1487f0*/  LDL.LU R13, [R1+0x5a0c] ;  /* 0x005a0c00010d7983 */ /* 0x002f220000300800 */
[----:B------:R-:W-:-:S03]  /*148800*/  IMAD.X R16, R16, 0x1, R0, P6 ;  /* 0x0000000110107824 */ /* 0x000fc600030e0600 */
[----:B------:R-:W-:Y:S01]  /*148810*/  STL [R1+0x5a84], R21 ;  /* 0x005a841501007387 */ /* 0x000fe20000100800 */
[----:B------:R-:W-:-:S03]  /*148820*/  IADD3 R19, P6, PT, R19, R220, RZ ;  /* 0x000000dc13137210 */ /* 0x000fc60007fde0ff */
[----:B------:R1:W-:Y:S01]  /*148830*/  STL [R1+0x5ad0], R16 ;  /* 0x005ad01001007387 */ /* 0x0003e20000100800 */
[----:B------:R-:W-:Y:S02]  /*148840*/  IADD3.X R18, PT, PT, R18, R0, RZ, P5, !PT ;  /* 0x0000000012127210 */ /* 0x000fe40002ffe4ff */
[----:B------:R-:W-:Y:S01]  /*148850*/  IADD3 R17, P5, PT, R17, R220, RZ ;  /* 0x000000dc11117210 */ /* 0x000fe20007fbe0ff */
        /* <DEDUP_REMOVED lines=9> */
[----:B--2---:R-:W-:-:S05]  /*1488f0*/  IADD3 R12, P2, PT, R12, R220, RZ ;  /* 0x000000dc0c0c7210 */ /* 0x004fca0007f5e0ff */
[----:B------:R1:W-:Y:S04]  /*148900*/  STL [R1+0x5a64], R12 ;  /* 0x005a640c01007387 */ /* 0x0003e80000100800 */
[----:B-1----:R-:W2:Y:S04]  /*148910*/  LDL.LU R12, [R1+0x59fc] ;  /* 0x0059fc00010c7983 */ /* 0x002ea80000300800 */
[----:B------:R-:W2:Y:S04]  /*148920*/  LDL.LU R29, [R1+0x5a50] ;  /* 0x005a5000011d7983 */ /* 0x000ea80000300800 */
[----:B------:R-:W2:Y:S01]  /*148930*/  LDL.LU R28, [R1+0x59f4] ;  /* 0x0059f400011c7983 */ /* 0x000ea20000300800 */
        /* <DEDUP_REMOVED lines=29> */
[----:B------:R-:W4:Y:S04]  /*148b10*/  LDL.LU R17, [R1+0x59a8] ;  /* 0x0059a80001117983 */ /* 0x000f280000300800 */
[----:B------:R1:W-:Y:S04]  /*148b20*/  STL [R1+0x5a60], R16 ;  /* 0x005a601001007387 */ /* 0x0003e80000100800 */
[----:B-1----:R-:W4:Y:S01]  /*148b30*/  LDL.LU R16, [R1+0x596c] ;  /* 0x00596c0001107983 */ /* 0x002f220000300800 */
[----:B------:R-:W-:-:S05]  /*148b40*/  IMAD.X R8, R8, 0x1, R0, P2 ;  /* 0x0000000108087824 */ /* 0x000fca00010e0600 */
[----:B------:R1:W-:Y:S04]  /*148b50*/  STL [R1+0x5a58], R8 ;  /* 0x005a580801007387 */ /* 0x0003e80000100800 */
[----:B-1----:R-:W4:Y:S01]  /*148b60*/  LDL.LU R8, [R1+0x5980] ;  /* 0x0059800001087983 */ /* 0x002f220000300800 */
[----:B------:R-:W-:-:S05]  /*148b70*/  IADD3 R30, P5, PT, R30, R220, RZ ;  /* 0x000000dc1e1e7210 */ /* 0x000fca0007fbe0ff */
[----:B------:R-:W-:Y:S01]  /*148b80*/  STL [R1+0x5a04], R30 ;  /* 0x005a041e01007387 */ /* 0x000fe20000100800 */
[----:B--2---:R-:W-:Y:S01]  /*148b90*/  IADD3 R12, P2, PT, R12, R220, RZ ;  /* 0x000000dc0c0c7210 */ /* 0x004fe20007f5e0ff */
[----:B------:R-:W-:-:S04]  /*148ba0*/  IMAD.X R29, R29, 0x1, R0, P4 ;  /* 0x000000011d1d7824 */ /* 0x000fc800020e0600 */
[----:B------:R1:W-:Y:S01]  /*148bb0*/  STL [R1+0x59fc], R12 ;  /* 0x0059fc0c01007387 */ /* 0x0003e20000100800 */
[----:B------:R-:W-:-:S03]  /*148bc0*/  IADD3 R28, P4, PT, R28, R220, RZ ;  /* 0x000000dc1c1c7210 */ /* 0x000fc60007f9e0ff */
[----:B-1----:R-:W2:Y:S01]  /*148bd0*/  LDL.LU R12, [R1+0x5964] ;  /* 0x00596400010c7983 */ /* 0x002ea20000300800 */
[----:B---3--:R-:W-:Y:S02]  /*148be0*/  IADD3.X R15, PT, PT, R15, R0, RZ, P3, !PT ;  /* 0x000000000f0f7210 */ /* 0x008fe40001ffe4ff */
[----:B------:R-:W-:-:S03]  /*148bf0*/  IADD3 R27, P3, PT, R27, R220, RZ ;  /* 0x000000dc1b1b7210 */ /* 0x000fc60007f7e0ff */
[----:B------:R1:W-:Y:S01]  /*148c00*/  STL [R1+0x5a28], R15 ;  /* 0x005a280f01007387 */ /* 0x0003e20000100800 */
[----:B------:R-:W-:-:S03]  /*148c10*/  IMAD.X R26, R26, 0x1, R0, P6 ;  /* 0x000000011a1a7824 */ /* 0x000fc600030e0600 */
        /* <DEDUP_REMOVED lines=12> */
[----:B------:R-:W-:-:S03]  /*148ce0*/  IADD3 R23, P2, PT, R23, R220, RZ ;  /* 0x000000dc17177210 */ /* 0x000fc60007f5e0ff */
[----:B-1----:R-:W4:Y:S04]  /*148cf0*/  LDL.LU R11, [R1+0x5970] ;  /* 0x00597000010b7983 */ /* 0x002f280000300800 */
[----:B------:R-:W-:Y:S01]  /*148d00*/  STL [R1+0x59f8], R25 ;  /* 0x0059f81901007387 */ /* 0x000fe20000100800 */
        /* <DEDUP_REMOVED lines=16> */
[----:B------:R-:W-:Y:S02]  /*148e10*/  IADD3 R18, P5, PT, R18, R220, RZ ;  /* 0x000000dc12127210 */ /* 0x000fe40007fbe0ff */
[----:B------:R-:W-:Y:S01]  /*148e20*/  IADD3.X R17, PT, PT, R17, R0, RZ, P2, !PT ;  /* 0x0000000011117210 */ /* 0x000fe200017fe4ff */
        /* <DEDUP_REMOVED lines=43> */
[----:B------:R-:W4:Y:S01]  /*1490e0*/  LDL.LU R17, [R1+0x5874] ;  /* 0x0058740001117983 */ /* 0x000f220000300800 */
[----:B------:R-:W-:-:S03]  /*1490f0*/  IMAD.X R30, R30, 0x1, R0, P2 ;  /* 0x000000011e1e7824 */ /* 0x000fc600010e0600 */
[----:B------:R1:W-:Y:S04]  /*149100*/  STL [R1+0x594c], R13 ;  /* 0x00594c0d01007387 */ /* 0x0003e80000100800 */
[----:B-1----:R-:W4:Y:S01]  /*149110*/  LDL.LU R13, [R1+0x5888] ;  /* 0x00588800010d7983 */ /* 0x002f220000300800 */
[----:B------:R-:W-:-:S05]  /*149120*/  IADD3 R16, P2, PT, R16, R220, RZ ;  /* 0x000000dc10107210 */ /* 0x000fca0007f5e0ff */
[----:B------:R1:W-:Y:S04]  /*149130*/  STL [R1+0x5904], R16 ;  /* 0x0059041001007387 */ /* 0x0003e80000100800 */
[----:B-1----:R-:W4:Y:S01]  /*149140*/  LDL.LU R16, [R1+0x5880] ;  /* 0x0058800001107983 */ /* 0x002f220000300800 */
[----:B------:R-:W-:-:S03]  /*149150*/  IMAD.X R8, R8, 0x1, R0, P4 ;  /* 0x0000000108087824 */ /* 0x000fc600020e0600 */
[----:B------:R-:W-:Y:S04]  /*149160*/  STL [R1+0x5960], R30 ;  /* 0x0059601e01007387 */ /* 0x000fe80000100800 */
[----:B------:R1:W-:Y:S04]  /*149170*/  STL [R1+0x5958], R8 ;  /* 0x0059580801007387 */ /* 0x0003e80000100800 */
[----:B-1----:R-:W4:Y:S01]  /*149180*/  LDL.LU R8, [R1+0x5878] ;  /* 0x0058780001087983 */ /* 0x002f220000300800 */
[----:B------:R-:W-:Y:S01]  /*149190*/  IMAD.X R28, R28, 0x1, R0, P3 ;  /* 0x000000011c1c7824 */ /* 0x000fe200018e0600 */
[----:B------:R-:W-:-:S02]  /*1491a0*/  IADD3 R29, P4, PT, R29, R220, RZ ;  /* 0x000000dc1d1d7210 */ /* 0x000fc40007f9e0ff */
[----:B--2---:R-:W-:Y:S02]  /*1491b0*/  IADD3 R12, P3, PT, R12, R220, RZ ;  /* 0x000000dc0c0c7210 */ /* 0x004fe40007f7e0ff */
[----:B------:R-:W-:-:S03]  /*1491c0*/  IADD3.X R27, PT, PT, R27, R0, RZ, P6, !PT ;  /* 0x000000001b1b7210 */ /* 0x000fc600037fe4ff */
[----:B------:R1:W-:Y:S01]  /*1491d0*/  STL [R1+0x58f4], R12 ;  /* 0x0058f40c01007387 */ /* 0x0003e20000100800 */
[----:B------:R-:W-:-:S03]  /*1491e0*/  IADD3 R26, P6, PT, R26, R220, RZ ;  /* 0x000000dc1a1a7210 */ /* 0x000fc60007fde0ff */
[----:B------:R-:W-:Y:S04]  /*1491f0*/  STL [R1+0x58fc], R29 ;  /* 0x0058fc1d01007387 */ /* 0x000fe80000100800 */
[----:B-1----:R-:W2:Y:S04]  /*149200*/  LDL.LU R12, [R1+0x5870] ;  /* 0x00587000010c7983 */ /* 0x002ea80000300800 */
[----:B------:R-:W-:Y:S01]  /*149210*/  STL [R1+0x5950], R28 ;  /* 0x0059501c01007387 */ /* 0x000fe20000100800 */
[----:B---3--:R-:W-:Y:S01]  /*149220*/  IMAD.X R15, R15, 0x1, R0, P5 ;  /* 0x000000010f0f7824 */ /* 0x008fe200028e0600 */
[----:B------:R-:W-:-:S04]  /*149230*/  IADD3 R25, P5, PT, R25, R220, RZ ;  /* 0x000000dc19197210 */ /* 0x000fc80007fbe0ff */
[----:B------:R1:W-:Y:S04]  /*149240*/  STL [R1+0x5900], R15 ;  /* 0x0059000f01007387 */ /* 0x0003e80000100800 */
[----:B------:R-:W-:Y:S04]  /*149250*/  STL [R1+0x5908], R27 ;  /* 0x0059081b01007387 */ /* 0x000fe80000100800 */
[----:B-1----:R-:W3:Y:S04]  /*149260*/  LDL.LU R15, [R1+0x5868] ;  /* 0x00586800010f7983 */ /* 0x002ee80000300800 */
[----:B------:R-:W-:Y:S01]  /*149270*/  STL [R1+0x58ec], R26 ;  /* 0x0058ec1a01007387 */ /* 0x000fe20000100800 */
[----:B----4-:R-:W-:Y:S01]  /*149280*/  IMAD.X R14, R14, 0x1, R0, P2 ;  /* 0x000000010e0e7824 */ /* 0x010fe200010e0600 */
[----:B------:R-:W-:-:S04]  /*149290*/  IADD3 R24, P2, PT, R24, R220, RZ ;  /* 0x000000dc18187210 */ /* 0x000fc80007f5e0ff */
[----:B------:R1:W-:Y:S01]  /*1492a0*/  STL [R1+0x58f8], R14 ;  /* 0x0058f80e01007387 */ /* 0x0003e20000100800 */
[----:B------:R-:W-:-:S03]  /*1492b0*/  IMAD.X R23, R23, 0x1, R0, P4 ;  /* 0x0000000117177824 */ /* 0x000fc600020e0600 */
[----:B-1----:R-:W4:Y:S04]  /*1492c0*/  LDL.LU R14, [R1+0x5864] ;  /* 0x00586400010e7983 */ /* 0x002f280000300800 */
[----:B------:R-:W-:Y:S01]  /*1492d0*/  STL [R1+0x58e4], R25 ;  /* 0x0058e41901007387 */ /* 0x000fe20000100800 */
[----:B------:R-:W-:Y:S01]  /*1492e0*/  IADD3 R11, P4, PT, R11, R220, RZ ;  /* 0x000000dc0b0b7210 */ /* 0x000fe20007f9e0ff */
[----:B------:R-:W-:-:S04]  /*1492f0*/  IMAD.X R22, R22, 0x1, R0, P3 ;  /* 0x0000000116167824 */ /* 0x000fc800018e0600 */
        /* <DEDUP_REMOVED lines=14> */
[----:B------:R-:W-:Y:S01]  /*1493e0*/  IMAD.X R18, R18, 0x1, R0, P2 ;  /* 0x0000000112127824 */ /* 0x000fe200010e0600 */
[----:B------:R-:W-:Y:S02]  /*1493f0*/  IADD3 R17, P2, PT, R17, R220, RZ ;  /* 0x000000dc11117210 */ /* 0x000fe40007f5e0ff */
[----:B-1----:R-:W4:Y:S04]  /*149400*/  LDL.LU R9, [R1+0x5814] ;  /* 0x0058140001097983 */ /* 0x002f280000300800 */
[----:B------:R-:W-:Y:S04]  /*149410*/  STL [R1+0x5884], R20 ;  /* 0x0058841401007387 */ /* 0x000fe80000100800 */
[----:B------:R-:W-:Y:S01]  /*149420*/  STL [R1+0x587c], R19 ;  /* 0x00587c1301007387 */ /* 0x000fe20000100800 */
[----:B------:R-:W-:-:S05]  /*149430*/  IADD3.X R13, PT, PT, R13, R0, RZ, P4, !PT ;  /* 0x000000000d0d7210 */ /* 0x000fca00027fe4ff */
[----:B------:R1:W-:Y:S04]  /*149440*/  STL [R1+0x5888], R13 ;  /* 0x0058880d01007387 */ /* 0x0003e80000100800 */
[----:B------:R-:W-:Y:S04]  /*149450*/  STL [R1+0x58d0], R18 ;  /* 0x0058d01201007387 */ /* 0x000fe80000100800 */
[----:B-1----:R-:W4:Y:S04]  /*149460*/  LDL.LU R13, [R1+0x5820] ;  /* 0x00582000010d7983 */ /* 0x002f280000300800 */
[----:B------:R-:W-:Y:S01]  /*149470*/  STL [R1+0x5874], R17 ;  /* 0x0058741101007387 */ /* 0x000fe20000100800 */
[----:B------:R-:W-:-:S02]  /*149480*/  IMAD.X R16, R16, 0x1, R0, P3 ;  /* 0x0000000110107824 */ /* 0x000fc400018e0600 */
[----:B------:R-:W-:-:S05]  /*149490*/  IMAD.X R8, R8, 0x1, R0, P6 ;  /* 0x0000000108087824 */ /* 0x000fca00030e0600 */
[----:B------:R1:W-:Y:S04]  /*1494a0*/  STL [R1+0x5878], R8 ;  /* 0x0058780801007387 */ /* 0x0003e80000100800 */
[----:B------:R-:W-:Y:S04]  /*1494b0*/  STL [R1+0x5880], R16 ;  /* 0x0058801001007387 */ /* 0x000fe80000100800 */
[----:B-1----:R-:W4:Y:S01]  /*1494c0*/  LDL.LU R8, [R1+0x5818] ;  /* 0x0058180001087983 */ /* 0x002f220000300800 */
[-C--:B------:R-:W-:Y:S02]  /*1494d0*/  IADD3 R234, P4, PT, R234, R220.reuse, RZ ;  /* 0x000000dceaea7210 */ /* 0x080fe40007f9e0ff */
[----:B------:R-:W-:-:S03]  /*1494e0*/  IADD3 R232, P3, PT, R232, R220, RZ ;  /* 0x000000dce8e87210 */ /* 0x000fc60007f7e0ff */
[----:B------:R-:W-:Y:S01]  /*1494f0*/  STL [R1+0x586c], R234 ;  /* 0x00586cea01007387 */ /* 0x000fe20000100800 */
[-C--:B------:R-:W-:Y:S01]  /*149500*/  IADD3 R230, P6, PT, R230, R220.reuse, RZ ;  /* 0x000000dce6e67210 */ /* 0x080fe20007fde0ff */
[--C-:B------:R-:W-:Y:S02]  /*149510*/  IMAD.X R235, R235, 0x1, R0.reuse, P4 ;  /* 0x00000001ebeb7824 */ /* 0x100fe400020e0600 */
[--C-:B------:R-:W-:Y:S02]  /*149520*/  IMAD.X R233, R233, 0x1, R0.reuse, P3 ;  /* 0x00000001e9e97824 */ /* 0x100fe400018e0600 */
[--C-:B------:R-:W-:Y:S02]  /*149530*/  IMAD.X R231, R231, 0x1, R0.reuse, P6 ;  /* 0x00000001e7e77824 */ /* 0x100fe400030e0600 */
[----:B--2---:R-:W-:Y:S01]  /*149540*/  IMAD.X R12, R12, 0x1, R0, P5 ;  /* 0x000000010c0c7824 */ /* 0x004fe200028e0600 */
[----:B------:R-:W-:-:S04]  /*149550*/  IADD3 R228, P5, PT, R228, R220, RZ ;  /* 0x000000dce4e47210 */ /* 0x000fc80007fbe0ff */
[----:B------:R1:W-:Y:S04]  /*149560*/  STL [R1+0x5870], R12 ;  /* 0x0058700c01007387 */ /* 0x0003e80000100800 */
[----:B-1----:R-:W2:Y:S04]  /*149570*/  LDL.LU R12, [R1+0x5810] ;  /* 0x00581000010c7983 */ /* 0x002ea80000300800 */
[----:B------:R-:W-:Y:S01]  /*149580*/  STL [R1+0x56f4], R232 ;  /* 0x0056f4e801007387 */ /* 0x000fe20000100800 */
[----:B---3--:R-:W-:-:S05]  /*149590*/  IMAD.X R15, R15, 0x1, R0, P2 ;  /* 0x000000010f0f7824 */ /* 0x008fca00010e0600 */
[----:B------:R1:W-:Y:S04]  /*1495a0*/  STL [R1+0x5868], R15 ;  /* 0x0058680f01007387 */ /* 0x0003e80000100800 */
[----:B-1----:R-:W3:Y:S04]  /*1495b0*/  LDL.LU R15, [R1+0x5808] ;  /* 0x00580800010f7983 */ /* 0x002ee80000300800 */
[----:B------:R-:W-:Y:S01]  /*1495c0*/  STL [R1+0x5380], R230 ;  /* 0x005380e601007387 */ /* 0x000fe20000100800 */
[----:B----4-:R-:W-:-:S05]  /*1495d0*/  IADD3 R14, P2, PT, R14, R220, RZ ;  /* 0x000000dc0e0e7210 */ /* 0x010fca0007f5e0ff */
[----:B------:R1:W-:Y:S01]  /*1495e0*/  STL [R1+0x5864], R14 ;  /* 0x0058640e01007387 */ /* 0x0003e20000100800 */
[----:B------:R-:W-:-:S03]  /*1495f0*/  IADD3.X R229, PT, PT, R229, R0, RZ, P5, !PT ;  /* 0x00000000e5e57210 */ /* 0x000fc60002ffe4ff */
[----:B-1----:R-:W4:Y:S04]  /*149600*/  LDL.LU R14, [R1+0x57ec] ;  /* 0x0057ec00010e7983 */ /* 0x002f280000300800 */
[----:B------:R-:W-:Y:S01]  /*149610*/  STL [R1+0x5194], R228 ;  /* 0x005194e401007387 */ /* 0x000fe20000100800 */
[----:B------:R-:W-:-:S05]  /*149620*/  IADD3 R11, P4, PT, R11, R220, RZ ;  /* 0x000000dc0b0b7210 */ /* 0x000fca0007f9e0ff */
[----:B------:R1:W-:Y:S04]  /*149630*/  STL [R1+0x5824], R11 ;  /* 0x0058240b01007387 */ /* 0x0003e80000100800 */
[----:B-1----:R-:W4:Y:S04]  /*149640*/  LDL.LU R11, [R1+0x57a4] ;  /* 0x0057a400010b7983 */ /* 0x002f280000300800 */
[----:B------:R-:W-:Y:S01]  /*149650*/  STL [R1+0x5828], R235 ;  /* 0x005828eb01007387 */ /* 0x000fe20000100800 */
[----:B------:R-:W-:-:S05]  /*149660*/  IADD3 R10, P3, PT, R10, R220, RZ ;  /* 0x000000dc0a0a7210 */ /* 0x000fca0007f7e0ff */
[----:B------:R1:W-:Y:S04]  /*149670*/  STL [R1+0x581c], R10 ;  /* 0x00581c0a01007387 */ /* 0x0003e80000100800 */
[----:B-1----:R-:W4:Y:S01]  /*149680*/  LDL.LU R10, [R1+0x579c] ;  /* 0x00579c00010a7983 */ /* 0x002f220000300800 */
[----:B------:R-:W-:-:S05]  /*149690*/  IADD3 R9, P6, PT, R9, R220, RZ ;  /* 0x000000dc09097210 */ /* 0x000fca0007fde0ff */
[----:B------:R1:W-:Y:S04]  /*1496a0*/  STL [R1+0x5814], R9 ;  /* 0x0058140901007387 */ /* 0x0003e80000100800 */
[----:B-1----:R-:W4:Y:S04]  /*1496b0*/  LDL.LU R9, [R1+0x5794] ;  /* 0x0057940001097983 */ /* 0x002f280000300800 */
[----:B------:R-:W-:Y:S04]  /*1496c0*/  STL [R1+0x56e8], R233 ;  /* 0x0056e8e901007387 */ /* 0x000fe80000100800 */
[----:B------:R-:W-:Y:S01]  /*1496d0*/  STL [R1+0x537c], R231 ;  /* 0x00537ce701007387 */ /* 0x000fe20000100800 */
[----:B------:R-:W-:-:S05]  /*1496e0*/  IMAD.X R13, R13, 0x1, R0, P2 ;  /* 0x000000010d0d7824 */ /* 0x000fca00010e0600 */
[----:B------:R1:W-:Y:S04]  /*1496f0*/  STL [R1+0x5820], R13 ;  /* 0x0058200d01007387 */ /* 0x0003e80000100800 */
[----:B-1----:R-:W4:Y:S04]  /*149700*/  LDL.LU R13, [R1+0x57a0] ;  /* 0x0057a000010d7983 */ /* 0x002f280000300800 */
[----:B------:R-:W-:Y:S01]  /*149710*/  STL [R1+0x5190], R229 ;  /* 0x005190e501007387 */ /* 0x000fe20000100800 */
[----:B------:R-:W-:-:S05]  /*149720*/  IMAD.X R8, R8, 0x1, R0, P4 ;  /* 0x0000000108087824 */ /* 0x000fca00020e0600 */
[----:B------:R1:W-:Y:S04]  /*149730*/  STL [R1+0x5818], R8 ;  /* 0x0058180801007387 */ /* 0x0003e80000100800 */
[----:B-1----:R-:W4:Y:S01]  /*149740*/  LDL.LU R8, [R1+0x5798] ;  /* 0x0057980001087983 */ /* 0x002f220000300800 */
[-C--:B------:R-:W-:Y:S02]  /*149750*/  IADD3 R134, P5, PT, R134, R220.reuse, RZ ;  /* 0x000000dc86867210 */ /* 0x080fe40007fbe0ff */
[-C--:B------:R-:W-:Y:S02]  /*149760*/  IADD3 R132, P2, PT, R132, R220.reuse, RZ ;  /* 0x000000dc84847210 */ /* 0x080fe40007f5e0ff */
[----:B------:R-:W-:Y:S01]  /*149770*/  IADD3 R127, P4, PT, R127, R220, RZ ;  /* 0x000000dc7f7f7210 */ /* 0x000fe20007f9e0ff */
[----:B------:R-:W-:Y:S01]  /*149780*/  STL [R1+0x580c], R134 ;  /* 0x00580c8601007387 */ /* 0x000fe20000100800 */
[----:B------:R-:W-:-:S02]  /*149790*/  IMAD.X R135, R135, 0x1, R0, P5 ;  /* 0x0000000187877824 */ /* 0x000fc400028e0600 */
[--C-:B------:R-:W-:Y:S02]  /*1497a0*/  IMAD.X R133, R133, 0x1, R0.reuse, P2 ;  /* 0x0000000185857824 */ /* 0x100fe400010e0600 */
[--C-:B------:R-:W-:Y:S02]  /*1497b0*/  IMAD.X R128, R128, 0x1, R0.reuse, P4 ;  /* 0x0000000180807824 */ /* 0x100fe400020e0600 */
[----:B--2---:R-:W-:Y:S01]  /*1497c0*/  IMAD.X R12, R12, 0x1, R0, P3 ;  /* 0x000000010c0c7824 */ /* 0x004fe200018e0600 */
[----:B------:R-:W-:-:S04]  /*1497d0*/  IADD3 R125, P3, PT, R125, R220, RZ ;  /* 0x000000dc7d7d7210 */ /* 0x000fc80007f7e0ff */
[----:B------:R1:W-:Y:S04]  /*1497e0*/  STL [R1+0x5810], R12 ;  /* 0x0058100c01007387 */ /* 0x0003e80000100800 */
[----:B-1----:R-:W2:Y:S04]  /*1497f0*/  LDL.LU R12, [R1+0x5790] ;  /* 0x00579000010c7983 */ /* 0x002ea80000300800 */
[----:B------:R-:W-:Y:S04]  /*149800*/  STL [R1+0x5804], R132 ;  /* 0x0058048401007387 */ /* 0x000fe80000100800 */
[----:B------:R-:W2:Y:S04]  /*149810*/  LDL.LU R16, [R1+0x5788] ;  /* 0x0057880001107983 */ /* 0x000ea80000300800 */
[----:B------:R-:W-:Y:S01]  /*149820*/  STL [R1+0x57fc], R127 ;  /* 0x0057fc7f01007387 */ /* 0x000fe20000100800 */
[----:B---3--:R-:W-:-:S05]  /*149830*/  IMAD.X R15, R15, 0x1, R0, P6 ;  /* 0x000000010f0f7824 */ /* 0x008fca00030e0600 */
[----:B------:R1:W-:Y:S04]  /*149840*/  STL [R1+0x5808], R15 ;  /* 0x0058080f01007387 */ /* 0x0003e80000100800 */
[----:B-1----:R-:W3:Y:S01]  /*149850*/  LDL.LU R15, [R1+0x576c] ;  /* 0x00576c00010f7983 */ /* 0x002ee20000300800 */
[----:B------:R-:W-:Y:S02]  /*149860*/  IADD3.X R126, PT, PT, R126, R0, RZ, P3, !PT ;  /* 0x000000007e7e7210 */ /* 0x000fe40001ffe4ff */
[----:B----4-:R-:W-:-:S05]  /*149870*/  IADD3 R14, P6, PT, R14, R220, RZ ;  /* 0x000000dc0e0e7210 */ /* 0x010fca0007fde0ff */
[----:B------:R1:W-:Y:S04]  /*149880*/  STL [R1+0x57ec], R14 ;  /* 0x0057ec0e01007387 */ /* 0x0003e80000100800 */
        /* <DEDUP_REMOVED lines=30> */
[----:B------:R1:W-:Y:S01]  /*149a70*/  STL [R1+0x5790], R12 ;  /* 0x0057900c01007387 */ /* 0x0003e20000100800 */
[----:B------:R-:W-:-:S03]  /*149a80*/  IMAD.X R16, R16, 0x1, R0, P4 ;  /* 0x0000000110107824 */ /* 0x000fc600020e0600 */
[----:B-1----:R-:W2:Y:S04]  /*149a90*/  LDL.LU R12, [R1+0x570c] ;  /* 0x00570c00010c7983 */ /* 0x002ea80000300800 */
[----:B------:R-:W-:Y:S04]  /*149aa0*/  STL [R1+0x5784], R121 ;  /* 0x0057847901007387 */ /* 0x000fe80000100800 */
[----:B------:R-:W-:Y:S04]  /*149ab0*/  STL [R1+0x577c], R119 ;  /* 0x00577c7701007387 */ /* 0x000fe80000100800 */
[----:B------:R-:W-:Y:S01]  /*149ac0*/  STL [R1+0x5788], R16 ;  /* 0x0057881001007387 */ /* 0x000fe20000100800 */
[----:B---3--:R-:W-:-:S03]  /*149ad0*/  IADD3 R15, P4, PT, R15, R220, RZ ;  /* 0x000000dc0f0f7210 */ /* 0x008fc60007f9e0ff */
[----:B------:R-:W-:Y:S04]  /*149ae0*/  STL [R1+0x5774], R117 ;  /* 0x0057747501007387 */ /* 0x000fe80000100800 */
[----:B------:R-:W-:Y:S04]  /*149af0*/  STL [R1+0x576c], R15 ;  /* 0x00576c0f01007387 */ /* 0x000fe80000100800 */
[----:B------:R-:W-:Y:S01]  /*149b00*/  STL [R1+0x5780], R124 ;  /* 0x0057807c01007387 */ /* 0x000fe20000100800 */
[----:B------:R-:W-:Y:S02]  /*149b10*/  IADD3.X R118, PT, PT, R118, R0, RZ, P2, !PT ;  /* 0x0000000076767210 */ /* 0x000fe400017fe4ff */
[----:B------:R-:W-:-:S02]  /*149b20*/  IADD3 R115, P2, PT, R115, R220, RZ ;  /* 0x000000dc73737210 */ /* 0x000fc40007f5e0ff */
[----:B----4-:R-:W-:-:S05]  /*149b30*/  IADD3 R14, P3, PT, R14, R220, RZ ;  /* 0x000000dc0e0e7210 */ /* 0x010fca0007f7e0ff */
[----:B------:R-:W-:Y:S01]  /*149b40*/  STL [R1+0x5724], R14 ;  /* 0x0057240e01007387 */ /* 0x000fe20000100800 */
[----:B------:R-:W-:-:S05]  /*149b50*/  IADD3 R11, P6, PT, R11, R220, RZ ;  /* 0x000000dc0b0b7210 */ /* 0x000fca0007fde0ff */
[----:B------:R1:W-:Y:S04]  /*149b60*/  STL [R1+0x571c], R11 ;  /* 0x00571c0b01007387 */ /* 0x0003e80000100800 */
[----:B-1----:R-:W3:Y:S01]  /*149b70*/  LDL.LU R11, [R1+0x56c8] ;  /* 0x0056c800010b7983 */ /* 0x002ee20000300800 */
[----:B------:R-:W-:-:S05]  /*149b80*/  IADD3 R10, P5, PT, R10, R220, RZ ;  /* 0x000000dc0a0a7210 */ /* 0x000fca0007fbe0ff */
[----:B------:R1:W-:Y:S04]  /*149b90*/  STL [R1+0x5710], R10 ;  /* 0x0057100a01007387 */ /* 0x0003e80000100800 */
[----:B-1----:R-:W4:Y:S04]  /*149ba0*/  LDL.LU R10, [R1+0x56d0] ;  /* 0x0056d000010a7983 */ /* 0x002f280000300800 */
[----:B------:R-:W-:Y:S01]  /*149bb0*/  STL [R1+0x5778], R122 ;  /* 0x0057787a01007387 */ /* 0x000fe20000100800 */
[----:B------:R-:W-:-:S03]  /*149bc0*/  IMAD.X R9, R9, 0x1, R0, P4 ;  /* 0x0000000109097824 */ /* 0x000fc600020e0600 */
[----:B------:R-:W-:Y:S04]  /*149bd0*/  STL [R1+0x5770], R120 ;  /* 0x0057707801007387 */ /* 0x000fe80000100800 */
[----:B------:R1:W-:Y:S01]  /*149be0*/  STL [R1+0x5720], R9 ;  /* 0x0057200901007387 */ /* 0x0003e20000100800 */
[----:B------:R-:W-:-:S03]  /*149bf0*/  IADD3 R113, P4, PT, R113, R220, RZ ;  /* 0x000000dc71717210 */ /* 0x000fc60007f9e0ff */
[----:B-1----:R-:W4:Y:S04]  /*149c00*/  LDL.LU R9, [R1+0x56d8] ;  /* 0x0056d80001097983 */ /* 0x002f280000300800 */
[----:B------:R-:W-:Y:S04]  /*149c10*/  STL [R1+0x5728], R118 ;  /* 0x0057287601007387 */ /* 0x000fe80000100800 */
[----:B------:R-:W-:Y:S01]  /*149c20*/  STL [R1+0x5714], R115 ;  /* 0x0057147301007387 */ /* 0x000fe20000100800 */
[----:B------:R-:W-:-:S05]  /*149c30*/  IMAD.X R13, R13, 0x1, R0, P3 ;  /* 0x000000010d0d7824 */ /* 0x000fca00018e0600 */
[----:B------:R-:W-:Y:S01]  /*149c40*/  STL [R1+0x5718], R13 ;  /* 0x0057180d01007387 */ /* 0x000fe20000100800 */
[----:B------:R-:W-:-:S05]  /*149c50*/  IMAD.X R8, R8, 0x1, R0, P6 ;  /* 0x0000000108087824 */ /* 0x000fca00030e0600 */
[----:B------:R1:W-:Y:S04]  /*149c60*/  STL [R1+0x5708], R8 ;  /* 0x0057080801007387 */ /* 0x0003e80000100800 */
[----:B-1----:R-:W4:Y:S04]  /*149c70*/  LDL.LU R8, [R1+0x56e0] ;  /* 0x0056e00001087983 */ /* 0x002f280000300800 */
[----:B------:R-:W-:Y:S04]  /*149c80*/  STL [R1+0x5704], R113 ;  /* 0x0057047101007387 */ /* 0x000fe80000100800 */
[----:B------:R-:W4:Y:S01]  /*149c90*/  LDL.LU R18, [R1+0x56e4] ;  /* 0x0056e40001127983 */ /* 0x000f220000300800 */
[----:B------:R-:W-:Y:S01]  /*149ca0*/  IMAD.SHL.U32 R252, R252, 0x80, RZ ;  /* 0x00000080fcfc7824 */ /* 0x000fe200078e00ff */
[-C--:B------:R-:W-:Y:S01]  /*149cb0*/  IADD3 R111, P3, PT, R111, R220.reuse, RZ ;  /* 0x000000dc6f6f7210 */ /* 0x080fe20007f7e0ff */
[----:B------:R-:W-:Y:S01]  /*149cc0*/  IMAD.X R116, R116, 0x1, R0, P2 ;  /* 0x0000000174747824 */ /* 0x000fe200010e0600 */
[----:B------:R-:W-:Y:S01]  /*149cd0*/  IADD3 R109, P6, PT, R109, R220, RZ ;  /* 0x000000dc6d6d7210 */ /* 0x000fe20007fde0ff */
[----:B------:R-:W4:Y:S01]  /*149ce0*/  LDL.LU R17, [R1+0x56c4] ;  /* 0x0056c40001117983 */ /* 0x000f220000300800 */
[----:B------:R-:W-:-:S03]  /*149cf0*/  SHF.L.U32 R252, R252, 0x2, RZ ;  /* 0x00000002fcfc7819 */ /* 0x000fc600000006ff */
[----:B------:R-:W4:Y:S01]  /*149d00*/  LDL.LU R16, [R1+0x56ac] ;  /* 0x0056ac0001107983 */ /* 0x000f220000300800 */
[--C-:B------:R-:W-:Y:S01]  /*149d10*/  IMAD.X R114, R114, 0x1, R0.reuse, P4 ;  /* 0x0000000172727824 */ /* 0x100fe200020e0600 */
[----:B------:R-:W-:Y:S01]  /*149d20*/  IADD3 R105, P2, PT, R105, R252, RZ ;  /* 0x000000fc69697210 */ /* 0x000fe20007f5e0ff */
[----:B------:R-:W-:Y:S01]  /*149d30*/  IMAD.X R112, R112, 0x1, R0, P3 ;  /* 0x0000000170707824 */ /* 0x000fe200018e0600 */
[----:B------:R-:W-:-:S03]  /*149d40*/  IADD3.X R110, PT, PT, R110, R0, RZ, P6, !PT ;  /* 0x000000006e6e7210 */ /* 0x000fc600037fe4ff */
[----:B------:R-:W-:Y:S02]  /*149d50*/  IMAD.X R106, R106, 0x1, R2, P2 ;  /* 0x000000016a6a7824 */ /* 0x000fe400010e0602 */
[----:B--2---:R-:W-:Y:S01]  /*149d60*/  IMAD.X R12, R12, 0x1, R0, P5 ;  /* 0x000000010c0c7824 */ /* 0x004fe200028e0600 */
[----:B------:R-:W-:-:S04]  /*149d70*/  IADD3 R107, P5, PT, R107, R252, RZ ;  /* 0x000000fc6b6b7210 */ /* 0x000fc80007fbe0ff */
[----:B------:R1:W-:Y:S04]  /*149d80*/  STL [R1+0x570c], R12 ;  /* 0x00570c0c01007387 */ /* 0x0003e80000100800 */
[----:B------:R-:W-:Y:S04]  /*149d90*/  STL [R1+0x56fc], R111 ;  /* 0x0056fc6f01007387 */ /* 0x000fe80000100800 */
[----:B------:R-:W-:Y:S04]  /*149da0*/  STL [R1+0x56ec], R109 ;  /* 0x0056ec6d01007387 */ /* 0x000fe80000100800 */
[----:B------:R-:W-:Y:S04]  /*149db0*/  STL [R1+0x5700], R116 ;  /* 0x0057007401007387 */ /* 0x000fe80000100800 */
[----:B------:R-:W-:Y:S04]  /*149dc0*/  STL [R1+0x56b8], R107 ;  /* 0x0056b86b01007387 */ /* 0x000fe80000100800 */
[----:B------:R-:W2:Y:S04]  /*149dd0*/  LDL.LU R24, [R1+0x56cc] ;  /* 0x0056cc0001187983 */ /* 0x000ea80000300800 */
[----:B------:R-:W2:Y:S04]  /*149de0*/  LDL.LU R15, [R1+0x56a4] ;  /* 0x0056a400010f7983 */ /* 0x000ea80000300800 */
[----:B------:R-:W2:Y:S01]  /*149df0*/  LDL.LU R14, [R1+0x56d4] ;  /* 0x0056d400010e7983 */ /* 0x000ea20000300800 */
[----:B------:R-:W-:Y:S01]  /*149e00*/  IMAD.X R108, R108, 0x1, R2, P5 ;  /* 0x000000016c6c7824 */ /* 0x000fe200028e0602 */
[----:B---3--:R-:W-:-:S05]  /*149e10*/  IADD3 R11, P4, PT, R11, R252, RZ ;  /* 0x000000fc0b0b7210 */ /* 0x008fca0007f9e0ff */
[----:B------:R3:W-:Y:S04]  /*149e20*/  STL [R1+0x56c8], R11 ;  /* 0x0056c80b01007387 */ /* 0x0007e80000100800 */
[----:B------:R-:W-:Y:S04]  /*149e30*/  STL [R1+0x56f8], R114 ;  /* 0x0056f87201007387 */ /* 0x000fe80000100800 */
[----:B------:R-:W-:Y:S04]  /*149e40*/  STL [R1+0x56c0], R105 ;  /* 0x0056c06901007387 */ /* 0x000fe80000100800 */
[----:B------:R-:W2:Y:S04]  /*149e50*/  LDL.LU R13, [R1+0x569c] ;  /* 0x00569c00010d7983 */ /* 0x000ea80000300800 */
[----:B------:R-:W-:Y:S01]  /*149e60*/  STL [R1+0x56f0], R112 ;  /* 0x0056f07001007387 */ /* 0x000fe20000100800 */
[----:B----4-:R-:W-:-:S05]  /*149e70*/  IADD3 R10, P3, PT, R10, R252, RZ ;  /* 0x000000fc0a0a7210 */ /* 0x010fca0007f7e0ff */
[----:B------:R4:W-:Y:S04]  /*149e80*/  STL [R1+0x56d0], R10 ;  /* 0x0056d00a01007387 */ /* 0x0009e80000100800 */
[----:B-1----:R-:W2:Y:S04]  /*149e90*/  LDL.LU R12, [R1+0x56dc] ;  /* 0x0056dc00010c7983 */ /* 0x002ea80000300800 */
[----:B---3--:R-:W3:Y:S04]  /*149ea0*/  LDL.LU R11, [R1+0x5694] ;  /* 0x00569400010b7983 */ /* 0x008ee80000300800 */
[----:B----4-:R-:W4:Y:S01]  /*149eb0*/  LDL.LU R10, [R1+0x56a8] ;  /* 0x0056a800010a7983 */ /* 0x010f220000300800 */
[----:B------:R-:W-:-:S05]  /*149ec0*/  IADD3 R9, P6, PT, R9, R252, RZ ;  /* 0x000000fc09097210 */ /* 0x000fca0007fde0ff */
[----:B------:R1:W-:Y:S04]  /*149ed0*/  STL [R1+0x56d8], R9 ;  /* 0x0056d80901007387 */ /* 0x0003e80000100800 */
[----:B-1----:R-:W4:Y:S04]  /*149ee0*/  LDL.LU R9, [R1+0x568c] ;  /* 0x00568c0001097983 */ /* 0x002f280000300800 */
[----:B------:R-:W4:Y:S04]  /*149ef0*/  LDL.LU R23, [R1+0x56a0] ;  /* 0x0056a00001177983 */ /* 0x000f280000300800 */
[----:B------:R-:W4:Y:S01]  /*149f00*/  LDL.LU R22, [R1+0x5684] ;  /* 0x0056840001167983 */ /* 0x000f220000300800 */
[----:B------:R-:W-:-:S05]  /*149f10*/  IADD3 R8, P5, PT, R8, R252, RZ ;  /* 0x000000fc08087210 */ /* 0x000fca0007fbe0ff */
[----:B------:R1:W-:Y:S01]  /*149f20*/  STL [R1+0x56e0], R8 ;  /* 0x0056e00801007387 */ /* 0x0003e20000100800 */
[----:B------:R-:W-:-:S03]  /*149f30*/  IADD3 R18, P2, PT, R18, R252, RZ ;  /* 0x000000fc12127210 */ /* 0x000fc60007f5e0ff */
[----:B-1----:R-:W4:Y:S04]  /*149f40*/  LDL.LU R8, [R1+0x5698] ;  /* 0x0056980001087983 */ /* 0x002f280000300800 */
[----:B------:R-:W-:Y:S04]  /*149f50*/  STL [R1+0x56b0], R110 ;  /* 0x0056b06e01007387 */ /* 0x000fe80000100800 */
[----:B------:R-:W4:Y:S04]  /*149f60*/  LDL.LU R21, [R1+0x567c] ;  /* 0x00567c0001157983 */ /* 0x000f280000300800 */
[----:B------:R-:W4:Y:S04]  /*149f70*/  LDL.LU R20, [R1+0x5690] ;  /* 0x0056900001147983 */ /* 0x000f280000300800 */
[----:B------:R1:W-:Y:S04]  /*149f80*/  STL [R1+0x56e4], R18 ;  /* 0x0056e41201007387 */ /* 0x0003e80000100800 */
[----:B-1----:R-:W4:Y:S01]  /*149f90*/  LDL.LU R18, [R1+0x5674] ;  /* 0x0056740001127983 */ /* 0x002f220000300800 */
[----:B------:R-:W-:Y:S01]  /*149fa0*/  IMAD.X R17, R17, 0x1, R2, P4 ;  /* 0x0000000111117824 */ /* 0x000fe200020e0602 */
[----:B------:R-:W-:-:S02]  /*149fb0*/  IADD3 R16, P4, PT, R16, R252, RZ ;  /* 0x000000fc10107210 */ /* 0x000fc40007f9e0ff */
[----:B------:R-:W-:Y:S04]  /*149fc0*/  STL [R1+0x56b4], R108 ;  /* 0x0056b46c01007387 */ /* 0x000fe80000100800 */
[----:B------:R-:W4:Y:S04]  /*149fd0*/  LDL.LU R19, [R1+0x5688] ;  /* 0x0056880001137983 */ /* 0x000f280000300800 */
[----:B------:R1:W-:Y:S04]  /*149fe0*/  STL [R1+0x56c4], R17 ;  /* 0x0056c41101007387 */ /* 0x0003e80000100800 */
[----:B-1----:R-:W4:Y:S04]  /*149ff0*/  LDL.LU R17, [R1+0x566c] ;  /* 0x00566c0001117983 */ /* 0x002f280000300800 */
[----:B------:R1:W-:Y:S04]  /*14a000*/  STL [R1+0x56ac], R16 ;  /* 0x0056ac1001007387 */ /* 0x0003e80000100800 */
[----:B-1----:R-:W4:Y:S04]  /*14a010*/  LDL.LU R16, [R1+0x5680] ;  /* 0x0056800001107983 */ /* 0x002f280000300800 */
[----:B------:R-:W-:Y:S01]  /*14a020*/  STL [R1+0x56bc], R106 ;  /* 0x0056bc6a01007387 */ /* 0x000fe20000100800 */
[--C-:B--2---:R-:W-:Y:S01]  /*14a030*/  IMAD.X R24, R24, 0x1, R2.reuse, P3 ;  /* 0x0000000118187824 */ /* 0x104fe200018e0602 */
[----:B------:R-:W-:Y:S01]  /*14a040*/  IADD3 R15, P3, PT, R15, R252, RZ ;  /* 0x000000fc0f0f7210 */ /* 0x000fe20007f7e0ff */
[----:B------:R-:W-:-:S04]  /*14a050*/  IMAD.X R14, R14, 0x1, R2, P6 ;  /* 0x000000010e0e7824 */ /* 0x000fc800030e0602 */
[----:B------:R1:W-:Y:S04]  /*14a060*/  STL [R1+0x56a4], R15 ;  /* 0x0056a40f01007387 */ /* 0x0003e80000100800 */
[----:B-1----:R-:W2:Y:S04]  /*14a070*/  LDL.LU R15, [R1+0x5678] ;  /* 0x00567800010f7983 */ /* 0x002ea80000300800 */
[----:B------:R-:W-:Y:S04]  /*14a080*/  STL [R1+0x56cc], R24 ;  /* 0x0056cc1801007387 */ /* 0x000fe80000100800 */
[----:B------:R1:W-:Y:S04]  /*14a090*/  STL [R1+0x56d4], R14 ;  /* 0x0056d40e01007387 */ /* 0x0003e80000100800 */
[----:B-1----:R-:W2:Y:S01]  /*14a0a0*/  LDL.LU R14, [R1+0x5670] ;  /* 0x00567000010e7983 */ /* 0x002ea20000300800 */
[----:B------:R-:W-:-:S05]  /*14a0b0*/  IADD3 R13, P6, PT, R13, R252, RZ ;  /* 0x000000fc0d0d7210 */ /* 0x000fca0007fde0ff */
[----:B------:R1:W-:Y:S04]  /*14a0c0*/  STL [R1+0x569c], R13 ;  /* 0x00569c0d01007387 */ /* 0x0003e80000100800 */
[----:B-1----:R-:W2:Y:S01]  /*14a0d0*/  LDL.LU R13, [R1+0x5638] ;  /* 0x00563800010d7983 */ /* 0x002ea20000300800 */
[----:B------:R-:W-:-:S03]  /*14a0e0*/  IMAD.X R12, R12, 0x1, R2, P5 ;  /* 0x000000010c0c7824 */ /* 0x000fc600028e0602 */
[----:B------:R-:W2:Y:S01]  /*14a0f0*/  LDL.LU R103, [R1+0x5628] ;  /* 0x0056280001677983 */ /* 0x000ea20000300800 */
[----:B---3--:R-:W-:-:S03]  /*14a100*/  IADD3 R11, P5, PT, R11, R252, RZ ;  /* 0x000000fc0b0b7210 */ /* 0x008fc60007fbe0ff */
[----:B------:R-:W3:Y:S01]  /*14a110*/  LDL.LU R101, [R1+0x5630] ;  /* 0x0056300001657983 */ /* 0x000ee20000300800 */
[----:B----4-:R-:W-:-:S03]  /*14a120*/  IMAD.X R10, R10, 0x1, R2, P2 ;  /* 0x000000010a0a7824 */ /* 0x010fc600010e0602 */
[----:B------:R1:W-:Y:S04]  /*14a130*/  STL [R1+0x56dc], R12 ;  /* 0x0056dc0c01007387 */ /* 0x0003e80000100800 */
[----:B-1----:R-:W4:Y:S04]  /*14a140*/  LDL.LU R12, [R1+0x5668] ;  /* 0x00566800010c7983 */ /* 0x002f280000300800 */
[----:B------:R1:W-:Y:S01]  /*14a150*/  STL [R1+0x5694], R11 ;  /* 0x0056940b01007387 */ /* 0x0003e20000100800 */
[----:B------:R-:W-:Y:S02]  /*14a160*/  IADD3 R9, P2, PT, R9, R252, RZ ;  /* 0x000000fc09097210 */ /* 0x000fe40007f5e0ff */
[----:B------:R-:W-:Y:S01]  /*14a170*/  IADD3.X R23, PT, PT, R23, R2, RZ, P4, !PT ;  /* 0x0000000217177210 */ /* 0x000fe200027fe4ff */
[----:B-1----:R-:W4:Y:S04]  /*14a180*/  LDL.LU R11, [R1+0x5640] ;  /* 0x00564000010b7983 */ /* 0x002f280000300800 */
[----:B------:R1:W-:Y:S01]  /*14a190*/  STL [R1+0x56a8], R10 ;  /* 0x0056a80a01007387 */ /* 0x0003e20000100800 */
[----:B------:R-:W-:-:S03]  /*14a1a0*/  IADD3 R22, P4, PT, R22, R252, RZ ;  /* 0x000000fc16167210 */ /* 0x000fc60007f9e0ff */
[----:B-1----:R-:W4:Y:S04]  /*14a1b0*/  LDL.LU R10, [R1+0x5620] ;  /* 0x00562000010a7983 */ /* 0x002f280000300800 */
[----:B------:R1:W-:Y:S04]  /*14a1c0*/  STL [R1+0x568c], R9 ;  /* 0x00568c0901007387 */ /* 0x0003e80000100800 */
[----:B-1----:R-:W4:Y:S01]  /*14a1d0*/  LDL.LU R9, [R1+0x5648] ;  /* 0x0056480001097983 */ /* 0x002f220000300800 */
[----:B------:R-:W-:-:S05]  /*14a1e0*/  IMAD.X R8, R8, 0x1, R2, P3 ;  /* 0x0000000108087824 */ /* 0x000fca00018e0602 */
[----:B------:R1:W-:Y:S01]  /*14a1f0*/  STL [R1+0x5698], R8 ;  /* 0x0056980801007387 */ /* 0x0003e20000100800 */
[----:B------:R-:W-:-:S03]  /*14a200*/  IADD3 R21, P3, PT, R21, R252, RZ ;  /* 0x000000fc15157210 */ /* 0x000fc60007f7e0ff */
[----:B------:R-:W-:Y:S01]  /*14a210*/  STL [R1+0x56a0], R23 ;  /* 0x0056a01701007387 */ /* 0x000fe20000100800 */
[----:B------:R-:W-:-:S03]  /*14a220*/  IMAD.X R20, R20, 0x1, R2, P6 ;  /* 0x0000000114147824 */ /* 0x000fc600030e0602 */
[----:B-1----:R-:W4:Y:S04]  /*14a230*/  LDL.LU R8, [R1+0x5650] ;  /* 0x0056500001087983 */ /* 0x002f280000300800 */
[----:B------:R-:W-:Y:S01]  /*14a240*/  STL [R1+0x5684], R22 ;  /* 0x0056841601007387 */ /* 0x000fe20000100800 */
[----:B------:R-:W-:-:S05]  /*14a250*/  IADD3 R18, P6, PT, R18, R252, RZ ;  /* 0x000000fc12127210 */ /* 0x000fca0007fde0ff */
[----:B------:R1:W-:Y:S04]  /*14a260*/  STL [R1+0x5674], R18 ;  /* 0x0056741201007387 */ /* 0x0003e80000100800 */
[----:B------:R-:W-:Y:S04]  /*14a270*/  STL [R1+0x567c], R21 ;  /* 0x00567c1501007387 */ /* 0x000fe80000100800 */
[----:B-1----:R-:W4:Y:S04]  /*14a280*/  LDL.LU R18, [R1+0x5658] ;  /* 0x0056580001127983 */ /* 0x002f280000300800 */
[----:B------:R-:W-:Y:S04]  /*14a290*/  STL [R1+0x5690], R20 ;  /* 0x0056901401007387 */ /* 0x000fe80000100800 */
[----:B------:R-:W4:Y:S04]  /*14a2a0*/  LDL.LU R104, [R1+0x5624] ;  /* 0x0056240001687983 */ /* 0x000f280000300800 */
[----:B------:R-:W4:Y:S01]  /*14a2b0*/  LDL.LU R102, [R1+0x562c] ;  /* 0x00562c0001667983 */ /* 0x000f220000300800 */
[----:B------:R-:W-:Y:S01]  /*14a2c0*/  IMAD.X R19, R19, 0x1, R2, P5 ;  /* 0x0000000113137824 */ /* 0x000fe200028e0602 */
[----:B------:R-:W-:-:S05]  /*14a2d0*/  IADD3 R17, P5, PT, R17, R252, RZ ;  /* 0x000000fc11117210 */ /* 0x000fca0007fbe0ff */
[----:B------:R1:W-:Y:S01]  /*14a2e0*/  STL [R1+0x566c], R17 ;  /* 0x00566c1101007387 */ /* 0x0003e20000100800 */
[----:B------:R-:W-:-:S03]  /*14a2f0*/  IMAD.X R16, R16, 0x1, R2, P2 ;  /* 0x0000000110107824 */ /* 0x000fc600010e0602 */
[----:B------:R-:W-:Y:S04]  /*14a300*/  STL [R1+0x5688], R19 ;  /* 0x0056881301007387 */ /* 0x000fe80000100800 */
[----:B-1----:R-:W4:Y:S04]  /*14a310*/  LDL.LU R17, [R1+0x5634] ;  /* 0x0056340001117983 */ /* 0x002f280000300800 */
[----:B------:R1:W-:Y:S04]  /*14a320*/  STL [R1+0x5680], R16 ;  /* 0x0056801001007387 */ /* 0x0003e80000100800 */
[----:B-1----:R-:W4:Y:S04]  /*14a330*/  LDL.LU R16, [R1+0x5660] ;  /* 0x0056600001107983 */ /* 0x002f280000300800 */
[----:B------:R-:W4:Y:S01]  /*14a340*/  LDL.LU R24, [R1+0x563c] ;  /* 0x00563c0001187983 */ /* 0x000f220000300800 */
[----:B--2---:R-:W-:-:S05]  /*14a350*/  IMAD.X R15, R15, 0x1, R2, P4 ;  /* 0x000000010f0f7824 */ /* 0x004fca00020e0602 */
[----:B------:R1:W-:Y:S04]  /*14a360*/  STL [R1+0x5678], R15 ;  /* 0x0056780f01007387 */ /* 0x0003e80000100800 */
[----:B-1----:R-:W2:Y:S01]  /*14a370*/  LDL.LU R15, [R1+0x5664] ;  /* 0x00566400010f7983 */ /* 0x002ea20000300800 */
[----:B------:R-:W-:Y:S01]  /*14a380*/  IMAD.X R14, R14, 0x1, R2, P3 ;  /* 0x000000010e0e7824 */ /* 0x000fe200018e0602 */
[-C--:B------:R-:W-:Y:S02]  /*14a390*/  IADD3 R13, P3, PT, R13, R252.reuse, RZ ;  /* 0x000000fc0d0d7210 */ /* 0x080fe40007f7e0ff */
[-C--:B------:R-:W-:Y:S02]  /*14a3a0*/  IADD3 R103, P2, PT, R103, R252.reuse, RZ ;  /* 0x000000fc67677210 */ /* 0x080fe40007f5e0ff */
[----:B---3--:R-:W-:-:S03]  /*14a3b0*/  IADD3 R101, P4, PT, R101, R252, RZ ;  /* 0x000000fc65657210 */ /* 0x008fc60007f9e0ff */
[----:B------:R-:W-:Y:S04]  /*14a3c0*/  STL [R1+0x5628], R103 ;  /* 0x0056286701007387 */ /* 0x000fe80000100800 */
[----:B------:R1:W-:Y:S01]  /*14a3d0*/  STL [R1+0x5670], R14 ;  /* 0x0056700e01007387 */ /* 0x0003e20000100800 */
[----:B----4-:R-:W-:-:S03]  /*14a3e0*/  IMAD.X R12, R12, 0x1, R2, P6 ;  /* 0x000000010c0c7824 */ /* 0x010fc600030e0602 */
[----:B-1----:R-:W3:Y:S04]  /*14a3f0*/  LDL.LU R14, [R1+0x5644] ;  /* 0x00564400010e7983 */ /* 0x002ee80000300800 */
[----:B------:R1:W-:Y:S01]  /*14a400*/  STL [R1+0x5638], R13 ;  /* 0x0056380d01007387 */ /* 0x0003e20000100800 */
[----:B------:R-:W-:-:S03]  /*14a410*/  IADD3 R11, P6, PT, R11, R252, RZ ;  /* 0x000000fc0b0b7210 */ /* 0x000fc60007fde0ff */
[----:B-1----:R-:W4:Y:S04]  /*14a420*/  LDL.LU R13, [R1+0x561c] ;  /* 0x00561c00010d7983 */ /* 0x002f280000300800 */
[----:B------:R-:W-:Y:S04]  /*14a430*/  STL [R1+0x5630], R101 ;  /* 0x0056306501007387 */ /* 0x000fe80000100800 */
[----:B------:R1:W-:Y:S01]  /*14a440*/  STL [R1+0x5668], R12 ;  /* 0x0056680c01007387 */ /* 0x0003e20000100800 */
[----:B------:R-:W-:-:S03]  /*14a450*/  IADD3.X R10, PT, PT, R10, R2, RZ, P5, !PT ;  /* 0x000000020a0a7210 */ /* 0x000fc60002ffe4ff */
[----:B-1----:R-:W4:Y:S04]  /*14a460*/  LDL.LU R12, [R1+0x564c] ;  /* 0x00564c00010c7983 */ /* 0x002f280000300800 */
[----:B------:R1:W-:Y:S01]  /*14a470*/  STL [R1+0x5640], R11 ;  /* 0x0056400b01007387 */ /* 0x0003e20000100800 */
[----:B------:R-:W-:-:S03]  /*14a480*/  IADD3 R9, P5, PT, R9, R252, RZ ;  /* 0x000000fc09097210 */ /* 0x000fc60007fbe0ff */
[----:B-1----:R-:W4:Y:S04]  /*14a490*/  LDL.LU R11, [R1+0x5614] ;  /* 0x00561400010b7983 */ /* 0x002f280000300800 */
[----:B------:R1:W-:Y:S04]  /*14a4a0*/  STL [R1+0x5620], R10 ;  /* 0x0056200a01007387 */ /* 0x0003e80000100800 */
[----:B-1----:R-:W4:Y:S04]  /*14a4b0*/  LDL.LU R10, [R1+0x5654] ;  /* 0x00565400010a7983 */ /* 0x002f280000300800 */
[----:B------:R1:W-:Y:S04]  /*14a4c0*/  STL [R1+0x5648], R9 ;  /* 0x0056480901007387 */ /* 0x0003e80000100800 */
[----:B-1----:R-:W4:Y:S04]  /*14a4d0*/  LDL.LU R9, [R1+0x560c] ;  /* 0x00560c0001097983 */ /* 0x002f280000300800 */
[----:B------:R-:W4:Y:S04]  /*14a4e0*/  LDL.LU R23, [R1+0x565c] ;  /* 0x00565c0001177983 */ /* 0x000f280000300800 */
[----:B------:R-:W4:Y:S01]  /*14a4f0*/  LDL.LU R22, [R1+0x5604] ;  /* 0x0056040001167983 */ /* 0x000f220000300800 */
[--C-:B------:R-:W-:Y:S01]  /*14a500*/  IMAD.X R104, R104, 0x1, R2.reuse, P2 ;  /* 0x0000000168687824 */ /* 0x100fe200010e0602 */
[-C--:B------:R-:W-:Y:S01]  /*14a510*/  IADD3 R8, P2, PT, R8, R252.reuse, RZ ;  /* 0x000000fc08087210 */ /* 0x080fe20007f5e0ff */
[----:B------:R-:W-:Y:S01]  /*14a520*/  IMAD.X R102, R102, 0x1, R2, P4 ;  /* 0x0000000166667824 */ /* 0x000fe200020e0602 */
[----:B------:R-:W-:-:S03]  /*14a530*/  IADD3 R18, P4, PT, R18, R252, RZ ;  /* 0x000000fc12127210 */ /* 0x000fc60007f9e0ff */
[----:B------:R1:W-:Y:S04]  /*14a540*/  STL [R1+0x5650], R8 ;  /* 0x0056500801007387 */ /* 0x0003e80000100800 */
[----:B-1----:R-:W4:Y:S04]  /*14a550*/  LDL.LU R8, [R1+0x5618] ;  /* 0x0056180001087983 */ /* 0x002f280000300800 */
[----:B------:R-:W4:Y:S04]  /*14a560*/  LDL.LU R21, [R1+0x55fc] ;  /* 0x0055fc0001157983 */ /* 0x000f280000300800 */
[----:B------:R-:W4:Y:S04]  /*14a570*/  LDL.LU R20, [R1+0x5610] ;  /* 0x0056100001147983 */ /* 0x000f280000300800 */
[----:B------:R1:W-:Y:S04]  /*14a580*/  STL [R1+0x5658], R18 ;  /* 0x0056581201007387 */ /* 0x0003e80000100800 */
[----:B-1----:R-:W4:Y:S01]  /*14a590*/  LDL.LU R18, [R1+0x55f4] ;  /* 0x0055f40001127983 */ /* 0x002f220000300800 */
[--C-:B------:R-:W-:Y:S01]  /*14a5a0*/  IMAD.X R17, R17, 0x1, R2.reuse, P3 ;  /* 0x0000000111117824 */ /* 0x100fe200018e0602 */
[-C--:B------:R-:W-:Y:S01]  /*14a5b0*/  IADD3 R16, P3, PT, R16, R252.reuse, RZ ;  /* 0x000000fc10107210 */ /* 0x080fe20007f7e0ff */
[----:B------:R-:W-:Y:S01]  /*14a5c0*/  IMAD.X R24, R24, 0x1, R2, P6 ;  /* 0x0000000118187824 */ /* 0x000fe200030e0602 */
[----:B------:R-:W-:Y:S04]  /*14a5d0*/  STL [R1+0x5624], R104 ;  /* 0x0056246801007387 */ /* 0x000fe80000100800 */
[----:B------:R-:W4:Y:S04]  /*14a5e0*/  LDL.LU R19, [R1+0x5608] ;  /* 0x0056080001137983 */ /* 0x000f280000300800 */
[----:B------:R1:W-:Y:S04]  /*14a5f0*/  STL [R1+0x5634], R17 ;  /* 0x0056341101007387 */ /* 0x0003e80000100800 */
[----:B-1----:R-:W4:Y:S04]  /*14a600*/  LDL.LU R17, [R1+0x55ec] ;  /* 0x0055ec0001117983 */ /* 0x002f280000300800 */
[----:B------:R1:W-:Y:S04]  /*14a610*/  STL [R1+0x5660], R16 ;  /* 0x0056601001007387 */ /* 0x0003e80000100800 */
[----:B-1----:R-:W4:Y:S01]  /*14a620*/  LDL.LU R16, [R1+0x5600] ;  /* 0x0056000001107983 */ /* 0x002f220000300800 */
[----:B--2---:R-:W-:-:S03]  /*14a630*/  IADD3 R15, P6, PT, R15, R252, RZ ;  /* 0x000000fc0f0f7210 */ /* 0x004fc60007fde0ff */
[----:B------:R-:W-:Y:S04]  /*14a640*/  STL [R1+0x562c], R102 ;  /* 0x00562c6601007387 */ /* 0x000fe80000100800 */
[----:B------:R1:W-:Y:S04]  /*14a650*/  STL [R1+0x5664], R15 ;  /* 0x0056640f01007387 */ /* 0x0003e80000100800 */
[----:B-1----:R-:W2:Y:S04]  /*14a660*/  LDL.LU R15, [R1+0x55f8] ;  /* 0x0055f800010f7983 */ /* 0x002ea80000300800 */
[----:B------:R-:W-:Y:S01]  /*14a670*/  STL [R1+0x563c], R24 ;  /* 0x00563c1801007387 */ /* 0x000fe20000100800 */
[----:B---3--:R-:W-:-:S05]  /*14a680*/  IMAD.X R14, R14, 0x1, R2, P5 ;  /* 0x000000010e0e7824 */ /* 0x008fca00028e0602 */
[----:B------:R1:W-:Y:S01]  /*14a690*/  STL [R1+0x5644], R14 ;  /* 0x0056440e01007387 */ /* 0x0003e20000100800 */
[----:B----4-:R-:W-:-:S03]  /*14a6a0*/  IADD3 R13, P5, PT, R13, R252, RZ ;  /* 0x000000fc0d0d7210 */ /* 0x010fc60007fbe0ff */
[----:B-1----:R-:W3:Y:S04]  /*14a6b0*/  LDL.LU R14, [R1+0x55f0] ;  /* 0x0055f000010e7983 */ /* 0x002ee80000300800 */
[----:B------:R1:W-:Y:S04]  /*14a6c0*/  STL [R1+0x561c], R13 ;  /* 0x00561c0d01007387 */ /* 0x0003e80000100800 */
[----:B-1----:R-:W4:Y:S01]  /*14a6d0*/  LDL.LU R13, [R1+0x55a8] ;  /* 0x0055a800010d7983 */ /* 0x002f220000300800 */
[----:B------:R-:W-:-:S03]  /*14a6e0*/  IMAD.X R12, R12, 0x1, R2, P2 ;  /* 0x000000010c0c7824 */ /* 0x000fc600010e0602 */
[----:B------:R-:W4:Y:S04]  /*14a6f0*/  LDL.LU R99, [R1+0x5598] ;  /* 0x0055980001637983 */ /* 0x000f280000300800 */
[----:B------:R-:W4:Y:S04]  /*14a700*/  LDL.LU R97, [R1+0x55a0] ;  /* 0x0055a00001617983 */ /* 0x000f280000300800 */
[----:B------:R1:W-:Y:S01]  /*14a710*/  STL [R1+0x564c], R12 ;  /* 0x00564c0c01007387 */ /* 0x0003e20000100800 */
[----:B------:R-:W-:-:S03]  /*14a720*/  IADD3 R11, P2, PT, R11, R252, RZ ;  /* 0x000000fc0b0b7210 */ /* 0x000fc60007f5e0ff */
[----:B-1----:R-:W4:Y:S04]  /*14a730*/  LDL.LU R12, [R1+0x55e8] ;  /* 0x0055e800010c7983 */ /* 0x002f280000300800 */
[----:B------:R1:W-:Y:S01]  /*14a740*/  STL [R1+0x5614], R11 ;  /* 0x0056140b01007387 */ /* 0x0003e20000100800 */
[----:B------:R-:W-:-:S03]  /*14a750*/  IMAD.X R10, R10, 0x1, R2, P4 ;  /* 0x000000010a0a7824 */ /* 0x000fc600020e0602 */
[----:B-1----:R-:W4:Y:S04]  /*14a760*/  LDL.LU R11, [R1+0x55b0] ;  /* 0x0055b000010b7983 */ /* 0x002f280000300800 */
[----:B------:R1:W-:Y:S01]  /*14a770*/  STL [R1+0x5654], R10 ;  /* 0x0056540a01007387 */ /* 0x0003e20000100800 */
[----:B------:R-:W-:Y:S02]  /*14a780*/  IADD3 R9, P4, PT, R9, R252, RZ ;  /* 0x000000fc09097210 */ /* 0x000fe40007f9e0ff */
[----:B------:R-:W-:Y:S01]  /*14a790*/  IADD3.X R23, PT, PT, R23, R2, RZ, P3, !PT ;  /* 0x0000000217177210 */ /* 0x000fe20001ffe4ff */
[----:B-1----:R-:W4:Y:S01]  /*14a7a0*/  LDL.LU R10, [R1+0x5590] ;  /* 0x00559000010a7983 */ /* 0x002f220000300800 */
[----:B------:R-:W-:-:S03]  /*14a7b0*/  IADD3 R22, P3, PT, R22, R252, RZ ;  /* 0x000000fc16167210 */ /* 0x000fc60007f7e0ff */
[----:B------:R1:W-:Y:S04]  /*14a7c0*/  STL [R1+0x560c], R9 ;  /* 0x00560c0901007387 */ /* 0x0003e80000100800 */
        /* <DEDUP_REMOVED lines=8> */
[----:B------:R-:W-:Y:S04]  /*14a850*/  STL [R1+0x5604], R22 ;  /* 0x0056041601007387 */ /* 0x000fe80000100800 */
        /* <DEDUP_REMOVED lines=12> */
[----:B------:R1:W-:Y:S01]  /*14a920*/  STL [R1+0x5600], R16 ;  /* 0x0056001001007387 */ /* 0x0003e20000100800 */
[----:B--2---:R-:W-:-:S03]  /*14a930*/  IMAD.X R15, R15, 0x1, R2, P3 ;  /* 0x000000010f0f7824 */ /* 0x004fc600018e0602 */
[----:B-1----:R-:W2:Y:S04]  /*14a940*/  LDL.LU R16, [R1+0x55d0] ;  /* 0x0055d00001107983 */ /* 0x002ea80000300800 */
[----:B------:R-:W2:Y:S04]  /*14a950*/  LDL.LU R24, [R1+0x55ac] ;  /* 0x0055ac0001187983 */ /* 0x000ea80000300800 */
[----:B------:R1:W-:Y:S04]  /*14a960*/  STL [R1+0x55f8], R15 ;  /* 0x0055f80f01007387 */ /* 0x0003e80000100800 */
[----:B-1----:R-:W2:Y:S01]  /*14a970*/  LDL.LU R15, [R1+0x55d8] ;  /* 0x0055d800010f7983 */ /* 0x002ea20000300800 */
[----:B---3--:R-:W-:Y:S01]  /*14a980*/  IMAD.X R14, R14, 0x1, R2, P6 ;  /* 0x000000010e0e7824 */ /* 0x008fe200030e0602 */
[----:B----4-:R-:W-:-:S02]  /*14a990*/  IADD3 R13, P6, PT, R13, R252, RZ ;  /* 0x000000fc0d0d7210 */ /* 0x010fc40007fde0ff */
[-C--:B------:R-:W-:Y:S02]  /*14a9a0*/  IADD3 R99, P4, PT, R99, R252.reuse, RZ ;  /* 0x000000fc63637210 */ /* 0x080fe40007f9e0ff */
[----:B------:R-:W-:-:S03]  /*14a9b0*/  IADD3 R97, P3, PT, R97, R252, RZ ;  /* 0x000000fc61617210 */ /* 0x000fc60007f7e0ff */
[----:B------:R-:W-:Y:S04]  /*14a9c0*/  STL [R1+0x5598], R99 ;  /* 0x0055986301007387 */ /* 0x000fe80000100800 */
[----:B------:R1:W-:Y:S01]  /*14a9d0*/  STL [R1+0x55f0], R14 ;  /* 0x0055f00e01007387 */ /* 0x0003e20000100800 */
[----:B------:R-:W-:-:S03]  /*14a9e0*/  IMAD.X R12, R12, 0x1, R2, P5 ;  /* 0x000000010c0c7824 */ /* 0x000fc600028e0602 */
        /* <DEDUP_REMOVED lines=28> */
[-C--:B--2---:R-:W-:Y:S01]  /*14abb0*/  IADD3 R16, P6, PT, R16, R252.reuse, RZ ;  /* 0x000000fc10107210 */ /* 0x084fe20007fde0ff */
[----:B------:R-:W-:Y:S01]  /*14abc0*/  IMAD.X R24, R24, 0x1, R2, P5 ;  /* 0x0000000118187824 */ /* 0x000fe200028e0602 */
[----:B------:R-:W-:Y:S04]  /*14abd0*/  STL [R1+0x5594], R100 ;  /* 0x0055946401007387 */ /* 0x000fe80000100800 */
[----:B------:R-:W2:Y:S04]  /*14abe0*/  LDL.LU R19, [R1+0x5588] ;  /* 0x0055880001137983 */ /* 0x000ea80000300800 */
[----:B------:R1:W-:Y:S01]  /*14abf0*/  STL [R1+0x55a4], R17 ;  /* 0x0055a41101007387 */ /* 0x0003e20000100800 */
[----:B------:R-:W-:-:S03]  /*14ac00*/  IADD3 R15, P5, PT, R15, R252, RZ ;  /* 0x000000fc0f0f7210 */ /* 0x000fc60007fbe0ff */
[----:B-1----:R-:W2:Y:S04]  /*14ac10*/  LDL.LU R17, [R1+0x556c] ;  /* 0x00556c0001117983 */ /* 0x002ea80000300800 */
[----:B------:R1:W-:Y:S04]  /*14ac20*/  STL [R1+0x55d0], R16 ;  /* 0x0055d01001007387 */ /* 0x0003e80000100800 */
[----:B-1----:R-:W2:Y:S04]  /*14ac30*/  LDL.LU R16, [R1+0x5580] ;  /* 0x0055800001107983 */ /* 0x002ea80000300800 */
        /* <DEDUP_REMOVED lines=40> */
[----:B--2---:R-:W-:Y:S01]  /*14aec0*/  IMAD.X R19, R19, 0x1, R2, P4 ;  /* 0x0000000113137824 */ /* 0x004fe200020e0602 */
[----:B------:R-:W-:-:S05]  /*14aed0*/  IADD3 R17, P4, PT, R17, R252, RZ ;  /* 0x000000fc11117210 */ /* 0x000fca0007f9e0ff */
[----:B------:R1:W-:Y:S01]  /*14aee0*/  STL [R1+0x556c], R17 ;  /* 0x00556c1101007387 */ /* 0x0003e20000100800 */
[----:B------:R-:W-:-:S03]  /*14aef0*/  IMAD.X R16, R16, 0x1, R2, P3 ;  /* 0x0000000110107824 */ /* 0x000fc600018e0602 */
[----:B------:R-:W-:Y:S04]  /*14af00*/  STL [R1+0x5588], R19 ;  /* 0x0055881301007387 */ /* 0x000fe80000100800 */
[----:B-1----:R-:W2:Y:S04]  /*14af10*/  LDL.LU R17, [R1+0x5524] ;  /* 0x0055240001117983 */ /* 0x002ea80000300800 */
[----:B------:R1:W-:Y:S01]  /*14af20*/  STL [R1+0x5580], R16 ;  /* 0x0055801001007387 */ /* 0x0003e20000100800 */
[----:B------:R-:W-:-:S03]  /*14af30*/  IMAD.X R15, R15, 0x1, R2, P6 ;  /* 0x000000010f0f7824 */ /* 0x000fc600030e0602 */
        /* <DEDUP_REMOVED lines=38> */
[--C-:B--2---:R-:W-:Y:S01]  /*14b1a0*/  IMAD.X R17, R17, 0x1, R2.reuse, P5 ;  /* 0x0000000111117824 */ /* 0x104fe200028e0602 */
[-C--:B------:R-:W-:Y:S01]  /*14b1b0*/  IADD3 R16, P5, PT, R16, R252.reuse, RZ ;  /* 0x000000fc10107210 */ /* 0x080fe20007fbe0ff */
        /* <DEDUP_REMOVED lines=338> */
[----:B------:R1:W-:Y:S04]  /*14c6e0*/  STL [R1+0x5364], R17 ;  /* 0x0053641101007387 */ /* 0x0003e80000100800 */
[----:B------:R-:W-:Y:S01]  /*14c6f0*/  STL [R1+0x53c4], R19 ;  /* 0x0053c41301007387 */ /* 0x000fe20000100800 */
[----:B------:R-:W-:-:S03]  /*14c700*/  IMAD.X R16, R16, 0x1, R2, P4 ;  /* 0x0000000110107824 */ /* 0x000fc600020e0602 */
[----:B-1----:R-:W2:Y:S04]  /*14c710*/  LDL.LU R17, [R1+0x52fc] ;  /* 0x0052fc0001117983 */ /* 0x002ea80000300800 */
[----:B------:R1:W-:Y:S04]  /*14c720*/  STL [R1+0x53cc], R16 ;  /* 0x0053cc1001007387 */ /* 0x0003e80000100800 */
[----:B-1----:R-:W2:Y:S04]  /*14c730*/  LDL.LU R16, [R1+0x5328] ;  /* 0x0053280001107983 */ /* 0x002ea80000300800 */
[----:B------:R-:W2:Y:S01]  /*14c740*/  LDL.LU R24, [R1+0x5304] ;  /* 0x0053040001187983 */ /* 0x000ea20000300800 */
[----:B------:R-:W-:-:S05]  /*14c750*/  IMAD.X R15, R15, 0x1, R2, P3 ;  /* 0x000000010f0f7824 */ /* 0x000fca00018e0602 */
[----:B------:R1:W-:Y:S04]  /*14c760*/  STL [R1+0x53d4], R15 ;  /* 0x0053d40f01007387 */ /* 0x0003e80000100800 */
[----:B-1----:R-:W2:Y:S01]  /*14c770*/  LDL.LU R15, [R1+0x5330] ;  /* 0x00533000010f7983 */ /* 0x002ea20000300800 */
[----:B---3--:R-:W-:Y:S01]  /*14c780*/  IMAD.X R14, R14, 0x1, R2, P6 ;  /* 0x000000010e0e7824 */ /* 0x008fe200030e0602 */
[-C--:B----4-:R-:W-:Y:S02]  /*14c790*/  IADD3 R13, P6, PT, R13, R252.reuse, RZ ;  /* 0x000000fc0d0d7210 */ /* 0x090fe40007fde0ff */
[-C--:B------:R-:W-:Y:S02]  /*14c7a0*/  IADD3 R79, P4, PT, R79, R252.reuse, RZ ;  /* 0x000000fc4f4f7210 */ /* 0x080fe40007f9e0ff */
[----:B------:R-:W-:-:S03]  /*14c7b0*/  IADD3 R77, P3, PT, R77, R252, RZ ;  /* 0x000000fc4d4d7210 */ /* 0x000fc60007f7e0ff */
[----:B------:R-:W-:Y:S04]  /*14c7c0*/  STL [R1+0x52f0], R79 ;  /* 0x0052f04f01007387 */ /* 0x000fe80000100800 */
[----:B------:R1:W-:Y:S04]  /*14c7d0*/  STL [R1+0x53dc], R14 ;  /* 0x0053dc0e01007387 */ /* 0x0003e80000100800 */
[----:B-1----:R-:W3:Y:S01]  /*14c7e0*/  LDL.LU R14, [R1+0x530c] ;  /* 0x00530c00010e7983 */ /* 0x002ee20000300800 */
[----:B------:R-:W-:-:S03]  /*14c7f0*/  IMAD.X R12, R12, 0x1, R2, P5 ;  /* 0x000000010c0c7824 */ /* 0x000fc600028e0602 */
[----:B------:R1:W-:Y:S04]  /*14c800*/  STL [R1+0x5300], R13 ;  /* 0x0053000d01007387 */ /* 0x0003e80000100800 */
[----:B-1----:R-:W4:Y:S04]  /*14c810*/  LDL.LU R13, [R1+0x5338] ;  /* 0x00533800010d7983 */ /* 0x002f280000300800 */
[----:B------:R-:W-:Y:S01]  /*14c820*/  STL [R1+0x52f8], R77 ;  /* 0x0052f84d01007387 */ /* 0x000fe20000100800 */
[----:B------:R-:W-:-:S03]  /*14c830*/  IADD3 R11, P5, PT, R11, R252, RZ ;  /* 0x000000fc0b0b7210 */ /* 0x000fc60007fbe0ff */
[----:B------:R1:W-:Y:S04]  /*14c840*/  STL [R1+0x5360], R12 ;  /* 0x0053600c01007387 */ /* 0x0003e80000100800 */
[----:B-1----:R-:W4:Y:S01]  /*14c850*/  LDL.LU R12, [R1+0x5314] ;  /* 0x00531400010c7983 */ /* 0x002f220000300800 */
[----:B------:R-:W-:-:S03]  /*14c860*/  IADD3.X R10, PT, PT, R10, R2, RZ, P2, !PT ;  /* 0x000000020a0a7210 */ /* 0x000fc600017fe4ff */
[----:B------:R1:W-:Y:S04]  /*14c870*/  STL [R1+0x5308], R11 ;  /* 0x0053080b01007387 */ /* 0x0003e80000100800 */
[----:B-1----:R-:W4:Y:S01]  /*14c880*/  LDL.LU R11, [R1+0x5340] ;  /* 0x00534000010b7983 */ /* 0x002f220000300800 */
[----:B------:R-:W-:-:S03]  /*14c890*/  IADD3 R9, P2, PT, R9, R252, RZ ;  /* 0x000000fc09097210 */ /* 0x000fc60007f5e0ff */
        /* <DEDUP_REMOVED lines=16> */
[----:B--2---:R-:W-:-:S03]  /*14c9a0*/  IMAD.X R17, R17, 0x1, R2, P6 ;  /* 0x0000000111117824 */ /* 0x004fc600030e0602 */
[----:B------:R-:W-:Y:S04]  /*14c9b0*/  STL [R1+0x52ec], R80 ;  /* 0x0052ec5001007387 */ /* 0x000fe80000100800 */
[----:B------:R-:W2:Y:S01]  /*14c9c0*/  LDL.LU R19, [R1+0x533c] ;  /* 0x00533c0001137983 */ /* 0x000ea20000300800 */
[-C--:B------:R-:W-:Y:S01]  /*14c9d0*/  IADD3 R16, P6, PT, R16, R252.reuse, RZ ;  /* 0x000000fc10107210 */ /* 0x080fe20007fde0ff */
[----:B------:R-:W-:Y:S02]  /*14c9e0*/  IMAD.X R24, R24, 0x1, R2, P5 ;  /* 0x0000000118187824 */ /* 0x000fe400028e0602 */
[----:B------:R1:W-:Y:S04]  /*14c9f0*/  STL [R1+0x52fc], R17 ;  /* 0x0052fc1101007387 */ /* 0x0003e80000100800 */
[----:B-1----:R-:W2:Y:S04]  /*14ca00*/  LDL.LU R17, [R1+0x52e4] ;  /* 0x0052e40001117983 */ /* 0x002ea80000300800 */
[----:B------:R1:W-:Y:S01]  /*14ca10*/  STL [R1+0x5328], R16 ;  /* 0x0053281001007387 */ /* 0x0003e20000100800 */
[----:B------:R-:W-:-:S03]  /*14ca20*/  IADD3 R15, P5, PT, R15, R252, RZ ;  /* 0x000000fc0f0f7210 */ /* 0x000fc60007fbe0ff */
        /* <DEDUP_REMOVED lines=22> */
[----:B------:R-:W-:Y:S02]  /*14cb90*/  IADD3.X R23, PT, PT, R23, R2, RZ, P6, !PT ;  /* 0x0000000217177210 */ /* 0x000fe400037fe4ff */
[----:B------:R-:W-:Y:S01]  /*14cba0*/  IADD3 R22, P6, PT, R22, R252, RZ ;  /* 0x000000fc16167210 */ /* 0x000fe20007fde0ff */
[----:B-1----:R-:W4:Y:S04]  /*14cbb0*/  LDL.LU R10, [R1+0x4ab4] ;  /* 0x004ab400010a7983 */ /* 0x002f280000300800 */
[----:B------:R1:W-:Y:S04]  /*14cbc0*/  STL [R1+0x5348], R9 ;  /* 0x0053480901007387 */ /* 0x0003e80000100800 */
[----:B-1----:R-:W4:Y:S01]  /*14cbd0*/  LDL.LU R9, [R1+0x4adc] ;  /* 0x004adc0001097983 */ /* 0x002f220000300800 */
[----:B------:R-:W-:-:S02]  /*14cbe0*/  IMAD.X R8, R8, 0x1, R2, P5 ;  /* 0x0000000108087824 */ /* 0x000fc400028e0602 */
[----:B------:R-:W-:Y:S01]  /*14cbf0*/  IMAD.X R20, R20, 0x1, R2, P2 ;  /* 0x0000000114147824 */ /* 0x000fe200010e0602 */
[-C--:B------:R-:W-:Y:S02]  /*14cc00*/  IADD3 R21, P5, PT, R21, R252.reuse, RZ ;  /* 0x000000fc15157210 */ /* 0x080fe40007fbe0ff */
[----:B------:R1:W-:Y:S04]  /*14cc10*/  STL [R1+0x532c], R8 ;  /* 0x00532c0801007387 */ /* 0x0003e80000100800 */
[----:B------:R-:W-:Y:S01]  /*14cc20*/  STL [R1+0x5324], R23 ;  /* 0x0053241701007387 */ /* 0x000fe20000100800 */
[----:B------:R-:W-:-:S03]  /*14cc30*/  IADD3 R18, P2, PT, R18, R252, RZ ;  /* 0x000000fc12127210 */ /* 0x000fc60007f5e0ff */
[----:B-1----:R-:W4:Y:S04]  /*14cc40*/  LDL.LU R8, [R1+0x4ae4] ;  /* 0x004ae40001087983 */ /* 0x002f280000300800 */
        /* <DEDUP_REMOVED lines=22> */
[----:B------:R-:W-:Y:S01]  /*14cdb0*/  IADD3 R73, P6, PT, R73, R252, RZ ;  /* 0x000000fc49497210 */ /* 0x000fe20007fde0ff */
[----:B------:R-:W-:Y:S04]  /*14cdc0*/  STL [R1+0x4abc], R75 ;  /* 0x004abc4b01007387 */ /* 0x000fe80000100800 */
[----:B------:R1:W-:Y:S01]  /*14cdd0*/  STL [R1+0x5354], R14 ;  /* 0x0053540e01007387 */ /* 0x0003e20000100800 */
[----:B------:R-:W-:-:S03]  /*14cde0*/  IMAD.X R12, R12, 0x1, R2, P2 ;  /* 0x000000010c0c7824 */ /* 0x000fc600010e0602 */
[----:B-1----:R-:W3:Y:S04]  /*14cdf0*/  LDL.LU R14, [R1+0x4ad8] ;  /* 0x004ad800010e7983 */ /* 0x002ee80000300800 */
[----:B------:R1:W-:Y:S04]  /*14ce00*/  STL [R1+0x4acc], R13 ;  /* 0x004acc0d01007387 */ /* 0x0003e80000100800 */
[----:B-1----:R-:W4:Y:S01]  /*14ce10*/  LDL.LU R13, [R1+0x4b04] ;  /* 0x004b0400010d7983 */ /* 0x002f220000300800 */
[----:B------:R-:W-:-:S03]  /*14ce20*/  IADD3 R11, P2, PT, R11, R252, RZ ;  /* 0x000000fc0b0b7210 */ /* 0x000fc60007f5e0ff */
[----:B------:R-:W-:Y:S04]  /*14ce30*/  STL [R1+0x4ac4], R73 ;  /* 0x004ac44901007387 */ /* 0x000fe80000100800 */
[----:B------:R1:W-:Y:S04]  /*14ce40*/  STL [R1+0x52e0], R12 ;  /* 0x0052e00c01007387 */ /* 0x0003e80000100800 */
[----:B-1----:R-:W4:Y:S01]  /*14ce50*/  LDL.LU R12, [R1+0x4ae0] ;  /* 0x004ae000010c7983 */ /* 0x002f220000300800 */
[----:B------:R-:W-:-:S03]  /*14ce60*/  IADD3.X R10, PT, PT, R10, R2, RZ, P4, !PT ;  /* 0x000000020a0a7210 */ /* 0x000fc600027fe4ff */
        /* <DEDUP_REMOVED lines=19> */
[----:B--2---:R-:W-:Y:S01]  /*14cfa0*/  IMAD.X R17, R17, 0x1, R2, P5 ;  /* 0x0000000111117824 */ /* 0x004fe200028e0602 */
[----:B------:R-:W-:-:S02]  /*14cfb0*/  IADD3 R16, P5, PT, R16, R252, RZ ;  /* 0x000000fc10107210 */ /* 0x000fc40007fbe0ff */
[----:B------:R-:W-:Y:S04]  /*14cfc0*/  STL [R1+0x4ab8], R76 ;  /* 0x004ab84c01007387 */ /* 0x000fe80000100800 */
[----:B------:R-:W2:Y:S01]  /*14cfd0*/  LDL.LU R19, [R1+0x4b08] ;  /* 0x004b080001137983 */ /* 0x000ea20000300800 */
[----:B------:R-:W-:-:S03]  /*14cfe0*/  IMAD.X R24, R24, 0x1, R2, P2 ;  /* 0x0000000118187824 */ /* 0x000fc600010e0602 */
        /* <DEDUP_REMOVED lines=13> */
[----:B------:R1:W-:Y:S01]  /*14d0c0*/  STL [R1+0x4b04], R13 ;  /* 0x004b040d01007387 */ /* 0x0003e20000100800 */
[----:B------:R-:W-:-:S03]  /*14d0d0*/  IMAD.X R12, R12, 0x1, R2, P3 ;  /* 0x000000010c0c7824 */ /* 0x000fc600018e0602 */
[----:B-1----:R-:W4:Y:S04]  /*14d0e0*/  LDL.LU R13, [R1+0x4b4c] ;  /* 0x004b4c00010d7983 */ /* 0x002f280000300800 */
        /* <DEDUP_REMOVED lines=61> */
[----:B------:R-:W-:Y:S01]  /*14d4c0*/  STL [R1+0x4b5c], R9 ;  /* 0x004b5c0901007387 */ /* 0x000fe20000100800 */
[----:B------:R-:W-:Y:S01]  /*14d4d0*/  IMAD.X R72, R72, 0x1, R2, P6 ;  /* 0x0000000148487824 */ /* 0x000fe200030e0602 */
[----:B------:R-:W-:-:S05]  /*14d4e0*/  IADD3 R8, P6, PT, R8, R252, RZ ;  /* 0x000000fc08087210 */ /* 0x000fca0007fde0ff */
[----:B------:R1:W-:Y:S04]  /*14d4f0*/  STL [R1+0x4b64], R8 ;  /* 0x004b640801007387 */ /* 0x0003e80000100800 */
[----:B-1----:R-:W4:Y:S01]  /*14d500*/  LDL.LU R8, [R1+0x4b9c] ;  /* 0x004b9c0001087983 */ /* 0x002f220000300800 */
[----:B------:R-:W-:-:S03]  /*14d510*/  IMAD.X R70, R70, 0x1, R2, P5 ;  /* 0x0000000146467824 */ /* 0x000fc600028e0602 */
[----:B------:R-:W4:Y:S01]  /*14d520*/  LDL.LU R23, [R1+0x4b70] ;  /* 0x004b700001177983 */ /* 0x000f220000300800 */
[----:B------:R-:W-:-:S03]  /*14d530*/  IADD3 R18, P5, PT, R18, R252, RZ ;  /* 0x000000fc12127210 */ /* 0x000fc60007fbe0ff */
[----:B------:R-:W4:Y:S04]  /*14d540*/  LDL.LU R22, [R1+0x4ba4] ;  /* 0x004ba40001167983 */ /* 0x000f280000300800 */
[----:B------:R-:W4:Y:S04]  /*14d550*/  LDL.LU R9, [R1+0x4b78] ;  /* 0x004b780001097983 */ /* 0x000f280000300800 */
        /* <DEDUP_REMOVED lines=33> */
[----:B------:R1:W-:Y:S04]  /*14d770*/  STL [R1+0x4b68], R10 ;  /* 0x004b680a01007387 */ /* 0x0003e80000100800 */
[----:B-1----:R-:W4:Y:S01]  /*14d780*/  LDL.LU R10, [R1+0x4bb8] ;  /* 0x004bb800010a7983 */ /* 0x002f220000300800 */
[----:B------:R-:W-:-:S05]  /*14d790*/  IADD3 R8, P5, PT, R8, R252, RZ ;  /* 0x000000fc08087210 */ /* 0x000fca0007fbe0ff */
[----:B------:R1:W-:Y:S04]  /*14d7a0*/  STL [R1+0x4b9c], R8 ;  /* 0x004b9c0801007387 */ /* 0x0003e80000100800 */
[----:B-1----:R-:W4:Y:S01]  /*14d7b0*/  LDL.LU R8, [R1+0x4be4] ;  /* 0x004be40001087983 */ /* 0x002f220000300800 */
[--C-:B------:R-:W-:Y:S01]  /*14d7c0*/  IMAD.X R9, R9, 0x1, R2.reuse, P4 ;  /* 0x0000000109097824 */ /* 0x100fe200020e0602 */
[----:B------:R-:W-:Y:S02]  /*14d7d0*/  IADD3.X R23, PT, PT, R23, R2, RZ, P2, !PT ;  /* 0x0000000217177210 */ /* 0x000fe400017fe4ff */
[-C--:B------:R-:W-:Y:S01]  /*14d7e0*/  IADD3 R22, P2, PT, R22, R252.reuse, RZ ;  /* 0x000000fc16167210 */ /* 0x080fe20007f5e0ff */
[----:B------:R-:W-:Y:S01]  /*14d7f0*/  IMAD.X R20, R20, 0x1, R2, P3 ;  /* 0x0000000114147824 */ /* 0x000fe200018e0602 */
[-C--:B------:R-:W-:Y:S01]  /*14d800*/  IADD3 R18, P3, PT, R18, R252.reuse, RZ ;  /* 0x000000fc12127210 */ /* 0x080fe20007f7e0ff */
[----:B------:R1:W-:Y:S01]  /*14d810*/  STL [R1+0x4b78], R9 ;  /* 0x004b780901007387 */ /* 0x0003e20000100800 */
[----:B------:R-:W-:-:S03]  /*14d820*/  IADD3 R21, P4, PT, R21, R252, RZ ;  /* 0x000000fc15157210 */ /* 0x000fc60007f9e0ff */
[----:B------:R-:W-:Y:S04]  /*14d830*/  STL [R1+0x4b70], R23 ;  /* 0x004b701701007387 */ /* 0x000fe80000100800 */
        /* <DEDUP_REMOVED lines=8> */
[--C-:B--2---:R-:W-:Y:S01]  /*14d8c0*/  IMAD.X R19, R19, 0x1, R2.reuse, P6 ;  /* 0x0000000113137824 */ /* 0x104fe200030e0602 */
[----:B------:R-:W-:Y:S01]  /*14d8d0*/  IADD3 R17, P6, PT, R17, R252, RZ ;  /* 0x000000fc11117210 */ /* 0x000fe20007fde0ff */
[----:B------:R-:W-:-:S04]  /*14d8e0*/  IMAD.X R16, R16, 0x1, R2, P5 ;  /* 0x0000000110107824 */ /* 0x000fc800028e0602 */
[----:B------:R1:W-:Y:S04]  /*14d8f0*/  STL [R1+0x4bbc], R17 ;  /* 0x004bbc1101007387 */ /* 0x0003e80000100800 */
[----:B------:R-:W-:Y:S01]  /*14d900*/  STL [R1+0x4b88], R19 ;  /* 0x004b881301007387 */ /* 0x000fe20000100800 */
[----:B------:R-:W-:-:S03]  /*14d910*/  IMAD.X R15, R15, 0x1, R2, P2 ;  /* 0x000000010f0f7824 */ /* 0x000fc600010e0602 */
[----:B-1----:R-:W2:Y:S04]  /*14d920*/  LDL.LU R17, [R1+0x4bd0] ;  /* 0x004bd00001117983 */ /* 0x002ea80000300800 */
[----:B------:R1:W-:Y:S04]  /*14d930*/  STL [R1+0x4b98], R16 ;  /* 0x004b981001007387 */ /* 0x0003e80000100800 */
        /* <DEDUP_REMOVED lines=19> */
[----:B------:R1:W-:Y:S04]  /*14da70*/  STL [R1+0x4bdc], R11 ;  /* 0x004bdc0b01007387 */ /* 0x0003e80000100800 */
[----:B-1----:R-:W4:Y:S04]  /*14da80*/  LDL.LU R11, [R1+0x4c14] ;  /* 0x004c1400010b7983 */ /* 0x002f280000300800 */
[----:B------:R-:W-:Y:S01]  /*14da90*/  STL [R1+0x4bb8], R10 ;  /* 0x004bb80a01007387 */ /* 0x000fe20000100800 */
[----:B------:R-:W-:-:S05]  /*14daa0*/  IADD3 R8, P6, PT, R8, R252, RZ ;  /* 0x000000fc08087210 */ /* 0x000fca0007fde0ff */
[----:B------:R1:W-:Y:S04]  /*14dab0*/  STL [R1+0x4be4], R8 ;  /* 0x004be40801007387 */ /* 0x0003e80000100800 */
[----:B-1----:R-:W4:Y:S04]  /*14dac0*/  LDL.LU R8, [R1+0x4bf0] ;  /* 0x004bf00001087983 */ /* 0x002f280000300800 */
[----:B------:R-:W4:Y:S04]  /*14dad0*/  LDL.LU R10, [R1+0x4c1c] ;  /* 0x004c1c00010a7983 */ /* 0x000f280000300800 */
        /* <DEDUP_REMOVED lines=38> */
[----:B------:R1:W-:Y:S04]  /*14dd40*/  STL [R1+0x4c14], R11 ;  /* 0x004c140b01007387 */ /* 0x0003e80000100800 */
[----:B-1----:R-:W4:Y:S01]  /*14dd50*/  LDL.LU R11, [R1+0x4c5c] ;  /* 0x004c5c00010b7983 */ /* 0x002f220000300800 */
[----:B------:R-:W-:-:S05]  /*14dd60*/  IMAD.X R8, R8, 0x1, R2, P2 ;  /* 0x0000000108087824 */ /* 0x000fca00010e0602 */
[----:B------:R1:W-:Y:S04]  /*14dd70*/  STL [R1+0x4bf0], R8 ;  /* 0x004bf00801007387 */ /* 0x0003e80000100800 */
[----:B-1----:R-:W4:Y:S01]  /*14dd80*/  LDL.LU R8, [R1+0x4c38] ;  /* 0x004c380001087983 */ /* 0x002f220000300800 */
[----:B------:R-:W-:Y:S02]  /*14dd90*/  IADD3 R10, P2, PT, R10, R252, RZ ;  /* 0x000000fc0a0a7210 */ /* 0x000fe40007f5e0ff */
[----:B------:R-:W-:Y:S02]  /*14dda0*/  IADD3.X R23, PT, PT, R23, R2, RZ, P4, !PT ;  /* 0x0000000217177210 */ /* 0x000fe400027fe4ff */
[----:B------:R-:W-:Y:S01]  /*14ddb0*/  IADD3 R22, P4, PT, R22, R252, RZ ;  /* 0x000000fc16167210 */ /* 0x000fe20007f9e0ff */
[----:B------:R1:W-:Y:S01]  /*14ddc0*/  STL [R1+0x4c1c], R10 ;  /* 0x004c1c0a01007387 */ /* 0x0003e20000100800 */
[----:B------:R-:W-:-:S03]  /*14ddd0*/  IMAD.X R9, R9, 0x1, R2, P3 ;  /* 0x0000000109097824 */ /* 0x000fc600018e0602 */
[----:B-1----:R-:W4:Y:S01]  /*14dde0*/  LDL.LU R10, [R1+0x4c64] ;  /* 0x004c6400010a7983 */ /* 0x002f220000300800 */
        /* <DEDUP_REMOVED lines=34> */
[----:B-1----:R-:W4:Y:S04]  /*14e010*/  LDL.LU R13, [R1+0x4c8c] ;  /* 0x004c8c00010d7983 */ /* 0x002f280000300800 */
[----:B------:R-:W-:Y:S04]  /*14e020*/  STL [R1+0x4c4c], R61 ;  /* 0x004c4c3d01007387 */ /* 0x000fe80000100800 */
[----:B------:R-:W-:Y:S01]  /*14e030*/  STL [R1+0x4c30], R12 ;  /* 0x004c300c01007387 */ /* 0x000fe20000100800 */
[----:B------:R-:W-:-:S05]  /*14e040*/  IADD3.X R8, PT, PT, R8, R2, RZ, P5, !PT ;  /* 0x0000000208087210 */ /* 0x000fca0002ffe4ff */
[----:B------:R1:W-:Y:S04]  /*14e050*/  STL [R1+0x4c38], R8 ;  /* 0x004c380801007387 */ /* 0x0003e80000100800 */
[----:B-1----:R-:W4:Y:S01]  /*14e060*/  LDL.LU R8, [R1+0x4c68] ;  /* 0x004c680001087983 */ /* 0x002f220000300800 */
[-C--:B------:R-:W-:Y:S02]  /*14e070*/  IADD3 R11, P6, PT, R11, R252.reuse, RZ ;  /* 0x000000fc0b0b7210 */ /* 0x080fe40007fde0ff */
[----:B------:R-:W-:-:S03]  /*14e080*/  IADD3 R10, P5, PT, R10, R252, RZ ;  /* 0x000000fc0a0a7210 */ /* 0x000fc60007fbe0ff */
[----:B------:R1:W-:Y:S04]  /*14e090*/  STL [R1+0x4c5c], R11 ;  /* 0x004c5c0b01007387 */ /* 0x0003e80000100800 */
[----:B------:R-:W4:Y:S04]  /*14e0a0*/  LDL.LU R12, [R1+0x4c94] ;  /* 0x004c9400010c7983 */ /* 0x000f280000300800 */
[----:B-1----:R-:W4:Y:S04]  /*14e0b0*/  LDL.LU R11, [R1+0x4c70] ;  /* 0x004c7000010b7983 */ /* 0x002f280000300800 */
[----:B------:R1:W-:Y:S04]  /*14e0c0*/  STL [R1+0x4c64], R10 ;  /* 0x004c640a01007387 */ /* 0x0003e80000100800 */
[----:B-1----:R-:W4:Y:S04]  /*14e0d0*/  LDL.LU R10, [R1+0x4c9c] ;  /* 0x004c9c00010a7983 */ /* 0x002f280000300800 */
[----:B------:R-:W4:Y:S01]  /*14e0e0*/  LDL.LU R23, [R1+0x4c78] ;  /* 0x004c780001177983 */ /* 0x000f220000300800 */
[--C-:B------:R-:W-:Y:S01]  /*14e0f0*/  IMAD.X R64, R64, 0x1, R2.reuse, P2 ;  /* 0x0000000140407824 */ /* 0x100fe200010e0602 */
[-C--:B------:R-:W-:Y:S01]  /*14e100*/  IADD3 R9, P2, PT, R9, R252.reuse, RZ ;  /* 0x000000fc09097210 */ /* 0x080fe20007f5e0ff */
[----:B------:R-:W-:Y:S01]  /*14e110*/  IMAD.X R62, R62, 0x1, R2, P4 ;  /* 0x000000013e3e7824 */ /* 0x000fe200020e0602 */
[----:B------:R-:W4:Y:S01]  /*14e120*/  LDL.LU R22, [R1+0x4ca4] ;  /* 0x004ca40001167983 */ /* 0x000f220000300800 */
        /* <DEDUP_REMOVED lines=26> */
[----:B-1----:R-:W4:Y:S04]  /*14e2d0*/  LDL.LU R13, [R1+0x4cd4] ;  /* 0x004cd400010d7983 */ /* 0x002f280000300800 */
[----:B------:R-:W4:Y:S04]  /*14e2e0*/  LDL.LU R59, [R1+0x4cc4] ;  /* 0x004cc400013b7983 */ /* 0x000f280000300800 */
[----:B------:R-:W4:Y:S01]  /*14e2f0*/  LDL.LU R57, [R1+0x4ccc] ;  /* 0x004ccc0001397983 */ /* 0x000f220000300800 */
[----:B------:R-:W-:-:S05]  /*14e300*/  IMAD.X R8, R8, 0x1, R2, P2 ;  /* 0x0000000108087824 */ /* 0x000fca00010e0602 */
[----:B------:R1:W-:Y:S04]  /*14e310*/  STL [R1+0x4c68], R8 ;  /* 0x004c680801007387 */ /* 0x0003e80000100800 */
[----:B-1----:R-:W4:Y:S01]  /*14e320*/  LDL.LU R8, [R1+0x4cb0] ;  /* 0x004cb00001087983 */ /* 0x002f220000300800 */
[----:B------:R-:W-:Y:S01]  /*14e330*/  IADD3 R12, P2, PT, R12, R252, RZ ;  /* 0x000000fc0c0c7210 */ /* 0x000fe20007f5e0ff */
[----:B------:R-:W-:-:S04]  /*14e340*/  IMAD.X R11, R11, 0x1, R2, P4 ;  /* 0x000000010b0b7824 */ /* 0x000fc800020e0602 */
[----:B------:R1:W-:Y:S01]  /*14e350*/  STL [R1+0x4c94], R12 ;  /* 0x004c940c01007387 */ /* 0x0003e20000100800 */
[----:B------:R-:W-:Y:S02]  /*14e360*/  IADD3 R10, P4, PT, R10, R252, RZ ;  /* 0x000000fc0a0a7210 */ /* 0x000fe40007f9e0ff */
[----:B------:R-:W-:Y:S01]  /*14e370*/  IADD3.X R23, PT, PT, R23, R2, RZ, P3, !PT ;  /* 0x0000000217177210 */ /* 0x000fe20001ffe4ff */
[----:B-1----:R-:W4:Y:S04]  /*14e380*/  LDL.LU R12, [R1+0x4cdc] ;  /* 0x004cdc00010c7983 */ /* 0x002f280000300800 */
[----:B------:R1:W-:Y:S01]  /*14e390*/  STL [R1+0x4c70], R11 ;  /* 0x004c700b01007387 */ /* 0x0003e20000100800 */
[----:B------:R-:W-:-:S03]  /*14e3a0*/  IADD3 R22, P3, PT, R22, R252, RZ ;  /* 0x000000fc16167210 */ /* 0x000fc60007f7e0ff */
[----:B-1----:R-:W4:Y:S01]  /*14e3b0*/  LDL.LU R11, [R1+0x4cb8] ;  /* 0x004cb800010b7983 */ /* 0x002f220000300800 */
[----:B------:R-:W-:-:S03]  /*14e3c0*/  IMAD.X R9, R9, 0x1, R2, P6 ;  /* 0x0000000109097824 */ /* 0x000fc600030e0602 */
[----:B------:R1:W-:Y:S01]  /*14e3d0*/  STL [R1+0x4c9c], R10 ;  /* 0x004c9c0a01007387 */ /* 0x0003e20000100800 */
[----:B------:R-:W-:Y:S01]  /*14e3e0*/  IMAD.X R20, R20, 0x1, R2, P5 ;  /* 0x0000000114147824 */ /* 0x000fe200028e0602 */
[-C--:B------:R-:W-:Y:S02]  /*14e3f0*/  IADD3 R21, P6, PT, R21, R252.reuse, RZ ;  /* 0x000000fc15157210 */ /* 0x080fe40007fde0ff */
[----:B-1----:R-:W4:Y:S04]  /*14e400*/  LDL.LU R10, [R1+0x4ce4] ;  /* 0x004ce400010a7983 */ /* 0x002f280000300800 */
        /* <DEDUP_REMOVED lines=25> */
[----:B------:R-:W-:-:S03]  /*14e5a0*/  IADD3 R13, P6, PT, R13, R252, RZ ;  /* 0x000000fc0d0d7210 */ /* 0x000fc60007fde0ff */
[----:B------:R-:W-:Y:S04]  /*14e5b0*/  STL [R1+0x4cc4], R59 ;  /* 0x004cc43b01007387 */ /* 0x000fe80000100800 */
[----:B------:R1:W-:Y:S04]  /*14e5c0*/  STL [R1+0x4ca8], R14 ;  /* 0x004ca80e01007387 */ /* 0x0003e80000100800 */
[----:B-1----:R-:W3:Y:S01]  /*14e5d0*/  LDL.LU R14, [R1+0x4ce0] ;  /* 0x004ce000010e7983 */ /* 0x002ee20000300800 */
[----:B------:R-:W-:-:S05]  /*14e5e0*/  IMAD.X R8, R8, 0x1, R2, P5 ;  /* 0x0000000108087824 */ /* 0x000fca00028e0602 */
[----:B------:R1:W-:Y:S04]  /*14e5f0*/  STL [R1+0x4cb0], R8 ;  /* 0x004cb00801007387 */ /* 0x0003e80000100800 */
[----:B------:R4:W-:Y:S04]  /*14e600*/  STL [R1+0x4cd4], R13 ;  /* 0x004cd40d01007387 */ /* 0x0009e80000100800 */
[----:B-1----:R-:W3:Y:S01]  /*14e610*/  LDL.LU R8, [R1+0x4d0c] ;  /* 0x004d0c0001087983 */ /* 0x002ee20000300800 */
[-C--:B------:R-:W-:Y:S02]  /*14e620*/  IADD3 R57, P3, PT, R57, R252.reuse, RZ ;  /* 0x000000fc39397210 */ /* 0x080fe40007f7e0ff */
[----:B------:R-:W-:-:S03]  /*14e630*/  IADD3 R12, P5, PT, R12, R252, RZ ;  /* 0x000000fc0c0c7210 */ /* 0x000fc60007fbe0ff */
[----:B------:R-:W-:Y:S04]  /*14e640*/  STL [R1+0x4ccc], R57 ;  /* 0x004ccc3901007387 */ /* 0x000fe80000100800 */
[----:B----4-:R-:W4:Y:S04]  /*14e650*/  LDL.LU R13, [R1+0x4ce8] ;  /* 0x004ce800010d7983 */ /* 0x010f280000300800 */
[----:B------:R1:W-:Y:S01]  /*14e660*/  STL [R1+0x4cdc], R12 ;  /* 0x004cdc0c01007387 */ /* 0x0003e20000100800 */
[----:B------:R-:W-:-:S03]  /*14e670*/  IADD3.X R11, PT, PT, R11, R2, RZ, P2, !PT ;  /* 0x000000020b0b7210 */ /* 0x000fc600017fe4ff */
        /* <DEDUP_REMOVED lines=33> */
[----:B------:R1:W-:Y:S04]  /*14e890*/  STL [R1+0x4ce0], R14 ;  /* 0x004ce00e01007387 */ /* 0x0003e80000100800 */
[----:B-1----:R-:W3:Y:S01]  /*14e8a0*/  LDL.LU R14, [R1+0x4d28] ;  /* 0x004d2800010e7983 */ /* 0x002ee20000300800 */
[----:B------:R-:W-:-:S05]  /*14e8b0*/  IADD3 R8, P2, PT, R8, R252, RZ ;  /* 0x000000fc08087210 */ /* 0x000fca0007f5e0ff */
[----:B------:R1:W-:Y:S04]  /*14e8c0*/  STL [R1+0x4d0c], R8 ;  /* 0x004d0c0801007387 */ /* 0x0003e80000100800 */
[----:B-1----:R-:W3:Y:S04]  /*14e8d0*/  LDL.LU R8, [R1+0x4d54] ;  /* 0x004d540001087983 */ /* 0x002ee80000300800 */
[----:B------:R-:W3:Y:S01]  /*14e8e0*/  LDL.LU R55, [R1+0x4d44] ;  /* 0x004d440001377983 */ /* 0x000ee20000300800 */
[----:B----4-:R-:W-:Y:S01]  /*14e8f0*/  IMAD.X R13, R13, 0x1, R2, P4 ;  /* 0x000000010d0d7824 */ /* 0x010fe200020e0602 */
[----:B------:R-:W-:-:S02]  /*14e900*/  IADD3 R12, P4, PT, R12, R252, RZ ;  /* 0x000000fc0c0c7210 */ /* 0x000fc40007f9e0ff */
[----:B------:R-:W4:Y:S04]  /*14e910*/  LDL.LU R53, [R1+0x4d4c] ;  /* 0x004d4c0001357983 */ /* 0x000f280000300800 */
[----:B------:R1:W-:Y:S04]  /*14e920*/  STL [R1+0x4ce8], R13 ;  /* 0x004ce80d01007387 */ /* 0x0003e80000100800 */
[----:B-1----:R-:W4:Y:S04]  /*14e930*/  LDL.LU R13, [R1+0x4d30] ;  /* 0x004d3000010d7983 */ /* 0x002f280000300800 */
[----:B------:R1:W-:Y:S01]  /*14e940*/  STL [R1+0x4d14], R12 ;  /* 0x004d140c01007387 */ /* 0x0003e20000100800 */
[----:B------:R-:W-:Y:S01]  /*14e950*/  IMAD.X R10, R10, 0x1, R2, P3 ;  /* 0x000000010a0a7824 */ /* 0x000fe200018e0602 */
[----:B------:R-:W-:-:S02]  /*14e960*/  IADD3 R11, P3, PT, R11, R252, RZ ;  /* 0x000000fc0b0b7210 */ /* 0x000fc40007f7e0ff */
[----:B-1----:R-:W4:Y:S04]  /*14e970*/  LDL.LU R12, [R1+0x4d5c] ;  /* 0x004d5c00010c7983 */ /* 0x002f280000300800 */
[----:B------:R1:W-:Y:S01]  /*14e980*/  STL [R1+0x4cf0], R10 ;  /* 0x004cf00a01007387 */ /* 0x0003e20000100800 */
        /* <DEDUP_REMOVED lines=28> */
[----:B------:R1:W-:Y:S04]  /*14eb50*/  STL [R1+0x4d20], R15 ;  /* 0x004d200f01007387 */ /* 0x0003e80000100800 */
[----:B-1----:R-:W2:Y:S01]  /*14eb60*/  LDL.LU R15, [R1+0x4d58] ;  /* 0x004d5800010f7983 */ /* 0x002ea20000300800 */
[----:B---3--:R-:W-:-:S05]  /*14eb70*/  IMAD.X R14, R14, 0x1, R2, P5 ;  /* 0x000000010e0e7824 */ /* 0x008fca00028e0602 */
[----:B------:R1:W-:Y:S04]  /*14eb80*/  STL [R1+0x4d28], R14 ;  /* 0x004d280e01007387 */ /* 0x0003e80000100800 */
[----:B-1----:R-:W3:Y:S01]  /*14eb90*/  LDL.LU R14, [R1+0x4d84] ;  /* 0x004d8400010e7983 */ /* 0x002ee20000300800 */
[-C--:B------:R-:W-:Y:S02]  /*14eba0*/  IADD3 R8, P5, PT, R8, R252.reuse, RZ ;  /* 0x000000fc08087210 */ /* 0x080fe40007fbe0ff */
[----:B------:R-:W-:-:S05]  /*14ebb0*/  IADD3 R55, P3, PT, R55, R252, RZ ;  /* 0x000000fc37377210 */ /* 0x000fca0007f7e0ff */
[----:B------:R-:W-:Y:S04]  /*14ebc0*/  STL [R1+0x4d44], R55 ;  /* 0x004d443701007387 */ /* 0x000fe80000100800 */
[----:B------:R1:W-:Y:S04]  /*14ebd0*/  STL [R1+0x4d54], R8 ;  /* 0x004d540801007387 */ /* 0x0003e80000100800 */
[----:B-1----:R-:W3:Y:S01]  /*14ebe0*/  LDL.LU R8, [R1+0x4d60] ;  /* 0x004d600001087983 */ /* 0x002ee20000300800 */
[----:B----4-:R-:W-:Y:S01]  /*14ebf0*/  IMAD.X R13, R13, 0x1, R2, P2 ;  /* 0x000000010d0d7824 */ /* 0x010fe200010e0602 */
[----:B------:R-:W-:-:S04]  /*14ec00*/  IADD3 R53, P6, PT, R53, R252, RZ ;  /* 0x000000fc35357210 */ /* 0x000fc80007fde0ff */
[----:B------:R1:W-:Y:S01]  /*14ec10*/  STL [R1+0x4d30], R13 ;  /* 0x004d300d01007387 */ /* 0x0003e20000100800 */
[----:B------:R-:W-:-:S03]  /*14ec20*/  IADD3 R12, P2, PT, R12, R252, RZ ;  /* 0x000000fc0c0c7210 */ /* 0x000fc60007f5e0ff */
[----:B-1----:R-:W4:Y:S04]  /*14ec30*/  LDL.LU R13, [R1+0x4d8c] ;  /* 0x004d8c00010d7983 */ /* 0x002f280000300800 */
[----:B------:R-:W-:Y:S01]  /*14ec40*/  STL [R1+0x4d4c], R53 ;  /* 0x004d4c3501007387 */ /* 0x000fe20000100800 */
[----:B------:R-:W-:-:S05]  /*14ec50*/  IADD3.X R10, PT, PT, R10, R2, RZ, P4, !PT ;  /* 0x000000020a0a7210 */ /* 0x000fca00027fe4ff */
        /* <DEDUP_REMOVED lines=9> */
[----:B------:R-:W-:Y:S01]  /*14ecf0*/  IMAD.X R56, R56, 0x1, R2, P3 ;  /* 0x0000000138387824 */ /* 0x000fe200018e0602 */
[----:B------:R-:W-:-:S02]  /*14ed00*/  IADD3 R9, P3, PT, R9, R252, RZ ;  /* 0x000000fc09097210 */ /* 0x000fc40007f7e0ff */
[----:B------:R-:W4:Y:S01]  /*14ed10*/  LDL.LU R22, [R1+0x4da4] ;  /* 0x004da40001167983 */ /* 0x000f220000300800 */
[--C-:B------:R-:W-:Y:S01]  /*14ed20*/  IMAD.X R54, R54, 0x1, R2.reuse, P6 ;  /* 0x0000000136367824 */ /* 0x100fe200030e0602 */
[-C--:B------:R-:W-:Y:S02]  /*14ed30*/  IADD3 R18, P6, PT, R18, R252.reuse, RZ ;  /* 0x000000fc12127210 */ /* 0x080fe40007fde0ff */
        /* <DEDUP_REMOVED lines=9> */
[----:B------:R-:W2:Y:S04]  /*14edd0*/  LDL.LU R19, [R1+0x4d90] ;  /* 0x004d900001137983 */ /* 0x000ea80000300800 */
[----:B------:R1:W-:Y:S01]  /*14ede0*/  STL [R1+0x4d50], R17 ;  /* 0x004d501101007387 */ /* 0x0003e20000100800 */
[----:B------:R-:W-:-:S03]  /*14edf0*/  IMAD.X R15, R15, 0x1, R2, P2 ;  /* 0x000000010f0f7824 */ /* 0x000fc600010e0602 */
[----:B-1----:R-:W2:Y:S04]  /*14ee00*/  LDL.LU R17, [R1+0x4dbc] ;  /* 0x004dbc0001117983 */ /* 0x002ea80000300800 */
[----:B------:R1:W-:Y:S04]  /*14ee10*/  STL [R1+0x4d7c], R16 ;  /* 0x004d7c1001007387 */ /* 0x0003e80000100800 */
[----:B-1----:R-:W2:Y:S04]  /*14ee20*/  LDL.LU R16, [R1+0x4d98] ;  /* 0x004d980001107983 */ /* 0x002ea80000300800 */
[----:B------:R-:W-:Y:S04]  /*14ee30*/  STL [R1+0x4d48], R54 ;  /* 0x004d483601007387 */ /* 0x000fe80000100800 */
[----:B------:R1:W-:Y:S04]  /*14ee40*/  STL [R1+0x4d58], R15 ;  /* 0x004d580f01007387 */ /* 0x0003e80000100800 */
[----:B-1----:R-:W2:Y:S01]  /*14ee50*/  LDL.LU R15, [R1+0x4da0] ;  /* 0x004da000010f7983 */ /* 0x002ea20000300800 */
[----:B---3--:R-:W-:Y:S01]  /*14ee60*/  IADD3 R14, P2, PT, R14, R252, RZ ;  /* 0x000000fc0e0e7210 */ /* 0x008fe20007f5e0ff */
[----:B------:R-:W-:-:S05]  /*14ee70*/  IMAD.X R8, R8, 0x1, R2, P4 ;  /* 0x0000000108087824 */ /* 0x000fca00020e0602 */
[----:B------:R1:W-:Y:S04]  /*14ee80*/  STL [R1+0x4d60], R8 ;  /* 0x004d600801007387 */ /* 0x0003e80000100800 */
[----:B------:R3:W-:Y:S04]  /*14ee90*/  STL [R1+0x4d84], R14 ;  /* 0x004d840e01007387 */ /* 0x0007e80000100800 */
[----:B-1----:R-:W2:Y:S01]  /*14eea0*/  LDL.LU R8, [R1+0x4da8] ;  /* 0x004da80001087983 */ /* 0x002ea20000300800 */
[----:B----4-:R-:W-:-:S03]  /*14eeb0*/  IADD3 R13, P4, PT, R13, R252, RZ ;  /* 0x000000fc0d0d7210 */ /* 0x010fc60007f9e0ff */
[----:B---3--:R-:W3:Y:S04]  /*14eec0*/  LDL.LU R14, [R1+0x4dd4] ;  /* 0x004dd400010e7983 */ /* 0x008ee80000300800 */
[----:B------:R-:W4:Y:S04]  /*14eed0*/  LDL.LU R51, [R1+0x4dc4] ;  /* 0x004dc40001337983 */ /* 0x000f280000300800 */
[----:B------:R-:W3:Y:S04]  /*14eee0*/  LDL.LU R49, [R1+0x4dcc] ;  /* 0x004dcc0001317983 */ /* 0x000ee80000300800 */
[----:B------:R-:W-:Y:S01]  /*14eef0*/  STL [R1+0x4d8c], R13 ;  /* 0x004d8c0d01007387 */ /* 0x000fe20000100800 */
[----:B------:R-:W-:-:S05]  /*14ef00*/  IMAD.X R10, R10, 0x1, R2, P3 ;  /* 0x000000010a0a7824 */ /* 0x000fca00018e0602 */
[----:B------:R1:W-:Y:S01]  /*14ef10*/  STL [R1+0x4d68], R10 ;  /* 0x004d680a01007387 */ /* 0x0003e20000100800 */
[----:B------:R-:W-:-:S03]  /*14ef20*/  IADD3 R12, P3, PT, R12, R252, RZ ;  /* 0x000000fc0c0c7210 */ /* 0x000fc60007f7e0ff */
[----:B-1----:R-:W3:Y:S04]  /*14ef30*/  LDL.LU R10, [R1+0x4db0] ;  /* 0x004db000010a7983 */ /* 0x002ee80000300800 */
[----:B------:R-:W3:Y:S04]  /*14ef40*/  LDL.LU R13, [R1+0x4ddc] ;  /* 0x004ddc00010d7983 */ /* 0x000ee80000300800 */
[----:B------:R1:W-:Y:S01]  /*14ef50*/  STL [R1+0x4d94], R12 ;  /* 0x004d940c01007387 */ /* 0x0003e20000100800 */
[----:B------:R-:W-:Y:S01]  /*14ef60*/  IMAD.X R11, R11, 0x1, R2, P6 ;  /* 0x000000010b0b7824 */ /* 0x000fe200030e0602 */
[----:B------:R-:W-:-:S02]  /*14ef70*/  IADD3 R24, P6, PT, R24, R252, RZ ;  /* 0x000000fc18187210 */ /* 0x000fc40007fde0ff */
[----:B------:R-:W-:Y:S01]  /*14ef80*/  IADD3.X R23, PT, PT, R23, R2, RZ, P5, !PT ;  /* 0x0000000217177210 */ /* 0x000fe20002ffe4ff */
[----:B-1----:R-:W3:Y:S04]  /*14ef90*/  LDL.LU R12, [R1+0x4db8] ;  /* 0x004db800010c7983 */ /* 0x002ee80000300800 */
[----:B------:R1:W-:Y:S01]  /*14efa0*/  STL [R1+0x4d70], R11 ;  /* 0x004d700b01007387 */ /* 0x0003e20000100800 */
[----:B------:R-:W-:-:S03]  /*14efb0*/  IADD3 R22, P5, PT, R22, R252, RZ ;  /* 0x000000fc16167210 */ /* 0x000fc60007fbe0ff */
[----:B-1----:R-:W3:Y:S01]  /*14efc0*/  LDL.LU R11, [R1+0x4de4] ;  /* 0x004de400010b7983 */ /* 0x002ee20000300800 */
[----:B------:R-:W-:-:S03]  /*14efd0*/  IMAD.X R9, R9, 0x1, R2, P2 ;  /* 0x0000000109097824 */ /* 0x000fc600010e0602 */
[----:B------:R-:W-:Y:S01]  /*14efe0*/  STL [R1+0x4d9c], R24 ;  /* 0x004d9c1801007387 */ /* 0x000fe20000100800 */
[----:B------:R-:W-:Y:S01]  /*14eff0*/  IMAD.X R20, R20, 0x1, R2, P4 ;  /* 0x0000000114147824 */ /* 0x000fe200020e0602 */
[-C--:B------:R-:W-:Y:S02]  /*14f000*/  IADD3 R21, P2, PT, R21, R252.reuse, RZ ;  /* 0x000000fc15157210 */ /* 0x080fe40007f5e0ff */
[----:B------:R1:W-:Y:S04]  /*14f010*/  STL [R1+0x4d80], R9 ;  /* 0x004d800901007387 */ /* 0x0003e80000100800 */
[----:B------:R-:W-:Y:S01]  /*14f020*/  STL [R1+0x4d78], R23 ;  /* 0x004d781701007387 */ /* 0x000fe20000100800 */
[----:B------:R-:W-:-:S03]  /*14f030*/  IADD3 R18, P4, PT, R18, R252, RZ ;  /* 0x000000fc12127210 */ /* 0x000fc60007f9e0ff */
[----:B-1----:R-:W3:Y:S04]  /*14f040*/  LDL.LU R9, [R1+0x4dec] ;  /* 0x004dec0001097983 */ /* 0x002ee80000300800 */
[----:B------:R-:W-:Y:S04]  /*14f050*/  STL [R1+0x4da4], R22 ;  /* 0x004da41601007387 */ /* 0x000fe80000100800 */
[----:B------:R1:W-:Y:S04]  /*14f060*/  STL [R1+0x4db4], R18 ;  /* 0x004db41201007387 */ /* 0x0003e80000100800 */
[----:B------:R-:W-:Y:S04]  /*14f070*/  STL [R1+0x4dac], R21 ;  /* 0x004dac1501007387 */ /* 0x000fe80000100800 */
[----:B-1----:R-:W3:Y:S04]  /*14f080*/  LDL.LU R18, [R1+0x4df4] ;  /* 0x004df40001127983 */ /* 0x002ee80000300800 */
[----:B------:R-:W-:Y:S04]  /*14f090*/  STL [R1+0x4d88], R20 ;  /* 0x004d881401007387 */ /* 0x000fe80000100800 */
[----:B------:R-:W3:Y:S04]  /*14f0a0*/  LDL.LU R52, [R1+0x4dc0] ;  /* 0x004dc00001347983 */ /* 0x000ee80000300800 */
[----:B------:R-:W3:Y:S01]  /*14f0b0*/  LDL.LU R50, [R1+0x4dc8] ;  /* 0x004dc80001327983 */ /* 0x000ee20000300800 */
        /* <DEDUP_REMOVED lines=8> */
[----:B-1----:R-:W2:Y:S01]  /*14f140*/  LDL.LU R16, [R1+0x4dfc] ;  /* 0x004dfc0001107983 */ /* 0x002ea20000300800 */
[----:B------:R-:W-:-:S05]  /*14f150*/  IMAD.X R8, R8, 0x1, R2, P2 ;  /* 0x0000000108087824 */ /* 0x000fca00010e0602 */
[----:B------:R1:W-:Y:S04]  /*14f160*/  STL [R1+0x4da8], R8 ;  /* 0x004da80801007387 */ /* 0x0003e80000100800 */
[----:B------:R3:W-:Y:S04]  /*14f170*/  STL [R1+0x4da0], R15 ;  /* 0x004da00f01007387 */ /* 0x0007e80000100800 */
[----:B-1----:R-:W2:Y:S01]  /*14f180*/  LDL.LU R8, [R1+0x4dd8] ;  /* 0x004dd80001087983 */ /* 0x002ea20000300800 */
[-C--:B----4-:R-:W-:Y:S02]  /*14f190*/  IADD3 R51, P6, PT, R51, R252.reuse, RZ ;  /* 0x000000fc33337210 */ /* 0x090fe40007fde0ff */
[----:B---3--:R-:W-:-:S02]  /*14f1a0*/  IADD3 R14, P2, PT, R14, R252, RZ ;  /* 0x000000fc0e0e7210 */ /* 0x008fc40007f5e0ff */
[-C--:B------:R-:W-:Y:S01]  /*14f1b0*/  IADD3 R49, P5, PT, R49, R252.reuse, RZ ;  /* 0x000000fc31317210 */ /* 0x080fe20007fbe0ff */
[----:B------:R-:W-:Y:S04]  /*14f1c0*/  STL [R1+0x4dc4], R51 ;  /* 0x004dc43301007387 */ /* 0x000fe80000100800 */
[----:B------:R-:W3:Y:S04]  /*14f1d0*/  LDL.LU R15, [R1+0x4e04] ;  /* 0x004e0400010f7983 */ /* 0x000ee80000300800 */
[----:B------:R1:W-:Y:S04]  /*14f1e0*/  STL [R1+0x4dd4], R14 ;  /* 0x004dd40e01007387 */ /* 0x0003e80000100800 */
[----:B-1----:R-:W4:Y:S01]  /*14f1f0*/  LDL.LU R14, [R1+0x4de0] ;  /* 0x004de000010e7983 */ /* 0x002f220000300800 */
[----:B------:R-:W-:Y:S01]  /*14f200*/  IMAD.X R10, R10, 0x1, R2, P4 ;  /* 0x000000010a0a7824 */ /* 0x000fe200020e0602 */
[----:B------:R-:W-:-:S04]  /*14f210*/  IADD3 R13, P4, PT, R13, R252, RZ ;  /* 0x000000fc0d0d7210 */ /* 0x000fc80007f9e0ff */
[----:B------:R1:W-:Y:S01]  /*14f220*/  STL [R1+0x4db0], R10 ;  /* 0x004db00a01007387 */ /* 0x0003e20000100800 */
[----:B------:R-:W-:-:S03]  /*14f230*/  IADD3.X R12, PT, PT, R12, R2, RZ, P3, !PT ;  /* 0x000000020c0c7210 */ /* 0x000fc60001ffe4ff */
[----:B-1----:R-:W4:Y:S04]  /*14f240*/  LDL.LU R10, [R1+0x4e0c] ;  /* 0x004e0c00010a7983 */ /* 0x002f280000300800 */
[----:B------:R-:W-:Y:S04]  /*14f250*/  STL [R1+0x4dcc], R49 ;  /* 0x004dcc3101007387 */ /* 0x000fe80000100800 */
        /* <DEDUP_REMOVED lines=24> */
[----:B------:R1:W-:Y:S04]  /*14f3e0*/  STL [R1+0x4dd0], R17 ;  /* 0x004dd01101007387 */ /* 0x0003e80000100800 */
[----:B-1----:R-:W2:Y:S04]  /*14f3f0*/  LDL.LU R17, [R1+0x4e3c] ;  /* 0x004e3c0001117983 */ /* 0x002ea80000300800 */
[----:B------:R1:W-:Y:S04]  /*14f400*/  STL [R1+0x4dfc], R16 ;  /* 0x004dfc1001007387 */ /* 0x0003e80000100800 */
[----:B-1----:R-:W2:Y:S04]  /*14f410*/  LDL.LU R16, [R1+0x4e18] ;  /* 0x004e180001107983 */ /* 0x002ea80000300800 */
[----:B------:R-:W-:Y:S01]  /*14f420*/  STL [R1+0x4dc8], R50 ;  /* 0x004dc83201007387 */ /* 0x000fe20000100800 */
[----:B------:R-:W-:-:S05]  /*14f430*/  IMAD.X R8, R8, 0x1, R2, P4 ;  /* 0x0000000108087824 */ /* 0x000fca00020e0602 */
[----:B------:R1:W-:Y:S04]  /*14f440*/  STL [R1+0x4dd8], R8 ;  /* 0x004dd80801007387 */ /* 0x0003e80000100800 */
[----:B-1----:R-:W2:Y:S01]  /*14f450*/  LDL.LU R8, [R1+0x4e20] ;  /* 0x004e200001087983 */ /* 0x002ea20000300800 */
[----:B---3--:R-:W-:Y:S01]  /*14f460*/  IADD3 R15, P4, PT, R15, R252, RZ ;  /* 0x000000fc0f0f7210 */ /* 0x008fe20007f9e0ff */
[----:B----4-:R-:W-:-:S04]  /*14f470*/  IMAD.X R14, R14, 0x1, R2, P3 ;  /* 0x000000010e0e7824 */ /* 0x010fc800018e0602 */
[----:B------:R1:W-:Y:S04]  /*14f480*/  STL [R1+0x4e04], R15 ;  /* 0x004e040f01007387 */ /* 0x0003e80000100800 */
[----:B-1----:R-:W3:Y:S04]  /*14f490*/  LDL.LU R15, [R1+0x4e28] ;  /* 0x004e2800010f7983 */ /* 0x002ee80000300800 */
[----:B------:R1:W-:Y:S01]  /*14f4a0*/  STL [R1+0x4de0], R14 ;  /* 0x004de00e01007387 */ /* 0x0003e20000100800 */
[----:B------:R-:W-:-:S03]  /*14f4b0*/  IADD3 R10, P3, PT, R10, R252, RZ ;  /* 0x000000fc0a0a7210 */ /* 0x000fc60007f7e0ff */
[----:B-1----:R-:W4:Y:S04]  /*14f4c0*/  LDL.LU R14, [R1+0x4e54] ;  /* 0x004e5400010e7983 */ /* 0x002f280000300800 */
        /* <DEDUP_REMOVED lines=9> */
[--C-:B------:R-:W-:Y:S01]  /*14f560*/  IMAD.X R11, R11, 0x1, R2.reuse, P5 ;  /* 0x000000010b0b7824 */ /* 0x100fe200028e0602 */
[----:B------:R-:W-:Y:S02]  /*14f570*/  IADD3 R24, P5, PT, R24, R252, RZ ;  /* 0x000000fc18187210 */ /* 0x000fe40007fbe0ff */
[----:B------:R-:W-:Y:S02]  /*14f580*/  IADD3.X R23, PT, PT, R23, R2, RZ, P2, !PT ;  /* 0x0000000217177210 */ /* 0x000fe400017fe4ff */
[----:B------:R-:W-:Y:S01]  /*14f590*/  IADD3 R22, P2, PT, R22, R252, RZ ;  /* 0x000000fc16167210 */ /* 0x000fe20007f5e0ff */
[----:B-1----:R-:W4:Y:S04]  /*14f5a0*/  LDL.LU R12, [R1+0x4e38] ;  /* 0x004e3800010c7983 */ /* 0x002f280000300800 */
[----:B------:R1:W-:Y:S04]  /*14f5b0*/  STL [R1+0x4df0], R11 ;  /* 0x004df00b01007387 */ /* 0x0003e80000100800 */
[----:B-1----:R-:W4:Y:S01]  /*14f5c0*/  LDL.LU R11, [R1+0x4e64] ;  /* 0x004e6400010b7983 */ /* 0x002f220000300800 */
[----:B------:R-:W-:-:S03]  /*14f5d0*/  IMAD.X R9, R9, 0x1, R2, P4 ;  /* 0x0000000109097824 */ /* 0x000fc600020e0602 */
[----:B------:R-:W-:Y:S01]  /*14f5e0*/  STL [R1+0x4e1c], R24 ;  /* 0x004e1c1801007387 */ /* 0x000fe20000100800 */
        /* <DEDUP_REMOVED lines=11> */
[----:B------:R-:W4:Y:S01]  /*14f6a0*/  LDL.LU R48, [R1+0x4e40] ;  /* 0x004e400001307983 */ /* 0x000f220000300800 */
[----:B--2---:R-:W-:Y:S01]  /*14f6b0*/  IMAD.X R19, R19, 0x1, R2, P6 ;  /* 0x0000000113137824 */ /* 0x004fe200030e0602 */
[----:B------:R-:W-:-:S02]  /*14f6c0*/  IADD3 R17, P6, PT, R17, R252, RZ ;  /* 0x000000fc11117210 */ /* 0x000fc40007fde0ff */
[----:B------:R-:W2:Y:S04]  /*14f6d0*/  LDL.LU R46, [R1+0x4e48] ;  /* 0x004e4800012e7983 */ /* 0x000ea80000300800 */
[----:B------:R1:W-:Y:S01]  /*14f6e0*/  STL [R1+0x4e3c], R17 ;  /* 0x004e3c1101007387 */ /* 0x0003e20000100800 */
[----:B------:R-:W-:-:S03]  /*14f6f0*/  IMAD.X R16, R16, 0x1, R2, P5 ;  /* 0x0000000110107824 */ /* 0x000fc600028e0602 */
[----:B------:R-:W-:Y:S04]  /*14f700*/  STL [R1+0x4e10], R19 ;  /* 0x004e101301007387 */ /* 0x000fe80000100800 */
[----:B-1----:R-:W2:Y:S04]  /*14f710*/  LDL.LU R17, [R1+0x4e50] ;  /* 0x004e500001117983 */ /* 0x002ea80000300800 */
[----:B------:R-:W-:Y:S01]  /*14f720*/  STL [R1+0x4e18], R16 ;  /* 0x004e181001007387 */ /* 0x000fe20000100800 */
[----:B------:R-:W-:-:S05]  /*14f730*/  IMAD.X R8, R8, 0x1, R2, P2 ;  /* 0x0000000108087824 */ /* 0x000fca00010e0602 */
[----:B------:R1:W-:Y:S04]  /*14f740*/  STL [R1+0x4e20], R8 ;  /* 0x004e200801007387 */ /* 0x0003e80000100800 */
[----:B-1----:R-:W2:Y:S01]  /*14f750*/  LDL.LU R8, [R1+0x4e7c] ;  /* 0x004e7c0001087983 */ /* 0x002ea20000300800 */
[----:B---3--:R-:W-:-:S03]  /*14f760*/  IMAD.X R15, R15, 0x1, R2, P4 ;  /* 0x000000010f0f7824 */ /* 0x008fc600020e0602 */
[----:B------:R-:W3:Y:S01]  /*14f770*/  LDL.LU R16, [R1+0x4e58] ;  /* 0x004e580001107983 */ /* 0x000ee20000300800 */
[-C--:B----4-:R-:W-:Y:S02]  /*14f780*/  IADD3 R14, P4, PT, R14, R252.reuse, RZ ;  /* 0x000000fc0e0e7210 */ /* 0x090fe40007f9e0ff */
[----:B------:R-:W-:Y:S01]  /*14f790*/  IADD3 R47, P5, PT, R47, R252, RZ ;  /* 0x000000fc2f2f7210 */ /* 0x000fe20007fbe0ff */
[----:B------:R-:W-:-:S04]  /*14f7a0*/  IMAD.X R10, R10, 0x1, R2, P3 ;  /* 0x000000010a0a7824 */ /* 0x000fc800018e0602 */
[----:B------:R-:W-:Y:S04]  /*14f7b0*/  STL [R1+0x4e44], R47 ;  /* 0x004e442f01007387 */ /* 0x000fe80000100800 */
[----:B------:R-:W-:Y:S04]  /*14f7c0*/  STL [R1+0x4e28], R15 ;  /* 0x004e280f01007387 */ /* 0x000fe80000100800 */
[----:B------:R1:W-:Y:S01]  /*14f7d0*/  STL [R1+0x4e54], R14 ;  /* 0x004e540e01007387 */ /* 0x0003e20000100800 */
[-C--:B------:R-:W-:Y:S02]  /*14f7e0*/  IADD3 R45, P2, PT, R45, R252.reuse, RZ ;  /* 0x000000fc2d2d7210 */ /* 0x080fe40007f5e0ff */
[----:B------:R-:W-:Y:S01]  /*14f7f0*/  IADD3 R13, P3, PT, R13, R252, RZ ;  /* 0x000000fc0d0d7210 */ /* 0x000fe20007f7e0ff */
[----:B-1----:R-:W4:Y:S04]  /*14f800*/  LDL.LU R14, [R1+0x4e84] ;  /* 0x004e8400010e7983 */ /* 0x002f280000300800 */
[----:B------:R-:W4:Y:S04]  /*14f810*/  LDL.LU R15, [R1+0x4e60] ;  /* 0x004e6000010f7983 */ /* 0x000f280000300800 */
[----:B------:R1:W-:Y:S01]  /*14f820*/  STL [R1+0x4e30], R10 ;  /* 0x004e300a01007387 */ /* 0x0003e20000100800 */
[----:B------:R-:W-:-:S03]  /*14f830*/  IADD3.X R12, PT, PT, R12, R2, RZ, P6, !PT ;  /* 0x000000020c0c7210 */ /* 0x000fc600037fe4ff */
[----:B-1----:R-:W4:Y:S04]  /*14f840*/  LDL.LU R10, [R1+0x4e8c] ;  /* 0x004e8c00010a7983 */ /* 0x002f280000300800 */
[----:B------:R-:W-:Y:S04]  /*14f850*/  STL [R1+0x4e4c], R45 ;  /* 0x004e4c2d01007387 */ /* 0x000fe80000100800 */
[----:B------:R-:W4:Y:S04]  /*14f860*/  LDL.LU R24, [R1+0x4e68] ;  /* 0x004e680001187983 */ /* 0x000f280000300800 */
[----:B------:R1:W-:Y:S01]  /*14f870*/  STL [R1+0x4e5c], R13 ;  /* 0x004e5c0d01007387 */ /* 0x0003e20000100800 */
[----:B------:R-:W-:-:S03]  /*14f880*/  IADD3 R11, P6, PT, R11, R252, RZ ;  /* 0x000000fc0b0b7210 */ /* 0x000fc60007fde0ff */
[----:B-1----:R-:W4:Y:S04]  /*14f890*/  LDL.LU R13, [R1+0x4e94] ;  /* 0x004e9400010d7983 */ /* 0x002f280000300800 */
[----:B------:R1:W-:Y:S04]  /*14f8a0*/  STL [R1+0x4e38], R12 ;  /* 0x004e380c01007387 */ /* 0x0003e80000100800 */
[----:B-1----:R-:W4:Y:S04]  /*14f8b0*/  LDL.LU R12, [R1+0x4e70] ;  /* 0x004e7000010c7983 */ /* 0x002f280000300800 */
[----:B------:R1:W-:Y:S04]  /*14f8c0*/  STL [R1+0x4e64], R11 ;  /* 0x004e640b01007387 */ /* 0x0003e80000100800 */
[----:B-1----:R-:W4:Y:S01]  /*14f8d0*/  LDL.LU R11, [R1+0x4e9c] ;  /* 0x004e9c00010b7983 */ /* 0x002f220000300800 */
[----:B------:R-:W-:Y:S01]  /*14f8e0*/  IMAD.X R48, R48, 0x1, R2, P5 ;  /* 0x0000000130307824 */ /* 0x000fe200028e0602 */
[----:B------:R-:W-:-:S02]  /*14f8f0*/  IADD3 R9, P5, PT, R9, R252, RZ ;  /* 0x000000fc09097210 */ /* 0x000fc40007fbe0ff */
[----:B------:R-:W4:Y:S04]  /*14f900*/  LDL.LU R23, [R1+0x4e78] ;  /* 0x004e780001177983 */ /* 0x000f280000300800 */
[----:B------:R-:W4:Y:S04]  /*14f910*/  LDL.LU R22, [R1+0x4ea4] ;  /* 0x004ea40001167983 */ /* 0x000f280000300800 */
[----:B------:R1:W-:Y:S01]  /*14f920*/  STL [R1+0x4e6c], R9 ;  /* 0x004e6c0901007387 */ /* 0x0003e20000100800 */
[----:B--2---:R-:W-:Y:S01]  /*14f930*/  IMAD.X R46, R46, 0x1, R2, P2 ;  /* 0x000000012e2e7824 */ /* 0x004fe200010e0602 */
[----:B------:R-:W-:-:S02]  /*14f940*/  IADD3 R18, P2, PT, R18, R252, RZ ;  /* 0x000000fc12127210 */ /* 0x000fc40007f5e0ff */
[----:B-1----:R-:W2:Y:S04]  /*14f950*/  LDL.LU R9, [R1+0x4e80] ;  /* 0x004e800001097983 */ /* 0x002ea80000300800 */
[----:B------:R-:W2:Y:S04]  /*14f960*/  LDL.LU R21, [R1+0x4eac] ;  /* 0x004eac0001157983 */ /* 0x000ea80000300800 */
[----:B------:R-:W2:Y:S01]  /*14f970*/  LDL.LU R20, [R1+0x4e88] ;  /* 0x004e880001147983 */ /* 0x000ea20000300800 */
[----:B------:R-:W-:-:S03]  /*14f980*/  IMAD.X R17, R17, 0x1, R2, P4 ;  /* 0x0000000111117824 */ /* 0x000fc600020e0602 */
[----:B------:R-:W2:Y:S04]  /*14f990*/  LDL.LU R19, [R1+0x4eb4] ;  /* 0x004eb40001137983 */ /* 0x000ea80000300800 */
[----:B------:R1:W-:Y:S04]  /*14f9a0*/  STL [R1+0x4e74], R18 ;  /* 0x004e741201007387 */ /* 0x0003e80000100800 */
[----:B------:R-:W-:Y:S04]  /*14f9b0*/  STL [R1+0x4e40], R48 ;  /* 0x004e403001007387 */ /* 0x000fe80000100800 */
[----:B-1----:R-:W2:Y:S04]  /*14f9c0*/  LDL.LU R18, [R1+0x4e90] ;  /* 0x004e900001127983 */ /* 0x002ea80000300800 */
[----:B------:R1:W-:Y:S04]  /*14f9d0*/  STL [R1+0x4e50], R17 ;  /* 0x004e501101007387 */ /* 0x0003e80000100800 */
[----:B-1----:R-:W2:Y:S01]  /*14f9e0*/  LDL.LU R17, [R1+0x4ebc] ;  /* 0x004ebc0001117983 */ /* 0x002ea20000300800 */
[----:B------:R-:W-:-:S05]  /*14f9f0*/  IADD3 R8, P4, PT, R8, R252, RZ ;  /* 0x000000fc08087210 */ /* 0x000fca0007f9e0ff */
[----:B------:R1:W-:Y:S04]  /*14fa00*/  STL [R1+0x4e7c], R8 ;  /* 0x004e7c0801007387 */ /* 0x0003e80000100800 */
[----:B-1----:R-:W2:Y:S01]  /*14fa10*/  LDL.LU R8, [R1+0x4e98] ;  /* 0x004e980001087983 */ /* 0x002ea20000300800 */
[----:B---3--:R-:W-:-:S03]  /*14fa20*/  IMAD.X R16, R16, 0x1, R2, P3 ;  /* 0x0000000110107824 */ /* 0x008fc600018e0602 */
[----:B------:R-:W-:Y:S04]  /*14fa30*/  STL [R1+0x4e48], R46 ;  /* 0x004e482e01007387 */ /* 0x000fe80000100800 */
[----:B------:R1:W-:Y:S04]  /*14fa40*/  STL [R1+0x4e58], R16 ;  /* 0x004e581001007387 */ /* 0x0003e80000100800 */
[----:B-1----:R-:W3:Y:S01]  /*14fa50*/  LDL.LU R16, [R1+0x4ea0] ;  /* 0x004ea00001107983 */ /* 0x002ee20000300800 */
[----:B----4-:R-:W-:Y:S01]  /*14fa60*/  IADD3 R14, P3, PT, R14, R252, RZ ;  /* 0x000000fc0e0e7210 */ /* 0x010fe20007f7e0ff */
[----:B------:R-:W-:-:S04]  /*14fa70*/  IMAD.X R15, R15, 0x1, R2, P6 ;  /* 0x000000010f0f7824 */ /* 0x000fc800030e0602 */
[----:B------:R1:W-:Y:S01]  /*14fa80*/  STL [R1+0x4e84], R14 ;  /* 0x004e840e01007387 */ /* 0x0003e20000100800 */
[----:B------:R-:W-:-:S03]  /*14fa90*/  IADD3 R10, P6, PT, R10, R252, RZ ;  /* 0x000000fc0a0a7210 */ /* 0x000fc60007fde0ff */
[----:B-1----:R-:W4:Y:S04]  /*14faa0*/  LDL.LU R14, [R1+0x4ea8] ;  /* 0x004ea800010e7983 */ /* 0x002f280000300800 */
[----:B------:R1:W-:Y:S01]  /*14fab0*/  STL [R1+0x4e60], R15 ;  /* 0x004e600f01007387 */ /* 0x0003e20000100800 */
[----:B------:R-:W-:-:S03]  /*14fac0*/  IMAD.X R24, R24, 0x1, R2, P5 ;  /* 0x0000000118187824 */ /* 0x000fc600028e0602 */
[----:B-1----:R-:W4:Y:S04]  /*14fad0*/  LDL.LU R15, [R1+0x4ed4] ;  /* 0x004ed400010f7983 */ /* 0x002f280000300800 */
[----:B------:R1:W-:Y:S01]  /*14fae0*/  STL [R1+0x4e8c], R10 ;  /* 0x004e8c0a01007387 */ /* 0x0003e20000100800 */
[----:B------:R-:W-:-:S03]  /*14faf0*/  IADD3 R13, P5, PT, R13, R252, RZ ;  /* 0x000000fc0d0d7210 */ /* 0x000fc60007fbe0ff */
[----:B-1----:R-:W4:Y:S04]  /*14fb00*/  LDL.LU R10, [R1+0x4eb0] ;  /* 0x004eb000010a7983 */ /* 0x002f280000300800 */
[----:B------:R-:W4:Y:S01]  /*14fb10*/  LDL.LU R43, [R1+0x4ec4] ;  /* 0x004ec400012b7983 */ /* 0x000f220000300800 */
[----:B------:R-:W-:-:S03]  /*14fb20*/  IMAD.X R12, R12, 0x1, R2, P2 ;  /* 0x000000010c0c7824 */ /* 0x000fc600010e0602 */
[----:B------:R-:W4:Y:S04]  /*14fb30*/  LDL.LU R41, [R1+0x4ecc] ;  /* 0x004ecc0001297983 */ /* 0x000f280000300800 */
[----:B------:R1:W-:Y:S04]  /*14fb40*/  STL [R1+0x4e94], R13 ;  /* 0x004e940d01007387 */ /* 0x0003e80000100800 */
[----:B------:R-:W-:Y:S01]  /*14fb50*/  STL [R1+0x4e68], R24 ;  /* 0x004e681801007387 */ /* 0x000fe20000100800 */
[----:B------:R-:W-:Y:S02]  /*14fb60*/  IADD3 R11, P2, PT, R11, R252, RZ ;  /* 0x000000fc0b0b7210 */ /* 0x000fe40007f5e0ff */
[----:B------:R-:W-:Y:S01]  /*14fb70*/  IADD3.X R23, PT, PT, R23, R2, RZ, P4, !PT ;  /* 0x0000000217177210 */ /* 0x000fe200027fe4ff */
[----:B-1----:R-:W4:Y:S04]  /*14fb80*/  LDL.LU R13, [R1+0x4edc] ;  /* 0x004edc00010d7983 */ /* 0x002f280000300800 */
[----:B------:R1:W-:Y:S01]  /*14fb90*/  STL [R1+0x4e70], R12 ;  /* 0x004e700c01007387 */ /* 0x0003e20000100800 */
[----:B------:R-:W-:Y:S01]  /*14fba0*/  IADD3 R22, P4, PT, R22, R252, RZ ;  /* 0x000000fc16167210 */ /* 0x000fe20007f9e0ff */
[----:B--2---:R-:W-:-:S02]  /*14fbb0*/  IMAD.X R9, R9, 0x1, R2, P3 ;  /* 0x0000000109097824 */ /* 0x004fc400018e0602 */
[----:B-1----:R-:W2:Y:S04]  /*14fbc0*/  LDL.LU R12, [R1+0x4eb8] ;  /* 0x004eb800010c7983 */ /* 0x002ea80000300800 */
[----:B------:R1:W-:Y:S01]  /*14fbd0*/  STL [R1+0x4e9c], R11 ;  /* 0x004e9c0b01007387 */ /* 0x0003e20000100800 */
[----:B------:R-:W-:-:S03]  /*14fbe0*/  IADD3 R21, P3, PT, R21, R252, RZ ;  /* 0x000000fc15157210 */ /* 0x000fc60007f7e0ff */
[----:B-1----:R-:W2:Y:S04]  /*14fbf0*/  LDL.LU R11, [R1+0x4ee4] ;  /* 0x004ee400010b7983 */ /* 0x002ea80000300800 */
[----:B------:R1:W-:Y:S04]  /*14fc00*/  STL [R1+0x4e80], R9 ;  /* 0x004e800901007387 */ /* 0x0003e80000100800 */
[----:B------:R-:W-:Y:S01]  /*14fc10*/  STL [R1+0x4e78], R23 ;  /* 0x004e781701007387 */ /* 0x000fe20000100800 */
[----:B------:R-:W-:-:S03]  /*14fc20*/  IMAD.X R20, R20, 0x1, R2, P6 ;  /* 0x0000000114147824 */ /* 0x000fc600030e0602 */
[----:B-1----:R-:W2:Y:S04]  /*14fc30*/  LDL.LU R9, [R1+0x4eec] ;  /* 0x004eec0001097983 */ /* 0x002ea80000300800 */
[----:B------:R-:W-:Y:S04]  /*14fc40*/  STL [R1+0x4ea4], R22 ;  /* 0x004ea41601007387 */ /* 0x000fe80000100800 */
[----:B------:R-:W2:Y:S01]  /*14fc50*/  LDL.LU R44, [R1+0x4ec0] ;  /* 0x004ec000012c7983 */ /* 0x000ea20000300800 */
[-C--:B------:R-:W-:Y:S01]  /*14fc60*/  IADD3 R19, P6, PT, R19, R252.reuse, RZ ;  /* 0x000000fc13137210 */ /* 0x080fe20007fde0ff */
[--C-:B------:R-:W-:Y:S01]  /*14fc70*/  IMAD.X R18, R18, 0x1, R2.reuse, P5 ;  /* 0x0000000112127824 */ /* 0x100fe200028e0602 */
[----:B------:R-:W-:Y:S01]  /*14fc80*/  IADD3 R17, P5, PT, R17, R252, RZ ;  /* 0x000000fc11117210 */ /* 0x000fe20007fbe0ff */
[----:B------:R-:W-:Y:S04]  /*14fc90*/  STL [R1+0x4eac], R21 ;  /* 0x004eac1501007387 */ /* 0x000fe80000100800 */
[----:B------:R-:W2:Y:S04]  /*14fca0*/  LDL.LU R42, [R1+0x4ec8] ;  /* 0x004ec800012a7983 */ /* 0x000ea80000300800 */
[----:B------:R-:W-:Y:S04]  /*14fcb0*/  STL [R1+0x4e88], R20 ;  /* 0x004e881401007387 */ /* 0x000fe80000100800 */
[----:B------:R-:W-:Y:S04]  /*14fcc0*/  STL [R1+0x4eb4], R19 ;  /* 0x004eb41301007387 */ /* 0x000fe80000100800 */
[----:B------:R1:W-:Y:S04]  /*14fcd0*/  STL [R1+0x4ebc], R17 ;  /* 0x004ebc1101007387 */ /* 0x0003e80000100800 */
[----:B-1----:R-:W2:Y:S04]  /*14fce0*/  LDL.LU R17, [R1+0x4ef4] ;  /* 0x004ef40001117983 */ /* 0x002ea80000300800 */
[----:B------:R-:W-:Y:S01]  /*14fcf0*/  STL [R1+0x4e90], R18 ;  /* 0x004e901201007387 */ /* 0x000fe20000100800 */
[----:B------:R-:W-:-:S05]  /*14fd00*/  IMAD.X R8, R8, 0x1, R2, P2 ;  /* 0x0000000108087824 */ /* 0x000fca00010e0602 */
[----:B------:R1:W-:Y:S04]  /*14fd10*/  STL [R1+0x4e98], R8 ;  /* 0x004e980801007387 */ /* 0x0003e80000100800 */
[----:B-1----:R-:W2:Y:S01]  /*14fd20*/  LDL.LU R8, [R1+0x4ed0] ;  /* 0x004ed00001087983 */ /* 0x002ea20000300800 */
[--C-:B---3--:R-:W-:Y:S02]  /*14fd30*/  IMAD.X R16, R16, 0x1, R2.reuse, P4 ;  /* 0x0000000110107824 */ /* 0x108fe400020e0602 */
[----:B----4-:R-:W-:-:S05]  /*14fd40*/  IMAD.X R14, R14, 0x1, R2, P3 ;  /* 0x000000010e0e7824 */ /* 0x010fca00018e0602 */
[----:B------:R1:W-:Y:S04]  /*14fd50*/  STL [R1+0x4ea8], R14 ;  /* 0x004ea80e01007387 */ /* 0x0003e80000100800 */
[----:B------:R3:W-:Y:S01]  /*14fd60*/  STL [R1+0x4ea0], R16 ;  /* 0x004ea01001007387 */ /* 0x0007e20000100800 */
[----:B------:R-:W-:-:S03]  /*14fd70*/  IADD3 R15, P3, PT, R15, R252, RZ ;  /* 0x000000fc0f0f7210 */ /* 0x000fc60007f7e0ff */
[----:B-1----:R-:W4:Y:S01]  /*14fd80*/  LDL.LU R14, [R1+0x4efc] ;  /* 0x004efc00010e7983 */ /* 0x002f220000300800 */
[-C--:B------:R-:W-:Y:S01]  /*14fd90*/  IADD3 R43, P2, PT, R43, R252.reuse, RZ ;  /* 0x000000fc2b2b7210 */ /* 0x080fe20007f5e0ff */
[----:B------:R-:W-:Y:S01]  /*14fda0*/  IMAD.X R10, R10, 0x1, R2, P6 ;  /* 0x000000010a0a7824 */ /* 0x000fe200030e0602 */
[----:B------:R-:W-:-:S03]  /*14fdb0*/  IADD3 R41, P4, PT, R41, R252, RZ ;  /* 0x000000fc29297210 */ /* 0x000fc60007f9e0ff */
[----:B------:R-:W-:Y:S04]  /*14fdc0*/  STL [R1+0x4ec4], R43 ;  /* 0x004ec42b01007387 */ /* 0x000fe80000100800 */
[----:B------:R-:W4:Y:S04]  /*14fdd0*/  LDL.LU R25, [R1+0x4ed8] ;  /* 0x004ed80001197983 */ /* 0x000f280000300800 */
[----:B---3--:R-:W3:Y:S04]  /*14fde0*/  LDL.LU R16, [R1+0x4f04] ;  /* 0x004f040001107983 */ /* 0x008ee80000300800 */
[----:B------:R-:W-:Y:S04]  /*14fdf0*/  STL [R1+0x4ed4], R15 ;  /* 0x004ed40f01007387 */ /* 0x000fe80000100800 */
[----:B------:R-:W3:Y:S04]  /*14fe00*/  LDL.LU R24, [R1+0x4ee0] ;  /* 0x004ee00001187983 */ /* 0x000ee80000300800 */
[----:B------:R1:W-:Y:S01]  /*14fe10*/  STL [R1+0x4eb0], R10 ;  /* 0x004eb00a01007387 */ /* 0x0003e20000100800 */
[----:B------:R-:W-:-:S03]  /*14fe20*/  IADD3 R13, P6, PT, R13, R252, RZ ;  /* 0x000000fc0d0d7210 */ /* 0x000fc60007fde0ff */
[----:B-1----:R-:W3:Y:S04]  /*14fe30*/  LDL.LU R10, [R1+0x4f0c] ;  /* 0x004f0c00010a7983 */ /* 0x002ee80000300800 */
[----:B------:R-:W-:Y:S04]  /*14fe40*/  STL [R1+0x4ecc], R41 ;  /* 0x004ecc2901007387 */ /* 0x000fe80000100800 */
[----:B------:R-:W3:Y:S01]  /*14fe50*/  LDL.LU R15, [R1+0x4ee8] ;  /* 0x004ee800010f7983 */ /* 0x000ee20000300800 */
[----:B--2---:R-:W-:-:S03]  /*14fe60*/  IADD3.X R12, PT, PT, R12, R2, RZ, P5, !PT ;  /* 0x000000020c0c7210 */ /* 0x004fc60002ffe4ff */
[----:B------:R1:W-:Y:S01]  /*14fe70*/  STL [R1+0x4edc], R13 ;  /* 0x004edc0d01007387 */ /* 0x0003e20000100800 */
[----:B------:R-:W-:-:S03]  /*14fe80*/  IADD3 R11, P5, PT, R11, R252, RZ ;  /* 0x000000fc0b0b7210 */ /* 0x000fc60007fbe0ff */
[----:B-1----:R-:W2:Y:S04]  /*14fe90*/  LDL.LU R13, [R1+0x4f14] ;  /* 0x004f1400010d7983 */ /* 0x002ea80000300800 */
[----:B------:R1:W-:Y:S04]  /*14fea0*/  STL [R1+0x4eb8], R12 ;  /* 0x004eb80c01007387 */ /* 0x0003e80000100800 */
[----:B-1----:R-:W2:Y:S01]  /*14feb0*/  LDL.LU R12, [R1+0x4ef0] ;  /* 0x004ef000010c7983 */ /* 0x002ea20000300800 */
[----:B------:R-:W-:Y:S01]  /*14fec0*/  IMAD.X R44, R44, 0x1, R2, P2 ;  /* 0x000000012c2c7824 */ /* 0x000fe200010e0602 */
[----:B------:R-:W-:-:S02]  /*14fed0*/  IADD3 R9, P2, PT, R9, R252, RZ ;  /* 0x000000fc09097210 */ /* 0x000fc40007f5e0ff */
[----:B------:R1:W-:Y:S04]  /*14fee0*/  STL [R1+0x4ee4], R11 ;  /* 0x004ee40b01007387 */ /* 0x0003e80000100800 */
[----:B------:R-:W2:Y:S01]  /*14fef0*/  LDL.LU R23, [R1+0x4f1c] ;  /* 0x004f1c0001177983 */ /* 0x000ea20000300800 */
[----:B------:R-:W-:-:S03]  /*14ff00*/  IMAD.X R42, R42, 0x1, R2, P4 ;  /* 0x000000012a2a7824 */ /* 0x000fc600020e0602 */
[----:B-1----:R-:W2:Y:S04]  /*14ff10*/  LDL.LU R11, [R1+0x4ef8] ;  /* 0x004ef800010b7983 */ /* 0x002ea80000300800 */
[----:B------:R-:W2:Y:S04]  /*14ff20*/  LDL.LU R22, [R1+0x4f24] ;  /* 0x004f240001167983 */ /* 0x000ea80000300800 */
[----:B------:R1:W-:Y:S04]  /*14ff30*/  STL [R1+0x4eec], R9 ;  /* 0x004eec0901007387 */ /* 0x0003e80000100800 */
[----:B------:R-:W2:Y:S04]  /*14ff40*/  LDL.LU R21, [R1+0x4f00] ;  /* 0x004f000001157983 */ /* 0x000ea80000300800 */
[----:B------:R-:W2:Y:S01]  /*14ff50*/  LDL.LU R20, [R1+0x4f2c] ;  /* 0x004f2c0001147983 */ /* 0x000ea20000300800 */
[----:B------:R-:W-:-:S03]  /*14ff60*/  IADD3 R17, P4, PT, R17, R252, RZ ;  /* 0x000000fc11117210 */ /* 0x000fc60007f9e0ff */
[----:B-1----:R-:W2:Y:S04]  /*14ff70*/  LDL.LU R9, [R1+0x4f08] ;  /* 0x004f080001097983 */ /* 0x002ea80000300800 */
[----:B------:R-:W2:Y:S04]  /*14ff80*/  LDL.LU R19, [R1+0x4f34] ;  /* 0x004f340001137983 */ /* 0x000ea80000300800 */
[----:B------:R-:W-:Y:S04]  /*14ff90*/  STL [R1+0x4ec0], R44 ;  /* 0x004ec02c01007387 */ /* 0x000fe80000100800 */
[----:B------:R1:W-:Y:S04]  /*14ffa0*/  STL [R1+0x4ef4], R17 ;  /* 0x004ef41101007387 */ /* 0x0003e80000100800 */
[----:B------:R-:W2:Y:S04]  /*14ffb0*/  LDL.LU R18, [R1+0x4f10] ;  /* 0x004f100001127983 */ /* 0x000ea80000300800 */
[----:B-1----:R-:W2:Y:S01]  /*14ffc0*/  LDL.LU R17, [R1+0x4f3c] ;  /* 0x004f3c0001117983 */ /* 0x002ea20000300800 */
[----:B------:R-:W-:-:S05]  /*14ffd0*/  IMAD.X R8, R8, 0x1, R2, P3 ;  /* 0x0000000108087824 */ /* 0x000fca00018e0602 */
[----:B------:R1:W-:Y:S04]  /*14ffe0*/  STL [R1+0x4ed0], R8 ;  /* 0x004ed00801007387 */ /* 0x0003e80000100800 */
[----:B-1----:R-:W2:Y:S01]  /*14fff0*/  LDL.LU R8, [R1+0x4f18] ;  /* 0x004f180001087983 */ /* 0x002ea20000300800 */
[----:B----4-:R-:W-:-:S05]  /*150000*/  IADD3 R14, P3, PT, R14, R252, RZ ;  /* 0x000000fc0e0e7210 */ /* 0x010fca0007f7e0ff */
[----:B------:R1:W-:Y:S01]  /*150010*/  STL [R1+0x4efc], R14 ;  /* 0x004efc0e01007387 */ /* 0x0003e20000100800 */
[--C-:B------:R-:W-:Y:S01]  /*150020*/  IMAD.X R25, R25, 0x1, R2.reuse, P6 ;  /* 0x0000000119197824 */ /* 0x100fe200030e0602 */
[----:B---3--:R-:W-:Y:S02]  /*150030*/  IADD3 R16, P6, PT, R16, R252, RZ ;  /* 0x000000fc10107210 */ /* 0x008fe40007fde0ff */
[----:B-1----:R-:W3:Y:S01]  /*150040*/  LDL.LU R14, [R1+0x4f20] ;  /* 0x004f2000010e7983 */ /* 0x002ee20000300800 */
[----:B------:R-:W-:-:S03]  /*150050*/  IMAD.X R24, R24, 0x1, R2, P5 ;  /* 0x0000000118187824 */ /* 0x000fc600028e0602 */
[----:B------:R-:W-:Y:S04]  /*150060*/  STL [R1+0x4ec8], R42 ;  /* 0x004ec82a01007387 */ /* 0x000fe80000100800 */
[----:B------:R1:W-:Y:S01]  /*150070*/  STL [R1+0x4f04], R16 ;  /* 0x004f041001007387 */ /* 0x0003e20000100800 */
[----:B------:R-:W-:-:S03]  /*150080*/  IADD3 R10, P5, PT, R10, R252, RZ ;  /* 0x000000fc0a0a7210 */ /* 0x000fc60007fbe0ff */
[----:B-1----:R-:W4:Y:S04]  /*150090*/  LDL.LU R16, [R1+0x4f28] ;  /* 0x004f280001107983 */ /* 0x002f280000300800 */
[----:B------:R-:W-:Y:S04]  /*1500a0*/  STL [R1+0x4ed8], R25 ;  /* 0x004ed81901007387 */ /* 0x000fe80000100800 */
[----:B------:R1:W-:Y:S01]  /*1500b0*/  STL [R1+0x4f0c], R10 ;  /* 0x004f0c0a01007387 */ /* 0x0003e20000100800 */
[----:B------:R-:W-:-:S03]  /*1500c0*/  IMAD.X R15, R15, 0x1, R2, P2 ;  /* 0x000000010f0f7824 */ /* 0x000fc600010e0602 */
[----:B-1----:R-:W4:Y:S04]  /*1500d0*/  LDL.LU R10, [R1+0x4f54] ;  /* 0x004f5400010a7983 */ /* 0x002f280000300800 */
[----:B------:R-:W-:Y:S04]  /*1500e0*/  STL [R1+0x4ee0], R24 ;  /* 0x004ee01801007387 */ /* 0x000fe80000100800 */
[----:B------:R-:W4:Y:S01]  /*1500f0*/  LDL.LU R39, [R1+0x4f44] ;  /* 0x004f440001277983 */ /* 0x000f220000300800 */
[----:B--2---:R-:W-:-:S03]  /*150100*/  IADD3 R13, P2, PT, R13, R252, RZ ;  /* 0x000000fc0d0d7210 */ /* 0x004fc60007f5e0ff */
[----:B------:R-:W2:Y:S04]  /*150110*/  LDL.LU R37, [R1+0x4f4c] ;  /* 0x004f4c0001257983 */ /* 0x000ea80000300800 */
[----:B------:R1:W-:Y:S01]  /*150120*/  STL [R1+0x4ee8], R15 ;  /* 0x004ee80f01007387 */ /* 0x0003e20000100800 */
[----:B------:R-:W-:-:S03]  /*150130*/  IMAD.X R12, R12, 0x1, R2, P4 ;  /* 0x000000010c0c7824 */ /* 0x000fc600020e0602 */
[----:B-1----:R-:W2:Y:S04]  /*150140*/  LDL.LU R15, [R1+0x4f30] ;  /* 0x004f3000010f7983 */ /* 0x002ea80000300800 */
[----:B------:R1:W-:Y:S01]  /*150150*/  STL [R1+0x4f14], R13 ;  /* 0x004f140d01007387 */ /* 0x0003e20000100800 */
[----:B------:R-:W-:-:S03]  /*150160*/  IADD3 R23, P4, PT, R23, R252, RZ ;  /* 0x000000fc17177210 */ /* 0x000fc60007f9e0ff */
[----:B-1----:R-:W2:Y:S01]  /*150170*/  LDL.LU R13, [R1+0x4f5c] ;  /* 0x004f5c00010d7983 */ /* 0x002ea20000300800 */
[----:B------:R-:W-:-:S03]  /*150180*/  IADD3.X R11, PT, PT, R11, R2, RZ, P3, !PT ;  /* 0x000000020b0b7210 */ /* 0x000fc60001ffe4ff */
[----:B------:R1:W-:Y:S01]  /*150190*/  STL [R1+0x4ef0], R12 ;  /* 0x004ef00c01007387 */ /* 0x0003e20000100800 */
[-C--:B------:R-:W-:Y:S01]  /*1501a0*/  IADD3 R22, P3, PT, R22, R252.reuse, RZ ;  /* 0x000000fc16167210 */ /* 0x080fe20007f7e0ff */
[--C-:B------:R-:W-:Y:S01]  /*1501b0*/  IMAD.X R21, R21, 0x1, R2.reuse, P6 ;  /* 0x0000000115157824 */ /* 0x100fe200030e0602 */
[----:B------:R-:W-:Y:S01]  /*1501c0*/  IADD3 R20, P6, PT, R20, R252, RZ ;  /* 0x000000fc14147210 */ /* 0x000fe20007fde0ff */
[----:B-1----:R-:W2:Y:S01]  /*1501d0*/  LDL.LU R12, [R1+0x4f38] ;  /* 0x004f3800010c7983 */ /* 0x002ea20000300800 */
[----:B------:R-:W-:-:S03]  /*1501e0*/  IMAD.X R9, R9, 0x1, R2, P5 ;  /* 0x0000000109097824 */ /* 0x000fc600028e0602 */
[----:B------:R1:W-:Y:S04]  /*1501f0*/  STL [R1+0x4ef8], R11 ;  /* 0x004ef80b01007387 */ /* 0x0003e80000100800 */
[----:B-1----:R-:W2:Y:S04]  /*150200*/  LDL.LU R11, [R1+0x4f64] ;  /* 0x004f6400010b7983 */ /* 0x002ea80000300800 */
[----:B------:R-:W-:Y:S04]  /*150210*/  STL [R1+0x4f1c], R23 ;  /* 0x004f1c1701007387 */ /* 0x000fe80000100800 */
[----:B------:R-:W-:Y:S04]  /*150220*/  STL [R1+0x4f24], R22 ;  /* 0x004f241601007387 */ /* 0x000fe80000100800 */
[----:B------:R1:W-:Y:S04]  /*150230*/  STL [R1+0x4f08], R9 ;  /* 0x004f080901007387 */ /* 0x0003e80000100800 */
[----:B------:R-:W-:Y:S01]  /*150240*/  STL [R1+0x4f00], R21 ;  /* 0x004f001501007387 */ /* 0x000fe20000100800 */
[----:B------:R-:W-:Y:S01]  /*150250*/  IADD3 R19, P5, PT, R19, R252, RZ ;  /* 0x000000fc13137210 */ /* 0x000fe20007fbe0ff */
[----:B------:R-:W-:-:S02]  /*150260*/  IMAD.X R18, R18, 0x1, R2, P2 ;  /* 0x0000000112127824 */ /* 0x000fc400010e0602 */
[----:B-1----:R-:W2:Y:S04]  /*150270*/  LDL.LU R9, [R1+0x4f6c] ;  /* 0x004f6c0001097983 */ /* 0x002ea80000300800 */
[----:B------:R-:W-:Y:S04]  /*150280*/  STL [R1+0x4f2c], R20 ;  /* 0x004f2c1401007387 */ /* 0x000fe80000100800 */
[----:B------:R-:W2:Y:S04]  /*150290*/  LDL.LU R40, [R1+0x4f40] ;  /* 0x004f400001287983 */ /* 0x000ea80000300800 */
[----:B------:R-:W2:Y:S04]  /*1502a0*/  LDL.LU R38, [R1+0x4f48] ;  /* 0x004f480001267983 */ /* 0x000ea80000300800 */
[----:B------:R-:W-:Y:S01]  /*1502b0*/  STL [R1+0x4f34], R19 ;  /* 0x004f341301007387 */ /* 0x000fe20000100800 */
[----:B------:R-:W-:-:S05]  /*1502c0*/  IMAD.X R8, R8, 0x1, R2, P4 ;  /* 0x0000000108087824 */ /* 0x000fca00020e0602 */
[----:B------:R1:W-:Y:S04]  /*1502d0*/  STL [R1+0x4f18], R8 ;  /* 0x004f180801007387 */ /* 0x0003e80000100800 */
[----:B------:R-:W-:Y:S04]  /*1502e0*/  STL [R1+0x4f10], R18 ;  /* 0x004f101201007387 */ /* 0x000fe80000100800 */
[----:B-1----:R-:W2:Y:S01]  /*1502f0*/  LDL.LU R8, [R1+0x4f74] ;  /* 0x004f740001087983 */ /* 0x002ea20000300800 */
[----:B------:R-:W-:-:S05]  /*150300*/  IADD3 R17, P2, PT, R17, R252, RZ ;  /* 0x000000fc11117210 */ /* 0x000fca0007f5e0ff */
[----:B------:R-:W-:Y:S01]  /*150310*/  STL [R1+0x4f3c], R17 ;  /* 0x004f3c1101007387 */ /* 0x000fe20000100800 */
[----:B---3--:R-:W-:-:S05]  /*150320*/  IMAD.X R14, R14, 0x1, R2, P3 ;  /* 0x000000010e0e7824 */ /* 0x008fca00018e0602 */
[----:B------:R1:W-:Y:S01]  /*150330*/  STL [R1+0x4f20], R14 ;  /* 0x004f200e01007387 */ /* 0x0003e20000100800 */
[----:B----4-:R-:W-:-:S03]  /*150340*/  IMAD.X R16, R16, 0x1, R2, P6 ;  /* 0x0000000110107824 */ /* 0x010fc600030e0602 */
[----:B-1----:R-:W3:Y:S04]  /*150350*/  LDL.LU R14, [R1+0x4f50] ;  /* 0x004f5000010e7983 */ /* 0x002ee80000300800 */
[----:B------:R-:W4:Y:S04]  /*150360*/  LDL.LU R25, [R1+0x4f7c] ;  /* 0x004f7c0001197983 */ /* 0x000f280000300800 */
[----:B------:R-:W4:Y:S04]  /*150370*/  LDL.LU R24, [R1+0x4f58] ;  /* 0x004f580001187983 */ /* 0x000f280000300800 */
[----:B------:R-:W4:Y:S04]  /*150380*/  LDL.LU R17, [R1+0x4f84] ;  /* 0x004f840001117983 */ /* 0x000f280000300800 */
[----:B------:R-:W-:Y:S01]  /*150390*/  STL [R1+0x4f28], R16 ;  /* 0x004f281001007387 */ /* 0x000fe20000100800 */
[----:B------:R-:W-:-:S02]  /*1503a0*/  IADD3 R10, P6, PT, R10, R252, RZ ;  /* 0x000000fc0a0a7210 */ /* 0x000fc40007fde0ff */
[-C--:B------:R-:W-:Y:S02]  /*1503b0*/  IADD3 R39, P4, PT, R39, R252.reuse, RZ ;  /* 0x000000fc27277210 */ /* 0x080fe40007f9e0ff */
[----:B--2---:R-:W-:-:S03]  /*1503c0*/  IADD3 R37, P3, PT, R37, R252, RZ ;  /* 0x000000fc25257210 */ /* 0x004fc60007f7e0ff */
[----:B------:R-:W-:Y:S04]  /*1503d0*/  STL [R1+0x4f44], R39 ;  /* 0x004f442701007387 */ /* 0x000fe80000100800 */
[----:B------:R1:W-:Y:S01]  /*1503e0*/  STL [R1+0x4f54], R10 ;  /* 0x004f540a01007387 */ /* 0x0003e20000100800 */
[----:B------:R-:W-:-:S03]  /*1503f0*/  IMAD.X R15, R15, 0x1, R2, P5 ;  /* 0x000000010f0f7824 */ /* 0x000fc600028e0602 */
[----:B-1----:R-:W2:Y:S04]  /*150400*/  LDL.LU R10, [R1+0x4f60] ;  /* 0x004f6000010a7983 */ /* 0x002ea80000300800 */
[----:B------:R-:W2:Y:S04]  /*150410*/  LDL.LU R16, [R1+0x4f8c] ;  /* 0x004f8c0001107983 */ /* 0x000ea80000300800 */
[----:B------:R-:W-:Y:S04]  /*150420*/  STL [R1+0x4f4c], R37 ;  /* 0x004f4c2501007387 */ /* 0x000fe80000100800 */
[----:B------:R-:W-:Y:S04]  /*150430*/  STL [R1+0x4f30], R15 ;  /* 0x004f300f01007387 */ /* 0x000fe80000100800 */
[----:B------:R-:W2:Y:S01]  /*150440*/  LDL.LU R23, [R1+0x4f68] ;  /* 0x004f680001177983 */ /* 0x000ea20000300800 */
[----:B------:R-:W-:-:S05]  /*150450*/  IADD3 R13, P5, PT, R13, R252, RZ ;  /* 0x000000fc0d0d7210 */ /* 0x000fca0007fbe0ff */
[----:B------:R1:W-:Y:S01]  /*150460*/  STL [R1+0x4f5c], R13 ;  /* 0x004f5c0d01007387 */ /* 0x0003e20000100800 */
[----:B------:R-:W-:-:S03]  /*150470*/  IADD3.X R12, PT, PT, R12, R2, RZ, P2, !PT ;  /* 0x000000020c0c7210 */ /* 0x000fc600017fe4ff */
[----:B-1----:R-:W2:Y:S04]  /*150480*/  LDL.LU R13, [R1+0x4f94] ;  /* 0x004f9400010d7983 */ /* 0x002ea80000300800 */
[----:B------:R1:W-:Y:S04]  /*150490*/  STL [R1+0x4f38], R12 ;  /* 0x004f380c01007387 */ /* 0x0003e80000100800 */
[----:B------:R-:W2:Y:S01]  /*1504a0*/  LDL.LU R22, [R1+0x4f70] ;  /* 0x004f700001167983 */ /* 0x000ea20000300800 */
[----:B------:R-:W-:-:S03]  /*1504b0*/  IADD3 R11, P2, PT, R11, R252, RZ ;  /* 0x000000fc0b0b7210 */ /* 0x000fc60007f5e0ff */
[----:B-1----:R-:W2:Y:S04]  /*1504c0*/  LDL.LU R12, [R1+0x4f9c] ;  /* 0x004f9c00010c7983 */ /* 0x002ea80000300800 */
[----:B------:R1:W-:Y:S04]  /*1504d0*/  STL [R1+0x4f64], R11 ;  /* 0x004f640b01007387 */ /* 0x0003e80000100800 */
[----:B-1----:R-:W2:Y:S01]  /*1504e0*/  LDL.LU R11, [R1+0x4f78] ;  /* 0x004f7800010b7983 */ /* 0x002ea20000300800 */
[--C-:B------:R-:W-:Y:S01]  /*1504f0*/  IMAD.X R40, R40, 0x1, R2.reuse, P4 ;  /* 0x0000000128287824 */ /* 0x100fe200020e0602 */
[----:B------:R-:W-:Y:S01]  /*150500*/  IADD3 R9, P4, PT, R9, R252, RZ ;  /* 0x000000fc09097210 */ /* 0x000fe20007f9e0ff */
[----:B------:R-:W-:-:S04]  /*150510*/  IMAD.X R38, R38, 0x1, R2, P3 ;  /* 0x0000000126267824 */ /* 0x000fc800018e0602 */
[----:B------:R1:W-:Y:S04]  /*150520*/  STL [R1+0x4f6c], R9 ;  /* 0x004f6c0901007387 */ /* 0x0003e80000100800 */
[----:B-1----:R-:W2:Y:S04]  /*150530*/  LDL.LU R9, [R1+0x4fa4] ;  /* 0x004fa40001097983 */ /* 0x002ea80000300800 */
[----:B------:R-:W2:Y:S04]  /*150540*/  LDL.LU R21, [R1+0x4f80] ;  /* 0x004f800001157983 */ /* 0x000ea80000300800 */
[----:B------:R-:W2:Y:S04]  /*150550*/  LDL.LU R20, [R1+0x4fac] ;  /* 0x004fac0001147983 */ /* 0x000ea80000300800 */
[----:B------:R-:W2:Y:S04]  /*150560*/  LDL.LU R19, [R1+0x4f88] ;  /* 0x004f880001137983 */ /* 0x000ea80000300800 */
[----:B------:R-:W2:Y:S01]  /*150570*/  LDL.LU R18, [R1+0x4fb4] ;  /* 0x004fb40001127983 */ /* 0x000ea20000300800 */
[----:B------:R-:W-:-:S05]  /*150580*/  IADD3 R8, P3, PT, R8, R252, RZ ;  /* 0x000000fc08087210 */ /* 0x000fca0007f7e0ff */
[----:B------:R1:W-:Y:S04]  /*150590*/  STL [R1+0x4f74], R8 ;  /* 0x004f740801007387 */ /* 0x0003e80000100800 */
[----:B-1----:R-:W2:Y:S04]  /*1505a0*/  LDL.LU R8, [R1+0x4f90] ;  /* 0x004f900001087983 */ /* 0x002ea80000300800 */
[----:B------:R-:W-:Y:S04]  /*1505b0*/  STL [R1+0x4f40], R40 ;  /* 0x004f402801007387 */ /* 0x000fe80000100800 */
[----:B------:R-:W2:Y:S01]  /*1505c0*/  LDL.LU R15, [R1+0x4fbc] ;  /* 0x004fbc00010f7983 */ /* 0x000ea20000300800 */
[--C-:B---3--:R-:W-:Y:S01]  /*1505d0*/  IMAD.X R14, R14, 0x1, R2.reuse, P6 ;  /* 0x000000010e0e7824 */ /* 0x108fe200030e0602 */
[-C--:B----4-:R-:W-:Y:S01]  /*1505e0*/  IADD3 R25, P6, PT, R25, R252.reuse, RZ ;  /* 0x000000fc19197210 */ /* 0x090fe20007fde0ff */
[----:B------:R-:W-:Y:S01]  /*1505f0*/  IMAD.X R24, R24, 0x1, R2, P5 ;  /* 0x0000000118187824 */ /* 0x000fe200028e0602 */
[----:B------:R-:W-:-:S02]  /*150600*/  IADD3 R17, P5, PT, R17, R252, RZ ;  /* 0x000000fc11117210 */ /* 0x000fc40007fbe0ff */
[----:B------:R1:W-:Y:S04]  /*150610*/  STL [R1+0x4f50], R14 ;  /* 0x004f500e01007387 */ /* 0x0003e80000100800 */
[----:B-1----:R-:W3:Y:S04]  /*150620*/  LDL.LU R14, [R1+0x4f98] ;  /* 0x004f9800010e7983 */ /* 0x002ee80000300800 */
[----:B------:R-:W-:Y:S04]  /*150630*/  STL [R1+0x4f48], R38 ;  /* 0x004f482601007387 */ /* 0x000fe80000100800 */
[----:B------:R-:W-:Y:S04]  /*150640*/  STL [R1+0x4f7c], R25 ;  /* 0x004f7c1901007387 */ /* 0x000fe80000100800 */
[----:B------:R1:W-:Y:S04]  /*150650*/  STL [R1+0x4f84], R17 ;  /* 0x004f841101007387 */ /* 0x0003e80000100800 */
[----:B-1----:R-:W4:Y:S01]  /*150660*/  LDL.LU R17, [R1+0x4fa0] ;  /* 0x004fa00001117983 */ /* 0x002f220000300800 */
[----:B--2---:R-:W-:Y:S01]  /*150670*/  IMAD.X R10, R10, 0x1, R2, P2 ;  /* 0x000000010a0a7824 */ /* 0x004fe200010e0602 */
[----:B------:R-:W-:-:S02]  /*150680*/  IADD3 R16, P2, PT, R16, R252, RZ ;  /* 0x000000fc10107210 */ /* 0x000fc40007f5e0ff */
[----:B------:R-:W-:Y:S01]  /*150690*/  STL [R1+0x4f58], R24 ;  /* 0x004f581801007387 */ /* 0x000fe20000100800 */
[----:B------:R-:W-:-:S03]  /*1506a0*/  IMAD.X R23, R23, 0x1, R2, P4 ;  /* 0x0000000117177824 */ /* 0x000fc600020e0602 */
[----:B------:R1:W-:Y:S04]  /*1506b0*/  STL [R1+0x4f60], R10 ;  /* 0x004f600a01007387 */ /* 0x0003e80000100800 */
[----:B-1----:R-:W2:Y:S04]  /*1506c0*/  LDL.LU R10, [R1+0x4fa8] ;  /* 0x004fa800010a7983 */ /* 0x002ea80000300800 */
[----:B------:R1:W-:Y:S01]  /*1506d0*/  STL [R1+0x4f8c], R16 ;  /* 0x004f8c1001007387 */ /* 0x0003e20000100800 */
[----:B------:R-:W-:Y:S01]  /*1506e0*/  IADD3 R13, P4, PT, R13, R252, RZ ;  /* 0x000000fc0d0d7210 */ /* 0x000fe20007f9e0ff */
[----:B------:R-:W-:-:S02]  /*1506f0*/  IMAD.X R22, R22, 0x1, R2, P3 ;  /* 0x0000000116167824 */ /* 0x000fc400018e0602 */
[----:B-1----:R-:W2:Y:S04]  /*150700*/  LDL.LU R16, [R1+0x4fd4] ;  /* 0x004fd40001107983 */ /* 0x002ea80000300800 */
[----:B------:R-:W2:Y:S04]  /*150710*/  LDL.LU R35, [R1+0x4fc4] ;  /* 0x004fc40001237983 */ /* 0x000ea80000300800 */
[----:B------:R-:W2:Y:S04]  /*150720*/  LDL.LU R33, [R1+0x4fcc] ;  /* 0x004fcc0001217983 */ /* 0x000ea80000300800 */
[----:B------:R1:W-:Y:S01]  /*150730*/  STL [R1+0x4f94], R13 ;  /* 0x004f940d01007387 */ /* 0x0003e20000100800 */
[----:B------:R-:W-:-:S03]  /*150740*/  IADD3 R12, P3, PT, R12, R252, RZ ;  /* 0x000000fc0c0c7210 */ /* 0x000fc60007f7e0ff */
[----:B-1----:R-:W2:Y:S04]  /*150750*/  LDL.LU R13, [R1+0x4fb0] ;  /* 0x004fb000010d7983 */ /* 0x002ea80000300800 */
[----:B------:R-:W-:Y:S04]  /*150760*/  STL [R1+0x4f68], R23 ;  /* 0x004f681701007387 */ /* 0x000fe80000100800 */
[----:B------:R1:W-:Y:S04]  /*150770*/  STL [R1+0x4f9c], R12 ;  /* 0x004f9c0c01007387 */ /* 0x0003e80000100800 */
[----:B------:R-:W-:Y:S01]  /*150780*/  STL [R1+0x4f70], R22 ;  /* 0x004f701601007387 */ /* 0x000fe20000100800 */
[----:B------:R-:W-:-:S03]  /*150790*/  IADD3.X R11, PT, PT, R11, R2, RZ, P6, !PT ;  /* 0x000000020b0b7210 */ /* 0x000fc600037fe4ff */
[----:B-1----:R-:W2:Y:S04]  /*1507a0*/  LDL.LU R12, [R1+0x4fdc] ;  /* 0x004fdc00010c7983 */ /* 0x002ea80000300800 */
[----:B------:R1:W-:Y:S04]  /*1507b0*/  STL [R1+0x4f78], R11 ;  /* 0x004f780b01007387 */ /* 0x0003e80000100800 */
[----:B-1----:R-:W2:Y:S01]  /*1507c0*/  LDL.LU R11, [R1+0x4fb8] ;  /* 0x004fb800010b7983 */ /* 0x002ea20000300800 */
[-C--:B------:R-:W-:Y:S01]  /*1507d0*/  IADD3 R9, P6, PT, R9, R252.reuse, RZ ;  /* 0x000000fc09097210 */ /* 0x080fe20007fde0ff */
[----:B------:R-:W-:Y:S01]  /*1507e0*/  IMAD.X R21, R21, 0x1, R2, P5 ;  /* 0x0000000115157824 */ /* 0x000fe200028e0602 */
[----:B------:R-:W-:-:S03]  /*1507f0*/  IADD3 R20, P5, PT, R20, R252, RZ ;  /* 0x000000fc14147210 */ /* 0x000fc60007fbe0ff */
[----:B------:R1:W-:Y:S01]  /*150800*/  STL [R1+0x4fa4], R9 ;  /* 0x004fa40901007387 */ /* 0x0003e20000100800 */
[--C-:B------:R-:W-:Y:S01]  /*150810*/  IMAD.X R19, R19, 0x1, R2.reuse, P2 ;  /* 0x0000000113137824 */ /* 0x100fe200010e0602 */
[----:B------:R-:W-:Y:S02]  /*150820*/  IADD3 R18, P2, PT, R18, R252, RZ ;  /* 0x000000fc12127210 */ /* 0x000fe40007f5e0ff */
[----:B-1----:R-:W2:Y:S04]  /*150830*/  LDL.LU R9, [R1+0x4fe4] ;  /* 0x004fe40001097983 */ /* 0x002ea80000300800 */
[----:B------:R-:W-:Y:S04]  /*150840*/  STL [R1+0x4f80], R21 ;  /* 0x004f801501007387 */ /* 0x000fe80000100800 */
[----:B------:R-:W2:Y:S04]  /*150850*/  LDL.LU R36, [R1+0x4fc0] ;  /* 0x004fc00001247983 */ /* 0x000ea80000300800 */
[----:B------:R-:W-:Y:S04]  /*150860*/  STL [R1+0x4fac], R20 ;  /* 0x004fac1401007387 */ /* 0x000fe80000100800 */
[----:B------:R-:W2:Y:S04]  /*150870*/  LDL.LU R34, [R1+0x4fc8] ;  /* 0x004fc80001227983 */ /* 0x000ea80000300800 */
[----:B------:R-:W-:Y:S04]  /*150880*/  STL [R1+0x4f88], R19 ;  /* 0x004f881301007387 */ /* 0x000fe80000100800 */
[----:B------:R-:W-:Y:S01]  /*150890*/  STL [R1+0x4fb4], R18 ;  /* 0x004fb41201007387 */ /* 0x000fe20000100800 */
[----:B------:R-:W-:-:S05]  /*1508a0*/  IMAD.X R8, R8, 0x1, R2, P4 ;  /* 0x0000000108087824 */ /* 0x000fca00020e0602 */
[----:B------:R1:W-:Y:S04]  /*1508b0*/  STL [R1+0x4f90], R8 ;  /* 0x004f900801007387 */ /* 0x0003e80000100800 */
[----:B-1----:R-:W2:Y:S01]  /*1508c0*/  LDL.LU R8, [R1+0x4fec] ;  /* 0x004fec0001087983 */ /* 0x002ea20000300800 */
[----:B------:R-:W-:-:S03]  /*1508d0*/  IADD3 R15, P4, PT, R15, R252, RZ ;  /* 0x000000fc0f0f7210 */ /* 0x000fc60007f9e0ff */
[----:B------:R-:W2:Y:S04]  /*1508e0*/  LDL.LU R19, [R1+0x4ff4] ;  /* 0x004ff40001137983 */ /* 0x000ea80000300800 */
[----:B------:R1:W-:Y:S04]  /*1508f0*/  STL [R1+0x4fbc], R15 ;  /* 0x004fbc0f01007387 */ /* 0x0003e80000100800 */
[----:B-1----:R-:W2:Y:S01]  /*150900*/  LDL.LU R15, [R1+0x4fd0] ;  /* 0x004fd000010f7983 */ /* 0x002ea20000300800 */
[----:B---3--:R-:W-:-:S05]  /*150910*/  IMAD.X R14, R14, 0x1, R2, P3 ;  /* 0x000000010e0e7824 */ /* 0x008fca00018e0602 */
[----:B------:R1:W-:Y:S01]  /*150920*/  STL [R1+0x4f98], R14 ;  /* 0x004f980e01007387 */ /* 0x0003e20000100800 */
[----:B----4-:R-:W-:-:S03]  /*150930*/  IMAD.X R17, R17, 0x1, R2, P6 ;  /* 0x0000000111117824 */ /* 0x010fc600030e0602 */
[----:B-1----:R-:W3:Y:S04]  /*150940*/  LDL.LU R14, [R1+0x4ffc] ;  /* 0x004ffc00010e7983 */ /* 0x002ee80000300800 */
[----:B------:R-:W4:Y:S04]  /*150950*/  LDL.LU R24, [R1+0x4fd8] ;  /* 0x004fd80001187983 */ /* 0x000f280000300800 */
[----:B------:R-:W-:Y:S01]  /*150960*/  STL [R1+0x4fa0], R17 ;  /* 0x004fa01101007387 */ /* 0x000fe20000100800 */
[----:B--2---:R-:W-:-:S05]  /*150970*/  IMAD.X R10, R10, 0x1, R2, P5 ;  /* 0x000000010a0a7824 */ /* 0x004fca00028e0602 */
[----:B------:R1:W-:Y:S01]  /*150980*/  STL [R1+0x4fa8], R10 ;  /* 0x004fa80a01007387 */ /* 0x0003e20000100800 */
[-C--:B------:R-:W-:Y:S02]  /*150990*/  IADD3 R35, P3, PT, R35, R252.reuse, RZ ;  /* 0x000000fc23237210 */ /* 0x080fe40007f7e0ff */
[-C--:B------:R-:W-:Y:S01]  /*1509a0*/  IADD3 R16, P5, PT, R16, R252.reuse, RZ ;  /* 0x000000fc10107210 */ /* 0x080fe20007fbe0ff */
[----:B-1----:R-:W2:Y:S04]  /*1509b0*/  LDL.LU R10, [R1+0x5004] ;  /* 0x00500400010a7983 */ /* 0x002ea80000300800 */
[----:B------:R-:W-:Y:S04]  /*1509c0*/  STL [R1+0x4fc4], R35 ;  /* 0x004fc42301007387 */ /* 0x000fe80000100800 */
[----:B------:R-:W2:Y:S01]  /*1509d0*/  LDL.LU R23, [R1+0x4fe0] ;  /* 0x004fe00001177983 */ /* 0x000ea20000300800 */
[----:B------:R-:W-:-:S03]  /*1509e0*/  IADD3 R33, P6, PT, R33, R252, RZ ;  /* 0x000000fc21217210 */ /* 0x000fc60007fde0ff */
[----:B------:R-:W2:Y:S04]  /*1509f0*/  LDL.LU R22, [R1+0x500c] ;  /* 0x00500c0001167983 */ /* 0x000ea80000300800 */
[----:B------:R-:W-:Y:S04]  /*150a00*/  STL [R1+0x4fd4], R16 ;  /* 0x004fd41001007387 */ /* 0x000fe80000100800 */
[----:B------:R-:W2:Y:S01]  /*150a10*/  LDL.LU R18, [R1+0x4fe8] ;  /* 0x004fe80001127983 */ /* 0x000ea20000300800 */
[----:B------:R-:W-:-:S05]  /*150a20*/  IMAD.X R13, R13, 0x1, R2, P2 ;  /* 0x000000010d0d7824 */ /* 0x000fca00010e0602 */
[----:B------:R1:W-:Y:S01]  /*150a30*/  STL [R1+0x4fb0], R13 ;  /* 0x004fb00d01007387 */ /* 0x0003e20000100800 */
[----:B------:R-:W-:-:S03]  /*150a40*/  IADD3 R12, P2, PT, R12, R252, RZ ;  /* 0x000000fc0c0c7210 */ /* 0x000fc60007f5e0ff */
[----:B-1----:R-:W2:Y:S04]  /*150a50*/  LDL.LU R13, [R1+0x5014] ;  /* 0x00501400010d7983 */ /* 0x002ea80000300800 */
[----:B------:R-:W-:Y:S04]  /*150a60*/  STL [R1+0x4fcc], R33 ;  /* 0x004fcc2101007387 */ /* 0x000fe80000100800 */
[----:B------:R1:W-:Y:S01]  /*150a70*/  STL [R1+0x4fdc], R12 ;  /* 0x004fdc0c01007387 */ /* 0x0003e20000100800 */
[----:B------:R-:W-:-:S03]  /*150a80*/  IADD3.X R11, PT, PT, R11, R2, RZ, P4, !PT ;  /* 0x000000020b0b7210 */ /* 0x000fc600027fe4ff */
[----:B-1----:R-:W2:Y:S04]  /*150a90*/  LDL.LU R12, [R1+0x4ff0] ;  /* 0x004ff000010c7983 */ /* 0x002ea80000300800 */
[----:B------:R-:W2:Y:S04]  /*150aa0*/  LDL.LU R21, [R1+0x501c] ;  /* 0x00501c0001157983 */ /* 0x000ea80000300800 */
[----:B------:R-:W-:Y:S04]  /*150ab0*/  STL [R1+0x4fb8], R11 ;  /* 0x004fb80b01007387 */ /* 0x000fe80000100800 */
[----:B------:R-:W2:Y:S01]  /*150ac0*/  LDL.LU R20, [R1+0x4ff8] ;  /* 0x004ff80001147983 */ /* 0x000ea20000300800 */
[----:B------:R-:W-:-:S05]  /*150ad0*/  IADD3 R9, P4, PT, R9, R252, RZ ;  /* 0x000000fc09097210 */ /* 0x000fca0007f9e0ff */
[----:B------:R1:W-:Y:S01]  /*150ae0*/  STL [R1+0x4fe4], R9 ;  /* 0x004fe40901007387 */ /* 0x0003e20000100800 */
[----:B------:R-:W-:-:S03]  /*150af0*/  IMAD.X R36, R36, 0x1, R2, P3 ;  /* 0x0000000124247824 */ /* 0x000fc600018e0602 */
[----:B-1----:R-:W2:Y:S04]  /*150b00*/  LDL.LU R9, [R1+0x5024] ;  /* 0x0050240001097983 */ /* 0x002ea80000300800 */
[----:B------:R-:W2:Y:S04]  /*150b10*/  LDL.LU R17, [R1+0x5000] ;  /* 0x0050000001117983 */ /* 0x000ea80000300800 */
[----:B------:R-:W2:Y:S04]  /*150b20*/  LDL.LU R16, [R1+0x502c] ;  /* 0x00502c0001107983 */ /* 0x000ea80000300800 */
[----:B------:R-:W2:Y:S01]  /*150b30*/  LDL.LU R11, [R1+0x5008] ;  /* 0x00500800010b7983 */ /* 0x000ea20000300800 */
[----:B------:R-:W-:-:S05]  /*150b40*/  IADD3 R8, P3, PT, R8, R252, RZ ;  /* 0x000000fc08087210 */ /* 0x000fca0007f7e0ff */
[----:B------:R1:W-:Y:S04]  /*150b50*/  STL [R1+0x4fec], R8 ;  /* 0x004fec0801007387 */ /* 0x0003e80000100800 */
[----:B-1----:R-:W2:Y:S01]  /*150b60*/  LDL.LU R8, [R1+0x5034] ;  /* 0x0050340001087983 */ /* 0x002ea20000300800 */
[--C-:B------:R-:W-:Y:S01]  /*150b70*/  IMAD.X R34, R34, 0x1, R2.reuse, P6 ;  /* 0x0000000122227824 */ /* 0x100fe200030e0602 */
[-C--:B------:R-:W-:Y:S01]  /*150b80*/  IADD3 R19, P6, PT, R19, R252.reuse, RZ ;  /* 0x000000fc13137210 */ /* 0x080fe20007fde0ff */
[--C-:B------:R-:W-:Y:S01]  /*150b90*/  IMAD.X R15, R15, 0x1, R2.reuse, P5 ;  /* 0x000000010f0f7824 */ /* 0x100fe200028e0602 */
[----:B------:R-:W-:Y:S04]  /*150ba0*/  STL [R1+0x4fc0], R36 ;  /* 0x004fc02401007387 */ /* 0x000fe80000100800 */
[----:B------:R1:W-:Y:S04]  /*150bb0*/  STL [R1+0x4ff4], R19 ;  /* 0x004ff41301007387 */ /* 0x0003e80000100800 */
[----:B-1----:R-:W2:Y:S04]  /*150bc0*/  LDL.LU R19, [R1+0x5010] ;  /* 0x0050100001137983 */ /* 0x002ea80000300800 */
[----:B------:R1:W-:Y:S04]  /*150bd0*/  STL [R1+0x4fd0], R15 ;  /* 0x004fd00f01007387 */ /* 0x0003e80000100800 */
[----:B-1----:R-:W2:Y:S01]  /*150be0*/  LDL.LU R15, [R1+0x503c] ;  /* 0x00503c00010f7983 */ /* 0x002ea20000300800 */
[----:B---3--:R-:W-:Y:S01]  /*150bf0*/  IADD3 R14, P5, PT, R14, R252, RZ ;  /* 0x000000fc0e0e7210 */ /* 0x008fe20007fbe0ff */
[----:B----4-:R-:W-:-:S04]  /*150c00*/  IMAD.X R24, R24, 0x1, R2, P2 ;  /* 0x0000000118187824 */ /* 0x010fc800010e0602 */
[----:B------:R1:W-:Y:S04]  /*150c10*/  STL [R1+0x4ffc], R14 ;  /* 0x004ffc0e01007387 */ /* 0x0003e80000100800 */
[----:B-1----:R-:W3:Y:S04]  /*150c20*/  LDL.LU R14, [R1+0x5018] ;  /* 0x00501800010e7983 */ /* 0x002ee80000300800 */
[----:B------:R-:W-:Y:S01]  /*150c30*/  STL [R1+0x4fc8], R34 ;  /* 0x004fc82201007387 */ /* 0x000fe20000100800 */
[-C--:B--2---:R-:W-:Y:S01]  /*150c40*/  IADD3 R10, P2, PT, R10, R252.reuse, RZ ;  /* 0x000000fc0a0a7210 */ /* 0x084fe20007f5e0ff */
[----:B------:R-:W-:Y:S01]  /*150c50*/  IMAD.X R23, R23, 0x1, R2, P4 ;  /* 0x0000000117177824 */ /* 0x000fe200020e0602 */
[----:B------:R-:W-:-:S03]  /*150c60*/  IADD3 R22, P4, PT, R22, R252, RZ ;  /* 0x000000fc16167210 */ /* 0x000fc60007f9e0ff */
[----:B------:R1:W-:Y:S01]  /*150c70*/  STL [R1+0x5004], R10 ;  /* 0x0050040a01007387 */ /* 0x0003e20000100800 */
[----:B------:R-:W-:-:S03]  /*150c80*/  IMAD.X R18, R18, 0x1, R2, P3 ;  /* 0x0000000112127824 */ /* 0x000fc600018e0602 */
[----:B-1----:R-:W2:Y:S04]  /*150c90*/  LDL.LU R10, [R1+0x5020] ;  /* 0x00502000010a7983 */ /* 0x002ea80000300800 */
[----:B------:R-:W-:Y:S04]  /*150ca0*/  STL [R1+0x4fd8], R24 ;  /* 0x004fd81801007387 */ /* 0x000fe80000100800 */
[----:B------:R-:W4:Y:S04]  /*150cb0*/  LDL.LU R31, [R1+0x5044] ;  /* 0x00504400011f7983 */ /* 0x000f280000300800 */
[----:B------:R-:W4:Y:S04]  /*150cc0*/  LDL.LU R29, [R1+0x504c] ;  /* 0x00504c00011d7983 */ /* 0x000f280000300800 */
[----:B------:R-:W-:Y:S04]  /*150cd0*/  STL [R1+0x4fe0], R23 ;  /* 0x004fe01701007387 */ /* 0x000fe80000100800 */
[----:B------:R-:W-:Y:S01]  /*150ce0*/  STL [R1+0x500c], R22 ;  /* 0x00500c1601007387 */ /* 0x000fe20000100800 */
[----:B------:R-:W-:-:S03]  /*150cf0*/  IADD3 R13, P3, PT, R13, R252, RZ ;  /* 0x000000fc0d0d7210 */ /* 0x000fc60007f7e0ff */
[----:B------:R1:W-:Y:S04]  /*150d00*/  STL [R1+0x4fe8], R18 ;  /* 0x004fe81201007387 */ /* 0x0003e80000100800 */
[----:B-1----:R-:W4:Y:S01]  /*150d10*/  LDL.LU R18, [R1+0x5028] ;  /* 0x0050280001127983 */ /* 0x002f220000300800 */
[----:B------:R-:W-:-:S03]  /*150d20*/  IMAD.X R12, R12, 0x1, R2, P6 ;  /* 0x000000010c0c7824 */ /* 0x000fc600030e0602 */
[----:B------:R1:W-:Y:S01]  /*150d30*/  STL [R1+0x5014], R13 ;  /* 0x0050140d01007387 */ /* 0x0003e20000100800 */
[----:B------:R-:W-:Y:S02]  /*150d40*/  IADD3.X R20, PT, PT, R20, R2, RZ, P5, !PT ;  /* 0x0000000214147210 */ /* 0x000fe40002ffe4ff */
[-C--:B------:R-:W-:Y:S01]  /*150d50*/  IADD3 R21, P6, PT, R21, R252.reuse, RZ ;  /* 0x000000fc15157210 */ /* 0x080fe20007fde0ff */
[----:B-1----:R-:W4:Y:S04]  /*150d60*/  LDL.LU R13, [R1+0x5054] ;  /* 0x00505400010d7983 */ /* 0x002f280000300800 */
[----:B------:R1:W-:Y:S04]  /*150d70*/  STL [R1+0x4ff0], R12 ;  /* 0x004ff00c01007387 */ /* 0x0003e80000100800 */
[----:B-1----:R-:W4:Y:S01]  /*150d80*/  LDL.LU R12, [R1+0x5030] ;  /* 0x00503000010c7983 */ /* 0x002f220000300800 */
[-C--:B------:R-:W-:Y:S01]  /*150d90*/  IADD3 R9, P5, PT, R9, R252.reuse, RZ ;  /* 0x000000fc09097210 */ /* 0x080fe20007fbe0ff */
[----:B------:R-:W-:Y:S01]  /*150da0*/  IMAD.X R17, R17, 0x1, R2, P2 ;  /* 0x0000000111117824 */ /* 0x000fe200010e0602 */
[----:B------:R-:W-:-:S03]  /*150db0*/  IADD3 R16, P2, PT, R16, R252, RZ ;  /* 0x000000fc10107210 */ /* 0x000fc60007f5e0ff */
[----:B------:R1:W-:Y:S04]  /*150dc0*/  STL [R1+0x5024], R9 ;  /* 0x0050240901007387 */ /* 0x0003e80000100800 */
[----:B------:R-:W-:Y:S01]  /*150dd0*/  STL [R1+0x501c], R21 ;  /* 0x00501c1501007387 */ /* 0x000fe20000100800 */
[----:B------:R-:W-:-:S03]  /*150de0*/  IMAD.X R11, R11, 0x1, R2, P4 ;  /* 0x000000010b0b7824 */ /* 0x000fc600020e0602 */
[----:B-1----:R-:W4:Y:S04]  /*150df0*/  LDL.LU R9, [R1+0x505c] ;  /* 0x00505c0001097983 */ /* 0x002f280000300800 */
[----:B------:R-:W-:Y:S04]  /*150e00*/  STL [R1+0x4ff8], R20 ;  /* 0x004ff81401007387 */ /* 0x000fe80000100800 */
[----:B------:R1:W-:Y:S04]  /*150e10*/  STL [R1+0x5000], R17 ;  /* 0x0050001101007387 */ /* 0x0003e80000100800 */
[----:B-1----:R-:W4:Y:S04]  /*150e20*/  LDL.LU R17, [R1+0x5038] ;  /* 0x0050380001117983 */ /* 0x002f280000300800 */
[----:B------:R1:W-:Y:S04]  /*150e30*/  STL [R1+0x502c], R16 ;  /* 0x00502c1001007387 */ /* 0x0003e80000100800 */
[----:B-1----:R-:W4:Y:S04]  /*150e40*/  LDL.LU R16, [R1+0x5064] ;  /* 0x0050640001107983 */ /* 0x002f280000300800 */
[----:B------:R1:W-:Y:S04]  /*150e50*/  STL [R1+0x5008], R11 ;  /* 0x0050080b01007387 */ /* 0x0003e80000100800 */
[----:B-1----:R-:W4:Y:S01]  /*150e60*/  LDL.LU R11, [R1+0x506c] ;  /* 0x00506c00010b7983 */ /* 0x002f220000300800 */
[----:B------:R-:W-:-:S05]  /*150e70*/  IADD3 R8, P4, PT, R8, R252, RZ ;  /* 0x000000fc08087210 */ /* 0x000fca0007f9e0ff */
[----:B------:R1:W-:Y:S04]  /*150e80*/  STL [R1+0x5034], R8 ;  /* 0x0050340801007387 */ /* 0x0003e80000100800 */
[----:B-1----:R-:W4:Y:S04]  /*150e90*/  LDL.LU R8, [R1+0x5074] ;  /* 0x0050740001087983 */ /* 0x002f280000300800 */
[----:B------:R-:W4:Y:S04]  /*150ea0*/  LDL.LU R32, [R1+0x5040] ;  /* 0x0050400001207983 */ /* 0x000f280000300800 */
[----:B------:R-:W4:Y:S01]  /*150eb0*/  LDL.LU R30, [R1+0x5048] ;  /* 0x00504800011e7983 */ /* 0x000f220000300800 */
[----:B------:R-:W-:-:S03]  /*150ec0*/  IMAD.X R19, R19, 0x1, R2, P3 ;  /* 0x0000000113137824 */ /* 0x000fc600018e0602 */
[----:B------:R-:W4:Y:S04]  /*150ed0*/  LDL.LU R23, [R1+0x5050] ;  /* 0x0050500001177983 */ /* 0x000f280000300800 */
[----:B------:R-:W-:Y:S04]  /*150ee0*/  STL [R1+0x5010], R19 ;  /* 0x0050101301007387 */ /* 0x000fe80000100800 */
[----:B------:R-:W4:Y:S01]  /*150ef0*/  LDL.LU R22, [R1+0x507c] ;  /* 0x00507c0001167983 */ /* 0x000f220000300800 */
[----:B------:R-:W-:-:S05]  /*150f00*/  IADD3 R15, P3, PT, R15, R252, RZ ;  /* 0x000000fc0f0f7210 */ /* 0x000fca0007f7e0ff */
[----:B------:R1:W-:Y:S01]  /*150f10*/  STL [R1+0x503c], R15 ;  /* 0x00503c0f01007387 */ /* 0x0003e20000100800 */
[----:B---3--:R-:W-:-:S05]  /*150f20*/  IMAD.X R14, R14, 0x1, R2, P6 ;  /* 0x000000010e0e7824 */ /* 0x008fca00030e0602 */
[----:B------:R3:W-:Y:S04]  /*150f30*/  STL [R1+0x5018], R14 ;  /* 0x0050180e01007387 */ /* 0x0007e80000100800 */
[----:B------:R-:W4:Y:S04]  /*150f40*/  LDL.LU R21, [R1+0x5058] ;  /* 0x0050580001157983 */ /* 0x000f280000300800 */
[----:B-1----:R-:W4:Y:S04]  /*150f50*/  LDL.LU R15, [R1+0x5084] ;  /* 0x00508400010f7983 */ /* 0x002f280000300800 */
[----:B---3--:R-:W3:Y:S01]  /*150f60*/  LDL.LU R14, [R1+0x5060] ;  /* 0x00506000010e7983 */ /* 0x008ee20000300800 */
[----:B--2---:R-:W-:Y:S01]  /*150f70*/  IMAD.X R10, R10, 0x1, R2, P5 ;  /* 0x000000010a0a7824 */ /* 0x004fe200028e0602 */
[----:B----4-:R-:W-:-:S04]  /*150f80*/  IADD3 R31, P6, PT, R31, R252, RZ ;  /* 0x000000fc1f1f7210 */ /* 0x010fc80007fde0ff */
[----:B------:R1:W-:Y:S01]  /*150f90*/  STL [R1+0x5020], R10 ;  /* 0x0050200a01007387 */ /* 0x0003e20000100800 */
[----:B------:R-:W-:-:S03]  /*150fa0*/  IADD3 R29, P5, PT, R29, R252, RZ ;  /* 0x000000fc1d1d7210 */ /* 0x000fc60007fbe0ff */
[----:B-1----:R-:W2:Y:S01]  /*150fb0*/  LDL.LU R10, [R1+0x508c] ;  /* 0x00508c00010a7983 */ /* 0x002ea20000300800 */
[----:B------:R-:W-:-:S03]  /*150fc0*/  IMAD.X R18, R18, 0x1, R2, P2 ;  /* 0x0000000112127824 */ /* 0x000fc600010e0602 */
[----:B------:R-:W-:Y:S01]  /*150fd0*/  STL [R1+0x5044], R31 ;  /* 0x0050441f01007387 */ /* 0x000fe20000100800 */
[----:B------:R-:W-:-:S05]  /*150fe0*/  IADD3 R13, P2, PT, R13, R252, RZ ;  /* 0x000000fc0d0d7210 */ /* 0x000fca0007f5e0ff */
[----:B------:R1:W-:Y:S04]  /*150ff0*/  STL [R1+0x5054], R13 ;  /* 0x0050540d01007387 */ /* 0x0003e80000100800 */
[----:B------:R-:W-:Y:S01]  /*151000*/  STL [R1+0x5028], R18 ;  /* 0x0050281201007387 */ /* 0x000fe20000100800 */
[----:B------:R-:W-:-:S03]  /*151010*/  IMAD.X R12, R12, 0x1, R2, P4 ;  /* 0x000000010c0c7824 */ /* 0x000fc600020e0602 */
[----:B-1----:R-:W4:Y:S04]  /*151020*/  LDL.LU R13, [R1+0x5068] ;  /* 0x00506800010d7983 */ /* 0x002f280000300800 */
[----:B------:R-:W4:Y:S04]  /*151030*/  LDL.LU R20, [R1+0x5094] ;  /* 0x0050940001147983 */ /* 0x000f280000300800 */
[----:B------:R1:W-:Y:S04]  /*151040*/  STL [R1+0x5030], R12 ;  /* 0x0050300c01007387 */ /* 0x0003e80000100800 */
[----:B-1----:R-:W4:Y:S04]  /*151050*/  LDL.LU R12, [R1+0x5070] ;  /* 0x00507000010c7983 */ /* 0x002f280000300800 */
[----:B------:R-:W-:Y:S04]  /*151060*/  STL [R1+0x504c], R29 ;  /* 0x00504c1d01007387 */ /* 0x000fe80000100800 */
[----:B------:R-:W4:Y:S04]  /*151070*/  LDL.LU R19, [R1+0x509c] ;  /* 0x00509c0001137983 */ /* 0x000f280000300800 */
[----:B------:R-:W4:Y:S01]  /*151080*/  LDL.LU R18, [R1+0x5078] ;  /* 0x0050780001127983 */ /* 0x000f220000300800 */
[----:B------:R-:W-:-:S05]  /*151090*/  IADD3 R9, P4, PT, R9, R252, RZ ;  /* 0x000000fc09097210 */ /* 0x000fca0007f9e0ff */
[----:B------:R1:W-:Y:S01]  /*1510a0*/  STL [R1+0x505c], R9 ;  /* 0x00505c0901007387 */ /* 0x0003e20000100800 */
[----:B------:R-:W-:-:S03]  /*1510b0*/  IADD3.X R17, PT, PT, R17, R2, RZ, P3, !PT ;  /* 0x0000000211117210 */ /* 0x000fc60001ffe4ff */
[----:B-1----:R-:W4:Y:S04]  /*1510c0*/  LDL.LU R9, [R1+0x50a4] ;  /* 0x0050a40001097983 */ /* 0x002f280000300800 */
[----:B------:R1:W-:Y:S01]  /*1510d0*/  STL [R1+0x5038], R17 ;  /* 0x0050381101007387 */ /* 0x0003e20000100800 */
[----:B------:R-:W-:-:S05]  /*1510e0*/  IADD3 R16, P3, PT, R16, R252, RZ ;  /* 0x000000fc10107210 */ /* 0x000fca0007f7e0ff */
[----:B------:R1:W-:Y:S04]  /*1510f0*/  STL [R1+0x5064], R16 ;  /* 0x0050641001007387 */ /* 0x0003e80000100800 */
[----:B-1----:R-:W4:Y:S01]  /*151100*/  LDL.LU R17, [R1+0x5080] ;  /* 0x0050800001117983 */ /* 0x002f220000300800 */
[--C-:B------:R-:W-:Y:S01]  /*151110*/  IMAD.X R32, R32, 0x1, R2.reuse, P6 ;  /* 0x0000000120207824 */ /* 0x100fe200030e0602 */
[-C--:B------:R-:W-:Y:S01]  /*151120*/  IADD3 R11, P6, PT, R11, R252.reuse, RZ ;  /* 0x000000fc0b0b7210 */ /* 0x080fe20007fde0ff */
[----:B------:R-:W-:Y:S01]  /*151130*/  IMAD.X R30, R30, 0x1, R2, P5 ;  /* 0x000000011e1e7824 */ /* 0x000fe200028e0602 */
[----:B------:R-:W-:-:S03]  /*151140*/  IADD3 R8, P5, PT, R8, R252, RZ ;  /* 0x000000fc08087210 */ /* 0x000fc60007fbe0ff */
[----:B------:R1:W-:Y:S04]  /*151150*/  STL [R1+0x506c], R11 ;  /* 0x00506c0b01007387 */ /* 0x0003e80000100800 */
[----:B------:R-:W4:Y:S04]  /*151160*/  LDL.LU R16, [R1+0x50ac] ;  /* 0x0050ac0001107983 */ /* 0x000f280000300800 */
[----:B-1----:R-:W4:Y:S04]  /*151170*/  LDL.LU R11, [R1+0x5088] ;  /* 0x00508800010b7983 */ /* 0x002f280000300800 */
[----:B------:R1:W-:Y:S04]  /*151180*/  STL [R1+0x5074], R8 ;  /* 0x0050740801007387 */ /* 0x0003e80000100800 */
[----:B-1----:R-:W4:Y:S01]  /*151190*/  LDL.LU R8, [R1+0x50b4] ;  /* 0x0050b40001087983 */ /* 0x002f220000300800 */
[----:B------:R-:W-:Y:S01]  /*1511a0*/  IMAD.X R23, R23, 0x1, R2, P2 ;  /* 0x0000000117177824 */ /* 0x000fe200010e0602 */
[----:B------:R-:W-:-:S02]  /*1511b0*/  IADD3 R22, P2, PT, R22, R252, RZ ;  /* 0x000000fc16167210 */ /* 0x000fc40007f5e0ff */
[----:B------:R-:W-:Y:S01]  /*1511c0*/  STL [R1+0x5040], R32 ;  /* 0x0050402001007387 */ /* 0x000fe20000100800 */
[----:B------:R-:W-:-:S03]  /*1511d0*/  IMAD.X R21, R21, 0x1, R2, P4 ;  /* 0x0000000115157824 */ /* 0x000fc600020e0602 */
[----:B------:R-:W-:Y:S01]  /*1511e0*/  STL [R1+0x5048], R30 ;  /* 0x0050481e01007387 */ /* 0x000fe20000100800 */
[----:B------:R-:W-:-:S03]  /*1511f0*/  IADD3 R15, P4, PT, R15, R252, RZ ;  /* 0x000000fc0f0f7210 */ /* 0x000fc60007f9e0ff */
[----:B------:R-:W-:Y:S04]  /*151200*/  STL [R1+0x5050], R23 ;  /* 0x0050501701007387 */ /* 0x000fe80000100800 */
[----:B------:R-:W-:Y:S04]  /*151210*/  STL [R1+0x507c], R22 ;  /* 0x00507c1601007387 */ /* 0x000fe80000100800 */
[----:B------:R-:W-:Y:S04]  /*151220*/  STL [R1+0x5058], R21 ;  /* 0x0050581501007387 */ /* 0x000fe80000100800 */
[----:B------:R1:W-:Y:S01]  /*151230*/  STL [R1+0x5084], R15 ;  /* 0x0050840f01007387 */ /* 0x0003e20000100800 */
[----:B---3--:R-:W-:-:S03]  /*151240*/  IMAD.X R14, R14, 0x1, R2, P3 ;  /* 0x000000010e0e7824 */ /* 0x008fc600018e0602 */
[----:B-1----:R-:W3:Y:S04]  /*151250*/  LDL.LU R15, [R1+0x5090] ;  /* 0x00509000010f7983 */ /* 0x002ee80000300800 */
[----:B------:R1:W-:Y:S04]  /*151260*/  STL [R1+0x5060], R14 ;  /* 0x0050600e01007387 */ /* 0x0003e80000100800 */
[----:B-1----:R-:W3:Y:S04]  /*151270*/  LDL.LU R14, [R1+0x50bc] ;  /* 0x0050bc00010e7983 */ /* 0x002ee80000300800 */
[----:B------:R-:W3:Y:S01]  /*151280*/  LDL.LU R27, [R1+0x50c4] ;  /* 0x0050c400011b7983 */ /* 0x000ee20000300800 */
[----:B--2---:R-:W-:-:S05]  /*151290*/  IADD3 R10, P3, PT, R10, R252, RZ ;  /* 0x000000fc0a0a7210 */ /* 0x004fca0007f7e0ff */
[----:B------:R1:W-:Y:S04]  /*1512a0*/  STL [R1+0x508c], R10 ;  /* 0x00508c0a01007387 */ /* 0x0003e80000100800 */
[----:B-1----:R-:W2:Y:S01]  /*1512b0*/  LDL.LU R10, [R1+0x50cc] ;  /* 0x0050cc00010a7983 */ /* 0x002ea20000300800 */
[----:B----4-:R-:W-:Y:S01]  /*1512c0*/  IMAD.X R13, R13, 0x1, R2, P6 ;  /* 0x000000010d0d7824 */ /* 0x010fe200030e0602 */
[----:B------:R-:W-:-:S04]  /*1512d0*/  IADD3 R20, P6, PT, R20, R252, RZ ;  /* 0x000000fc14147210 */ /* 0x000fc80007fde0ff */
[----:B------:R1:W-:Y:S01]  /*1512e0*/  STL [R1+0x5068], R13 ;  /* 0x0050680d01007387 */ /* 0x0003e20000100800 */
[----:B------:R-:W-:Y:S01]  /*1512f0*/  IMAD.X R12, R12, 0x1, R2, P5 ;  /* 0x000000010c0c7824 */ /* 0x000fe200028e0602 */
[----:B------:R-:W-:Y:S02]  /*151300*/  IADD3 R19, P5, PT, R19, R252, RZ ;  /* 0x000000fc13137210 */ /* 0x000fe40007fbe0ff */
[----:B-1----:R-:W4:Y:S04]  /*151310*/  LDL.LU R13, [R1+0x5098] ;  /* 0x00509800010d7983 */ /* 0x002f280000300800 */
[----:B------:R1:W-:Y:S01]  /*151320*/  STL [R1+0x5070], R12 ;  /* 0x0050700c01007387 */ /* 0x0003e20000100800 */
[----:B------:R-:W-:-:S03]  /*151330*/  IADD3.X R18, PT, PT, R18, R2, RZ, P2, !PT ;  /* 0x0000000212127210 */ /* 0x000fc600017fe4ff */
[----:B-1----:R-:W2:Y:S04]  /*151340*/  LDL.LU R12, [R1+0x50a0] ;  /* 0x0050a000010c7983 */ /* 0x002ea80000300800 */
[----:B------:R1:W-:Y:S04]  /*151350*/  STL [R1+0x5094], R20 ;  /* 0x0050941401007387 */ /* 0x0003e80000100800 */
[----:B------:R-:W2:Y:S04]  /*151360*/  LDL.LU R21, [R1+0x50a8] ;  /* 0x0050a80001157983 */ /* 0x000ea80000300800 */
[----:B------:R1:W-:Y:S01]  /*151370*/  STL [R1+0x509c], R19 ;  /* 0x00509c1301007387 */ /* 0x0003e20000100800 */
[----:B------:R-:W-:-:S03]  /*151380*/  IADD3 R9, P2, PT, R9, R252, RZ ;  /* 0x000000fc09097210 */ /* 0x000fc60007f5e0ff */
[----:B-1----:R-:W2:Y:S04]  /*151390*/  LDL.LU R20, [R1+0x50d4] ;  /* 0x0050d40001147983 */ /* 0x002ea80000300800 */
[----:B------:R-:W-:Y:S04]  /*1513a0*/  STL [R1+0x5078], R18 ;  /* 0x0050781201007387 */ /* 0x000fe80000100800 */
[----:B------:R-:W2:Y:S04]  /*1513b0*/  LDL.LU R19, [R1+0x50b0] ;  /* 0x0050b00001137983 */ /* 0x000ea80000300800 */
[----:B------:R1:W-:Y:S01]  /*1513c0*/  STL [R1+0x50a4], R9 ;  /* 0x0050a40901007387 */ /* 0x0003e20000100800 */
[----:B------:R-:W-:-:S03]  /*1513d0*/  IMAD.X R17, R17, 0x1, R2, P4 ;  /* 0x0000000111117824 */ /* 0x000fc600020e0602 */
[----:B-1----:R-:W2:Y:S04]  /*1513e0*/  LDL.LU R9, [R1+0x50dc] ;  /* 0x0050dc0001097983 */ /* 0x002ea80000300800 */
[----:B------:R-:W-:Y:S04]  /*1513f0*/  STL [R1+0x5080], R17 ;  /* 0x0050801101007387 */ /* 0x000fe80000100800 */
[----:B------:R-:W2:Y:S01]  /*151400*/  LDL.LU R23, [R1+0x50b8] ;  /* 0x0050b80001177983 */ /* 0x000ea20000300800 */
[----:B------:R-:W-:-:S05]  /*151410*/  IADD3 R16, P4, PT, R16, R252, RZ ;  /* 0x000000fc10107210 */ /* 0x000fca0007f9e0ff */
[----:B------:R-:W-:Y:S04]  /*151420*/  STL [R1+0x50ac], R16 ;  /* 0x0050ac1001007387 */ /* 0x000fe80000100800 */
[----:B------:R-:W2:Y:S01]  /*151430*/  LDL.LU R22, [R1+0x50e4] ;  /* 0x0050e40001167983 */ /* 0x000ea20000300800 */
[----:B------:R-:W-:-:S05]  /*151440*/  IMAD.X R11, R11, 0x1, R2, P3 ;  /* 0x000000010b0b7824 */ /* 0x000fca00018e0602 */
[----:B------:R-:W-:Y:S04]  /*151450*/  STL [R1+0x5088], R11 ;  /* 0x0050880b01007387 */ /* 0x000fe80000100800 */
[----:B------:R-:W2:Y:S01]  /*151460*/  LDL.LU R18, [R1+0x50ec] ;  /* 0x0050ec0001127983 */ /* 0x000ea20000300800 */
[----:B------:R-:W-:-:S05]  /*151470*/  IADD3 R8, P3, PT, R8, R252, RZ ;  /* 0x000000fc08087210 */ /* 0x000fca0007f7e0ff */
[----:B------:R1:W-:Y:S04]  /*151480*/  STL [R1+0x50b4], R8 ;  /* 0x0050b40801007387 */ /* 0x0003e80000100800 */
[----:B-1----:R-:W2:Y:S04]  /*151490*/  LDL.LU R8, [R1+0x50f4] ;  /* 0x0050f40001087983 */ /* 0x002ea80000300800 */
[----:B------:R-:W2:Y:S04]  /*1514a0*/  LDL.LU R28, [R1+0x50c0] ;  /* 0x0050c000011c7983 */ /* 0x000ea80000300800 */
[----:B------:R-:W2:Y:S01]  /*1514b0*/  LDL.LU R11, [R1+0x50c8] ;  /* 0x0050c800010b7983 */ /* 0x000ea20000300800 */
[----:B---3--:R-:W-:-:S03]  /*1514c0*/  IMAD.X R15, R15, 0x1, R2, P6 ;  /* 0x000000010f0f7824 */ /* 0x008fc600030e0602 */
[----:B------:R-:W3:Y:S04]  /*1514d0*/  LDL.LU R17, [R1+0x50d0] ;  /* 0x0050d00001117983 */ /* 0x000ee80000300800 */
[----:B------:R1:W-:Y:S04]  /*1514e0*/  STL [R1+0x5090], R15 ;  /* 0x0050900f01007387 */ /* 0x0003e80000100800 */
[----:B------:R-:W3:Y:S01]  /*1514f0*/  LDL.LU R16, [R1+0x50fc] ;  /* 0x0050fc0001107983 */ /* 0x000ee20000300800 */
[----:B------:R-:W-:-:S05]  /*151500*/  IADD3 R14, P6, PT, R14, R252, RZ ;  /* 0x000000fc0e0e7210 */ /* 0x000fca0007fde0ff */
[----:B------:R4:W-:Y:S04]  /*151510*/  STL [R1+0x50bc], R14 ;  /* 0x0050bc0e01007387 */ /* 0x0009e80000100800 */
[----:B-1----:R-:W3:Y:S01]  /*151520*/  LDL.LU R15, [R1+0x50d8] ;  /* 0x0050d800010f7983 */ /* 0x002ee20000300800 */
[----:B----4-:R-:W-:Y:S01]  /*151530*/  IMAD.X R13, R13, 0x1, R2, P5 ;  /* 0x000000010d0d7824 */ /* 0x010fe200028e0602 */
[----:B------:R-:W-:-:S04]  /*151540*/  IADD3 R27, P5, PT, R27, R252, RZ ;  /* 0x000000fc1b1b7210 */ /* 0x000fc80007fbe0ff */
[----:B------:R1:W-:Y:S04]  /*151550*/  STL [R1+0x5098], R13 ;  /* 0x0050980d01007387 */ /* 0x0003e80000100800 */
[----:B------:R-:W4:Y:S01]  /*151560*/  LDL.LU R14, [R1+0x5104] ;  /* 0x00510400010e7983 */ /* 0x000f220000300800 */
[--C-:B--2---:R-:W-:Y:S01]  /*151570*/  IMAD.X R12, R12, 0x1, R2.reuse, P2 ;  /* 0x000000010c0c7824 */ /* 0x104fe200010e0602 */
[-C--:B------:R-:W-:Y:S01]  /*151580*/  IADD3 R10, P2, PT, R10, R252.reuse, RZ ;  /* 0x000000fc0a0a7210 */ /* 0x080fe20007f5e0ff */
[--C-:B------:R-:W-:Y:S01]  /*151590*/  IMAD.X R21, R21, 0x1, R2.reuse, P4 ;  /* 0x0000000115157824 */ /* 0x100fe200020e0602 */
[----:B-1----:R-:W2:Y:S04]  /*1515a0*/  LDL.LU R13, [R1+0x50e0] ;  /* 0x0050e000010d7983 */ /* 0x002ea80000300800 */
[----:B------:R1:W-:Y:S01]  /*1515b0*/  STL [R1+0x50a0], R12 ;  /* 0x0050a00c01007387 */ /* 0x0003e20000100800 */
[----:B------:R-:W-:Y:S01]  /*1515c0*/  IADD3 R20, P4, PT, R20, R252, RZ ;  /* 0x000000fc14147210 */ /* 0x000fe20007f9e0ff */
[----:B------:R-:W-:-:S02]  /*1515d0*/  IMAD.X R19, R19, 0x1, R2, P3 ;  /* 0x0000000113137824 */ /* 0x000fc400018e0602 */
[----:B-1----:R-:W2:Y:S04]  /*1515e0*/  LDL.LU R12, [R1+0x510c] ;  /* 0x00510c00010c7983 */ /* 0x002ea80000300800 */
[----:B------:R-:W-:Y:S04]  /*1515f0*/  STL [R1+0x50c4], R27 ;  /* 0x0050c41b01007387 */ /* 0x000fe80000100800 */
[----:B------:R1:W-:Y:S04]  /*151600*/  STL [R1+0x50a8], R21 ;  /* 0x0050a81501007387 */ /* 0x0003e80000100800 */
[----:B------:R-:W-:Y:S04]  /*151610*/  STL [R1+0x50cc], R10 ;  /* 0x0050cc0a01007387 */ /* 0x000fe80000100800 */
[----:B------:R1:W-:Y:S01]  /*151620*/  STL [R1+0x50d4], R20 ;  /* 0x0050d41401007387 */ /* 0x0003e20000100800 */
[----:B------:R-:W-:-:S02]  /*151630*/  IADD3 R9, P3, PT, R9, R252, RZ ;  /* 0x000000fc09097210 */ /* 0x000fc40007f7e0ff */
[----:B------:R-:W-:Y:S01]  /*151640*/  IADD3.X R23, PT, PT, R23, R2, RZ, P6, !PT ;  /* 0x0000000217177210 */ /* 0x000fe200037fe4ff */
[----:B-1----:R-:W2:Y:S04]  /*151650*/  LDL.LU R21, [R1+0x50e8] ;  /* 0x0050e80001157983 */ /* 0x002ea80000300800 */
[----:B------:R1:W-:Y:S04]  /*151660*/  STL [R1+0x50b0], R19 ;  /* 0x0050b01301007387 */ /* 0x0003e80000100800 */
[----:B------:R-:W2:Y:S04]  /*151670*/  LDL.LU R20, [R1+0x5114] ;  /* 0x0051140001147983 */ /* 0x000ea80000300800 */
[----:B-1----:R-:W2:Y:S04]  /*151680*/  LDL.LU R19, [R1+0x50f0] ;  /* 0x0050f00001137983 */ /* 0x002ea80000300800 */
[----:B------:R1:W-:Y:S04]  /*151690*/  STL [R1+0x50dc], R9 ;  /* 0x0050dc0901007387 */ /* 0x0003e80000100800 */
[----:B-1----:R-:W2:Y:S04]  /*1516a0*/  LDL.LU R9, [R1+0x511c] ;  /* 0x00511c0001097983 */ /* 0x002ea80000300800 */
[----:B------:R-:W-:Y:S01]  /*1516b0*/  STL [R1+0x50b8], R23 ;  /* 0x0050b81701007387 */ /* 0x000fe20000100800 */
[----:B------:R-:W-:-:S05]  /*1516c0*/  IADD3 R22, P6, PT, R22, R252, RZ ;  /* 0x000000fc16167210 */ /* 0x000fca0007fde0ff */
[----:B------:R-:W-:Y:S01]  /*1516d0*/  STL [R1+0x50e4], R22 ;  /* 0x0050e41601007387 */ /* 0x000fe20000100800 */
[--C-:B------:R-:W-:Y:S01]  /*1516e0*/  IMAD.X R28, R28, 0x1, R2.reuse, P5 ;  /* 0x000000011c1c7824 */ /* 0x100fe200028e0602 */
[-C--:B------:R-:W-:Y:S01]  /*1516f0*/  IADD3 R18, P5, PT, R18, R252.reuse, RZ ;  /* 0x000000fc12127210 */ /* 0x080fe20007fbe0ff */
[----:B------:R-:W-:Y:S01]  /*151700*/  IMAD.X R11, R11, 0x1, R2, P2 ;  /* 0x000000010b0b7824 */ /* 0x000fe200010e0602 */
[----:B------:R-:W-:-:S03]  /*151710*/  IADD3 R8, P2, PT, R8, R252, RZ ;  /* 0x000000fc08087210 */ /* 0x000fc60007f5e0ff */
[----:B------:R1:W-:Y:S04]  /*151720*/  STL [R1+0x50ec], R18 ;  /* 0x0050ec1201007387 */ /* 0x0003e80000100800 */
[----:B-1----:R-:W2:Y:S04]  /*151730*/  LDL.LU R18, [R1+0x50f8] ;  /* 0x0050f80001127983 */ /* 0x002ea80000300800 */
[----:B------:R1:W-:Y:S04]  /*151740*/  STL [R1+0x50f4], R8 ;  /* 0x0050f40801007387 */ /* 0x0003e80000100800 */
[----:B-1----:R-:W2:Y:S01]  /*151750*/  LDL.LU R8, [R1+0x5124] ;  /* 0x0051240001087983 */ /* 0x002ea20000300800 */
[----:B---3--:R-:W-:Y:S01]  /*151760*/  IMAD.X R17, R17, 0x1, R2, P4 ;  /* 0x0000000111117824 */ /* 0x008fe200020e0602 */
[----:B------:R-:W-:-:S02]  /*151770*/  IADD3 R16, P4, PT, R16, R252, RZ ;  /* 0x000000fc10107210 */ /* 0x000fc40007f9e0ff */
[----:B------:R-:W-:Y:S01]  /*151780*/  STL [R1+0x50c0], R28 ;  /* 0x0050c01c01007387 */ /* 0x000fe20000100800 */
[----:B------:R-:W-:-:S03]  /*151790*/  IMAD.X R15, R15, 0x1, R2, P3 ;  /* 0x000000010f0f7824 */ /* 0x000fc600018e0602 */
[----:B------:R1:W-:Y:S04]  /*1517a0*/  STL [R1+0x50d0], R17 ;  /* 0x0050d01101007387 */ /* 0x0003e80000100800 */
[----:B-1----:R-:W3:Y:S04]  /*1517b0*/  LDL.LU R17, [R1+0x5100] ;  /* 0x0051000001117983 */ /* 0x002ee80000300800 */
[----:B------:R-:W-:Y:S04]  /*1517c0*/  STL [R1+0x50c8], R11 ;  /* 0x0050c80b01007387 */ /* 0x000fe80000100800 */
[----:B------:R1:W-:Y:S04]  /*1517d0*/  STL [R1+0x50fc], R16 ;  /* 0x0050fc1001007387 */ /* 0x0003e80000100800 */
[----:B-1----:R-:W3:Y:S04]  /*1517e0*/  LDL.LU R16, [R1+0x512c] ;  /* 0x00512c0001107983 */ /* 0x002ee80000300800 */
[----:B------:R1:W-:Y:S04]  /*1517f0*/  STL [R1+0x50d8], R15 ;  /* 0x0050d80f01007387 */ /* 0x0003e80000100800 */
[----:B-1----:R-:W3:Y:S01]  /*151800*/  LDL.LU R15, [R1+0x5108] ;  /* 0x00510800010f7983 */ /* 0x002ee20000300800 */
[----:B----4-:R-:W-:-:S05]  /*151810*/  IADD3 R14, P3, PT, R14, R252, RZ ;  /* 0x000000fc0e0e7210 */ /* 0x010fca0007f7e0ff */
[----:B------:R-:W-:Y:S01]  /*151820*/  STL [R1+0x5104], R14 ;  /* 0x0051040e01007387 */ /* 0x000fe20000100800 */
[----:B--2---:R-:W-:-:S05]  /*151830*/  IMAD.X R13, R13, 0x1, R2, P6 ;  /* 0x000000010d0d7824 */ /* 0x004fca00030e0602 */
[----:B------:R1:W-:Y:S01]  /*151840*/  STL [R1+0x50e0], R13 ;  /* 0x0050e00d01007387 */ /* 0x0003e20000100800 */
[----:B------:R-:W-:-:S03]  /*151850*/  IADD3 R12, P6, PT, R12, R252, RZ ;  /* 0x000000fc0c0c7210 */ /* 0x000fc60007fde0ff */
[----:B-1----:R-:W2:Y:S04]  /*151860*/  LDL.LU R13, [R1+0x5134] ;  /* 0x00513400010d7983 */ /* 0x002ea80000300800 */
[----:B------:R1:W-:Y:S01]  /*151870*/  STL [R1+0x510c], R12 ;  /* 0x00510c0c01007387 */ /* 0x0003e20000100800 */
[--C-:B------:R-:W-:Y:S01]  /*151880*/  IMAD.X R21, R21, 0x1, R2.reuse, P5 ;  /* 0x0000000115157824 */ /* 0x100fe200028e0602 */
[----:B------:R-:W-:Y:S02]  /*151890*/  IADD3 R20, P5, PT, R20, R252, RZ ;  /* 0x000000fc14147210 */ /* 0x000fe40007fbe0ff */
[----:B-1----:R-:W4:Y:S04]  /*1518a0*/  LDL.LU R12, [R1+0x5144] ;  /* 0x00514400010c7983 */ /* 0x002f280000300800 */
[----:B------:R-:W4:Y:S04]  /*1518b0*/  LDL.LU R14, [R1+0x514c] ;  /* 0x00514c00010e7983 */ /* 0x000f280000300800 */
[----:B------:R-:W-:Y:S04]  /*1518c0*/  STL [R1+0x50e8], R21 ;  /* 0x0050e81501007387 */ /* 0x000fe80000100800 */
[----:B------:R-:W4:Y:S04]  /*1518d0*/  LDL.LU R25, [R1+0x5110] ;  /* 0x0051100001197983 */ /* 0x000f280000300800 */
[----:B------:R-:W-:Y:S04]  /*1518e0*/  STL [R1+0x5114], R20 ;  /* 0x0051141401007387 */ /* 0x000fe80000100800 */
[----:B------:R-:W4:Y:S01]  /*1518f0*/  LDL.LU R24, [R1+0x513c] ;  /* 0x00513c0001187983 */ /* 0x000f220000300800 */
[----:B------:R-:W-:-:S05]  /*151900*/  IMAD.X R19, R19, 0x1, R2, P2 ;  /* 0x0000000113137824 */ /* 0x000fca00010e0602 */
[----:B------:R1:W-:Y:S01]  /*151910*/  STL [R1+0x50f0], R19 ;  /* 0x0050f01301007387 */ /* 0x0003e20000100800 */
[----:B------:R-:W-:-:S03]  /*151920*/  IADD3 R9, P2, PT, R9, R252, RZ ;  /* 0x000000fc09097210 */ /* 0x000fc60007f5e0ff */
[----:B-1----:R-:W4:Y:S04]  /*151930*/  LDL.LU R19, [R1+0x5118] ;  /* 0x0051180001137983 */ /* 0x002f280000300800 */
[----:B------:R1:W-:Y:S04]  /*151940*/  STL [R1+0x511c], R9 ;  /* 0x00511c0901007387 */ /* 0x0003e80000100800 */
[----:B-1----:R-:W4:Y:S01]  /*151950*/  LDL.LU R9, [R1+0x5120] ;  /* 0x0051200001097983 */ /* 0x002f220000300800 */
[----:B------:R-:W-:Y:S02]  /*151960*/  IADD3.X R18, PT, PT, R18, R2, RZ, P4, !PT ;  /* 0x0000000212127210 */ /* 0x000fe400027fe4ff */
[----:B------:R-:W-:-:S05]  /*151970*/  IADD3 R8, P4, PT, R8, R252, RZ ;  /* 0x000000fc08087210 */ /* 0x000fca0007f9e0ff */
[----:B------:R1:W-:Y:S04]  /*151980*/  STL [R1+0x5124], R8 ;  /* 0x0051240801007387 */ /* 0x0003e80000100800 */
[----:B-1----:R-:W4:Y:S01]  /*151990*/  LDL.LU R8, [R1+0x5128] ;  /* 0x0051280001087983 */ /* 0x002f220000300800 */
[----:B---3--:R-:W-:-:S03]  /*1519a0*/  IMAD.X R17, R17, 0x1, R2, P3 ;  /* 0x0000000111117824 */ /* 0x008fc600018e0602 */
[----:B------:R-:W-:Y:S04]  /*1519b0*/  STL [R1+0x50f8], R18 ;  /* 0x0050f81201007387 */ /* 0x000fe80000100800 */
[----:B------:R-:W3:Y:S04]  /*1519c0*/  LDL.LU R23, [R1+0x5154] ;  /* 0x0051540001177983 */ /* 0x000ee80000300800 */
[----:B------:R1:W-:Y:S01]  /*1519d0*/  STL [R1+0x5100], R17 ;  /* 0x0051001101007387 */ /* 0x0003e20000100800 */
[----:B------:R-:W-:-:S03]  /*1519e0*/  IADD3 R16, P3, PT, R16, R252, RZ ;  /* 0x000000fc10107210 */ /* 0x000fc60007f7e0ff */
[----:B-1----:R-:W3:Y:S04]  /*1519f0*/  LDL.LU R17, [R1+0x5130] ;  /* 0x0051300001117983 */ /* 0x002ee80000300800 */
[----:B------:R-:W3:Y:S04]  /*151a00*/  LDL.LU R22, [R1+0x515c] ;  /* 0x00515c0001167983 */ /* 0x000ee80000300800 */
[----:B------:R-:W3:Y:S04]  /*151a10*/  LDL.LU R18, [R1+0x5138] ;  /* 0x0051380001127983 */ /* 0x000ee80000300800 */
[----:B------:R1:W-:Y:S01]  /*151a20*/  STL [R1+0x512c], R16 ;  /* 0x00512c1001007387 */ /* 0x0003e20000100800 */
[----:B------:R-:W-:-:S03]  /*151a30*/  IMAD.X R15, R15, 0x1, R2, P6 ;  /* 0x000000010f0f7824 */ /* 0x000fc600030e0602 */
[----:B-1----:R-:W3:Y:S04]  /*151a40*/  LDL.LU R16, [R1+0x5164] ;  /* 0x0051640001107983 */ /* 0x002ee80000300800 */
[----:B------:R-:W3:Y:S04]  /*151a50*/  LDL.LU R21, [R1+0x516c] ;  /* 0x00516c0001157983 */ /* 0x000ee80000300800 */
[----:B------:R-:W3:Y:S04]  /*151a60*/  LDL.LU R20, [R1+0x5174] ;  /* 0x0051740001147983 */ /* 0x000ee80000300800 */
[----:B------:R-:W-:Y:S01]  /*151a70*/  STL [R1+0x5108], R15 ;  /* 0x0051080f01007387 */ /* 0x000fe20000100800 */
[----:B--2---:R-:W-:-:S05]  /*151a80*/  IADD3 R13, P6, PT, R13, R252, RZ ;  /* 0x000000fc0d0d7210 */ /* 0x004fca0007fde0ff */
[----:B------:R1:W-:Y:S01]  /*151a90*/  STL [R1+0x5134], R13 ;  /* 0x0051340d01007387 */ /* 0x0003e20000100800 */
[----:B----4-:R-:W-:-:S03]  /*151aa0*/  IMAD.X R25, R25, 0x1, R2, P5 ;  /* 0x0000000119197824 */ /* 0x010fc600028e0602 */
[----:B-1----:R-:W2:Y:S01]  /*151ab0*/  LDL.LU R13, [R1+0x5140] ;  /* 0x00514000010d7983 */ /* 0x002ea20000300800 */
[----:B------:R-:W-:-:S03]  /*151ac0*/  IADD3 R24, P5, PT, R24, R252, RZ ;  /* 0x000000fc18187210 */ /* 0x000fc60007fbe0ff */
[----:B------:R-:W4:Y:S04]  /*151ad0*/  LDL.LU R15, [R1+0x5148] ;  /* 0x00514800010f7983 */ /* 0x000f280000300800 */
[----:B------:R-:W-:Y:S04]  /*151ae0*/  STL [R1+0x5110], R25 ;  /* 0x0051101901007387 */ /* 0x000fe80000100800 */
[----:B------:R-:W-:Y:S01]  /*151af0*/  STL [R1+0x513c], R24 ;  /* 0x00513c1801007387 */ /* 0x000fe20000100800 */
[----:B------:R-:W-:-:S05]  /*151b00*/  IMAD.X R19, R19, 0x1, R2, P2 ;  /* 0x0000000113137824 */ /* 0x000fca00010e0602 */
[----:B------:R1:W-:Y:S01]  /*151b10*/  STL [R1+0x5118], R19 ;  /* 0x0051181301007387 */ /* 0x0003e20000100800 */
[----:B------:R-:W-:-:S03]  /*151b20*/  IMAD.X R9, R9, 0x1, R2, P4 ;  /* 0x0000000109097824 */ /* 0x000fc600020e0602 */
[----:B-1----:R-:W4:Y:S04]  /*151b30*/  LDL.LU R19, [R1+0x5150] ;  /* 0x0051500001137983 */ /* 0x002f280000300800 */
[----:B------:R1:W-:Y:S04]  /*151b40*/  STL [R1+0x5120], R9 ;  /* 0x0051200901007387 */ /* 0x0003e80000100800 */
[----:B-1----:R-:W4:Y:S01]  /*151b50*/  LDL.LU R9, [R1+0x517c] ;  /* 0x00517c0001097983 */ /* 0x002f220000300800 */
[----:B------:R-:W-:-:S05]  /*151b60*/  IMAD.X R8, R8, 0x1, R2, P3 ;  /* 0x0000000108087824 */ /* 0x000fca00018e0602 */
[----:B------:R1:W-:Y:S04]  /*151b70*/  STL [R1+0x5128], R8 ;  /* 0x0051280801007387 */ /* 0x0003e80000100800 */
[----:B-1----:R-:W4:Y:S01]  /*151b80*/  LDL.LU R8, [R1+0x5158] ;  /* 0x0051580001087983 */ /* 0x002f220000300800 */
[-C--:B------:R-:W-:Y:S01]  /*151b90*/  IADD3 R12, P2, PT, R12, R252.reuse, RZ ;  /* 0x000000fc0c0c7210 */ /* 0x080fe20007f5e0ff */
[----:B---3--:R-:W-:Y:S01]  /*151ba0*/  IMAD.X R17, R17, 0x1, R2, P6 ;  /* 0x0000000111117824 */ /* 0x008fe200030e0602 */
[-C--:B------:R-:W-:Y:S02]  /*151bb0*/  IADD3 R23, P3, PT, R23, R252.reuse, RZ ;  /* 0x000000fc17177210 */ /* 0x080fe40007f7e0ff */
[----:B------:R-:W-:Y:S02]  /*151bc0*/  IADD3 R14, P4, PT, R14, R252, RZ ;  /* 0x000000fc0e0e7210 */ /* 0x000fe40007f9e0ff */
[----:B------:R-:W-:Y:S01]  /*151bd0*/  IADD3.X R18, PT, PT, R18, R2, RZ, P5, !PT ;  /* 0x0000000212127210 */ /* 0x000fe20002ffe4ff */
[----:B------:R-:W-:Y:S04]  /*151be0*/  STL [R1+0x5144], R12 ;  /* 0x0051440c01007387 */ /* 0x000fe80000100800 */
[----:B------:R1:W-:Y:S01]  /*151bf0*/  STL [R1+0x5130], R17 ;  /* 0x0051301101007387 */ /* 0x0003e20000100800 */
[----:B------:R-:W-:-:S02]  /*151c00*/  IADD3 R22, P6, PT, R22, R252, RZ ;  /* 0x000000fc16167210 */ /* 0x000fc40007fde0ff */
[-C--:B------:R-:W-:Y:S01]  /*151c10*/  IADD3 R16, P5, PT, R16, R252.reuse, RZ ;  /* 0x000000fc10107210 */ /* 0x080fe20007fbe0ff */
[----:B-1----:R-:W3:Y:S04]  /*151c20*/  LDL.LU R17, [R1+0x5184] ;  /* 0x0051840001117983 */ /* 0x002ee80000300800 */
[----:B------:R-:W-:Y:S04]  /*151c30*/  STL [R1+0x5154], R23 ;  /* 0x0051541701007387 */ /* 0x000fe80000100800 */
[----:B------:R-:W-:Y:S04]  /*151c40*/  STL [R1+0x514c], R14 ;  /* 0x00514c0e01007387 */ /* 0x000fe80000100800 */
[----:B------:R1:W-:Y:S04]  /*151c50*/  STL [R1+0x5138], R18 ;  /* 0x0051381201007387 */ /* 0x0003e80000100800 */
[----:B------:R-:W-:Y:S04]  /*151c60*/  STL [R1+0x515c], R22 ;  /* 0x00515c1601007387 */ /* 0x000fe80000100800 */
[----:B-1----:R-:W3:Y:S04]  /*151c70*/  LDL.LU R18, [R1+0x5160] ;  /* 0x0051600001127983 */ /* 0x002ee80000300800 */
[----:B------:R1:W-:Y:S04]  /*151c80*/  STL [R1+0x5164], R16 ;  /* 0x0051641001007387 */ /* 0x0003e80000100800 */
[----:B-1----:R-:W3:Y:S04]  /*151c90*/  LDL.LU R16, [R1+0x518c] ;  /* 0x00518c0001107983 */ /* 0x002ee80000300800 */
[----:B------:R-:W3:Y:S01]  /*151ca0*/  LDL.LU R25, [R1+0x5168] ;  /* 0x0051680001197983 */ /* 0x000ee20000300800 */
[--C-:B--2---:R-:W-:Y:S01]  /*151cb0*/  IMAD.X R13, R13, 0x1, R2.reuse, P2 ;  /* 0x000000010d0d7824 */ /* 0x104fe200010e0602 */
[-C--:B------:R-:W-:Y:S01]  /*151cc0*/  IADD3 R21, P2, PT, R21, R252.reuse, RZ ;  /* 0x000000fc15157210 */ /* 0x080fe20007f5e0ff */
[----:B----4-:R-:W-:Y:S01]  /*151cd0*/  IMAD.X R15, R15, 0x1, R2, P4 ;  /* 0x000000010f0f7824 */ /* 0x010fe200020e0602 */
[----:B------:R-:W-:-:S03]  /*151ce0*/  IADD3 R20, P4, PT, R20, R252, RZ ;  /* 0x000000fc14147210 */ /* 0x000fc60007f9e0ff */
[----:B------:R-:W-:Y:S04]  /*151cf0*/  STL [R1+0x516c], R21 ;  /* 0x00516c1501007387 */ /* 0x000fe80000100800 */
[----:B------:R-:W2:Y:S04]  /*151d00*/  LDL.LU R24, [R1+0x519c] ;  /* 0x00519c0001187983 */ /* 0x000ea80000300800 */
[----:B------:R-:W4:Y:S04]  /*151d10*/  LDL.LU R23, [R1+0x5170] ;  /* 0x0051700001177983 */ /* 0x000f280000300800 */
[----:B------:R1:W-:Y:S04]  /*151d20*/  STL [R1+0x5174], R20 ;  /* 0x0051741401007387 */ /* 0x0003e80000100800 */
[----:B-1----:R-:W4:Y:S04]  /*151d30*/  LDL.LU R20, [R1+0x51a4] ;  /* 0x0051a40001147983 */ /* 0x002f280000300800 */
[----:B------:R-:W-:Y:S01]  /*151d40*/  STL [R1+0x5140], R13 ;  /* 0x0051400d01007387 */ /* 0x000fe20000100800 */
[----:B------:R-:W-:Y:S01]  /*151d50*/  IMAD.X R19, R19, 0x1, R2, P3 ;  /* 0x0000000113137824 */ /* 0x000fe200018e0602 */
[----:B------:R-:W-:-:S05]  /*151d60*/  IADD3 R9, P3, PT, R9, R252, RZ ;  /* 0x000000fc09097210 */ /* 0x000fca0007f7e0ff */
[----:B------:R1:W-:Y:S04]  /*151d70*/  STL [R1+0x517c], R9 ;  /* 0x00517c0901007387 */ /* 0x0003e80000100800 */
[----:B-1----:R-:W4:Y:S04]  /*151d80*/  LDL.LU R9, [R1+0x5178] ;  /* 0x0051780001097983 */ /* 0x002f280000300800 */
[----:B------:R-:W-:Y:S04]  /*151d90*/  STL [R1+0x5150], R19 ;  /* 0x0051501301007387 */ /* 0x000fe80000100800 */
[----:B------:R-:W-:Y:S04]  /*151da0*/  STL [R1+0x5148], R15 ;  /* 0x0051480f01007387 */ /* 0x000fe80000100800 */
[----:B------:R-:W4:Y:S01]  /*151db0*/  LDL.LU R22, [R1+0x51ac] ;  /* 0x0051ac0001167983 */ /* 0x000f220000300800 */
[----:B------:R-:W-:-:S05]  /*151dc0*/  IMAD.X R8, R8, 0x1, R2, P6 ;  /* 0x0000000108087824 */ /* 0x000fca00030e0602 */
[----:B------:R1:W-:Y:S04]  /*151dd0*/  STL [R1+0x5158], R8 ;  /* 0x0051580801007387 */ /* 0x0003e80000100800 */
[----:B-1----:R-:W4:Y:S04]  /*151de0*/  LDL.LU R8, [R1+0x5180] ;  /* 0x0051800001087983 */ /* 0x002f280000300800 */
[----:B------:R-:W4:Y:S01]  /*151df0*/  LDL.LU R21, [R1+0x51b4] ;  /* 0x0051b40001157983 */ /* 0x000f220000300800 */
[----:B---3--:R-:W-:-:S03]  /*151e00*/  IADD3 R17, P6, PT, R17, R252, RZ ;  /* 0x000000fc11117210 */ /* 0x008fc60007fde0ff */
[----:B------:R-:W3:Y:S04]  /*151e10*/  LDL.LU R19, [R1+0x5188] ;  /* 0x0051880001137983 */ /* 0x000ee80000300800 */
[----:B------:R1:W-:Y:S01]  /*151e20*/  STL [R1+0x5184], R17 ;  /* 0x0051841101007387 */ /* 0x0003e20000100800 */
[----:B------:R-:W-:-:S03]  /*151e30*/  IMAD.X R18, R18, 0x1, R2, P5 ;  /* 0x0000000112127824 */ /* 0x000fc600028e0602 */
[----:B-1----:R-:W3:Y:S01]  /*151e40*/  LDL.LU R17, [R1+0x51bc] ;  /* 0x0051bc0001117983 */ /* 0x002ee20000300800 */
[----:B------:R-:W-:Y:S01]  /*151e50*/  IADD3 R16, P5, PT, R16, R252, RZ ;  /* 0x000000fc10107210 */ /* 0x000fe20007fbe0ff */
[----:B------:R-:W-:-:S04]  /*151e60*/  IMAD.X R25, R25, 0x1, R2, P2 ;  /* 0x0000000119197824 */ /* 0x000fc800010e0602 */
[----:B------:R1:W-:Y:S04]  /*151e70*/  STL [R1+0x518c], R16 ;  /* 0x00518c1001007387 */ /* 0x0003e80000100800 */
[----:B-1----:R-:W3:Y:S04]  /*151e80*/  LDL.LU R16, [R1+0x51cc] ;  /* 0x0051cc0001107983 */ /* 0x002ee80000300800 */
[----:B------:R1:W-:Y:S04]  /*151e90*/  STL [R1+0x5160], R18 ;  /* 0x0051601201007387 */ /* 0x0003e80000100800 */
[----:B-1----:R-:W3:Y:S01]  /*151ea0*/  LDL.LU R18, [R1+0x51d4] ;  /* 0x0051d40001127983 */ /* 0x002ee20000300800 */
[----:B--2---:R-:W-:Y:S01]  /*151eb0*/  IADD3 R24, P2, PT, R24, R252, RZ ;  /* 0x000000fc18187210 */ /* 0x004fe20007f5e0ff */
[----:B----4-:R-:W-:-:S02]  /*151ec0*/  IMAD.X R23, R23, 0x1, R2, P4 ;  /* 0x0000000117177824 */ /* 0x010fc400020e0602 */
[----:B------:R-:W-:Y:S04]  /*151ed0*/  STL [R1+0x5168], R25 ;  /* 0x0051681901007387 */ /* 0x000fe80000100800 */
[----:B------:R1:W-:Y:S04]  /*151ee0*/  STL [R1+0x5170], R23 ;  /* 0x0051701701007387 */ /* 0x0003e80000100800 */
[----:B------:R-:W-:Y:S01]  /*151ef0*/  STL [R1+0x519c], R24 ;  /* 0x00519c1801007387 */ /* 0x000fe20000100800 */
[----:B------:R-:W-:-:S03]  /*151f00*/  IADD3 R20, P4, PT, R20, R252, RZ ;  /* 0x000000fc14147210 */ /* 0x000fc60007f9e0ff */
[----:B-1----:R-:W2:Y:S04]  /*151f10*/  LDL.LU R23, [R1+0x5198] ;  /* 0x0051980001177983 */ /* 0x002ea80000300800 */
[----:B------:R1:W-:Y:S04]  /*151f20*/  STL [R1+0x51a4], R20 ;  /* 0x0051a41401007387 */ /* 0x0003e80000100800 */
[----:B-1----:R-:W4:Y:S01]  /*151f30*/  LDL.LU R20, [R1+0x51c4] ;  /* 0x0051c40001147983 */ /* 0x002f220000300800 */
[----:B------:R-:W-:-:S05]  /*151f40*/  IADD3.X R9, PT, PT, R9, R2, RZ, P3, !PT ;  /* 0x0000000209097210 */ /* 0x000fca0001ffe4ff */
[----:B------:R1:W-:Y:S04]  /*151f50*/  STL [R1+0x5178], R9 ;  /* 0x0051780901007387 */ /* 0x0003e80000100800 */
[----:B-1----:R-:W4:Y:S01]  /*151f60*/  LDL.LU R9, [R1+0x51a0] ;  /* 0x0051a00001097983 */ /* 0x002f220000300800 */
[----:B------:R-:W-:-:S05]  /*151f70*/  IMAD.X R8, R8, 0x1, R2, P6 ;  /* 0x0000000108087824 */ /* 0x000fca00030e0602 */
[----:B------:R1:W-:Y:S04]  /*151f80*/  STL [R1+0x5180], R8 ;  /* 0x0051800801007387 */ /* 0x0003e80000100800 */
[----:B-1----:R-:W4:Y:S01]  /*151f90*/  LDL.LU R8, [R1+0x51a8] ;  /* 0x0051a80001087983 */ /* 0x002f220000300800 */
[-C--:B------:R-:W-:Y:S02]  /*151fa0*/  IADD3 R22, P3, PT, R22, R252.reuse, RZ ;  /* 0x000000fc16167210 */ /* 0x080fe40007f7e0ff */
[-C--:B------:R-:W-:Y:S01]  /*151fb0*/  IADD3 R21, P6, PT, R21, R252.reuse, RZ ;  /* 0x000000fc15157210 */ /* 0x080fe20007fde0ff */
[--C-:B---3--:R-:W-:Y:S01]  /*151fc0*/  IMAD.X R19, R19, 0x1, R2.reuse, P5 ;  /* 0x0000000113137824 */ /* 0x108fe200028e0602 */
[-C--:B------:R-:W-:Y:S01]  /*151fd0*/  IADD3 R17, P5, PT, R17, R252.reuse, RZ ;  /* 0x000000fc11117210 */ /* 0x080fe20007fbe0ff */
[----:B------:R1:W-:Y:S04]  /*151fe0*/  STL [R1+0x51ac], R22 ;  /* 0x0051ac1601007387 */ /* 0x0003e80000100800 */
[----:B------:R-:W3:Y:S04]  /*151ff0*/  LDL.LU R130, [R1+0x51b0] ;  /* 0x0051b00001827983 */ /* 0x000ee80000300800 */
[----:B------:R1:W-:Y:S04]  /*152000*/  STL [R1+0x51b4], R21 ;  /* 0x0051b41501007387 */ /* 0x0003e80000100800 */
[----:B------:R-:W3:Y:S04]  /*152010*/  LDL.LU R26, [R1+0x51dc] ;  /* 0x0051dc00011a7983 */ /* 0x000ee80000300800 */
[----:B------:R-:W-:Y:S04]  /*152020*/  STL [R1+0x5188], R19 ;  /* 0x0051881301007387 */ /* 0x000fe80000100800 */
[----:B------:R-:W3:Y:S04]  /*152030*/  LDL.LU R25, [R1+0x51b8] ;  /* 0x0051b80001197983 */ /* 0x000ee80000300800 */
[----:B------:R1:W-:Y:S04]  /*152040*/  STL [R1+0x51bc], R17 ;  /* 0x0051bc1101007387 */ /* 0x0003e80000100800 */
[----:B-1----:R-:W3:Y:S04]  /*152050*/  LDL.LU R22, [R1+0x51e4] ;  /* 0x0051e40001167983 */ /* 0x002ee80000300800 */
[----:B------:R-:W3:Y:S04]  /*152060*/  LDL.LU R21, [R1+0x51c0] ;  /* 0x0051c00001157983 */ /* 0x000ee80000300800 */
[----:B------:R-:W3:Y:S04]  /*152070*/  LDL.LU R17, [R1+0x51c8] ;  /* 0x0051c80001117983 */ /* 0x000ee80000300800 */
[----:B------:R-:W3:Y:S01]  /*152080*/  LDL.LU R19, [R1+0x51d0] ;  /* 0x0051d00001137983 */ /* 0x000ee20000300800 */
[----:B--2---:R-:W-:Y:S01]  /*152090*/  IMAD.X R23, R23, 0x1, R2, P2 ;  /* 0x0000000117177824 */ /* 0x004fe200010e0602 */
[----:B----4-:R-:W-:-:S05]  /*1520a0*/  IADD3 R20, P2, PT, R20, R252, RZ ;  /* 0x000000fc14147210 */ /* 0x010fca0007f5e0ff */
[----:B------:R1:W-:Y:S04]  /*1520b0*/  STL [R1+0x51c4], R20 ;  /* 0x0051c41401007387 */ /* 0x0003e80000100800 */
[----:B-1----:R-:W2:Y:S04]  /*1520c0*/  LDL.LU R20, [R1+0x51ec] ;  /* 0x0051ec0001147983 */ /* 0x002ea80000300800 */
[----:B------:R-:W-:Y:S01]  /*1520d0*/  STL [R1+0x5198], R23 ;  /* 0x0051981701007387 */ /* 0x000fe20000100800 */
[----:B------:R-:W-:-:S05]  /*1520e0*/  IMAD.X R9, R9, 0x1, R2, P4 ;  /* 0x0000000109097824 */ /* 0x000fca00020e0602 */
[----:B------:R1:W-:Y:S04]  /*1520f0*/  STL [R1+0x51a0], R9 ;  /* 0x0051a00901007387 */ /* 0x0003e80000100800 */
[----:B-1----:R-:W4:Y:S04]  /*152100*/  LDL.LU R9, [R1+0x51f4] ;  /* 0x0051f40001097983 */ /* 0x002f280000300800 */
[----:B------:R-:W4:Y:S04]  /*152110*/  LDL.LU R24, [R1+0x51fc] ;  /* 0x0051fc0001187983 */ /* 0x000f280000300800 */
[----:B------:R-:W4:Y:S01]  /*152120*/  LDL.LU R23, [R1+0x51d8] ;  /* 0x0051d80001177983 */ /* 0x000f220000300800 */
[----:B------:R-:W-:-:S05]  /*152130*/  IMAD.X R8, R8, 0x1, R2, P3 ;  /* 0x0000000108087824 */ /* 0x000fca00018e0602 */
[----:B------:R1:W-:Y:S04]  /*152140*/  STL [R1+0x51a8], R8 ;  /* 0x0051a80801007387 */ /* 0x0003e80000100800 */
[----:B-1----:R-:W4:Y:S01]  /*152150*/  LDL.LU R8, [R1+0x5204] ;  /* 0x0052040001087983 */ /* 0x002f220000300800 */
[-C--:B------:R-:W-:Y:S01]  /*152160*/  IADD3 R16, P4, PT, R16, R252.reuse, RZ ;  /* 0x000000fc10107210 */ /* 0x080fe20007f9e0ff */
[--C-:B---3--:R-:W-:Y:S01]  /*152170*/  IMAD.X R130, R130, 0x1, R2.reuse, P6 ;  /* 0x0000000182827824 */ /* 0x108fe200030e0602 */
[-C--:B------:R-:W-:Y:S02]  /*152180*/  IADD3 R18, P3, PT, R18, R252.reuse, RZ ;  /* 0x000000fc12127210 */ /* 0x080fe40007f7e0ff */
[-C--:B------:R-:W-:Y:S01]  /*152190*/  IADD3 R26, P6, PT, R26, R252.reuse, RZ ;  /* 0x000000fc1a1a7210 */ /* 0x080fe20007fde0ff */
[----:B------:R-:W-:Y:S01]  /*1521a0*/  IMAD.X R25, R25, 0x1, R2, P5 ;  /* 0x0000000119197824 */ /* 0x000fe200028e0602 */
[----:B------:R-:W-:Y:S01]  /*1521b0*/  STL [R1+0x51cc], R16 ;  /* 0x0051cc1001007387 */ /* 0x000fe20000100800 */
[----:B------:R-:W-:-:S03]  /*1521c0*/  IADD3 R22, P5, PT, R22, R252, RZ ;  /* 0x000000fc16167210 */ /* 0x000fc60007fbe0ff */
[----:B------:R-:W-:Y:S04]  /*1521d0*/  STL [R1+0x51b0], R130 ;  /* 0x0051b08201007387 */ /* 0x000fe80000100800 */
[----:B------:R-:W-:Y:S01]  /*1521e0*/  STL [R1+0x51d4], R18 ;  /* 0x0051d41201007387 */ /* 0x000fe20000100800 */
[----:B------:R-:W-:-:S03]  /*1521f0*/  IADD3.X R21, PT, PT, R21, R2, RZ, P2, !PT ;  /* 0x0000000215157210 */ /* 0x000fc600017fe4ff */
[----:B------:R-:W-:Y:S04]  /*152200*/  STL [R1+0x51dc], R26 ;  /* 0x0051dc1a01007387 */ /* 0x000fe80000100800 */
[----:B------:R-:W-:Y:S04]  /*152210*/  STL [R1+0x51b8], R25 ;  /* 0x0051b81901007387 */ /* 0x000fe80000100800 */
[----:B------:R1:W-:Y:S01]  /*152220*/  STL [R1+0x51e4], R22 ;  /* 0x0051e41601007387 */ /* 0x0003e20000100800 */
[--C-:B------:R-:W-:Y:S02]  /*152230*/  IMAD.X R17, R17, 0x1, R2.reuse, P4 ;  /* 0x0000000111117824 */ /* 0x100fe400020e0602 */
[----:B------:R-:W-:Y:S01]  /*152240*/  IMAD.X R19, R19, 0x1, R2, P3 ;  /* 0x0000000113137824 */ /* 0x000fe200018e0602 */
[----:B-1----:R-:W3:Y:S04]  /*152250*/  LDL.LU R22, [R1+0x51e0] ;  /* 0x0051e00001167983 */ /* 0x002ee80000300800 */
[----:B------:R1:W-:Y:S04]  /*152260*/  STL [R1+0x51c0], R21 ;  /* 0x0051c01501007387 */ /* 0x0003e80000100800 */
[----:B-1----:R-:W3:Y:S01]  /*152270*/  LDL.LU R21, [R1+0x520c] ;  /* 0x00520c0001157983 */ /* 0x002ee20000300800 */
[----:B--2---:R-:W-:-:S05]  /*152280*/  IADD3 R20, P2, PT, R20, R252, RZ ;  /* 0x000000fc14147210 */ /* 0x004fca0007f5e0ff */
[----:B------:R1:W-:Y:S04]  /*152290*/  STL [R1+0x51ec], R20 ;  /* 0x0051ec1401007387 */ /* 0x0003e80000100800 */
[----:B-1----:R-:W2:Y:S01]  /*1522a0*/  LDL.LU R20, [R1+0x51e8] ;  /* 0x0051e80001147983 */ /* 0x002ea20000300800 */
[-C--:B----4-:R-:W-:Y:S02]  /*1522b0*/  IADD3 R9, P4, PT, R9, R252.reuse, RZ ;  /* 0x000000fc09097210 */ /* 0x090fe40007f9e0ff */
[-C--:B------:R-:W-:Y:S01]  /*1522c0*/  IADD3 R24, P3, PT, R24, R252.reuse, RZ ;  /* 0x000000fc18187210 */ /* 0x080fe20007f7e0ff */
[----:B------:R-:W-:Y:S02]  /*1522d0*/  IMAD.X R23, R23, 0x1, R2, P6 ;  /* 0x0000000117177824 */ /* 0x000fe400030e0602 */
[----:B------:R1:W-:Y:S04]  /*1522e0*/  STL [R1+0x51f4], R9 ;  /* 0x0051f40901007387 */ /* 0x0003e80000100800 */
[----:B-1----:R-:W4:Y:S04]  /*1522f0*/  LDL.LU R9, [R1+0x5214] ;  /* 0x0052140001097983 */ /* 0x002f280000300800 */
[----:B------:R-:W-:Y:S04]  /*152300*/  STL [R1+0x51c8], R17 ;  /* 0x0051c81101007387 */ /* 0x000fe80000100800 */
[----:B------:R-:W-:Y:S04]  /*152310*/  STL [R1+0x51fc], R24 ;  /* 0x0051fc1801007387 */ /* 0x000fe80000100800 */
[----:B------:R-:W4:Y:S01]  /*152320*/  LDL.LU R221, [R1+0x51f0] ;  /* 0x0051f00001dd7983 */ /* 0x000f220000300800 */
[----:B------:R-:W-:-:S05]  /*152330*/  IADD3 R8, P6, PT, R8, R252, RZ ;  /* 0x000000fc08087210 */ /* 0x000fca0007fde0ff */
[----:B------:R1:W-:Y:S04]  /*152340*/  STL [R1+0x5204], R8 ;  /* 0x0052040801007387 */ /* 0x0003e80000100800 */
[----:B------:R3:W-:Y:S04]  /*152350*/  STL [R1+0x51d8], R23 ;  /* 0x0051d81701007387 */ /* 0x0007e80000100800 */
[----:B-1----:R-:W4:Y:S04]  /*152360*/  LDL.LU R8, [R1+0x521c] ;  /* 0x00521c0001087983 */ /* 0x002f280000300800 */
[----:B------:R-:W4:Y:S04]  /*152370*/  LDL.LU R220, [R1+0x51f8] ;  /* 0x0051f80001dc7983 */ /* 0x000f280000300800 */
[----:B------:R-:W4:Y:S04]  /*152380*/  LDL.LU R130, [R1+0x5224] ;  /* 0x0052240001827983 */ /* 0x000f280000300800 */
[----:B------:R-:W4:Y:S04]  /*152390*/  LDL.LU R26, [R1+0x5200] ;  /* 0x00520000011a7983 */ /* 0x000f280000300800 */
[----:B------:R-:W-:Y:S04]  /*1523a0*/  STL [R1+0x51d0], R19 ;  /* 0x0051d01301007387 */ /* 0x000fe80000100800 */
[----:B------:R-:W4:Y:S01]  /*1523b0*/  LDL.LU R25, [R1+0x522c] ;  /* 0x00522c0001197983 */ /* 0x000f220000300800 */
[----:B---3--:R-:W-:-:S05]  /*1523c0*/  IMAD.X R22, R22, 0x1, R2, P5 ;  /* 0x0000000116167824 */ /* 0x008fca00028e0602 */
[----:B------:R-:W-:Y:S04]  /*1523d0*/  STL [R1+0x51e0], R22 ;  /* 0x0051e01601007387 */ /* 0x000fe80000100800 */
[----:B------:R-:W3:Y:S01]  /*1523e0*/  LDL.LU R24, [R1+0x5208] ;  /* 0x0052080001187983 */ /* 0x000ee20000300800 */
[----:B------:R-:W-:-:S05]  /*1523f0*/  IADD3 R21, P5, PT, R21, R252, RZ ;  /* 0x000000fc15157210 */ /* 0x000fca0007fbe0ff */
[----:B------:R1:W-:Y:S04]  /*152400*/  STL [R1+0x520c], R21 ;  /* 0x00520c1501007387 */ /* 0x0003e80000100800 */
[----:B------:R-:W3:Y:S01]  /*152410*/  LDL.LU R23, [R1+0x5234] ;  /* 0x0052340001177983 */ /* 0x000ee20000300800 */
[----:B--2---:R-:W-:-:S05]  /*152420*/  IMAD.X R20, R20, 0x1, R2, P2 ;  /* 0x0000000114147824 */ /* 0x004fca00010e0602 */
[----:B------:R-:W-:Y:S04]  /*152430*/  STL [R1+0x51e8], R20 ;  /* 0x0051e81401007387 */ /* 0x000fe80000100800 */
[----:B-1----:R-:W2:Y:S01]  /*152440*/  LDL.LU R21, [R1+0x5210] ;  /* 0x0052100001157983 */ /* 0x002ea20000300800 */
[----:B----4-:R-:W-:Y:S01]  /*152450*/  IADD3 R9, P2, PT, R9, R252, RZ ;  /* 0x000000fc09097210 */ /* 0x010fe20007f5e0ff */
[----:B------:R-:W-:-:S04]  /*152460*/  IMAD.X R221, R221, 0x1, R2, P4 ;  /* 0x00000001dddd7824 */ /* 0x000fc800020e0602 */
[----:B------:R1:W-:Y:S04]  /*152470*/  STL [R1+0x5214], R9 ;  /* 0x0052140901007387 */ /* 0x0003e80000100800 */
[----:B-1----:R-:W4:Y:S04]  /*152480*/  LDL.LU R9, [R1+0x523c] ;  /* 0x00523c0001097983 */ /* 0x002f280000300800 */
[----:B------:R-:W4:Y:S04]  /*152490*/  LDL.LU R20, [R1+0x524c] ;  /* 0x00524c0001147983 */ /* 0x000f280000300800 */
[----:B------:R-:W4:Y:S01]  /*1524a0*/  LDL.LU R22, [R1+0x5254] ;  /* 0x0052540001167983 */ /* 0x000f220000300800 */
[----:B------:R-:W-:-:S05]  /*1524b0*/  IADD3 R8, P4, PT, R8, R252, RZ ;  /* 0x000000fc08087210 */ /* 0x000fca0007f9e0ff */
[----:B------:R1:W-:Y:S04]  /*1524c0*/  STL [R1+0x521c], R8 ;  /* 0x00521c0801007387 */ /* 0x0003e80000100800 */
[----:B-1----:R-:W4:Y:S01]  /*1524d0*/  LDL.LU R8, [R1+0x5218] ;  /* 0x0052180001087983 */ /* 0x002f220000300800 */
[----:B------:R-:W-:Y:S01]  /*1524e0*/  IMAD.X R220, R220, 0x1, R2, P3 ;  /* 0x00000001dcdc7824 */ /* 0x000fe200018e0602 */
[----:B------:R-:W-:Y:S02]  /*1524f0*/  IADD3 R130, P3, PT, R130, R252, RZ ;  /* 0x000000fc82827210 */ /* 0x000fe40007f7e0ff */
[----:B------:R1:W-:Y:S01]  /*152500*/  STL [R1+0x51f0], R221 ;  /* 0x0051f0dd01007387 */ /* 0x0003e20000100800 */
[----:B------:R-:W-:-:S03]  /*152510*/  IADD3.X R26, PT, PT, R26, R2, RZ, P6, !PT ;  /* 0x000000021a1a7210 */ /* 0x000fc600037fe4ff */
[----:B------:R-:W4:Y:S04]  /*152520*/  LDL.LU R222, [R1+0x5244] ;  /* 0x0052440001de7983 */ /* 0x000f280000300800 */
[----:B------:R1:W-:Y:S01]  /*152530*/  STL [R1+0x51f8], R220 ;  /* 0x0051f8dc01007387 */ /* 0x0003e20000100800 */
[-C--:B------:R-:W-:Y:S01]  /*152540*/  IADD3 R25, P6, PT, R25, R252.reuse, RZ ;  /* 0x000000fc19197210 */ /* 0x080fe20007fde0ff */
[--C-:B---3--:R-:W-:Y:S01]  /*152550*/  IMAD.X R24, R24, 0x1, R2.reuse, P5 ;  /* 0x0000000118187824 */ /* 0x108fe200028e0602 */
[----:B------:R-:W-:Y:S01]  /*152560*/  IADD3 R23, P5, PT, R23, R252, RZ ;  /* 0x000000fc17177210 */ /* 0x000fe20007fbe0ff */
[----:B-1----:R-:W3:Y:S04]  /*152570*/  LDL.LU R221, [R1+0x5220] ;  /* 0x0052200001dd7983 */ /* 0x002ee80000300800 */
[----:B------:R1:W-:Y:S04]  /*152580*/  STL [R1+0x5224], R130 ;  /* 0x0052248201007387 */ /* 0x0003e80000100800 */
[----:B------:R1:W-:Y:S04]  /*152590*/  STL [R1+0x5200], R26 ;  /* 0x0052001a01007387 */ /* 0x0003e80000100800 */
[----:B------:R-:W3:Y:S04]  /*1525a0*/  LDL.LU R220, [R1+0x5228] ;  /* 0x0052280001dc7983 */ /* 0x000ee80000300800 */
[----:B------:R1:W-:Y:S04]  /*1525b0*/  STL [R1+0x522c], R25 ;  /* 0x00522c1901007387 */ /* 0x0003e80000100800 */
[----:B-1----:R-:W3:Y:S04]  /*1525c0*/  LDL.LU R130, [R1+0x5230] ;  /* 0x0052300001827983 */ /* 0x002ee80000300800 */
[----:B------:R-:W-:Y:S04]  /*1525d0*/  STL [R1+0x5208], R24 ;  /* 0x0052081801007387 */ /* 0x000fe80000100800 */
[----:B------:R-:W-:Y:S04]  /*1525e0*/  STL [R1+0x5234], R23 ;  /* 0x0052341701007387 */ /* 0x000fe80000100800 */
[----:B------:R-:W3:Y:S04]  /*1525f0*/  LDL.LU R26, [R1+0x525c] ;  /* 0x00525c00011a7983 */ /* 0x000ee80000300800 */
[----:B------:R-:W3:Y:S01]  /*152600*/  LDL.LU R25, [R1+0x5238] ;  /* 0x0052380001197983 */ /* 0x000ee20000300800 */
[----:B--2---:R-:W-:-:S05]  /*152610*/  IMAD.X R21, R21, 0x1, R2, P2 ;  /* 0x0000000115157824 */ /* 0x004fca00010e0602 */
[----:B------:R1:W-:Y:S04]  /*152620*/  STL [R1+0x5210], R21 ;  /* 0x0052101501007387 */ /* 0x0003e80000100800 */
[----:B-1----:R-:W2:Y:S01]  /*152630*/  LDL.LU R21, [R1+0x5248] ;  /* 0x0052480001157983 */ /* 0x002ea20000300800 */
[----:B----4-:R-:W-:-:S05]  /*152640*/  IADD3 R9, P2, PT, R9, R252, RZ ;  /* 0x000000fc09097210 */ /* 0x010fca0007f5e0ff */
[----:B------:R1:W-:Y:S04]  /*152650*/  STL [R1+0x523c], R9 ;  /* 0x00523c0901007387 */ /* 0x0003e80000100800 */
[----:B------:R-:W4:Y:S04]  /*152660*/  LDL.LU R23, [R1+0x5250] ;  /* 0x0052500001177983 */ /* 0x000f280000300800 */
[----:B------:R-:W2:Y:S04]  /*152670*/  LDL.LU R24, [R1+0x5264] ;  /* 0x0052640001187983 */ /* 0x000ea80000300800 */
[----:B-1----:R-:W4:Y:S01]  /*152680*/  LDL.LU R9, [R1+0x5240] ;  /* 0x0052400001097983 */ /* 0x002f220000300800 */
[----:B------:R-:W-:-:S05]  /*152690*/  IMAD.X R8, R8, 0x1, R2, P4 ;  /* 0x0000000108087824 */ /* 0x000fca00020e0602 */
[----:B------:R1:W-:Y:S04]  /*1526a0*/  STL [R1+0x5218], R8 ;  /* 0x0052180801007387 */ /* 0x0003e80000100800 */
[----:B-1----:R-:W4:Y:S01]  /*1526b0*/  LDL.LU R8, [R1+0x526c] ;  /* 0x00526c0001087983 */ /* 0x002f220000300800 */
[-C--:B------:R-:W-:Y:S01]  /*1526c0*/  IADD3 R222, P4, PT, R222, R252.reuse, RZ ;  /* 0x000000fcdede7210 */ /* 0x080fe20007f9e0ff */
[--C-:B---3--:R-:W-:Y:S02]  /*1526d0*/  IMAD.X R221, R221, 0x1, R2.reuse, P3 ;  /* 0x00000001dddd7824 */ /* 0x108fe400018e0602 */
[--C-:B------:R-:W-:Y:S02]  /*1526e0*/  IMAD.X R220, R220, 0x1, R2.reuse, P6 ;  /* 0x00000001dcdc7824 */ /* 0x100fe400030e0602 */
[----:B------:R-:W-:Y:S04]  /*1526f0*/  STL [R1+0x5244], R222 ;  /* 0x005244de01007387 */ /* 0x000fe80000100800 */
[----:B------:R1:W-:Y:S01]  /*152700*/  STL [R1+0x5220], R221 ;  /* 0x005220dd01007387 */ /* 0x0003e20000100800 */
[----:B------:R-:W-:Y:S01]  /*152710*/  IMAD.X R130, R130, 0x1, R2, P5 ;  /* 0x0000000182827824 */ /* 0x000fe200028e0602 */
[----:B------:R-:W-:-:S02]  /*152720*/  IADD3 R20, P3, PT, R20, R252, RZ ;  /* 0x000000fc14147210 */ /* 0x000fc40007f7e0ff */
[-C--:B------:R-:W-:Y:S02]  /*152730*/  IADD3 R22, P6, PT, R22, R252.reuse, RZ ;  /* 0x000000fc16167210 */ /* 0x080fe40007fde0ff */
[----:B------:R-:W-:Y:S01]  /*152740*/  IADD3 R26, P5, PT, R26, R252, RZ ;  /* 0x000000fc1a1a7210 */ /* 0x000fe20007fbe0ff */
[----:B-1----:R-:W3:Y:S04]  /*152750*/  LDL.LU R221, [R1+0x5274] ;  /* 0x0052740001dd7983 */ /* 0x002ee80000300800 */
[----:B------:R1:W-:Y:S01]  /*152760*/  STL [R1+0x5228], R220 ;  /* 0x005228dc01007387 */ /* 0x0003e20000100800 */
[----:B------:R-:W-:-:S03]  /*152770*/  IMAD.X R25, R25, 0x1, R2, P2 ;  /* 0x0000000119197824 */ /* 0x000fc600010e0602 */
[----:B-1----:R-:W3:Y:S04]  /*152780*/  LDL.LU R220, [R1+0x527c] ;  /* 0x00527c0001dc7983 */ /* 0x002ee80000300800 */
[----:B------:R1:W-:Y:S04]  /*152790*/  STL [R1+0x5230], R130 ;  /* 0x0052308201007387 */ /* 0x0003e80000100800 */
[----:B-1----:R-:W3:Y:S04]  /*1527a0*/  LDL.LU R130, [R1+0x5258] ;  /* 0x0052580001827983 */ /* 0x002ee80000300800 */
[----:B------:R-:W-:Y:S04]  /*1527b0*/  STL [R1+0x524c], R20 ;  /* 0x00524c1401007387 */ /* 0x000fe80000100800 */
[----:B------:R1:W-:Y:S04]  /*1527c0*/  STL [R1+0x525c], R26 ;  /* 0x00525c1a01007387 */ /* 0x0003e80000100800 */
[----:B-1----:R-:W3:Y:S04]  /*1527d0*/  LDL.LU R26, [R1+0x5284] ;  /* 0x00528400011a7983 */ /* 0x002ee80000300800 */
[----:B------:R-:W-:Y:S04]  /*1527e0*/  STL [R1+0x5254], R22 ;  /* 0x0052541601007387 */ /* 0x000fe80000100800 */
[----:B------:R1:W-:Y:S04]  /*1527f0*/  STL [R1+0x5238], R25 ;  /* 0x0052381901007387 */ /* 0x0003e80000100800 */
[----:B-1----:R-:W3:Y:S01]  /*152800*/  LDL.LU R25, [R1+0x5260] ;  /* 0x0052600001197983 */ /* 0x002ee20000300800 */
[----:B--2---:R-:W-:-:S05]  /*152810*/  IADD3 R24, P2, PT, R24, R252, RZ ;  /* 0x000000fc18187210 */ /* 0x004fca0007f5e0ff */
[----:B------:R1:W-:Y:S01]  /*152820*/  STL [R1+0x5264], R24 ;  /* 0x0052641801007387 */ /* 0x0003e20000100800 */
[----:B----4-:R-:W-:-:S03]  /*152830*/  IADD3.X R9, PT, PT, R9, R2, RZ, P4, !PT ;  /* 0x0000000209097210 */ /* 0x010fc600027fe4ff */
[----:B-1----:R-:W2:Y:S04]  /*152840*/  LDL.LU R24, [R1+0x528c] ;  /* 0x00528c0001187983 */ /* 0x002ea80000300800 */
[----:B------:R1:W-:Y:S04]  /*152850*/  STL [R1+0x5240], R9 ;  /* 0x0052400901007387 */ /* 0x0003e80000100800 */
[----:B-1----:R-:W4:Y:S01]  /*152860*/  LDL.LU R9, [R1+0x5268] ;  /* 0x0052680001097983 */ /* 0x002f220000300800 */
[----:B------:R-:W-:-:S05]  /*152870*/  IADD3 R8, P4, PT, R8, R252, RZ ;  /* 0x000000fc08087210 */ /* 0x000fca0007f9e0ff */
[----:B------:R1:W-:Y:S04]  /*152880*/  STL [R1+0x526c], R8 ;  /* 0x00526c0801007387 */ /* 0x0003e80000100800 */
[----:B-1----:R-:W4:Y:S01]  /*152890*/  LDL.LU R8, [R1+0x5294] ;  /* 0x0052940001087983 */ /* 0x002f220000300800 */
[--C-:B------:R-:W-:Y:S01]  /*1528a0*/  IMAD.X R21, R21, 0x1, R2.reuse, P3 ;  /* 0x0000000115157824 */ /* 0x100fe200018e0602 */
[----:B---3--:R-:W-:Y:S01]  /*1528b0*/  IADD3 R221, P3, PT, R221, R252, RZ ;  /* 0x000000fcdddd7210 */ /* 0x008fe20007f7e0ff */
[----:B------:R-:W-:-:S03]  /*1528c0*/  IMAD.X R23, R23, 0x1, R2, P6 ;  /* 0x0000000117177824 */ /* 0x000fc600030e0602 */
[----:B------:R-:W-:Y:S04]  /*1528d0*/  STL [R1+0x5248], R21 ;  /* 0x0052481501007387 */ /* 0x000fe80000100800 */
[----:B------:R-:W-:Y:S01]  /*1528e0*/  STL [R1+0x5274], R221 ;  /* 0x005274dd01007387 */ /* 0x000fe20000100800 */
[----:B------:R-:W-:-:S05]  /*1528f0*/  IADD3 R220, P6, PT, R220, R252, RZ ;  /* 0x000000fcdcdc7210 */ /* 0x000fca0007fde0ff */
[----:B------:R1:W-:Y:S01]  /*152900*/  STL [R1+0x527c], R220 ;  /* 0x00527cdc01007387 */ /* 0x0003e20000100800 */
[----:B------:R-:W-:-:S03]  /*152910*/  IMAD.X R130, R130, 0x1, R2, P5 ;  /* 0x0000000182827824 */ /* 0x000fc600028e0602 */
[----:B-1----:R-:W3:Y:S04]  /*152920*/  LDL.LU R220, [R1+0x529c] ;  /* 0x00529c0001dc7983 */ /* 0x002ee80000300800 */
[----:B------:R-:W3:Y:S04]  /*152930*/  LDL.LU R221, [R1+0x52a4] ;  /* 0x0052a40001dd7983 */ /* 0x000ee80000300800 */
[----:B------:R1:W-:Y:S04]  /*152940*/  STL [R1+0x5258], R130 ;  /* 0x0052588201007387 */ /* 0x0003e80000100800 */
[----:B------:R-:W3:Y:S01]  /*152950*/  LDL.LU R223, [R1+0x5280] ;  /* 0x0052800001df7983 */ /* 0x000ee20000300800 */
[----:B------:R-:W-:-:S03]  /*152960*/  IADD3 R26, P5, PT, R26, R252, RZ ;  /* 0x000000fc1a1a7210 */ /* 0x000fc60007fbe0ff */
[----:B-1----:R-:W3:Y:S04]  /*152970*/  LDL.LU R130, [R1+0x52ac] ;  /* 0x0052ac0001827983 */ /* 0x002ee80000300800 */
[----:B------:R1:W-:Y:S01]  /*152980*/  STL [R1+0x5284], R26 ;  /* 0x0052841a01007387 */ /* 0x0003e20000100800 */
[----:B------:R-:W-:-:S03]  /*152990*/  IMAD.X R25, R25, 0x1, R2, P2 ;  /* 0x0000000119197824 */ /* 0x000fc600010e0602 */
[----:B-1----:R-:W3:Y:S04]  /*1529a0*/  LDL.LU R26, [R1+0x5288] ;  /* 0x00528800011a7983 */ /* 0x002ee80000300800 */
[----:B------:R-:W-:Y:S04]  /*1529b0*/  STL [R1+0x5250], R23 ;  /* 0x0052501701007387 */ /* 0x000fe80000100800 */
[----:B------:R1:W-:Y:S04]  /*1529c0*/  STL [R1+0x5260], R25 ;  /* 0x0052601901007387 */ /* 0x0003e80000100800 */
[----:B-1----:R-:W3:Y:S01]  /*1529d0*/  LDL.LU R25, [R1+0x52b4] ;  /* 0x0052b40001197983 */ /* 0x002ee20000300800 */
[-C--:B--2---:R-:W-:Y:S01]  /*1529e0*/  IADD3 R24, P2, PT, R24, R252.reuse, RZ ;  /* 0x000000fc18187210 */ /* 0x084fe20007f5e0ff */
[----:B----4-:R-:W-:Y:S01]  /*1529f0*/  IMAD.X R9, R9, 0x1, R2, P4 ;  /* 0x0000000109097824 */ /* 0x010fe200020e0602 */
[----:B------:R-:W-:-:S02]  /*152a00*/  IADD3 R8, P4, PT, R8, R252, RZ ;  /* 0x000000fc08087210 */ /* 0x000fc40007f9e0ff */
[----:B------:R-:W2:Y:S04]  /*152a10*/  LDL.LU R252, [R1+0x5270] ;  /* 0x0052700001fc7983 */ /* 0x000ea80000300800 */
[----:B------:R-:W-:Y:S04]  /*152a20*/  STL [R1+0x528c], R24 ;  /* 0x00528c1801007387 */ /* 0x000fe80000100800 */
[----:B------:R1:W-:Y:S04]  /*152a30*/  STL [R1+0x5294], R8 ;  /* 0x0052940801007387 */ /* 0x0003e80000100800 */
[----:B------:R4:W-:Y:S04]  /*152a40*/  STL [R1+0x5268], R9 ;  /* 0x0052680901007387 */ /* 0x0009e80000100800 */
[----:B-1----:R-:W3:Y:S04]  /*152a50*/  LDL.LU R8, [R1+0x52bc] ;  /* 0x0052bc0001087983 */ /* 0x002ee80000300800 */
[----:B------:R-:W3:Y:S04]  /*152a60*/  LDL.LU R222, [R1+0x52c4] ;  /* 0x0052c40001de7983 */ /* 0x000ee80000300800 */
[----:B------:R-:W3:Y:S04]  /*152a70*/  LDL.LU R24, [R1+0x52cc] ;  /* 0x0052cc0001187983 */ /* 0x000ee80000300800 */
[----:B----4-:R-:W4:Y:S01]  /*152a80*/  LDL.LU R9, [R1+0x52d4] ;  /* 0x0052d40001097983 */ /* 0x010f220000300800 */
[----:B--2---:R-:W-:-:S05]  /*152a90*/  IMAD.X R252, R252, 0x1, R2, P3 ;  /* 0x00000001fcfc7824 */ /* 0x004fca00018e0602 */
[----:B------:R1:W-:Y:S02]  /*152aa0*/  STL [R1+0x5270], R252 ;  /* 0x005270fc01007387 */ /* 0x0003e40000100800 */
[----:B-1----:R-:W1:Y:S02]  /*152ab0*/  LDC R252, c[0x0][0x3ac] ;  /* 0x0000eb00fffc7b82 */ /* 0x002e640000000800 */
[----:B-1----:R-:W-:-:S05]  /*152ac0*/  IMAD.SHL.U32 R252, R252, 0x80, RZ ;  /* 0x00000080fcfc7824 */ /* 0x002fca00078e00ff */
[----:B------:R-:W-:-:S04]  /*152ad0*/  SHF.L.U32 R252, R252, 0x2, RZ ;  /* 0x00000002fcfc7819 */ /* 0x000fc800000006ff */
[----:B---3--:R-:W-:-:S05]  /*152ae0*/  IADD3 R220, P3, PT, R220, R252, RZ ;  /* 0x000000fcdcdc7210 */ /* 0x008fca0007f7e0ff */
[----:B------:R1:W-:Y:S04]  /*152af0*/  STL [R1+0x529c], R220 ;  /* 0x00529cdc01007387 */ /* 0x0003e80000100800 */
[----:B-1----:R-:W2:Y:S04]  /*152b00*/  LDL.LU R220, [R1+0x6d28] ;  /* 0x006d280001dc7983 */ /* 0x002ea80000300800 */
[----:B------:R-:W3:Y:S01]  /*152b10*/  LDL.LU R252, [R1+0x5278] ;  /* 0x0052780001fc7983 */ /* 0x000ee20000300800 */
[--C-:B------:R-:W-:Y:S02]  /*152b20*/  IMAD.X R223, R223, 0x1, R2.reuse, P5 ;  /* 0x00000001dfdf7824 */ /* 0x100fe400028e0602 */
[----:B------:R-:W-:-:S02]  /*152b30*/  IMAD.X R26, R26, 0x1, R2, P2 ;  /* 0x000000011a1a7824 */ /* 0x000fc400010e0602 */
[----:B---3--:R-:W-:-:S05]  /*152b40*/  IMAD.X R252, R252, 0x1, R2, P6 ;  /* 0x00000001fcfc7824 */ /* 0x008fca00030e0602 */
[----:B------:R1:W-:Y:S02]  /*152b50*/  STL [R1+0x5278], R252 ;  /* 0x005278fc01007387 */ /* 0x0003e40000100800 */
[----:B-1----:R-:W1:Y:S02]  /*152b60*/  LDC R252, c[0x0][0x3ac] ;  /* 0x0000eb00fffc7b82 */ /* 0x002e640000000800 */
[----:B-1----:R-:W-:-:S04]  /*152b70*/  IMAD.SHL.U32 R252, R252, 0x80, RZ ;  /* 0x00000080fcfc7824 */ /* 0x002fc800078e00ff */
[----:B------:R-:W-:-:S05]  /*152b80*/  IMAD.SHL.U32 R252, R252, 0x4, RZ ;  /* 0x00000004fcfc7824 */ /* 0x000fca00078e00ff */
[-C--:B------:R-:W-:Y:S02]  /*152b90*/  IADD3 R221, P6, PT, R221, R252.reuse, RZ ;  /* 0x000000fcdddd7210 */ /* 0x080fe40007fde0ff */
[----:B------:R-:W-:-:S03]  /*152ba0*/  IADD3 R130, P5, PT, R130, R252, RZ ;  /* 0x000000fc82827210 */ /* 0x000fc60007fbe0ff */
[----:B------:R1:W-:Y:S01]  /*152bb0*/  STL [R1+0x52a4], R221 ;  /* 0x0052a4dd01007387 */ /* 0x0003e20000100800 */
[----:B------:R-:W-:-:S03]  /*152bc0*/  IADD3 R25, P2, PT, R25, R252, RZ ;  /* 0x000000fc19197210 */ /* 0x000fc60007f5e0ff */
[----:B-1----:R-:W2:Y:S04]  /*152bd0*/  LDL.LU R221, [R1+0x6d24] ;  /* 0x006d240001dd7983 */ /* 0x002ea80000300800 */
[----:B------:R1:W-:Y:S04]  /*152be0*/  STL [R1+0x5280], R223 ;  /* 0x005280df01007387 */ /* 0x0003e80000100800 */
[----:B-1----:R-:W3:Y:S04]  /*152bf0*/  LDL.LU R223, [R1+0x52dc] ;  /* 0x0052dc0001df7983 */ /* 0x002ee80000300800 */
[----:B------:R1:W-:Y:S04]  /*152c00*/  STL [R1+0x52ac], R130 ;  /* 0x0052ac8201007387 */ /* 0x0003e80000100800 */
[----:B-1----:R-:W2:Y:S04]  /*152c10*/  LDL.LU R130, [R1+0x52b8] ;  /* 0x0052b80001827983 */ /* 0x002ea80000300800 */
[----:B------:R-:W2:Y:S04]  /*152c20*/  LDL.LU R252, [R1+0x5290] ;  /* 0x0052900001fc7983 */ /* 0x000ea80000300800 */
[----:B------:R-:W-:Y:S04]  /*152c30*/  STL [R1+0x5288], R26 ;  /* 0x0052881a01007387 */ /* 0x000fe80000100800 */
[----:B------:R1:W-:Y:S04]  /*152c40*/  STL [R1+0x52b4], R25 ;  /* 0x0052b41901007387 */ /* 0x0003e80000100800 */
[----:B-1----:R-:W3:Y:S04]  /*152c50*/  LDL.LU R25, [R1+0x52c8] ;  /* 0x0052c80001197983 */ /* 0x002ee80000300800 */
[----:B------:R-:W3:Y:S01]  /*152c60*/  LDL.LU R26, [R1+0x52d0] ;  /* 0x0052d000011a7983 */ /* 0x000ee20000300800 */
[----:B--2---:R-:W-:-:S05]  /*152c70*/  IMAD.X R252, R252, 0x1, R2, P4 ;  /* 0x00000001fcfc7824 */ /* 0x004fca00020e0602 */
[----:B------:R1:W-:Y:S02]  /*152c80*/  STL [R1+0x5290], R252 ;  /* 0x005290fc01007387 */ /* 0x0003e40000100800 */
[----:B-1----:R-:W1:Y:S02]  /*152c90*/  LDC R252, c[0x0][0x3ac] ;  /* 0x0000eb00fffc7b82 */ /* 0x002e640000000800 */
[----:B-1----:R-:W-:-:S05]  /*152ca0*/  IMAD.SHL.U32 R252, R252, 0x80, RZ ;  /* 0x00000080fcfc7824 */ /* 0x002fca00078e00ff */
[----:B------:R-:W-:-:S04]  /*152cb0*/  SHF.L.U32 R252, R252, 0x2, RZ ;  /* 0x00000002fcfc7819 */ /* 0x000fc800000006ff */
[----:B------:R-:W-:Y:S02]  /*152cc0*/  IADD3 R8, P4, PT, R8, R252, RZ ;  /* 0x000000fc08087210 */ /* 0x000fe40007f9e0ff */
[----:B------:R-:W2:Y:S04]  /*152cd0*/  LDL.LU R252, [R1+0x5298] ;  /* 0x0052980001fc7983 */ /* 0x000ea80000300800 */
[----:B------:R1:W-:Y:S04]  /*152ce0*/  STL [R1+0x52bc], R8 ;  /* 0x0052bc0801007387 */ /* 0x0003e80000100800 */
[----:B-1----:R-:W3:Y:S01]  /*152cf0*/  LDL.LU R8, [R1+0x52d8] ;  /* 0x0052d80001087983 */ /* 0x002ee20000300800 */
[----:B--2---:R-:W-:-:S05]  /*152d00*/  IMAD.X R252, R252, 0x1, R2, P3 ;  /* 0x00000001fcfc7824 */ /* 0x004fca00018e0602 */
[----:B------:R1:W-:Y:S02]  /*152d10*/  STL [R1+0x5298], R252 ;  /* 0x005298fc01007387 */ /* 0x0003e40000100800 */
[----:B-1----:R-:W1:Y:S02]  /*152d20*/  LDC R252, c[0x0][0x3ac] ;  /* 0x0000eb00fffc7b82 */ /* 0x002e640000000800 */
[----:B-1----:R-:W-:-:S04]  /*152d30*/  IMAD.SHL.U32 R252, R252, 0x80, RZ ;  /* 0x00000080fcfc7824 */ /* 0x002fc800078e00ff */
[----:B------:R-:W-:-:S05]  /*152d40*/  IMAD.SHL.U32 R252, R252, 0x4, RZ ;  /* 0x00000004fcfc7824 */ /* 0x000fca00078e00ff */
[----:B------:R-:W-:-:S05]  /*152d50*/  IADD3 R222, P3, PT, R222, R252, RZ ;  /* 0x000000fcdede7210 */ /* 0x000fca0007f7e0ff */
[----:B------:R1:W-:Y:S04]  /*152d60*/  STL [R1+0x52c4], R222 ;  /* 0x0052c4de01007387 */ /* 0x0003e80000100800 */
[----:B-1----:R-:W2:Y:S04]  /*152d70*/  LDL.LU R222, [R1+0x6d20] ;  /* 0x006d200001de7983 */ /* 0x002ea80000300800 */
[----:B------:R-:W2:Y:S02]  /*152d80*/  LDL.LU R252, [R1+0x52a0] ;  /* 0x0052a00001fc7983 */ /* 0x000ea40000300800 */
[----:B--2---:R-:W-:-:S05]  /*152d90*/  IMAD.X R252, R252, 0x1, R2, P6 ;  /* 0x00000001fcfc7824 */ /* 0x004fca00030e0602 */
[----:B------:R1:W-:Y:S02]  /*152da0*/  STL [R1+0x52a0], R252 ;  /* 0x0052a0fc01007387 */ /* 0x0003e40000100800 */
[----:B-1----:R-:W1:Y:S02]  /*152db0*/  LDC R252, c[0x0][0x3ac] ;  /* 0x0000eb00fffc7b82 */ /* 0x002e640000000800 */
[----:B-1----:R-:W-:-:S04]  /*152dc0*/  IMAD.SHL.U32 R252, R252, 0x80, RZ ;  /* 0x00000080fcfc7824 */ /* 0x002fc800078e00ff */
[----:B------:R-:W-:-:S05]  /*152dd0*/  IMAD.SHL.U32 R252, R252, 0x4, RZ ;  /* 0x00000004fcfc7824 */ /* 0x000fca00078e00ff */
[----:B------:R-:W-:Y:S02]  /*152de0*/  IADD3 R24, P6, PT, R24, R252, RZ ;  /* 0x000000fc18187210 */ /* 0x000fe40007fde0ff */
[----:B------:R-:W2:Y:S02]  /*152df0*/  LDL.LU R252, [R1+0x52a8] ;  /* 0x0052a80001fc7983 */ /* 0x000ea40000300800 */
[----:B--2---:R-:W-:-:S05]  /*152e00*/  IMAD.X R252, R252, 0x1, R2, P5 ;  /* 0x00000001fcfc7824 */ /* 0x004fca00028e0602 */
[----:B------:R1:W-:Y:S02]  /*152e10*/  STL [R1+0x52a8], R252 ;  /* 0x0052a8fc01007387 */ /* 0x0003e40000100800 */
[----:B-1----:R-:W1:Y:S02]  /*152e20*/  LDC R252, c[0x0][0x3ac] ;  /* 0x0000eb00fffc7b82 */ /* 0x002e640000000800 */
[----:B-1----:R-:W-:-:S05]  /*152e30*/  SHF.L.U32 R252, R252, 0x7, RZ ;  /* 0x00000007fcfc7819 */ /* 0x002fca00000006ff */
[----:B------:R-:W-:-:S05]  /*152e40*/  IMAD.SHL.U32 R252, R252, 0x4, RZ ;  /* 0x00000004fcfc7824 */ /* 0x000fca00078e00ff */
[----:B----4-:R-:W-:Y:S02]  /*152e50*/  IADD3 R9, P5, PT, R9, R252, RZ ;  /* 0x000000fc09097210 */ /* 0x010fe40007fbe0ff */
[----:B------:R-:W2:Y:S02]  /*152e60*/  LDL.LU R252, [R1+0x52b0] ;  /* 0x0052b00001fc7983 */ /* 0x000ea40000300800 */
[----:B--2---:R-:W-:-:S05]  /*152e70*/  IMAD.X R252, R252, 0x1, R2, P2 ;  /* 0x00000001fcfc7824 */ /* 0x004fca00010e0602 */
[----:B------:R1:W-:Y:S02]  /*152e80*/  STL [R1+0x52b0], R252 ;  /* 0x0052b0fc01007387 */ /* 0x0003e40000100800 */
[----:B-1----:R-:W1:Y:S02]  /*152e90*/  LDC R252, c[0x0][0x3ac] ;  /* 0x0000eb00fffc7b82 */ /* 0x002e640000000800 */
[----:B------:R-:W-:Y:S01]  /*152ea0*/  STL [R1+0x52cc], R24 ;  /* 0x0052cc1801007387 */ /* 0x000fe20000100800 */
[----:B-1----:R-:W-:-:S04]  /*152eb0*/  IMAD.SHL.U32 R252, R252, 0x80, RZ ;  /* 0x00000080fcfc7824 */ /* 0x002fc800078e00ff */
[----:B------:R-:W-:-:S05]  /*152ec0*/  IMAD.SHL.U32 R252, R252, 0x4, RZ ;  /* 0x00000004fcfc7824 */ /* 0x000fca00078e00ff */
[----:B---3--:R-:W-:-:S05]  /*152ed0*/  IADD3 R223, P2, PT, R223, R252, RZ ;  /* 0x000000fcdfdf7210 */ /* 0x008fca0007f5e0ff */
[----:B------:R1:W-:Y:S04]  /*152ee0*/  STL [R1+0x52dc], R223 ;  /* 0x0052dcdf01007387 */ /* 0x0003e80000100800 */
[----:B-1----:R-:W2:Y:S04]  /*152ef0*/  LDL.LU R223, [R1+0x6d1c] ;  /* 0x006d1c0001df7983 */ /* 0x002ea80000300800 */
[----:B------:R-:W3:Y:S01]  /*152f00*/  LDL.LU R252, [R1+0x52c0] ;  /* 0x0052c00001fc7983 */ /* 0x000ee20000300800 */
[----:B------:R-:W-:-:S05]  /*152f10*/  IMAD.X R130, R130, 0x1, R2, P4 ;  /* 0x0000000182827824 */ /* 0x000fca00020e0602 */
[----:B------:R1:W-:Y:S02]  /*152f20*/  STL [R1+0x52b8], R130 ;  /* 0x0052b88201007387 */ /* 0x0003e40000100800 */
[----:B-1----:R-:W1:Y:S02]  /*152f30*/  S2R R130, SR_TID.X ;  /* 0x0000000000827919 */ /* 0x002e640000002100 */
[----:B------:R-:W-:Y:S01]  /*152f40*/  STL [R1+0x52d4], R9 ;  /* 0x0052d40901007387 */ /* 0x000fe20000100800 */
[--C-:B------:R-:W-:Y:S02]  /*152f50*/  IMAD.X R8, R8, 0x1, R2.reuse, P2 ;  /* 0x0000000108087824 */ /* 0x100fe400010e0602 */
[--C-:B------:R-:W-:Y:S01]  /*152f60*/  IMAD.X R25, R25, 0x1, R2.reuse, P6 ;  /* 0x0000000119197824 */ /* 0x100fe200030e0602 */
[----:B------:R-:W-:Y:S02]  /*152f70*/  IADD3.X R26, PT, PT, R26, R2, RZ, P5, !PT ;  /* 0x000000021a1a7210 */ /* 0x000fe40002ffe4ff */
[----:B-1----:R-:W-:Y:S01]  /*152f80*/  LOP3.LUT R130, R130, 0x3f, RZ, 0xc0, !PT ;  /* 0x0000003f82827812 */ /* 0x002fe200078ec0ff */
[----:B---3--:R-:W-:-:S05]  /*152f90*/  IMAD.X R252, R252, 0x1, R2, P3 ;  /* 0x00000001fcfc7824 */ /* 0x008fca00018e0602 */
[----:B------:R1:W-:Y:S04]  /*152fa0*/  STL [R1+0x52c0], R252 ;  /* 0x0052c0fc01007387 */ /* 0x0003e80000100800 */
[----:B------:R3:W-:Y:S01]  /*152fb0*/  STL [R1+0x52d8], R8 ;  /* 0x0052d80801007387 */ /* 0x0007e20000100800 */
[C---:B-1----:R-:W-:Y:S01]  /*152fc0*/  IMAD.SHL.U32 R252, R130.reuse, 0x4, RZ ;  /* 0x0000000482fc7824 */ /* 0x042fe200078e00ff */
[----:B---3--:R-:W-:-:S04]  /*152fd0*/  LOP3.LUT R8, R130, 0x40, RZ, 0xfc, !PT ;  /* 0x0000004082087812 */ /* 0x008fc800078efcff */
[C---:B------:R-:W-:Y:S02]  /*152fe0*/  LOP3.LUT R130, R252.reuse, 0x60, RZ, 0x3c, !PT ;  /* 0x00000060fc827812 */ /* 0x040fe400078e3cff */
[----:B------:R-:W-:-:S04]  /*152ff0*/  LOP3.LUT R252, R252, 0x10, RZ, 0x3c, !PT ;  /* 0x00000010fcfc7812 */ /* 0x000fc800078e3cff */
[----:B------:R-:W1:Y:S02]  /*153000*/  S2R R130, SR_TID.X ;  /* 0x0000000000827919 */ /* 0x000e640000002100 */
[----:B------:R-:W3:Y:S01]  /*153010*/  LDC R252, c[0x0][0x3ac] ;  /* 0x0000eb00fffc7b82 */ /* 0x000ee20000000800 */
[----:B------:R-:W-:Y:S04]  /*153020*/  STL [R1+0x52c8], R25 ;  /* 0x0052c81901007387 */ /* 0x000fe80000100800 */
[----:B------:R-:W-:Y:S01]  /*153030*/  STL [R1+0x52d0], R26 ;  /* 0x0052d01a01007387 */ /* 0x000fe20000100800 */
[----:B------:R-:W-:Y:S01]  /*153040*/  ISETP.GT.AND P3, PT, R3, 0x1a, PT ;  /* 0x0000001a0300780c */ /* 0x000fe20003f64270 */
[----:B---3--:R-:W-:-:S04]  /*153050*/  IMAD.SHL.U32 R252, R252, 0x80, RZ ;  /* 0x00000080fcfc7824 */ /* 0x008fc800078e00ff */
[----:B------:R-:W-:Y:S01]  /*153060*/  IMAD.SHL.U32 R252, R252, 0x4, RZ ;  /* 0x00000004fcfc7824 */ /* 0x000fe200078e00ff */
[----:B-1----:R-:W-:Y:S01]  /*153070*/  LOP3.LUT R130, R130, 0x3f, RZ, 0xc0, !PT ;  /* 0x0000003f82827812 */ /* 0x002fe200078ec0ff */
[----:B------:R1:W-:Y:S04]  /*153080*/  STL [R1+0x6ebc], R245 ;  /* 0x006ebcf501007387 */ /* 0x0003e80000100800 */
[----:B------:R3:W-:Y:S04]  /*153090*/  LDGSTS.E [R4+-0x7a700], desc[UR42][R6.64], P1 ;  /* 0x8590000006047fae */ /* 0x0007e800089a102a */
[----:B-1----:R-:W4:Y:S04]  /*1530a0*/  LDL R245, [R1+0x6304] ;  /* 0x0063040001f57983 */ /* 0x002f280000100800 */
[----:B------:R1:W-:Y:S04]  /*1530b0*/  STL [R1+0x6eb8], R244 ;  /* 0x006eb8f401007387 */ /* 0x0003e80000100800 */
[----:B-1----:R-:W4:Y:S04]  /*1530c0*/  LDL R244, [R1+0x62f8] ;  /* 0x0062f80001f47983 */ /* 0x002f280000100800 */
[----:B------:R1:W-:Y:S04]  /*1530d0*/  STL.64 [R1+0x6eb0], R242 ;  /* 0x006eb0f201007387 */ /* 0x0003e80000100a00 */
[----:B-1----:R-:W4:Y:S04]  /*1530e0*/  LDL R242, [R1+0x6300] ;  /* 0x0063000001f27983 */ /* 0x002f280000100800 */
[----:B------:R-:W4:Y:S04]  /*1530f0*/  LDL R243, [R1+0x630c] ;  /* 0x00630c0001f37983 */ /* 0x000f280000100800 */
        /* <DEDUP_REMOVED lines=10> */
[----:B-1----:R-:W4:Y:S01]  /*1531a0*/  LDL R227, [R1+0x63fc] ;  /* 0x0063fc0001e37983 */ /* 0x002f220000100800 */
[----:B------:R-:W-:-:S03]  /*1531b0*/  IMAD.MOV.U32 R226, RZ, RZ, R5 ;  /* 0x000000ffffe27224 */ /* 0x000fc600078e0005 */
[----:B------:R1:W-:Y:S04]  /*1531c0*/  STL.64 [R1+0x6e88], R224 ;  /* 0x006e88e001007387 */ /* 0x0003e80000100a00 */
[----:B-1----:R-:W4:Y:S04]  /*1531d0*/  LDL R224, [R1+0x6368] ;  /* 0x0063680001e07983 */ /* 0x002f280000100800 */
[----:B------:R-:W4:Y:S04]  /*1531e0*/  LDL R225, [R1+0x6374] ;  /* 0x0063740001e17983 */ /* 0x000f280000100800 */
[----:B--2---:R1:W-:Y:S04]  /*1531f0*/  STL.64 [R1+0x6e80], R222 ;  /* 0x006e80de01007387 */ /* 0x0043e80000100a00 */
[----:B-1----:R-:W2:Y:S04]  /*153200*/  LDL R222, [R1+0x6370] ;  /* 0x0063700001de7983 */ /* 0x002ea80000100800 */
[----:B------:R-:W2:Y:S01]  /*153210*/  LDL R223, [R1+0x637c] ;  /* 0x00637c0001df7983 */ /* 0x000ea20000100800 */
[----:B------:R-:W-:Y:S01]  /*153220*/  SEL R5, RZ, 0x4, !P3 ;  /* 0x00000004ff057807 */ /* 0x000fe20005800000 */
[----:B---3--:R-:W-:Y:S01]  /*153230*/  IMAD.MOV.U32 R7, RZ, RZ, R226 ;  /* 0x000000ffff077224 */ /* 0x008fe200078e00e2 */
[----:B------:R-:W-:Y:S01]  /*153240*/  ISETP.GT.AND P2, PT, R3, 0x1e, PT ;  /* 0x0000001e0300780c */ /* 0x000fe20003f44270 */
[----:B------:R-:W-:Y:S01]  /*153250*/  STL.64 [R1+0x6e78], R220 ;  /* 0x006e78dc01007387 */ /* 0x000fe20000100a00 */
[----:B------:R-:W-:-:S03]  /*153260*/  SEL R5, R5, RZ, !P0 ;  /* 0x000000ff05057207 */ /* 0x000fc60004000000 */
[----:B------:R1:W-:Y:S01]  /*153270*/  STL.64 [R1+0x6e70], R218 ;  /* 0x006e70da01007387 */ /* 0x0003e20000100a00 */
[----:B------:R-:W-:Y:S02]  /*153280*/  ISETP.NE.U32.AND P3, PT, R5, RZ, PT ;  /* 0x000000ff0500720c */ /* 0x000fe40003f65070 */
[----:B------:R-:W-:Y:S01]  /*153290*/  SEL R5, RZ, 0x4, !P2 ;  /* 0x00000004ff057807 */ /* 0x000fe20005000000 */
[----:B------:R3:W-:Y:S03]  /*1532a0*/  STL.64 [R1+0x6e68], R216 ;  /* 0x006e68d801007387 */ /* 0x0007e60000100a00 */
[----:B------:R-:W-:Y:S01]  /*1532b0*/  SEL R5, R5, RZ, !P0 ;  /* 0x000000ff05057207 */ /* 0x000fe20004000000 */
[----:B------:R-:W-:Y:S03]  /*1532c0*/  STL.64 [R1+0x6e60], R214 ;  /* 0x006e60d601007387 */ /* 0x000fe60000100a00 */
[----:B------:R-:W-:Y:S01]  /*1532d0*/  ISETP.NE.U32.AND P2, PT, R5, RZ, PT ;  /* 0x000000ff0500720c */ /* 0x000fe20003f45070 */
        /* <DEDUP_REMOVED lines=41> */
[----:B------:R-:W2:Y:S04]  /*153570*/  LDL R226, [R1+0x62f0] ;  /* 0x0062f00001e27983 */ /* 0x000ea80000100800 */
[----:B-1----:R-:W2:Y:S04]  /*153580*/  LDL R218, [R1+0x5970] ;  /* 0x0059700001da7983 */ /* 0x002ea80000100800 */
[----:B------:R-:W2:Y:S04]  /*153590*/  LDL R219, [R1+0x597c] ;  /* 0x00597c0001db7983 */ /* 0x000ea80000100800 */
[----:B------:R-:W2:Y:S04]  /*1535a0*/  LDL R220, [R1+0x5968] ;  /* 0x0059680001dc7983 */ /* 0x000ea80000100800 */
[----:B------:R-:W2:Y:S04]  /*1535b0*/  LDL R221, [R1+0x5974] ;  /* 0x0059740001dd7983 */ /* 0x000ea80000100800 */
[----:B---3--:R-:W3:Y:S04]  /*1535c0*/  LDL R216, [R1+0x5b50] ;  /* 0x005b500001d87983 */ /* 0x008ee80000100800 */
[----:B------:R-:W3:Y:S01]  /*1535d0*/  LDL R217, [R1+0x5b5c] ;  /* 0x005b5c0001d97983 */ /* 0x000ee20000100800 */
[----:B----4-:R-:W-:-:S03]  /*1535e0*/  IMAD.MOV.U32 R6, RZ, RZ, R227 ;  /* 0x000000ffff067224 */ /* 0x010fc600078e00e3 */
[----:B------:R-:W4:Y:S04]  /*1535f0*/  LDL R227, [R1+0x62fc] ;  /* 0x0062fc0001e37983 */ /* 0x000f280000100800 */
[----:B------:R1:W-:Y:S02]  /*153600*/  LDGSTS.E [R4+-0x7a600], desc[UR42][R6.64], P1 ;  /* 0x85a0000006047fae */ /* 0x0003e400089a102a */
[----:B-1----:R-:W-:Y:S01]  /*153610*/  MOV R6, R237 ;  /* 0x000000ed00067202 */ /* 0x002fe20000000f00 */
[----:B------:R-:W-:Y:S01]  /*153620*/  IMAD.MOV.U32 R7, RZ, RZ, R236 ;  /* 0x000000ffff077224 */ /* 0x000fe200078e00ec */
[----:B------:R-:W3:Y:S04]  /*153630*/  LDL R237, [R1+0x62f4] ;  /* 0x0062f40001ed7983 */ /* 0x000ee80000100800 */
[----:B------:R-:W3:Y:S04]  /*153640*/  LDL R236, [R1+0x62e8] ;  /* 0x0062e80001ec7983 */ /* 0x000ee80000100800 */
[----:B------:R1:W-:Y:S02]  /*153650*/  LDGSTS.E [R4+-0x7a500], desc[UR42][R6.64], P1 ;  /* 0x85b0000006047fae */ /* 0x0003e400089a102a */
[----:B-1----:R-:W-:-:S02]  /*153660*/  IMAD.MOV.U32 R6, RZ, RZ, R239 ;  /* 0x000000ffff067224 */ /* 0x002fc400078e00ef */
        /* <DEDUP_REMOVED lines=9> */
[----:B--2---:R-:W-:-:S02]  /*153700*/  IMAD.MOV.U32 R6, RZ, RZ, R223 ;  /* 0x000000ffff067224 */ /* 0x004fc400078e00df */
[----:B------:R-:W-:Y:S01]  /*153710*/  IMAD.MOV.U32 R7, RZ, RZ, R222 ;  /* 0x000000ffff077224 */ /* 0x000fe200078e00de */
[----:B------:R-:W2:Y:S04]  /*153720*/  LDL R223, [R1+0x627c] ;  /* 0x00627c0001df7983 */ /* 0x000ea80000100800 */
[----:B------:R-:W2:Y:S04]  /*153730*/  LDL R222, [R1+0x6270] ;  /* 0x0062700001de7983 */ /* 0x000ea80000100800 */
[----:B------:R1:W-:Y:S02]  /*153740*/  LDGSTS.E [R4+-0x79600], desc[UR42][R6.64], P3 ;  /* 0x86a0000006047fae */ /* 0x0003e400099a102a */
[----:B-1----:R-:W-:Y:S01]  /*153750*/  MOV R6, R225 ;  /* 0x000000e100067202 */ /* 0x002fe20000000f00 */
[----:B------:R-:W-:Y:S01]  /*153760*/  IMAD.MOV.U32 R7, RZ, RZ, R224 ;  /* 0x000000ffff077224 */ /* 0x000fe200078e00e0 */
[----:B------:R-:W2:Y:S04]  /*153770*/  LDL R225, [R1+0x6274] ;  /* 0x0062740001e17983 */ /* 0x000ea80000100800 */
[----:B------:R-:W2:Y:S04]  /*153780*/  LDL R224, [R1+0x6268] ;  /* 0x0062680001e07983 */ /* 0x000ea80000100800 */
[----:B------:R1:W-:Y:S02]  /*153790*/  LDGSTS.E [R4+-0x79500], desc[UR42][R6.64], P3 ;  /* 0x86b0000006047fae */ /* 0x0003e400099a102a */
[----:B-1----:R-:W-:-:S02]  /*1537a0*/  IMAD.MOV.U32 R6, RZ, RZ, R243 ;  /* 0x000000ffff067224 */ /* 0x002fc400078e00f3 */
[----:B------:R-:W-:Y:S01]  /*1537b0*/  IMAD.MOV.U32 R7, RZ, RZ, R242 ;  /* 0x000000ffff077224 */ /* 0x000fe200078e00f2 */
[----:B------:R-:W2:Y:S04]  /*1537c0*/  LDL R243, [R1+0x620c] ;  /* 0x00620c0001f37983 */ /* 0x000ea80000100800 */
[----:B------:R-:W2:Y:S04]  /*1537d0*/  LDL R242, [R1+0x6200] ;  /* 0x0062000001f27983 */ /* 0x000ea80000100800 */
[----:B------:R1:W-:Y:S02]  /*1537e0*/  LDGSTS.E [R4+-0x78800], desc[UR42][R6.64], P2 ;  /* 0x8780000006047fae */ /* 0x0003e400091a102a */
[----:B-1----:R-:W-:-:S02]  /*1537f0*/  IMAD.MOV.U32 R6, RZ, RZ, R245 ;  /* 0x000000ffff067224 */ /* 0x002fc400078e00f5 */
[----:B------:R-:W2:Y:S01]  /*153800*/  LDL R245, [R1+0x6204] ;  /* 0x0062040001f57983 */ /* 0x000ea20000100800 */
[----:B------:R-:W-:-:S03]  /*153810*/  IMAD.MOV.U32 R7, RZ, RZ, R244 ;  /* 0x000000ffff077224 */ /* 0x000fc600078e00f4 */
[----:B------:R-:W2:Y:S01]  /*153820*/  LDL R244, [R1+0x61f8] ;  /* 0x0061f80001f47983 */ /* 0x000ea20000100800 */
[----:B------:R-:W-:-:S03]  /*153830*/  ISETP.GT.AND P1, PT, R3, 0x22, PT ;  /* 0x000000220300780c */ /* 0x000fc60003f24270 */
[----:B------:R1:W-:Y:S01]  /*153840*/  LDGSTS.E [R4+-0x78700], desc[UR42][R6.64], P2 ;  /* 0x8790000006047fae */ /* 0x0003e200091a102a */
[----:B------:R-:W-:-:S04]  /*153850*/  SEL R5, RZ, 0x4, !P1 ;  /* 0x00000004ff057807 */ /* 0x000fc80004800000 */
[----:B------:R-:W-:-:S04]  /*153860*/  SEL R5, R5, RZ, !P0 ;  /* 0x000000ff05057207 */ /* 0x000fc80004000000 */
[----:B------:R-:W-:Y:S02]  /*153870*/  ISETP.NE.U32.AND P3, PT, R5, RZ, PT ;  /* 0x000000ff0500720c */ /* 0x000fe40003f65070 */
[----:B------:R-:W-:-:S04]  /*153880*/  ISETP.GT.AND P1, PT, R3, 0x26, PT ;  /* 0x000000260300780c */ /* 0x000fc80003f24270 */
[----:B------:R-:W-:-:S04]  /*153890*/  SEL R5, RZ, 0x4, !P1 ;  /* 0x00000004ff057807 */ /* 0x000fc80004800000 */
[----:B------:R-:W-:-:S04]  /*1538a0*/  SEL R5, R5, RZ, !P0 ;  /* 0x000000ff05057207 */ /* 0x000fc80004000000 */
[----:B------:R-:W-:Y:S01]  /*1538b0*/  ISETP.NE.U32.AND P1, PT, R5, RZ, PT ;  /* 0x000000ff0500720c */ /* 0x000fe20003f25070 */
[----:B-1----:R-:W-:Y:S02]  /*1538c0*/  IMAD.MOV.U32 R7, RZ, RZ, R226 ;  /* 0x000000ffff077224 */ /* 0x002fe400078e00e2 */
[----:B------:R-:W2:Y:S01]  /*1538d0*/  LDL R226, [R1+0x61f0] ;  /* 0x0061f00001e27983 */ /* 0x000ea20000100800 */
[----:B----4-:R-:W-:-:S03]  /*1538e0*/  IMAD.MOV.U32 R6, RZ, RZ, R227 ;  /* 0x000000ffff067224 */ /* 0x010fc600078e00e3 */
[----:B------:R-:W4:Y:S04]  /*1538f0*/  LDL R227, [R1+0x61fc] ;  /* 0x0061fc0001e37983 */ /* 0x000f280000100800 */
[----:B------:R3:W-:Y:S02]  /*153900*/  LDGSTS.E [R4+-0x78600], desc[UR42][R6.64], P2 ;  /* 0x87a0000006047fae */ /* 0x0007e400091a102a */
[----:B---3--:R-:W-:Y:S02]  /*153910*/  MOV R6, R237 ;  /* 0x000000ed00067202 */ /* 0x008fe40000000f00 */
[----:B------:R-:W3:Y:S01]  /*153920*/  LDL R237, [R1+0x61f4] ;  /* 0x0061f40001ed7983 */ /* 0x000ee20000100800 */
[----:B------:R-:W-:-:S03]  /*153930*/  IMAD.MOV.U32 R7, RZ, RZ, R236 ;  /* 0x000000ffff077224 */ /* 0x000fc600078e00ec */
[----:B------:R-:W3:Y:S04]  /*153940*/  LDL R236, [R1+0x61e8] ;  /* 0x0061e80001ec7983 */ /* 0x000ee80000100800 */
[----:B------:R1:W-:Y:S02]  /*153950*/  LDGSTS.E [R4+-0x78500], desc[UR42][R6.64], P2 ;  /* 0x87b0000006047fae */ /* 0x0003e400091a102a */
[----:B-1----:R-:W-:Y:S02]  /*153960*/  IMAD.MOV.U32 R6, RZ, RZ, R239 ;  /* 0x000000ffff067224 */ /* 0x002fe400078e00ef */
        /* <DEDUP_REMOVED lines=9> */
[----:B--2---:R-:W-:Y:S02]  /*153a00*/  IMAD.MOV.U32 R6, RZ, RZ, R223 ;  /* 0x000000ffff067224 */ /* 0x004fe400078e00df */
[----:B------:R-:W2:Y:S01]  /*153a10*/  LDL R223, [R1+0x617c] ;  /* 0x00617c0001df7983 */ /* 0x000ea20000100800 */
[----:B------:R-:W-:-:S03]  /*153a20*/  IMAD.MOV.U32 R7, RZ, RZ, R222 ;  /* 0x000000ffff077224 */ /* 0x000fc600078e00de */
[----:B------:R-:W2:Y:S04]  /*153a30*/  LDL R222, [R1+0x6170] ;  /* 0x0061700001de7983 */ /* 0x000ea80000100800 */
[----:B------:R1:W-:Y:S02]  /*153a40*/  LDGSTS.E [R4+-0x77600], desc[UR42][R6.64], P3 ;  /* 0x88a0000006047fae */ /* 0x0003e400099a102a */
[----:B-1----:R-:W-:Y:S02]  /*153a50*/  MOV R6, R225 ;  /* 0x000000e100067202 */ /* 0x002fe40000000f00 */
[----:B------:R-:W2:Y:S01]  /*153a60*/  LDL R225, [R1+0x6174] ;  /* 0x0061740001e17983 */ /* 0x000ea20000100800 */
[----:B------:R-:W-:-:S03]  /*153a70*/  IMAD.MOV.U32 R7, RZ, RZ, R224 ;  /* 0x000000ffff077224 */ /* 0x000fc600078e00e0 */
[----:B------:R-:W2:Y:S04]  /*153a80*/  LDL R224, [R1+0x6168] ;  /* 0x0061680001e07983 */ /* 0x000ea80000100800 */
[----:B------:R1:W-:Y:S02]  /*153a90*/  LDGSTS.E [R4+-0x77500], desc[UR42][R6.64], P3 ;  /* 0x88b0000006047fae */ /* 0x0003e400099a102a */
[----:B-1----:R-:W-:Y:S02]  /*153aa0*/  IMAD.MOV.U32 R6, RZ, RZ, R243 ;  /* 0x000000ffff067224 */ /* 0x002fe400078e00f3 */
[----:B------:R-:W2:Y:S01]  /*153ab0*/  LDL R243, [R1+0x610c] ;  /* 0x00610c0001f37983 */ /* 0x000ea20000100800 */
[----:B------:R-:W-:-:S03]  /*153ac0*/  IMAD.MOV.U32 R7, RZ, RZ, R242 ;  /* 0x000000ffff077224 */ /* 0x000fc600078e00f2 */
[----:B------:R-:W2:Y:S04]  /*153ad0*/  LDL R242, [R1+0x6100] ;  /* 0x0061000001f27983 */ /* 0x000ea80000100800 */
[----:B------:R1:W-:Y:S02]  /*153ae0*/  LDGSTS.E [R4+-0x76800], desc[UR42][R6.64], P1 ;  /* 0x8980000006047fae */ /* 0x0003e400089a102a */
[----:B-1----:R-:W-:Y:S02]  /*153af0*/  IMAD.MOV.U32 R6, RZ, RZ, R245 ;  /* 0x000000ffff067224 */ /* 0x002fe400078e00f5 */
        /* <DEDUP_REMOVED lines=368> */
[----:B--2---:R-:W-:Y:S01]  /*155200*/  IMAD.MOV.U32 R6, RZ, RZ, R223 ;  /* 0x000000ffff067224 */ /* 0x004fe200078e00df */
[----:B------:R-:W-:Y:S01]  /*155210*/  ISETP.GT.AND P2, PT, R3, 0x6a, PT ;  /* 0x0000006a0300780c */ /* 0x000fe20003f44270 */
[----:B------:R-:W2:Y:S01]  /*155220*/  LDL R223, [R1+0x58fc] ;  /* 0x0058fc0001df7983 */ /* 0x000ea20000100800 */
[----:B------:R-:W-:Y:S02]  /*155230*/  IMAD.MOV.U32 R7, RZ, RZ, R222 ;  /* 0x000000ffff077224 */ /* 0x000fe400078e00de */
[----:B------:R-:W-:Y:S01]  /*155240*/  SEL R5, RZ, 0x4, !P2 ;  /* 0x00000004ff057807 */ /* 0x000fe20005000000 */
[----:B------:R-:W2:Y:S04]  /*155250*/  LDL R222, [R1+0x58f0] ;  /* 0x0058f00001de7983 */ /* 0x000ea80000100800 */
[----:B------:R1:W-:Y:S02]  /*155260*/  LDGSTS.E [R4+-0x67600], desc[UR42][R6.64], P3 ;  /* 0x98a0000006047fae */ /* 0x0003e400099a102a */
[----:B-1----:R-:W-:-:S02]  /*155270*/  MOV R6, R225 ;  /* 0x000000e100067202 */ /* 0x002fc40000000f00 */
[----:B------:R-:W-:Y:S01]  /*155280*/  SEL R5, R5, RZ, !P0 ;  /* 0x000000ff05057207 */ /* 0x000fe20004000000 */
        /* <DEDUP_REMOVED lines=13> */
[----:B------:R1:W-:Y:S01]  /*155360*/  LDGSTS.E [R4+-0x66700], desc[UR42][R6.64], P1 ;  /* 0x9990000006047fae */ /* 0x0003e200089a102a */
        /* <DEDUP_REMOVED lines=26> */
[----:B------:R-:W-:Y:S01]  /*155510*/  IMAD.MOV.U32 R7, RZ, RZ, R218 ;  /* 0x000000ffff077224 */ /* 0x000fe200078e00da */
[----:B------:R-:W-:Y:S01]  /*155520*/  ISETP.GT.AND P1, PT, R3, 0x72, PT ;  /* 0x000000720300780c */ /* 0x000fe20003f24270 */
[----:B------:R-:W3:Y:S04]  /*155530*/  LDL R218, [R1+0x5810] ;  /* 0x0058100001da7983 */ /* 0x000ee80000100800 */
[----:B------:R1:W-:Y:S04]  /*155540*/  LDGSTS.E [R4+-0x65600], desc[UR42][R6.64], P3 ;  /* 0x9aa0000006047fae */ /* 0x0003e800099a102a */
[----:B------:R-:W3:Y:S01]  /*155550*/  LDL R219, [R1+0x581c] ;  /* 0x00581c0001db7983 */ /* 0x000ee20000100800 */
[----:B-1----:R-:W-:Y:S01]  /*155560*/  MOV R6, R221 ;  /* 0x000000dd00067202 */ /* 0x002fe20000000f00 */
[----:B------:R-:W-:Y:S01]  /*155570*/  IMAD.MOV.U32 R7, RZ, RZ, R220 ;  /* 0x000000ffff077224 */ /* 0x000fe200078e00dc */
[----:B------:R-:W-:Y:S01]  /*155580*/  SEL R5, RZ, 0x4, !P1 ;  /* 0x00000004ff057807 */ /* 0x000fe20004800000 */
[----:B------:R-:W3:Y:S04]  /*155590*/  LDL R220, [R1+0x5808] ;  /* 0x0058080001dc7983 */ /* 0x000ee80000100800 */
[----:B------:R2:W-:Y:S04]  /*1555a0*/  LDGSTS.E [R4+-0x65500], desc[UR42][R6.64], P3 ;  /* 0x9ab0000006047fae */ /* 0x0005e800099a102a */
[----:B------:R-:W3:Y:S01]  /*1555b0*/  LDL R221, [R1+0x5814] ;  /* 0x0058140001dd7983 */ /* 0x000ee20000100800 */
[----:B--2---:R-:W-:-:S03]  /*1555c0*/  IMAD.MOV.U32 R6, RZ, RZ, R243 ;  /* 0x000000ffff067224 */ /* 0x004fc600078e00f3 */
        /* <DEDUP_REMOVED lines=8> */
[----:B------:R-:W-:-:S03]  /*155650*/  SEL R5, R5, RZ, !P0 ;  /* 0x000000ff05057207 */ /* 0x000fc60004000000 */
[----:B------:R1:W-:Y:S01]  /*155660*/  LDGSTS.E [R4+-0x64700], desc[UR42][R6.64], P2 ;  /* 0x9b90000006047fae */ /* 0x0003e200091a102a */
[----:B------:R-:W-:Y:S01]  /*155670*/  ISETP.NE.U32.AND P3, PT, R5, RZ, PT ;  /* 0x000000ff0500720c */ /* 0x000fe20003f65070 */
[----:B-1----:R-:W-:Y:S02]  /*155680*/  IMAD.MOV.U32 R6, RZ, RZ, R223 ;  /* 0x000000ffff067224 */ /* 0x002fe400078e00df */
[----:B------:R-:W-:Y:S01]  /*155690*/  IMAD.MOV.U32 R7, RZ, RZ, R222 ;  /* 0x000000ffff077224 */ /* 0x000fe200078e00de */
[----:B------:R-:W2:Y:S04]  /*1556a0*/  LDL R223, [R1+0x57ec] ;  /* 0x0057ec0001df7983 */ /* 0x000ea80000100800 */
[----:B------:R1:W-:Y:S04]  /*1556b0*/  LDGSTS.E [R4+-0x64600], desc[UR42][R6.64], P2 ;  /* 0x9ba0000006047fae */ /* 0x0003e800091a102a */
[----:B------:R-:W2:Y:S01]  /*1556c0*/  LDL R222, [R1+0x57a0] ;  /* 0x0057a00001de7983 */ /* 0x000ea20000100800 */
[----:B-1----:R-:W-:Y:S01]  /*1556d0*/  MOV R6, R225 ;  /* 0x000000e100067202 */ /* 0x002fe20000000f00 */
[----:B------:R-:W-:-:S02]  /*1556e0*/  IMAD.MOV.U32 R7, RZ, RZ, R224 ;  /* 0x000000ffff077224 */ /* 0x000fc400078e00e0 */
[----:B------:R-:W2:Y:S04]  /*1556f0*/  LDL R225, [R1+0x57a4] ;  /* 0x0057a40001e17983 */ /* 0x000ea80000100800 */
[----:B------:R1:W-:Y:S04]  /*155700*/  LDGSTS.E [R4+-0x64500], desc[UR42][R6.64], P2 ;  /* 0x9bb0000006047fae */ /* 0x0003e800091a102a */
[----:B------:R-:W2:Y:S01]  /*155710*/  LDL R224, [R1+0x5798] ;  /* 0x0057980001e07983 */ /* 0x000ea20000100800 */
[----:B------:R-:W-:-:S04]  /*155720*/  ISETP.GT.AND P1, PT, R3, 0x76, PT ;  /* 0x000000760300780c */ /* 0x000fc80003f24270 */
[----:B------:R-:W-:Y:S01]  /*155730*/  SEL R5, RZ, 0x4, !P1 ;  /* 0x00000004ff057807 */ /* 0x000fe20004800000 */
[----:B-1----:R-:W-:-:S03]  /*155740*/  IMAD.MOV.U32 R7, RZ, RZ, R226 ;  /* 0x000000ffff077224 */ /* 0x002fc600078e00e2 */
[----:B------:R-:W-:Y:S01]  /*155750*/  SEL R5, R5, RZ, !P0 ;  /* 0x000000ff05057207 */ /* 0x000fe20004000000 */
[----:B------:R-:W2:Y:S03]  /*155760*/  LDL R226, [R1+0x5720] ;  /* 0x0057200001e27983 */ /* 0x000ea60000100800 */
[----:B------:R-:W-:Y:S01]  /*155770*/  ISETP.NE.U32.AND P1, PT, R5, RZ, PT ;  /* 0x000000ff0500720c */ /* 0x000fe20003f25070 */
[----:B----4-:R-:W-:Y:S02]  /*155780*/  IMAD.MOV.U32 R6, RZ, RZ, R227 ;  /* 0x000000ffff067224 */ /* 0x010fe400078e00e3 */
[----:B------:R-:W4:Y:S04]  /*155790*/  LDL R227, [R1+0x576c] ;  /* 0x00576c0001e37983 */ /* 0x000f280000100800 */
[----:B------:R3:W-:Y:S02]  /*1557a0*/  LDGSTS.E [R4+-0x63800], desc[UR42][R6.64], P3 ;  /* 0x9c80000006047fae */ /* 0x0007e400099a102a */
[----:B---3--:R-:W-:-:S02]  /*1557b0*/  IMAD.MOV.U32 R6, RZ, RZ, R237 ;  /* 0x000000ffff067224 */ /* 0x008fc400078e00ed */
[----:B------:R-:W3:Y:S01]  /*1557c0*/  LDL R237, [R1+0x579c] ;  /* 0x00579c0001ed7983 */ /* 0x000ee20000100800 */
[----:B------:R-:W-:-:S03]  /*1557d0*/  IMAD.MOV.U32 R7, RZ, RZ, R236 ;  /* 0x000000ffff077224 */ /* 0x000fc600078e00ec */
[----:B------:R-:W4:Y:S04]  /*1557e0*/  LDL R236, [R1+0x5790] ;  /* 0x0057900001ec7983 */ /* 0x000f280000100800 */
[----:B------:R1:W-:Y:S02]  /*1557f0*/  LDGSTS.E [R4+-0x63700], desc[UR42][R6.64], P3 ;  /* 0x9c90000006047fae */ /* 0x0003e400099a102a */
[----:B-1----:R-:W-:Y:S02]  /*155800*/  IMAD.MOV.U32 R6, RZ, RZ, R239 ;  /* 0x000000ffff067224 */ /* 0x002fe400078e00ef */
[----:B------:R-:W4:Y:S01]  /*155810*/  LDL R239, [R1+0x5794] ;  /* 0x0057940001ef7983 */ /* 0x000f220000100800 */
[----:B------:R-:W-:-:S03]  /*155820*/  IMAD.MOV.U32 R7, RZ, RZ, R238 ;  /* 0x000000ffff077224 */ /* 0x000fc600078e00ee */
[----:B------:R-:W4:Y:S04]  /*155830*/  LDL R238, [R1+0x5788] ;  /* 0x0057880001ee7983 */ /* 0x000f280000100800 */
[----:B------:R1:W-:Y:S02]  /*155840*/  LDGSTS.E [R4+-0x63600], desc[UR42][R6.64], P3 ;  /* 0x9ca0000006047fae */ /* 0x0003e400099a102a */
[----:B-1----:R-:W-:Y:S02]  /*155850*/  MOV R6, R241 ;  /* 0x000000f100067202 */ /* 0x002fe40000000f00 */
[----:B------:R-:W4:Y:S01]  /*155860*/  LDL R241, [R1+0x5724] ;  /* 0x0057240001f17983 */ /* 0x000f220000100800 */
[----:B------:R-:W-:-:S03]  /*155870*/  IMAD.MOV.U32 R7, RZ, RZ, R240 ;  /* 0x000000ffff077224 */ /* 0x000fc600078e00f0 */
[----:B------:R-:W4:Y:S04]  /*155880*/  LDL R240, [R1+0x5718] ;  /* 0x0057180001f07983 */ /* 0x000f280000100800 */
[----:B------:R2:W-:Y:S02]  /*155890*/  LDGSTS.E [R4+-0x63500], desc[UR42][R6.64], P3 ;  /* 0x9cb0000006047fae */ /* 0x0005e400099a102a */
[----:B--2---:R-:W-:Y:S02]  /*1558a0*/  IMAD.MOV.U32 R6, RZ, RZ, R243 ;  /* 0x000000ffff067224 */ /* 0x004fe400078e00f3 */
[----:B------:R-:W2:Y:S01]  /*1558b0*/  LDL R243, [R1+0x571c] ;  /* 0x00571c0001f37983 */ /* 0x000ea20000100800 */
[----:B------:R-:W-:-:S03]  /*1558c0*/  IMAD.MOV.U32 R7, RZ, RZ, R242 ;  /* 0x000000ffff077224 */ /* 0x000fc600078e00f2 */
[----:B------:R-:W2:Y:S04]  /*1558d0*/  LDL R242, [R1+0x5708] ;  /* 0x0057080001f27983 */ /* 0x000ea80000100800 */
[----:B------:R1:W-:Y:S02]  /*1558e0*/  LDGSTS.E [R4+-0x62800], desc[UR42][R6.64], P1 ;  /* 0x9d80000006047fae */ /* 0x0003e400089a102a */
[----:B-1----:R-:W-:Y:S02]  /*1558f0*/  IMAD.MOV.U32 R6, RZ, RZ, R245 ;  /* 0x000000ffff067224 */ /* 0x002fe400078e00f5 */
[----:B------:R-:W2:Y:S01]  /*155900*/  LDL R245, [R1+0x5710] ;  /* 0x0057100001f57983 */ /* 0x000ea20000100800 */
[----:B------:R-:W-:Y:S01]  /*155910*/  ISETP.GT.AND P2, PT, R3, 0x7a, PT ;  /* 0x0000007a0300780c */ /* 0x000fe20003f44270 */
[----:B------:R-:W-:-:S02]  /*155920*/  IMAD.MOV.U32 R7, RZ, RZ, R244 ;  /* 0x000000ffff077224 */ /* 0x000fc400078e00f4 */
[----:B------:R-:W2:Y:S01]  /*155930*/  LDL R244, [R1+0x570c] ;  /* 0x00570c0001f47983 */ /* 0x000ea20000100800 */
[----:B------:R-:W-:-:S03]  /*155940*/  SEL R5, RZ, 0x4, !P2 ;  /* 0x00000004ff057807 */ /* 0x000fc60005000000 */
[----:B------:R1:W-:Y:S01]  /*155950*/  LDGSTS.E [R4+-0x62700], desc[UR42][R6.64], P1 ;  /* 0x9d90000006047fae */ /* 0x0003e200089a102a */
[----:B------:R-:W-:-:S04]  /*155960*/  SEL R5, R5, RZ, !P0 ;  /* 0x000000ff05057207 */ /* 0x000fc80004000000 */
[----:B------:R-:W-:Y:S01]  /*155970*/  ISETP.NE.U32.AND P3, PT, R5, RZ, PT ;  /* 0x000000ff0500720c */ /* 0x000fe20003f65070 */
[----:B-1----:R-:W-:Y:S02]  /*155980*/  IMAD.MOV.U32 R6, RZ, RZ, R219 ;  /* 0x000000ffff067224 */ /* 0x002fe400078e00db */
[----:B------:R-:W-:Y:S01]  /*155990*/  IMAD.MOV.U32 R7, RZ, RZ, R218 ;  /* 0x000000ffff077224 */ /* 0x000fe200078e00da */
[----:B------:R-:W-:Y:S01]  /*1559a0*/  ISETP.GT.AND P2, PT, R3, 0x7e, PT ;  /* 0x0000007e0300780c */ /* 0x000fe20003f44270 */
[----:B------:R-:W2:Y:S04]  /*1559b0*/  LDL R218, [R1+0x5b28] ;  /* 0x005b280001da7983 */ /* 0x000ea80000100800 */
[----:B------:R1:W-:Y:S04]  /*1559c0*/  LDGSTS.E [R4+-0x62600], desc[UR42][R6.64], P1 ;  /* 0x9da0000006047fae */ /* 0x0003e800089a102a */
[----:B------:R-:W2:Y:S01]  /*1559d0*/  LDL R219, [R1+0x5b54] ;  /* 0x005b540001db7983 */ /* 0x000ea20000100800 */
[----:B-1----:R-:W-:Y:S01]  /*1559e0*/  MOV R6, R221 ;  /* 0x000000dd00067202 */ /* 0x002fe20000000f00 */
[----:B------:R-:W-:Y:S01]  /*1559f0*/  IMAD.MOV.U32 R7, RZ, RZ, R220 ;  /* 0x000000ffff077224 */ /* 0x000fe200078e00dc */
[----:B------:R-:W-:Y:S01]  /*155a00*/  SEL R5, RZ, 0x4, !P2 ;  /* 0x00000004ff057807 */ /* 0x000fe20005000000 */
[----:B------:R-:W2:Y:S04]  /*155a10*/  LDL R220, [R1+0x6650] ;  /* 0x0066500001dc7983 */ /* 0x000ea80000100800 */
[----:B------:R1:W-:Y:S04]  /*155a20*/  LDGSTS.E [R4+-0x62500], desc[UR42][R6.64], P1 ;  /* 0x9db0000006047fae */ /* 0x0003e800089a102a */
[----:B------:R-:W2:Y:S01]  /*155a30*/  LDL R221, [R1+0x665c] ;  /* 0x00665c0001dd7983 */ /* 0x000ea20000100800 */
[----:B-1----:R-:W-:-:S02]  /*155a40*/  IMAD.MOV.U32 R6, RZ, RZ, R223 ;  /* 0x000000ffff067224 */ /* 0x002fc400078e00df */
[----:B------:R-:W-:Y:S01]  /*155a50*/  IMAD.MOV.U32 R7, RZ, RZ, R222 ;  /* 0x000000ffff077224 */ /* 0x000fe200078e00de */
[----:B------:R-:W-:Y:S01]  /*155a60*/  SEL R5, R5, RZ, !P0 ;  /* 0x000000ff05057207 */ /* 0x000fe20004000000 */
[----:B------:R-:W2:Y:S04]  /*155a70*/  LDL R222, [R1+0x6648] ;  /* 0x0066480001de7983 */ /* 0x000ea80000100800 */
[----:B------:R1:W-:Y:S01]  /*155a80*/  LDGSTS.E [R4+-0x61800], desc[UR42][R6.64], P3 ;  /* 0x9e80000006047fae */ /* 0x0003e200099a102a */
[----:B------:R-:W-:-:S03]  /*155a90*/  ISETP.NE.U32.AND P2, PT, R5, RZ, PT ;  /* 0x000000ff0500720c */ /* 0x000fc60003f45070 */
[----:B------:R-:W2:Y:S01]  /*155aa0*/  LDL R223, [R1+0x6654] ;  /* 0x0066540001df7983 */ /* 0x000ea20000100800 */
[----:B-1----:R-:W-:Y:S02]  /*155ab0*/  IMAD.MOV.U32 R6, RZ, RZ, R225 ;  /* 0x000000ffff067224 */ /* 0x002fe400078e00e1 */
[----:B------:R-:W-:Y:S01]  /*155ac0*/  IMAD.MOV.U32 R7, RZ, RZ, R224 ;  /* 0x000000ffff077224 */ /* 0x000fe200078e00e0 */
[----:B------:R-:W-:Y:S01]  /*155ad0*/  ISETP.GT.AND P1, PT, R3, 0x3, PT ;  /* 0x000000030300780c */ /* 0x000fe20003f24270 */
[----:B------:R-:W2:Y:S04]  /*155ae0*/  LDL R224, [R1+0x65d0] ;  /* 0x0065d00001e07983 */ /* 0x000ea80000100800 */
[----:B------:R3:W-:Y:S04]  /*155af0*/  LDGSTS.E [R4+-0x61700], desc[UR42][R6.64], P3 ;  /* 0x9e90000006047fae */ /* 0x0007e800099a102a */
[----:B------:R-:W2:Y:S01]  /*155b00*/  LDL R225, [R1+0x65dc] ;  /* 0x0065dc0001e17983 */ /* 0x000ea20000100800 */
[----:B---3--:R-:W-:-:S03]  /*155b10*/  IMAD.MOV.U32 R6, RZ, RZ, R237 ;  /* 0x000000ffff067224 */ /* 0x008fc600078e00ed */
[----:B------:R-:W3:Y:S01]  /*155b20*/  LDL R237, [R1+0x666c] ;  /* 0x00666c0001ed7983 */ /* 0x000ee20000100800 */
[----:B----4-:R-:W-:-:S03]  /*155b30*/  IMAD.MOV.U32 R7, RZ, RZ, R236 ;  /* 0x000000ffff077224 */ /* 0x010fc600078e00ec */
[----:B------:R-:W4:Y:S04]  /*155b40*/  LDL R236, [R1+0x6660] ;  /* 0x0066600001ec7983 */ /* 0x000f280000100800 */
[----:B------:R1:W-:Y:S02]  /*155b50*/  LDGSTS.E [R4+-0x61600], desc[UR42][R6.64], P3 ;  /* 0x9ea0000006047fae */ /* 0x0003e400099a102a */
[----:B-1----:R-:W-:Y:S02]  /*155b60*/  MOV R6, R239 ;  /* 0x000000ef00067202 */ /* 0x002fe40000000f00 */
[----:B------:R-:W4:Y:S01]  /*155b70*/  LDL R239, [R1+0x6664] ;  /* 0x0066640001ef7983 */ /* 0x000f220000100800 */
[----:B------:R-:W-:-:S03]  /*155b80*/  IMAD.MOV.U32 R7, RZ, RZ, R238 ;  /* 0x000000ffff077224 */ /* 0x000fc600078e00ee */
[----:B------:R-:W4:Y:S04]  /*155b90*/  LDL R238, [R1+0x6658] ;  /* 0x0066580001ee7983 */ /* 0x000f280000100800 */
[----:B------:R1:W-:Y:S02]  /*155ba0*/  LDGSTS.E [R4+-0x61500], desc[UR42][R6.64], P3 ;  /* 0x9eb0000006047fae */ /* 0x0003e400099a102a */
[----:B-1----:R-:W-:Y:S02]  /*155bb0*/  IMAD.MOV.U32 R6, RZ, RZ, R227 ;  /* 0x000000ffff067224 */ /* 0x002fe400078e00e3 */
[----:B------:R-:W-:Y:S01]  /*155bc0*/  IMAD.MOV.U32 R7, RZ, RZ, R226 ;  /* 0x000000ffff077224 */ /* 0x000fe200078e00e2 */
[----:B------:R-:W4:Y:S04]  /*155bd0*/  LDL R227, [R1+0x65d4] ;  /* 0x0065d40001e37983 */ /* 0x000f280000100800 */
[----:B------:R1:W-:Y:S04]  /*155be0*/  LDGSTS.E [R4+-0x60800], desc[UR42][R6.64], P2 ;  /* 0x9f80000006047fae */ /* 0x0003e800091a102a */
[----:B------:R-:W4:Y:S01]  /*155bf0*/  LDL R226, [R1+0x65c8] ;  /* 0x0065c80001e27983 */ /* 0x000f220000100800 */
[----:B-1----:R-:W-:-:S02]  /*155c00*/  IMAD.MOV.U32 R6, RZ, RZ, R241 ;  /* 0x000000ffff067224 */ /* 0x002fc400078e00f1 */
[----:B------:R-:W-:Y:S01]  /*155c10*/  IMAD.MOV.U32 R7, RZ, RZ, R240 ;  /* 0x000000ffff077224 */ /* 0x000fe200078e00f0 */
[----:B------:R-:W4:Y:S04]  /*155c20*/  LDL R241, [R1+0x65ec] ;  /* 0x0065ec0001f17983 */ /* 0x000f280000100800 */
[----:B------:R2:W-:Y:S04]  /*155c30*/  LDGSTS.E [R4+-0x60700], desc[UR42][R6.64], P2 ;  /* 0x9f90000006047fae */ /* 0x0005e800091a102a */
[----:B------:R-:W4:Y:S01]  /*155c40*/  LDL R240, [R1+0x65e0] ;  /* 0x0065e00001f07983 */ /* 0x000f220000100800 */
[----:B--2---:R-:W-:-:S02]  /*155c50*/  IMAD.MOV.U32 R6, RZ, RZ, R243 ;  /* 0x000000ffff067224 */ /* 0x004fc400078e00f3 */
[----:B------:R-:W-:Y:S02]  /*155c60*/  IMAD.MOV.U32 R7, RZ, RZ, R242 ;  /* 0x000000ffff077224 */ /* 0x000fe400078e00f2 */
[----:B------:R-:W2:Y:S04]  /*155c70*/  LDL R242, [R1+0x65d8] ;  /* 0x0065d80001f27983 */ /* 0x000ea80000100800 */
[----:B------:R1:W-:Y:S02]  /*155c80*/  LDGSTS.E [R4+-0x60600], desc[UR42][R6.64], P2 ;  /* 0x9fa0000006047fae */ /* 0x0003e400091a102a */
[----:B-1----:R-:W-:Y:S02]  /*155c90*/  MOV R6, R245 ;  /* 0x000000f500067202 */ /* 0x002fe40000000f00 */
[----:B------:R-:W2:Y:S01]  /*155ca0*/  LDL R245, [R1+0x65e4] ;  /* 0x0065e40001f57983 */ /* 0x000ea20000100800 */
[----:B------:R-:W-:-:S05]  /*155cb0*/  IMAD.MOV.U32 R7, RZ, RZ, R244 ;  /* 0x000000ffff077224 */ /* 0x000fca00078e00f4 */
[----:B------:R1:W-:Y:S01]  /*155cc0*/  LDGSTS.E [R4+-0x60500], desc[UR42][R6.64], P2 ;  /* 0x9fb0000006047fae */ /* 0x0003e200091a102a */
[----:B------:R-:W-:Y:S01]  /*155cd0*/  IMAD.SHL.U32 R243, R130, 0x4, RZ ;  /* 0x0000000482f37824 */ /* 0x000fe200078e00ff */
[----:B-1----:R-:W-:Y:S02]  /*155ce0*/  SEL R4, RZ, 0x4, !P1 ;  /* 0x00000004ff047807 */ /* 0x002fe40004800000 */
[----:B------:R-:W-:Y:S02]  /*155cf0*/  ISETP.GT.AND P1, PT, R3, 0x7, PT ;  /* 0x000000070300780c */ /* 0x000fe40003f24270 */
[----:B------:R-:W-:-:S04]  /*155d00*/  SEL R4, R4, RZ, !P0 ;  /* 0x000000ff04047207 */ /* 0x000fc80004000000 */
[----:B------:R-:W-:Y:S02]  /*155d10*/  ISETP.NE.U32.AND P2, PT, R4, RZ, PT ;  /* 0x000000ff0400720c */ /* 0x000fe40003f45070 */
[----:B------:R-:W-:Y:S02]  /*155d20*/  SEL R4, RZ, 0x4, !P1 ;  /* 0x00000004ff047807 */ /* 0x000fe40004800000 */
[----:B------:R-:W-:Y:S02]  /*155d30*/  LOP3.LUT R244, R243, 0x60, RZ, 0x3c, !PT ;  /* 0x00000060f3f47812 */ /* 0x000fe400078e3cff */
[----:B------:R-:W-:-:S04]  /*155d40*/  SEL R4, R4, RZ, !P0 ;  /* 0x000000ff04047207 */ /* 0x000fc80004000000 */
[----:B------:R-:W-:Y:S02]  /*155d50*/  ISETP.NE.U32.AND P3, PT, R4, RZ, PT ;  /* 0x000000ff0400720c */ /* 0x000fe40003f65070 */
[----:B------:R-:W-:Y:S01]  /*155d60*/  IADD3 R4, PT, PT, R244, 0x100000, R129 ;  /* 0x00100000f4047810 */ /* 0x000fe20007ffe081 */
[----:B---3--:R-:W-:Y:S02]  /*155d70*/  IMAD.MOV.U32 R6, RZ, RZ, R237 ;  /* 0x000000ffff067224 */ /* 0x008fe400078e00ed */
[----:B------:R-:W3:Y:S01]  /*155d80*/  LDL R237, [R1+0x656c] ;  /* 0x00656c0001ed7983 */ /* 0x000ee20000100800 */
[----:B----4-:R-:W-:-:S03]  /*155d90*/  IMAD.MOV.U32 R7, RZ, RZ, R236 ;  /* 0x000000ffff077224 */ /* 0x010fc600078e00ec */
[----:B------:R-:W4:Y:S04]  /*155da0*/  LDL R236, [R1+0x6560] ;  /* 0x0065600001ec7983 */ /* 0x000f280000100800 */
[----:B------:R1:W-:Y:S02]  /*155db0*/  LDGSTS.E [R4+-0x7f400], desc[UR42][R6.64], P2 ;  /* 0x80c0000006047fae */ /* 0x0003e400091a102a */
[----:B-1----:R-:W-:Y:S02]  /*155dc0*/  IMAD.MOV.U32 R6, RZ, RZ, R239 ;  /* 0x000000ffff067224 */ /* 0x002fe400078e00ef */
[----:B------:R-:W4:Y:S01]  /*155dd0*/  LDL R239, [R1+0x6564] ;  /* 0x0065640001ef7983 */ /* 0x000f220000100800 */
[----:B------:R-:W-:-:S03]  /*155de0*/  IMAD.MOV.U32 R7, RZ, RZ, R238 ;  /* 0x000000ffff077224 */ /* 0x000fc600078e00ee */
[----:B------:R-:W4:Y:S04]  /*155df0*/  LDL R238, [R1+0x6558] ;  /* 0x0065580001ee7983 */ /* 0x000f280000100800 */
[----:B------:R1:W-:Y:S02]  /*155e00*/  LDGSTS.E [R4+-0x7f300], desc[UR42][R6.64], P2 ;  /* 0x80d0000006047fae */ /* 0x0003e400091a102a */
[----:B-1----:R-:W-:Y:S01]  /*155e10*/  IMAD.MOV.U32 R6, RZ, RZ, R221 ;  /* 0x000000ffff067224 */ /* 0x002fe200078e00dd */
[----:B------:R-:W-:Y:S01]  /*155e20*/  MOV R7, R220 ;  /* 0x000000dc00077202 */ /* 0x000fe20000000f00 */
[----:B------:R-:W4:Y:S04]  /*155e30*/  LDL R221, [R1+0x655c] ;  /* 0x00655c0001dd7983 */ /* 0x000f280000100800 */
[----:B------:R-:W4:Y:S04]  /*155e40*/  LDL R220, [R1+0x6550] ;  /* 0x0065500001dc7983 */ /* 0x000f280000100800 */
[----:B------:R1:W-:Y:S02]  /*155e50*/  LDGSTS.E [R4+-0x7f200], desc[UR42][R6.64], P2 ;  /* 0x80e0000006047fae */ /* 0x0003e400091a102a */
[----:B-1----:R-:W-:-:S02]  /*155e60*/  IMAD.MOV.U32 R6, RZ, RZ, R223 ;  /* 0x000000ffff067224 */ /* 0x002fc400078e00df */
[----:B------:R-:W-:Y:S01]  /*155e70*/  IMAD.MOV.U32 R7, RZ, RZ, R222 ;  /* 0x000000ffff077224 */ /* 0x000fe200078e00de */
        /* <DEDUP_REMOVED lines=8> */
[----:B--2---:R-:W-:-:S02]  /*155f00*/  IMAD.MOV.U32 R7, RZ, RZ, R242 ;  /* 0x000000ffff077224 */ /* 0x004fc400078e00f2 */
[----:B------:R-:W2:Y:S01]  /*155f10*/  LDL R242, [R1+0x64d8] ;  /* 0x0064d80001f27983 */ /* 0x000ea20000100800 */
[----:B------:R-:W-:-:S03]  /*155f20*/  IMAD.MOV.U32 R6, RZ, RZ, R245 ;  /* 0x000000ffff067224 */ /* 0x000fc600078e00f5 */
[----:B------:R-:W2:Y:S01]  /*155f30*/  LDL R245, [R1+0x64e4] ;  /* 0x0064e40001f57983 */ /* 0x000ea20000100800 */
[----:B------:R-:W-:-:S03]  /*155f40*/  ISETP.GT.AND P1, PT, R3, 0xb, PT ;  /* 0x0000000b0300780c */ /* 0x000fc60003f24270 */
[----:B------:R1:W-:Y:S01]  /*155f50*/  LDGSTS.E [R4+-0x7e300], desc[UR42][R6.64], P3 ;  /* 0x81d0000006047fae */ /* 0x0003e200099a102a */
[----:B------:R-:W-:-:S04]  /*155f60*/  SEL R5, RZ, 0x4, !P1 ;  /* 0x00000004ff057807 */ /* 0x000fc80004800000 */
[----:B------:R-:W-:Y:S01]  /*155f70*/  SEL R5, R5, RZ, !P0 ;  /* 0x000000ff05057207 */ /* 0x000fe20004000000 */
[----:B-1----:R-:W-:Y:S01]  /*155f80*/  IMAD.MOV.U32 R6, RZ, RZ, R225 ;  /* 0x000000ffff067224 */ /* 0x002fe200078e00e1 */
[----:B------:R-:W-:Y:S01]  /*155f90*/  MOV R7, R224 ;  /* 0x000000e000077202 */ /* 0x000fe20000000f00 */
[----:B------:R-:W2:Y:S01]  /*155fa0*/  LDL R225, [R1+0x64dc] ;  /* 0x0064dc0001e17983 */ /* 0x000ea20000100800 */
[----:B------:R-:W-:-:S03]  /*155fb0*/  ISETP.NE.U32.AND P2, PT, R5, RZ, PT ;  /* 0x000000ff0500720c */ /* 0x000fc60003f45070 */
[----:B------:R-:W2:Y:S04]  /*155fc0*/  LDL R224, [R1+0x64d0] ;  /* 0x0064d00001e07983 */ /* 0x000ea80000100800 */
[----:B------:R1:W-:Y:S01]  /*155fd0*/  LDGSTS.E [R4+-0x7e200], desc[UR42][R6.64], P3 ;  /* 0x81e0000006047fae */ /* 0x0003e200099a102a */
[----:B------:R-:W-:Y:S01]  /*155fe0*/  ISETP.GT.AND P1, PT, R3, 0xf, PT ;  /* 0x0000000f0300780c */ /* 0x000fe20003f24270 */
[----:B-1----:R-:W-:Y:S02]  /*155ff0*/  IMAD.MOV.U32 R6, RZ, RZ, R227 ;  /* 0x000000ffff067224 */ /* 0x002fe400078e00e3 */
[----:B------:R-:W-:Y:S01]  /*156000*/  IMAD.MOV.U32 R7, RZ, RZ, R226 ;  /* 0x000000ffff077224 */ /* 0x000fe200078e00e2 */
[----:B------:R-:W2:Y:S04]  /*156010*/  LDL R227, [R1+0x64d4] ;  /* 0x0064d40001e37983 */ /* 0x000ea80000100800 */
[----:B------:R-:W2:Y:S04]  /*156020*/  LDL R226, [R1+0x64c8] ;  /* 0x0064c80001e27983 */ /* 0x000ea80000100800 */
[----:B------:R3:W-:Y:S01]  /*156030*/  LDGSTS.E [R4+-0x7e100], desc[UR42][R6.64], P3 ;  /* 0x81f0000006047fae */ /* 0x0007e200099a102a */
[----:B------:R-:W-:-:S04]  /*156040*/  SEL R5, RZ, 0x4, !P1 ;  /* 0x00000004ff057807 */ /* 0x000fc80004800000 */
[----:B------:R-:W-:-:S04]  /*156050*/  SEL R5, R5, RZ, !P0 ;  /* 0x000000ff05057207 */ /* 0x000fc80004000000 */
[----:B------:R-:W-:Y:S01]  /*156060*/  ISETP.NE.U32.AND P1, PT, R5, RZ, PT ;  /* 0x000000ff0500720c */ /* 0x000fe20003f25070 */
        /* <DEDUP_REMOVED lines=10> */
[----:B-1----:R-:W-:Y:S02]  /*156110*/  IMAD.MOV.U32 R6, RZ, RZ, R221 ;  /* 0x000000ffff067224 */ /* 0x002fe400078e00dd */
[----:B------:R-:W4:Y:S01]  /*156120*/  LDL R221, [R1+0x645c] ;  /* 0x00645c0001dd7983 */ /* 0x000f220000100800 */
[----:B------:R-:W-:-:S03]  /*156130*/  MOV R7, R220 ;  /* 0x000000dc00077202 */ /* 0x000fc60000000f00 */
        /* <DEDUP_REMOVED lines=12> */
[----:B--2---:R-:W-:Y:S02]  /*156200*/  IMAD.MOV.U32 R7, RZ, RZ, R242 ;  /* 0x000000ffff077224 */ /* 0x004fe400078e00f2 */
[----:B------:R-:W2:Y:S01]  /*156210*/  LDL R242, [R1+0x63d8] ;  /* 0x0063d80001f27983 */ /* 0x000ea20000100800 */
[----:B------:R-:W-:-:S03]  /*156220*/  IMAD.MOV.U32 R6, RZ, RZ, R245 ;  /* 0x000000ffff067224 */ /* 0x000fc600078e00f5 */
[----:B------:R-:W2:Y:S01]  /*156230*/  LDL R245, [R1+0x63e4] ;  /* 0x0063e40001f57983 */ /* 0x000ea20000100800 */
[----:B------:R-:W-:-:S03]  /*156240*/  ISETP.GT.AND P2, PT, R3, 0x13, PT ;  /* 0x000000130300780c */ /* 0x000fc60003f44270 */
[----:B------:R1:W-:Y:S01]  /*156250*/  LDGSTS.E [R4+-0x7c300], desc[UR42][R6.64], P1 ;  /* 0x83d0000006047fae */ /* 0x0003e200089a102a */
[----:B------:R-:W-:-:S04]  /*156260*/  SEL R5, RZ, 0x4, !P2 ;  /* 0x00000004ff057807 */ /* 0x000fc80005000000 */
[----:B------:R-:W-:Y:S01]  /*156270*/  SEL R5, R5, RZ, !P0 ;  /* 0x000000ff05057207 */ /* 0x000fe20004000000 */
[----:B-1----:R-:W-:Y:S02]  /*156280*/  IMAD.MOV.U32 R6, RZ, RZ, R225 ;  /* 0x000000ffff067224 */ /* 0x002fe400078e00e1 */
[----:B------:R-:W2:Y:S01]  /*156290*/  LDL R225, [R1+0x63dc] ;  /* 0x0063dc0001e17983 */ /* 0x000ea20000100800 */
[----:B------:R-:W-:-:S03]  /*1562a0*/  MOV R7, R224 ;  /* 0x000000e000077202 */ /* 0x000fc60000000f00 */
[----:B------:R-:W2:Y:S01]  /*1562b0*/  LDL R224, [R1+0x63d0] ;  /* 0x0063d00001e07983 */ /* 0x000ea20000100800 */
[----:B------:R-:W-:-:S03]  /*1562c0*/  ISETP.NE.U32.AND P3, PT, R5, RZ, PT ;  /* 0x000000ff0500720c */ /* 0x000fc60003f65070 */
[----:B------:R1:W-:Y:S01]  /*1562d0*/  LDGSTS.E [R4+-0x7c200], desc[UR42][R6.64], P1 ;  /* 0x83e0000006047fae */ /* 0x0003e200089a102a */
[----:B------:R-:W-:Y:S01]  /*1562e0*/  ISETP.GT.AND P2, PT, R3, 0x17, PT ;  /* 0x000000170300780c */ /* 0x000fe20003f44270 */
[----:B-1----:R-:W-:Y:S02]  /*1562f0*/  IMAD.MOV.U32 R6, RZ, RZ, R227 ;  /* 0x000000ffff067224 */ /* 0x002fe400078e00e3 */
[----:B------:R-:W2:Y:S01]  /*156300*/  LDL R227, [R1+0x63d4] ;  /* 0x0063d40001e37983 */ /* 0x000ea20000100800 */
[----:B------:R-:W-:-:S03]  /*156310*/  IMAD.MOV.U32 R7, RZ, RZ, R226 ;  /* 0x000000ffff077224 */ /* 0x000fc600078e00e2 */
        /* <DEDUP_REMOVED lines=400> */
[----:B------:R-:W-:Y:S01]  /*157c20*/  ISETP.GT.AND P1, PT, R3, 0x5b, PT ;  /* 0x0000005b0300780c */ /* 0x000fe20003f24270 */
[----:B------:R-:W4:Y:S01]  /*157c30*/  LDL R221, [R1+0x5adc] ;  /* 0x005adc0001dd7983 */ /* 0x000f220000100800 */
[----:B------:R-:W-:Y:S02]  /*157c40*/  MOV R7, R220 ;  /* 0x000000dc00077202 */ /* 0x000fe40000000f00 */
[----:B------:R-:W-:Y:S01]  /*157c50*/  SEL R5, RZ, 0x4, !P1 ;  /* 0x00000004ff057807 */ /* 0x000fe20004800000 */
[----:B------:R-:W4:Y:S04]  /*157c60*/  LDL R220, [R1+0x5ad0] ;  /* 0x005ad00001dc7983 */ /* 0x000f280000100800 */
[----:B------:R1:W-:Y:S02]  /*157c70*/  LDGSTS.E [R4+-0x6b200], desc[UR42][R6.64], P3 ;  /* 0x94e0000006047fae */ /* 0x0003e400099a102a */
[----:B-1----:R-:W-:Y:S01]  /*157c80*/  IMAD.MOV.U32 R6, RZ, RZ, R223 ;  /* 0x000000ffff067224 */ /* 0x002fe200078e00df */
[----:B------:R-:W-:Y:S01]  /*157c90*/  SEL R5, R5, RZ, !P0 ;  /* 0x000000ff05057207 */ /* 0x000fe20004000000 */
        /* <DEDUP_REMOVED lines=13> */
[----:B------:R1:W-:Y:S01]  /*157d70*/  LDGSTS.E [R4+-0x6a300], desc[UR42][R6.64], P2 ;  /* 0x95d0000006047fae */ /* 0x0003e200091a102a */
[----:B------:R-:W-:Y:S01]  /*157d80*/  ISETP.NE.U32.AND P3, PT, R5, RZ, PT ;  /* 0x000000ff0500720c */ /* 0x000fe20003f65070 */
[----:B-1----:R-:W-:Y:S02]  /*157d90*/  IMAD.MOV.U32 R6, RZ, RZ, R225 ;  /* 0x000000ffff067224 */ /* 0x002fe400078e00e1 */
[----:B------:R-:W2:Y:S01]  /*157da0*/  LDL R225, [R1+0x5a6c] ;  /* 0x005a6c0001e17983 */ /* 0x000ea20000100800 */
[----:B------:R-:W-:-:S03]  /*157db0*/  MOV R7, R224 ;  /* 0x000000e000077202 */ /* 0x000fc60000000f00 */
[----:B------:R-:W2:Y:S04]  /*157dc0*/  LDL R224, [R1+0x5a60] ;  /* 0x005a600001e07983 */ /* 0x000ea80000100800 */
[----:B------:R1:W-:Y:S01]  /*157dd0*/  LDGSTS.E [R4+-0x6a200], desc[UR42][R6.64], P2 ;  /* 0x95e0000006047fae */ /* 0x0003e200091a102a */
[----:B------:R-:W-:Y:S01]  /*157de0*/  ISETP.GT.AND P1, PT, R3, 0x5f, PT ;  /* 0x0000005f0300780c */ /* 0x000fe20003f24270 */
[----:B-1----:R-:W-:Y:S02]  /*157df0*/  IMAD.MOV.U32 R6, RZ, RZ, R227 ;  /* 0x000000ffff067224 */ /* 0x002fe400078e00e3 */
[----:B------:R-:W-:Y:S01]  /*157e00*/  IMAD.MOV.U32 R7, RZ, RZ, R226 ;  /* 0x000000ffff077224 */ /* 0x000fe200078e00e2 */
[----:B------:R-:W2:Y:S04]  /*157e10*/  LDL R227, [R1+0x5a64] ;  /* 0x005a640001e37983 */ /* 0x000ea80000100800 */
[----:B------:R3:W-:Y:S01]  /*157e20*/  LDGSTS.E [R4+-0x6a100], desc[UR42][R6.64], P2 ;  /* 0x95f0000006047fae */ /* 0x0007e200091a102a */
[----:B------:R-:W-:-:S03]  /*157e30*/  SEL R5, RZ, 0x4, !P1 ;  /* 0x00000004ff057807 */ /* 0x000fc60004800000 */
[----:B------:R-:W2:Y:S01]  /*157e40*/  LDL R226, [R1+0x5a58] ;  /* 0x005a580001e27983 */ /* 0x000ea20000100800 */
        /* <DEDUP_REMOVED lines=15> */
[----:B------:R1:W-:Y:S01]  /*157f40*/  LDGSTS.E [R4+-0x69200], desc[UR42][R6.64], P3 ;  /* 0x96e0000006047fae */ /* 0x0003e200099a102a */
[----:B------:R-:W-:-:S03]  /*157f50*/  ISETP.GT.AND P2, PT, R3, 0x63, PT ;  /* 0x000000630300780c */ /* 0x000fc60003f44270 */
[----:B------:R-:W4:Y:S01]  /*157f60*/  LDL R216, [R1+0x59d0] ;  /* 0x0059d00001d87983 */ /* 0x000f220000100800 */
[----:B-1----:R-:W-:Y:S02]  /*157f70*/  IMAD.MOV.U32 R6, RZ, RZ, R219 ;  /* 0x000000ffff067224 */ /* 0x002fe400078e00db */
[----:B------:R-:W-:Y:S01]  /*157f80*/  IMAD.MOV.U32 R7, RZ, RZ, R218 ;  /* 0x000000ffff077224 */ /* 0x000fe200078e00da */
[----:B------:R-:W4:Y:S04]  /*157f90*/  LDL R219, [R1+0x59d4] ;  /* 0x0059d40001db7983 */ /* 0x000f280000100800 */
[----:B------:R1:W-:Y:S01]  /*157fa0*/  LDGSTS.E [R4+-0x69100], desc[UR42][R6.64], P3 ;  /* 0x96f0000006047fae */ /* 0x0003e200099a102a */
[----:B------:R-:W-:-:S03]  /*157fb0*/  SEL R5, RZ, 0x4, !P2 ;  /* 0x00000004ff057807 */ /* 0x000fc60005000000 */
[----:B------:R-:W4:Y:S01]  /*157fc0*/  LDL R218, [R1+0x59a8] ;  /* 0x0059a80001da7983 */ /* 0x000f220000100800 */
[----:B-1----:R-:W-:-:S03]  /*157fd0*/  IMAD.MOV.U32 R6, RZ, RZ, R241 ;  /* 0x000000ffff067224 */ /* 0x002fc600078e00f1 */
        /* <DEDUP_REMOVED lines=8> */
[----:B------:R-:W-:-:S03]  /*158060*/  SEL R5, R5, RZ, !P0 ;  /* 0x000000ff05057207 */ /* 0x000fc60004000000 */
[----:B------:R1:W-:Y:S01]  /*158070*/  LDGSTS.E [R4+-0x68300], desc[UR42][R6.64], P1 ;  /* 0x97d0000006047fae */ /* 0x0003e200089a102a */
[----:B------:R-:W-:Y:S01]  /*158080*/  ISETP.NE.U32.AND P3, PT, R5, RZ, PT ;  /* 0x000000ff0500720c */ /* 0x000fe20003f65070 */
[----:B-1----:R-:W-:Y:S01]  /*158090*/  IMAD.MOV.U32 R6, RZ, RZ, R221 ;  /* 0x000000ffff067224 */ /* 0x002fe200078e00dd */
[----:B------:R-:W-:Y:S01]  /*1580a0*/  MOV R7, R220 ;  /* 0x000000dc00077202 */ /* 0x000fe20000000f00 */
[----:B------:R-:W2:Y:S04]  /*1580b0*/  LDL R221, [R1+0x596c] ;  /* 0x00596c0001dd7983 */ /* 0x000ea80000100800 */
[----:B------:R-:W2:Y:S04]  /*1580c0*/  LDL R220, [R1+0x5960] ;  /* 0x0059600001dc7983 */ /* 0x000ea80000100800 */
[----:B------:R1:W-:Y:S01]  /*1580d0*/  LDGSTS.E [R4+-0x68200], desc[UR42][R6.64], P1 ;  /* 0x97e0000006047fae */ /* 0x0003e200089a102a */
[----:B------:R-:W-:Y:S01]  /*1580e0*/  ISETP.GT.AND P2, PT, R3, 0x67, PT ;  /* 0x000000670300780c */ /* 0x000fe20003f44270 */
[----:B-1----:R-:W-:-:S02]  /*1580f0*/  IMAD.MOV.U32 R6, RZ, RZ, R223 ;  /* 0x000000ffff067224 */ /* 0x002fc400078e00df */
[----:B------:R-:W-:Y:S01]  /*158100*/  IMAD.MOV.U32 R7, RZ, RZ, R222 ;  /* 0x000000ffff077224 */ /* 0x000fe200078e00de */
[----:B------:R-:W2:Y:S04]  /*158110*/  LDL R223, [R1+0x5964] ;  /* 0x0059640001df7983 */ /* 0x000ea80000100800 */
[----:B------:R-:W2:Y:S04]  /*158120*/  LDL R222, [R1+0x5958] ;  /* 0x0059580001de7983 */ /* 0x000ea80000100800 */
[----:B------:R1:W-:Y:S01]  /*158130*/  LDGSTS.E [R4+-0x68100], desc[UR42][R6.64], P1 ;  /* 0x97f0000006047fae */ /* 0x0003e200089a102a */
[----:B------:R-:W-:Y:S01]  /*158140*/  SEL R5, RZ, 0x4, !P2 ;  /* 0x00000004ff057807 */ /* 0x000fe20005000000 */
[----:B-1----:R-:W-:-:S02]  /*158150*/  IMAD.MOV.U32 R6, RZ, RZ, R225 ;  /* 0x000000ffff067224 */ /* 0x002fc400078e00e1 */
[----:B------:R-:W-:Y:S01]  /*158160*/  IMAD.MOV.U32 R7, RZ, RZ, R224 ;  /* 0x000000ffff077224 */ /* 0x000fe200078e00e0 */
[----:B------:R-:W2:Y:S04]  /*158170*/  LDL R225, [R1+0x595c] ;  /* 0x00595c0001e17983 */ /* 0x000ea80000100800 */
[----:B------:R-:W2:Y:S04]  /*158180*/  LDL R224, [R1+0x5950] ;  /* 0x0059500001e07983 */ /* 0x000ea80000100800 */
[----:B------:R1:W-:Y:S01]  /*158190*/  LDGSTS.E [R4+-0x67400], desc[UR42][R6.64], P3 ;  /* 0x98c0000006047fae */ /* 0x0003e200099a102a */
[----:B------:R-:W-:Y:S01]  /*1581a0*/  SEL R5, R5, RZ, !P0 ;  /* 0x000000ff05057207 */ /* 0x000fe20004000000 */
[----:B-1----:R-:W-:-:S02]  /*1581b0*/  IMAD.MOV.U32 R6, RZ, RZ, R227 ;  /* 0x000000ffff067224 */ /* 0x002fc400078e00e3 */
[----:B------:R-:W-:Y:S01]  /*1581c0*/  IMAD.MOV.U32 R7, RZ, RZ, R226 ;  /* 0x000000ffff077224 */ /* 0x000fe200078e00e2 */
[----:B------:R-:W2:Y:S04]  /*1581d0*/  LDL R227, [R1+0x5954] ;  /* 0x0059540001e37983 */ /* 0x000ea80000100800 */
[----:B------:R-:W2:Y:S04]  /*1581e0*/  LDL R226, [R1+0x5908] ;  /* 0x0059080001e27983 */ /* 0x000ea80000100800 */
[----:B------:R3:W-:Y:S01]  /*1581f0*/  LDGSTS.E [R4+-0x67300], desc[UR42][R6.64], P3 ;  /* 0x98d0000006047fae */ /* 0x0007e200099a102a */
[----:B------:R-:W-:Y:S01]  /*158200*/  ISETP.NE.U32.AND P2, PT, R5, RZ, PT ;  /* 0x000000ff0500720c */ /* 0x000fe20003f45070 */
[----:B---3--:R-:W-:-:S02]  /*158210*/  IMAD.MOV.U32 R6, RZ, RZ, R237 ;  /* 0x000000ffff067224 */ /* 0x008fc400078e00ed */
[----:B------:R-:W3:Y:S01]  /*158220*/  LDL R237, [R1+0x58ec] ;  /* 0x0058ec0001ed7983 */ /* 0x000ee20000100800 */
[----:B----4-:R-:W-:-:S03]  /*158230*/  MOV R7, R236 ;  /* 0x000000ec00077202 */ /* 0x010fc60000000f00 */
        /* <DEDUP_REMOVED lines=21> */
[----:B------:R-:W-:Y:S02]  /*158390*/  MOV R7, R216 ;  /* 0x000000d800077202 */ /* 0x000fe40000000f00 */
[----:B------:R-:W-:-:S03]  /*1583a0*/  ISETP.NE.U32.AND P3, PT, R5, RZ, PT ;  /* 0x000000ff0500720c */ /* 0x000fc60003f65070 */
[----:B------:R1:W-:Y:S01]  /*1583b0*/  LDGSTS.E [R4+-0x66200], desc[UR42][R6.64], P2 ;  /* 0x99e0000006047fae */ /* 0x0003e200091a102a */
[----:B------:R-:W-:Y:S01]  /*1583c0*/  ISETP.GT.AND P1, PT, R3, 0x6f, PT ;  /* 0x0000006f0300780c */ /* 0x000fe20003f24270 */
[----:B-1----:R-:W-:Y:S02]  /*1583d0*/  IMAD.MOV.U32 R6, RZ, RZ, R219 ;  /* 0x000000ffff067224 */ /* 0x002fe400078e00db */
[----:B------:R-:W-:-:S05]  /*1583e0*/  IMAD.MOV.U32 R7, RZ, RZ, R218 ;  /* 0x000000ffff077224 */ /* 0x000fca00078e00da */
[----:B------:R1:W-:Y:S01]  /*1583f0*/  LDGSTS.E [R4+-0x66100], desc[UR42][R6.64], P2 ;  /* 0x99f0000006047fae */ /* 0x0003e200091a102a */
[----:B------:R-:W-:Y:S01]  /*158400*/  SEL R5, RZ, 0x4, !P1 ;  /* 0x00000004ff057807 */ /* 0x000fe20004800000 */
[----:B-1----:R-:W-:Y:S02]  /*158410*/  IMAD.MOV.U32 R6, RZ, RZ, R221 ;  /* 0x000000ffff067224 */ /* 0x002fe400078e00dd */
[----:B------:R-:W-:-:S05]  /*158420*/  IMAD.MOV.U32 R7, RZ, RZ, R220 ;  /* 0x000000ffff077224 */ /* 0x000fca00078e00dc */
[----:B------:R1:W-:Y:S01]  /*158430*/  LDGSTS.E [R4+-0x65400], desc[UR42][R6.64], P3 ;  /* 0x9ac0000006047fae */ /* 0x0003e200099a102a */
[----:B------:R-:W-:Y:S01]  /*158440*/  SEL R5, R5, RZ, !P0 ;  /* 0x000000ff05057207 */ /* 0x000fe20004000000 */
[----:B-1----:R-:W-:Y:S02]  /*158450*/  IMAD.MOV.U32 R6, RZ, RZ, R223 ;  /* 0x000000ffff067224 */ /* 0x002fe400078e00df */
[----:B------:R-:W-:-:S05]  /*158460*/  IMAD.MOV.U32 R7, RZ, RZ, R222 ;  /* 0x000000ffff077224 */ /* 0x000fca00078e00de */
[----:B------:R1:W-:Y:S01]  /*158470*/  LDGSTS.E [R4+-0x65300], desc[UR42][R6.64], P3 ;  /* 0x9ad0000006047fae */ /* 0x0003e200099a102a */
[----:B------:R-:W-:Y:S01]  /*158480*/  ISETP.NE.U32.AND P1, PT, R5, RZ, PT ;  /* 0x000000ff0500720c */ /* 0x000fe20003f25070 */
[----:B-1----:R-:W-:Y:S01]  /*158490*/  IMAD.MOV.U32 R6, RZ, RZ, R225 ;  /* 0x000000ffff067224 */ /* 0x002fe200078e00e1 */
[----:B------:R-:W-:-:S05]  /*1584a0*/  MOV R7, R224 ;  /* 0x000000e000077202 */ /* 0x000fca0000000f00 */
[----:B------:R1:W-:Y:S01]  /*1584b0*/  LDGSTS.E [R4+-0x65200], desc[UR42][R6.64], P3 ;  /* 0x9ae0000006047fae */ /* 0x0003e200099a102a */
[----:B------:R-:W-:Y:S01]  /*1584c0*/  ISETP.GT.AND P2, PT, R3, 0x73, PT ;  /* 0x000000730300780c */ /* 0x000fe20003f44270 */
[----:B-1----:R-:W-:Y:S02]  /*1584d0*/  IMAD.MOV.U32 R6, RZ, RZ, R227 ;  /* 0x000000ffff067224 */ /* 0x002fe400078e00e3 */
[----:B------:R-:W-:-:S05]  /*1584e0*/  IMAD.MOV.U32 R7, RZ, RZ, R226 ;  /* 0x000000ffff077224 */ /* 0x000fca00078e00e2 */
[----:B------:R3:W-:Y:S01]  /*1584f0*/  LDGSTS.E [R4+-0x65100], desc[UR42][R6.64], P3 ;  /* 0x9af0000006047fae */ /* 0x0007e200099a102a */
[----:B------:R-:W-:-:S04]  /*158500*/  SEL R5, RZ, 0x4, !P2 ;  /* 0x00000004ff057807 */ /* 0x000fc80005000000 */
[----:B------:R-:W-:-:S04]  /*158510*/  SEL R5, R5, RZ, !P0 ;  /* 0x000000ff05057207 */ /* 0x000fc80004000000 */
[----:B------:R-:W-:Y:S02]  /*158520*/  ISETP.NE.U32.AND P3, PT, R5, RZ, PT ;  /* 0x000000ff0500720c */ /* 0x000fe40003f65070 */
[----:B------:R-:W-:-:S04]  /*158530*/  ISETP.GT.AND P2, PT, R3, 0x77, PT ;  /* 0x000000770300780c */ /* 0x000fc80003f44270 */
[----:B------:R-:W-:Y:S01]  /*158540*/  SEL R5, RZ, 0x4, !P2 ;  /* 0x00000004ff057807 */ /* 0x000fe20005000000 */
[----:B---3--:R-:W-:Y:S02]  /*158550*/  IMAD.MOV.U32 R6, RZ, RZ, R237 ;  /* 0x000000ffff067224 */ /* 0x008fe400078e00ed */
[----:B----4-:R-:W-:-:S05]  /*158560*/  IMAD.MOV.U32 R7, RZ, RZ, R236 ;  /* 0x000000ffff077224 */ /* 0x010fca00078e00ec */
[----:B------:R1:W-:Y:S02]  /*158570*/  LDGSTS.E [R4+-0x64400], desc[UR42][R6.64], P1 ;  /* 0x9bc0000006047fae */ /* 0x0003e400089a102a */
[----:B-1----:R-:W-:Y:S02]  /*158580*/  IMAD.MOV.U32 R6, RZ, RZ, R239 ;  /* 0x000000ffff067224 */ /* 0x002fe400078e00ef */
[----:B------:R-:W-:-:S05]  /*158590*/  IMAD.MOV.U32 R7, RZ, RZ, R238 ;  /* 0x000000ffff077224 */ /* 0x000fca00078e00ee */
[----:B------:R1:W-:Y:S01]  /*1585a0*/  LDGSTS.E [R4+-0x64300], desc[UR42][R6.64], P1 ;  /* 0x9bd0000006047fae */ /* 0x0003e200089a102a */
[----:B------:R-:W-:-:S04]  /*1585b0*/  SEL R5, R5, RZ, !P0 ;  /* 0x000000ff05057207 */ /* 0x000fc80004000000 */
[----:B------:R-:W-:Y:S01]  /*1585c0*/  ISETP.NE.U32.AND P2, PT, R5, RZ, PT ;  /* 0x000000ff0500720c */ /* 0x000fe20003f45070 */
[----:B-1----:R-:W-:Y:S01]  /*1585d0*/  IMAD.MOV.U32 R6, RZ, RZ, R241 ;  /* 0x000000ffff067224 */ /* 0x002fe200078e00f1 */
[----:B------:R-:W-:-:S05]  /*1585e0*/  MOV R7, R240 ;  /* 0x000000f000077202 */ /* 0x000fca0000000f00 */
[----:B------:R2:W-:Y:S02]  /*1585f0*/  LDGSTS.E [R4+-0x64200], desc[UR42][R6.64], P1 ;  /* 0x9be0000006047fae */ /* 0x0005e400089a102a */
[----:B--2---:R-:W-:Y:S02]  /*158600*/  IMAD.MOV.U32 R7, RZ, RZ, R242 ;  /* 0x000000ffff077224 */ /* 0x004fe400078e00f2 */
        /* <DEDUP_REMOVED lines=8> */
[----:B-1----:R-:W-:Y:S01]  /*158690*/  IMAD.MOV.U32 R6, RZ, RZ, R230 ;  /* 0x000000ffff067224 */ /* 0x002fe200078e00e6 */
[----:B------:R-:W-:-:S05]  /*1586a0*/  MOV R7, R231 ;  /* 0x000000e700077202 */ /* 0x000fca0000000f00 */
        /* <DEDUP_REMOVED lines=32> */
[----:B------:R1:W-:Y:S02]  /*1588b0*/  LDGSTS.E [R4+-0x61200], desc[UR42][R6.64], P3 ;  /* 0x9ee0000006047fae */ /* 0x0003e400099a102a */
[----:B-1----:R-:W-:Y:S02]  /*1588c0*/  IMAD.MOV.U32 R6, RZ, RZ, R117 ;  /* 0x000000ffff067224 */ /* 0x002fe400078e0075 */
[----:B------:R-:W-:-:S05]  /*1588d0*/  IMAD.MOV.U32 R7, RZ, RZ, R118 ;  /* 0x000000ffff077224 */ /* 0x000fca00078e0076 */
[----:B------:R1:W-:Y:S01]  /*1588e0*/  LDGSTS.E [R4+-0x61100], desc[UR42][R6.64], P3 ;  /* 0x9ef0000006047fae */ /* 0x0003e200099a102a */
[----:B------:R-:W2:Y:S01]  /*1588f0*/  S2R R242, SR_TID.X ;  /* 0x0000000000f27919 */ /* 0x000ea20000002100 */
        /* <DEDUP_REMOVED lines=9> */
[----:B------:R-:W-:Y:S01]  /*158990*/  ISETP.GE.AND P2, PT, R8, R3, PT ;  /* 0x000000030800720c */ /* 0x000fe20003f46270 */
[----:B-1----:R-:W-:Y:S02]  /*1589a0*/  IMAD.MOV.U32 R6, RZ, RZ, R109 ;  /* 0x000000ffff067224 */ /* 0x002fe400078e006d */
[----:B------:R-:W-:-:S05]  /*1589b0*/  IMAD.MOV.U32 R7, RZ, RZ, R110 ;  /* 0x000000ffff077224 */ /* 0x000fca00078e006e */
[----:B------:R1:W-:Y:S01]  /*1589c0*/  LDGSTS.E [R4+-0x60100], desc[UR42][R6.64], P1 ;  /* 0x9ff0000006047fae */ /* 0x0003e200089a102a */
[----:B------:R-:W-:Y:S02]  /*1589d0*/  ISETP.GE.AND P1, PT, R130, R3, PT ;  /* 0x000000038200720c */ /* 0x000fe40003f26270 */
[----:B--2---:R-:W-:Y:S01]  /*1589e0*/  LOP3.LUT R245, R242, 0x3f, RZ, 0xc0, !PT ;  /* 0x0000003ff2f57812 */ /* 0x004fe200078ec0ff */
[----:B------:R-:W0:Y:S01]  /*1589f0*/  LDGDEPBAR ;  /* 0x00000000000079af */ /* 0x000e220000000000 */
[----:B------:R-:W-:-:S04]  /*158a00*/  SEL R3, RZ, 0x4, P1 ;  /* 0x00000004ff037807 */ /* 0x000fc80000800000 */
[----:B------:R-:W-:-:S04]  /*158a10*/  SEL R3, R3, RZ, !P0 ;  /* 0x000000ff03037207 */ /* 0x000fc80004000000 */
[----:B------:R-:W-:Y:S02]  /*158a20*/  ISETP.NE.U32.AND P1, PT, R3, RZ, PT ;  /* 0x000000ff0300720c */ /* 0x000fe40003f25070 */
[----:B------:R-:W-:Y:S01]  /*158a30*/  SEL R3, RZ, 0x4, P2 ;  /* 0x00000004ff037807 */ /* 0x000fe20001000000 */
[----:B------:R-:W-:Y:S01]  /*158a40*/  IMAD.SHL.U32 R245, R245, 0x4, RZ ;  /* 0x00000004f5f57824 */ /* 0x000fe200078e00ff */
[----:B------:R-:W-:Y:S02]  /*158a50*/  LEA R8, R131, UR4, 0x12 ;  /* 0x0000000483087c11 */ /* 0x000fe4000f8e90ff */
[----:B------:R-:W-:Y:S01]  /*158a60*/  SEL R3, R3, RZ, !P0 ;  /* 0x000000ff03037207 */ /* 0x000fe20004000000 */
[----:B-1----:R-:W-:-:S03]  /*158a70*/  IMAD.MOV.U32 R6, RZ, RZ, R107 ;  /* 0x000000ffff067224 */ /* 0x002fc600078e006b */
[----:B------:R-:W-:Y:S01]  /*158a80*/  ISETP.NE.U32.AND P0, PT, R3, RZ, PT ;  /* 0x000000ff0300720c */ /* 0x000fe20003f05070 */
[----:B------:R-:W-:Y:S02]  /*158a90*/  IMAD.IADD R4, R245, 0x1, R8 ;  /* 0x00000001f5047824 */ /* 0x000fe400078e0208 */
[----:B------:R-:W-:-:S05]  /*158aa0*/  IMAD.MOV.U32 R7, RZ, RZ, R108 ;  /* 0x000000ffff077224 */ /* 0x000fca00078e006c */
[----:B------:R1:W-:Y:S02]  /*158ab0*/  LDGSTS.E [R4], desc[UR42][R6.64], P1 ;  /* 0x0000000006047fae */ /* 0x0003e400089a102a */
[----:B-1----:R-:W-:Y:S01]  /*158ac0*/  IMAD.MOV.U32 R6, RZ, RZ, R105 ;  /* 0x000000ffff067224 */ /* 0x002fe200078e0069 */
[----:B------:R-:W-:-:S05]  /*158ad0*/  MOV R7, R106 ;  /* 0x0000006a00077202 */ /* 0x000fca0000000f00 */
[----:B------:R1:W-:Y:S02]  /*158ae0*/  LDGSTS.E [R4+0x100], desc[UR42][R6.64], P0 ;  /* 0x0010000006047fae */ /* 0x0003e400081a102a */
[----:B-1----:R-:W-:Y:S02]  /*158af0*/  IMAD.MOV.U32 R6, RZ, RZ, R103 ;  /* 0x000000ffff067224 */ /* 0x002fe400078e0067 */
[----:B------:R-:W-:-:S05]  /*158b00*/  IMAD.MOV.U32 R7, RZ, RZ, R104 ;  /* 0x000000ffff077224 */ /* 0x000fca00078e0068 */
[----:B------:R1:W-:Y:S02]  /*158b10*/  LDGSTS.E [R4+0x1000], desc[UR42][R6.64], P1 ;  /* 0x0100000006047fae */ /* 0x0003e400089a102a */
[----:B-1----:R-:W-:Y:S02]  /*158b20*/  IMAD.MOV.U32 R6, RZ, RZ, R101 ;  /* 0x000000ffff067224 */ /* 0x002fe400078e0065 */
[----:B------:R-:W-:-:S05]  /*158b30*/  IMAD.MOV.U32 R7, RZ, RZ, R102 ;  /* 0x000000ffff077224 */ /* 0x000fca00078e0066 */
[----:B------:R1:W-:Y:S02]  /*158b40*/  LDGSTS.E [R4+0x1100], desc[UR42][R6.64], P0 ;  /* 0x0110000006047fae */ /* 0x0003e400081a102a */
[----:B-1----:R-:W-:Y:S02]  /*158b50*/  IMAD.MOV.U32 R6, RZ, RZ, R99 ;  /* 0x000000ffff067224 */ /* 0x002fe400078e0063 */
[----:B------:R-:W-:-:S05]  /*158b60*/  IMAD.MOV.U32 R7, RZ, RZ, R100 ;  /* 0x000000ffff077224 */ /* 0x000fca00078e0064 */
[----:B------:R1:W-:Y:S02]  /*158b70*/  LDGSTS.E [R4+0x2000], desc[UR42][R6.64], P1 ;  /* 0x0200000006047fae */ /* 0x0003e400089a102a */
        /* <DEDUP_REMOVED lines=103> */
[----:B------:R-:W2:Y:S01]  /*1591f0*/  LDL.LU.64 R30, [R1+0x4aa8] ;  /* 0x004aa800011e7983 */ /* 0x000ea20000300a00 */
[----:B------:R-:W-:-:S05]  /*159200*/  IMAD.MOV.U32 R6, RZ, RZ, R29 ;  /* 0x000000ffff067224 */ /* 0x000fca00078e001d */
[----:B------:R1:W-:Y:S02]  /*159210*/  LDGSTS.E [R4+0x13100], desc[UR42][R6.64], P0 ;  /* 0x1310000006047fae */ /* 0x0003e400081a102a */
[----:B-1----:R-:W-:Y:S02]  /*159220*/  IMAD.MOV.U32 R6, RZ, RZ, R27 ;  /* 0x000000ffff067224 */ /* 0x002fe400078e001b */
[----:B------:R-:W-:-:S05]  /*159230*/  IMAD.MOV.U32 R7, RZ, RZ, R28 ;  /* 0x000000ffff077224 */ /* 0x000fca00078e001c */
[----:B------:R1:W-:Y:S02]  /*159240*/  LDGSTS.E [R4+0x14000], desc[UR42][R6.64], P1 ;  /* 0x1400000006047fae */ /* 0x0003e400089a102a */
[----:B-1----:R-:W-:Y:S01]  /*159250*/  IMAD.MOV.U32 R6, RZ, RZ, R10 ;  /* 0x000000ffff067224 */ /* 0x002fe200078e000a */
[----:B------:R-:W-:Y:S02]  /*159260*/  MOV R7, R11 ;  /* 0x0000000b00077202 */ /* 0x000fe40000000f00 */
[----:B------:R-:W3:Y:S04]  /*159270*/  LDL.LU.64 R10, [R1+0x4aa0] ;  /* 0x004aa000010a7983 */ /* 0x000ee80000300a00 */
[----:B------:R1:W-:Y:S02]  /*159280*/  LDGSTS.E [R4+0x14100], desc[UR42][R6.64], P0 ;  /* 0x1410000006047fae */ /* 0x0003e400081a102a */
[----:B-1----:R-:W-:-:S02]  /*159290*/  IMAD.MOV.U32 R6, RZ, RZ, R12 ;  /* 0x000000ffff067224 */ /* 0x002fc400078e000c */
[----:B------:R-:W-:Y:S02]  /*1592a0*/  IMAD.MOV.U32 R7, RZ, RZ, R13 ;  /* 0x000000ffff077224 */ /* 0x000fe400078e000d */
[----:B------:R-:W4:Y:S04]  /*1592b0*/  LDL.LU.64 R12, [R1+0x4a98] ;  /* 0x004a9800010c7983 */ /* 0x000f280000300a00 */
[----:B------:R1:W-:Y:S02]  /*1592c0*/  LDGSTS.E [R4+0x15000], desc[UR42][R6.64], P1 ;  /* 0x1500000006047fae */ /* 0x0003e400089a102a */
[----:B-1----:R-:W-:Y:S02]  /*1592d0*/  IMAD.MOV.U32 R6, RZ, RZ, R14 ;  /* 0x000000ffff067224 */ /* 0x002fe400078e000e */
[----:B------:R-:W-:-:S02]  /*1592e0*/  IMAD.MOV.U32 R7, RZ, RZ, R15 ;  /* 0x000000ffff077224 */ /* 0x000fc400078e000f */
[----:B------:R-:W3:Y:S04]  /*1592f0*/  LDL.LU.64 R14, [R1+0x4a90] ;  /* 0x004a9000010e7983 */ /* 0x000ee80000300a00 */
[----:B------:R1:W-:Y:S02]  /*159300*/  LDGSTS.E [R4+0x15100], desc[UR42][R6.64], P0 ;  /* 0x1510000006047fae */ /* 0x0003e400081a102a */
[----:B-1----:R-:W-:Y:S02]  /*159310*/  IMAD.MOV.U32 R6, RZ, RZ, R16 ;  /* 0x000000ffff067224 */ /* 0x002fe400078e0010 */
[----:B------:R-:W-:Y:S02]  /*159320*/  IMAD.MOV.U32 R7, RZ, RZ, R17 ;  /* 0x000000ffff077224 */ /* 0x000fe400078e0011 */
[----:B------:R-:W3:Y:S04]  /*159330*/  LDL.LU.64 R16, [R1+0x4a88] ;  /* 0x004a880001107983 */ /* 0x000ee80000300a00 */
[----:B------:R1:W-:Y:S02]  /*159340*/  LDGSTS.E [R4+0x16000], desc[UR42][R6.64], P1 ;  /* 0x1600000006047fae */ /* 0x0003e400089a102a */
[----:B-1----:R-:W-:Y:S01]  /*159350*/  IMAD.MOV.U32 R6, RZ, RZ, R18 ;  /* 0x000000ffff067224 */ /* 0x002fe200078e0012 */
[----:B------:R-:W-:-:S02]  /*159360*/  MOV R7, R19 ;  /* 0x0000001300077202 */ /* 0x000fc40000000f00 */
[----:B------:R-:W3:Y:S04]  /*159370*/  LDL.LU.64 R18, [R1+0x4a80] ;  /* 0x004a800001127983 */ /* 0x000ee80000300a00 */
[----:B------:R1:W-:Y:S02]  /*159380*/  LDGSTS.E [R4+0x16100], desc[UR42][R6.64], P0 ;  /* 0x1610000006047fae */ /* 0x0003e400081a102a */
[----:B-1----:R-:W-:Y:S02]  /*159390*/  IMAD.MOV.U32 R6, RZ, RZ, R20 ;  /* 0x000000ffff067224 */ /* 0x002fe400078e0014 */
[----:B------:R-:W-:Y:S02]  /*1593a0*/  IMAD.MOV.U32 R7, RZ, RZ, R21 ;  /* 0x000000ffff077224 */ /* 0x000fe400078e0015 */
[----:B------:R-:W3:Y:S04]  /*1593b0*/  LDL.LU.64 R20, [R1+0x4a78] ;  /* 0x004a780001147983 */ /* 0x000ee80000300a00 */
[----:B------:R1:W-:Y:S02]  /*1593c0*/  LDGSTS.E [R4+0x17000], desc[UR42][R6.64], P1 ;  /* 0x1700000006047fae */ /* 0x0003e400089a102a */
[----:B-1----:R-:W-:-:S02]  /*1593d0*/  IMAD.MOV.U32 R6, RZ, RZ, R22 ;  /* 0x000000ffff067224 */ /* 0x002fc400078e0016 */
[----:B------:R-:W-:Y:S02]  /*1593e0*/  IMAD.MOV.U32 R7, RZ, RZ, R23 ;  /* 0x000000ffff077224 */ /* 0x000fe400078e0017 */
[----:B------:R-:W3:Y:S04]  /*1593f0*/  LDL.LU.64 R22, [R1+0x4a70] ;  /* 0x004a700001167983 */ /* 0x000ee80000300a00 */
[----:B------:R1:W-:Y:S02]  /*159400*/  LDGSTS.E [R4+0x17100], desc[UR42][R6.64], P0 ;  /* 0x1710000006047fae */ /* 0x0003e400081a102a */
[----:B-1----:R-:W-:Y:S02]  /*159410*/  IMAD.MOV.U32 R6, RZ, RZ, R24 ;  /* 0x000000ffff067224 */ /* 0x002fe400078e0018 */
[----:B------:R-:W-:-:S02]  /*159420*/  IMAD.MOV.U32 R7, RZ, RZ, R25 ;  /* 0x000000ffff077224 */ /* 0x000fc400078e0019 */
[----:B------:R-:W4:Y:S04]  /*159430*/  LDL.LU.64 R24, [R1+0x4a68] ;  /* 0x004a680001187983 */ /* 0x000f280000300a00 */
[----:B------:R1:W-:Y:S02]  /*159440*/  LDGSTS.E [R4+0x18000], desc[UR42][R6.64], P1 ;  /* 0x1800000006047fae */ /* 0x0003e400089a102a */
[----:B-1----:R-:W-:Y:S01]  /*159450*/  MOV R7, R26 ;  /* 0x0000001a00077202 */ /* 0x002fe20000000f00 */
[----:B------:R-:W-:Y:S01]  /*159460*/  IMAD.MOV.U32 R6, RZ, RZ, R9 ;  /* 0x000000ffff067224 */ /* 0x000fe200078e0009 */
[----:B------:R-:W4:Y:S04]  /*159470*/  LDL.LU.64 R26, [R1+0x4a60] ;  /* 0x004a6000011a7983 */ /* 0x000f280000300a00 */
[----:B------:R2:W-:Y:S04]  /*159480*/  LDGSTS.E [R4+0x18100], desc[UR42][R6.64], P0 ;  /* 0x1810000006047fae */ /* 0x0005e800081a102a */
[----:B------:R-:W4:Y:S01]  /*159490*/  LDL.LU.64 R28, [R1+0x4a58] ;  /* 0x004a5800011c7983 */ /* 0x000f220000300a00 */
[----:B--2---:R-:W-:-:S05]  /*1594a0*/  IADD3 R6, P2, PT, R30, R252, RZ ;  /* 0x000000fc1e067210 */ /* 0x004fca0007f5e0ff */
[----:B------:R-:W-:Y:S02]  /*1594b0*/  IMAD.X R5, R31, 0x1, R2, P2 ;  /* 0x000000011f057824 */ /* 0x000fe400010e0602 */
        /* <DEDUP_REMOVED lines=41> */
[----:B---3--:R-:W-:-:S03]  /*159750*/  IADD3 R9, P2, PT, R10, R252, RZ ;  /* 0x000000fc0a097210 */ /* 0x008fc60007f5e0ff */
[----:B------:R-:W3:Y:S02]  /*159760*/  LDL.LU.64 R112, [R1+0x4908] ;  /* 0x0049080001707983 */ /* 0x000ee40000300a00 */
[--C-:B------:R-:W-:Y:S01]  /*159770*/  IMAD.X R7, R11, 0x1, R2.reuse, P2 ;  /* 0x000000010b077824 */ /* 0x100fe200010e0602 */
[-C--:B----4-:R-:W-:Y:S01]  /*159780*/  IADD3 R11, P2, PT, R12, R252.reuse, RZ ;  /* 0x000000fc0c0b7210 */ /* 0x090fe20007f5e0ff */
[----:B------:R-:W4:Y:S04]  /*159790*/  LDL.LU.64 R114, [R1+0x4900] ;  /* 0x0049000001727983 */ /* 0x000f280000300a00 */
[--C-:B------:R-:W-:Y:S01]  /*1597a0*/  IMAD.X R10, R13, 0x1, R2.reuse, P2 ;  /* 0x000000010d0a7824 */ /* 0x100fe200010e0602 */
[-C--:B------:R-:W-:Y:S01]  /*1597b0*/  IADD3 R13, P2, PT, R14, R252.reuse, RZ ;  /* 0x000000fc0e0d7210 */ /* 0x080fe20007f5e0ff */
[----:B------:R-:W3:Y:S04]  /*1597c0*/  LDL.LU.64 R116, [R1+0x48f8] ;  /* 0x0048f80001747983 */ /* 0x000ee80000300a00 */
[--C-:B------:R-:W-:Y:S01]  /*1597d0*/  IMAD.X R12, R15, 0x1, R2.reuse, P2 ;  /* 0x000000010f0c7824 */ /* 0x100fe200010e0602 */
[-C--:B------:R-:W-:Y:S01]  /*1597e0*/  IADD3 R15, P2, PT, R16, R252.reuse, RZ ;  /* 0x000000fc100f7210 */ /* 0x080fe20007f5e0ff */
[----:B------:R-:W3:Y:S04]  /*1597f0*/  LDL.LU.64 R118, [R1+0x48f0] ;  /* 0x0048f00001767983 */ /* 0x000ee80000300a00 */
[----:B------:R-:W-:Y:S01]  /*159800*/  IMAD.X R14, R17, 0x1, R2, P2 ;  /* 0x00000001110e7824 */ /* 0x000fe200010e0602 */
[----:B------:R-:W3:Y:S01]  /*159810*/  LDL.LU.64 R120, [R1+0x48e8] ;  /* 0x0048e80001787983 */ /* 0x000ee20000300a00 */
[----:B------:R-:W-:-:S03]  /*159820*/  IADD3 R17, P2, PT, R18, R252, RZ ;  /* 0x000000fc12117210 */ /* 0x000fc60007f5e0ff */
[----:B------:R-:W3:Y:S02]  /*159830*/  LDL.LU.64 R122, [R1+0x48e0] ;  /* 0x0048e000017a7983 */ /* 0x000ee40000300a00 */
[--C-:B------:R-:W-:Y:S01]  /*159840*/  IMAD.X R16, R19, 0x1, R2.reuse, P2 ;  /* 0x0000000113107824 */ /* 0x100fe200010e0602 */
[-C--:B------:R-:W-:Y:S01]  /*159850*/  IADD3 R19, P2, PT, R20, R252.reuse, RZ ;  /* 0x000000fc14137210 */ /* 0x080fe20007f5e0ff */
[----:B------:R-:W3:Y:S04]  /*159860*/  LDL.LU.64 R124, [R1+0x48d8] ;  /* 0x0048d800017c7983 */ /* 0x000ee80000300a00 */
[----:B------:R-:W-:Y:S01]  /*159870*/  IMAD.X R18, R21, 0x1, R2, P2 ;  /* 0x0000000115127824 */ /* 0x000fe200010e0602 */
[----:B------:R-:W-:Y:S01]  /*159880*/  IADD3 R21, P2, PT, R22, R252, RZ ;  /* 0x000000fc16157210 */ /* 0x000fe20007f5e0ff */
[----:B------:R-:W3:Y:S03]  /*159890*/  LDL.LU.64 R126, [R1+0x48d0] ;  /* 0x0048d000017e7983 */ /* 0x000ee60000300a00 */
[----:B------:R-:W-:Y:S01]  /*1598a0*/  IADD3.X R20, PT, PT, R23, R2, RZ, P2, !PT ;  /* 0x0000000217147210 */ /* 0x000fe200017fe4ff */
[----:B------:R-:W3:Y:S01]  /*1598b0*/  LDL.LU.64 R128, [R1+0x48c8] ;  /* 0x0048c80001807983 */ /* 0x000ee20000300a00 */
[----:B------:R-:W-:-:S03]  /*1598c0*/  IADD3 R23, P2, PT, R24, R252, RZ ;  /* 0x000000fc18177210 */ /* 0x000fc60007f5e0ff */
[----:B------:R-:W3:Y:S02]  /*1598d0*/  LDL.LU.64 R130, [R1+0x48c0] ;  /* 0x0048c00001827983 */ /* 0x000ee40000300a00 */
[--C-:B------:R-:W-:Y:S01]  /*1598e0*/  IMAD.X R22, R25, 0x1, R2.reuse, P2 ;  /* 0x0000000119167824 */ /* 0x100fe200010e0602 */
[-C--:B------:R-:W-:Y:S01]  /*1598f0*/  IADD3 R25, P2, PT, R26, R252.reuse, RZ ;  /* 0x000000fc1a197210 */ /* 0x080fe20007f5e0ff */
[----:B------:R-:W3:Y:S04]  /*159900*/  LDL.LU.64 R132, [R1+0x48b8] ;  /* 0x0048b80001847983 */ /* 0x000ee80000300a00 */
[----:B------:R-:W-:Y:S01]  /*159910*/  IMAD.X R24, R27, 0x1, R2, P2 ;  /* 0x000000011b187824 */ /* 0x000fe200010e0602 */
[----:B------:R-:W3:Y:S01]  /*159920*/  LDL.LU.64 R134, [R1+0x48b0] ;  /* 0x0048b00001867983 */ /* 0x000ee20000300a00 */
[----:B------:R-:W-:-:S03]  /*159930*/  IADD3 R27, P2, PT, R28, R252, RZ ;  /* 0x000000fc1c1b7210 */ /* 0x000fc60007f5e0ff */
[----:B------:R-:W3:Y:S04]  /*159940*/  LDL.LU.64 R146, [R1+0x48a8] ;  /* 0x0048a80001927983 */ /* 0x000ee80000300a00 */
[----:B------:R-:W3:Y:S01]  /*159950*/  LDL.LU.64 R144, [R1+0x48a0] ;  /* 0x0048a00001907983 */ /* 0x000ee20000300a00 */
[----:B------:R-:W-:-:S03]  /*159960*/  IMAD.X R26, R29, 0x1, R2, P2 ;  /* 0x000000011d1a7824 */ /* 0x000fc600010e0602 */
[----:B------:R-:W3:Y:S04]  /*159970*/  LDL.LU.64 R142, [R1+0x4898] ;  /* 0x00489800018e7983 */ /* 0x000ee80000300a00 */
[----:B------:R-:W3:Y:S04]  /*159980*/  LDL.LU.64 R140, [R1+0x4890] ;  /* 0x00489000018c7983 */ /* 0x000ee80000300a00 */
[----:B------:R-:W3:Y:S04]  /*159990*/  LDL.LU.64 R138, [R1+0x4888] ;  /* 0x00488800018a7983 */ /* 0x000ee80000300a00 */
[----:B------:R-:W3:Y:S04]  /*1599a0*/  LDL.LU.64 R136, [R1+0x4880] ;  /* 0x0048800001887983 */ /* 0x000ee80000300a00 */
        /* <DEDUP_REMOVED lines=14> */
[----:B--2---:R-:W-:-:S03]  /*159a90*/  IADD3 R29, P2, PT, R30, R252, RZ ;  /* 0x000000fc1e1d7210 */ /* 0x004fc60007f5e0ff */
[----:B------:R-:W2:Y:S02]  /*159aa0*/  LDL.LU R239, [R1+0x3a0] ;  /* 0x0003a00001ef7983 */ /* 0x000ea40000300800 */
[--C-:B------:R-:W-:Y:S01]  /*159ab0*/  IMAD.X R28, R31, 0x1, R2.reuse, P2 ;  /* 0x000000011f1c7824 */ /* 0x100fe200010e0602 */
[-C--:B------:R-:W-:Y:S01]  /*159ac0*/  IADD3 R31, P2, PT, R32, R252.reuse, RZ ;  /* 0x000000fc201f7210 */ /* 0x080fe20007f5e0ff */
[----:B------:R-:W2:Y:S04]  /*159ad0*/  LDL.LU R240, [R1+0x3a4] ;  /* 0x0003a40001f07983 */ /* 0x000ea80000300800 */
[----:B------:R-:W-:Y:S01]  /*159ae0*/  IMAD.X R30, R33, 0x1, R2, P2 ;  /* 0x00000001211e7824 */ /* 0x000fe200010e0602 */
[----:B------:R-:W-:-:S05]  /*159af0*/  IADD3 R33, P2, PT, R34, R252, RZ ;  /* 0x000000fc22217210 */ /* 0x000fca0007f5e0ff */
[----:B------:R-:W-:Y:S01]  /*159b00*/  IMAD.X R32, R35, 0x1, R2, P2 ;  /* 0x0000000123207824 */ /* 0x000fe200010e0602 */
[----:B------:R-:W-:-:S05]  /*159b10*/  IADD3 R35, P2, PT, R36, R252, RZ ;  /* 0x000000fc24237210 */ /* 0x000fca0007f5e0ff */
[----:B------:R-:W-:Y:S01]  /*159b20*/  IMAD.X R34, R37, 0x1, R2, P2 ;  /* 0x0000000125227824 */ /* 0x000fe200010e0602 */
[----:B------:R-:W-:-:S04]  /*159b30*/  IADD3 R37, P2, PT, R38, R252, RZ ;  /* 0x000000fc26257210 */ /* 0x000fc80007f5e0ff */
[----:B------:R-:W-:Y:S02]  /*159b40*/  IADD3.X R36, PT, PT, R39, R2, RZ, P2, !PT ;  /* 0x0000000227247210 */ /* 0x000fe400017fe4ff */
[----:B------:R-:W-:-:S05]  /*159b50*/  IADD3 R39, P2, PT, R40, R252, RZ ;  /* 0x000000fc28277210 */ /* 0x000fca0007f5e0ff */
[----:B------:R-:W-:Y:S01]  /*159b60*/  IMAD.X R38, R41, 0x1, R2, P2 ;  /* 0x0000000129267824 */ /* 0x000fe200010e0602 */
        /* <DEDUP_REMOVED lines=70> */
[----:B---3--:R-:W-:-:S05]  /*159fd0*/  IADD3 R111, P2, PT, R112, R252, RZ ;  /* 0x000000fc706f7210 */ /* 0x008fca0007f5e0ff */
[----:B------:R-:W-:Y:S01]  /*159fe0*/  IMAD.X R110, R113, 0x1, R2, P2 ;  /* 0x00000001716e7824 */ /* 0x000fe200010e0602 */
[----:B----4-:R-:W-:-:S05]  /*159ff0*/  IADD3 R113, P2, PT, R114, R252, RZ ;  /* 0x000000fc72717210 */ /* 0x010fca0007f5e0ff */
        /* <DEDUP_REMOVED lines=17> */
[----:B------:R-:W-:Y:S01]  /*15a110*/  IADD3 R131, P2, PT, R132, R252, RZ ;  /* 0x000000fc84837210 */ /* 0x000fe20007f5e0ff */
[----:B------:R-:W-:Y:S01]  /*15a120*/  IMAD.MOV.U32 R164, RZ, RZ, R219 ;  /* 0x000000ffffa47224 */ /* 0x000fe200078e00db */
[----:B------:R-:W-:-:S03]  /*15a130*/  MOV R165, R218 ;  /* 0x000000da00a57202 */ /* 0x000fc60000000f00 */
[----:B------:R-:W-:Y:S01]  /*15a140*/  IMAD.X R130, R133, 0x1, R2, P2 ;  /* 0x0000000185827824 */ /* 0x000fe200010e0602 */
[----:B------:R-:W-:Y:S01]  /*15a150*/  IADD3 R133, P2, PT, R134, R252, RZ ;  /* 0x000000fc86857210 */ /* 0x000fe20007f5e0ff */
[----:B------:R-:W-:Y:S01]  /*15a160*/  IMAD.MOV.U32 R162, RZ, RZ, R221 ;  /* 0x000000ffffa27224 */ /* 0x000fe200078e00dd */
[----:B------:R-:W-:Y:S01]  /*15a170*/  LOP3.LUT R11, R11, R10, RZ, 0x3c, !PT ;  /* 0x0000000a0b0b7212 */ /* 0x000fe200078e3cff */
[----:B------:R-:W-:Y:S01]  /*15a180*/  IMAD.MOV.U32 R163, RZ, RZ, R220 ;  /* 0x000000ffffa37224 */ /* 0x000fe200078e00dc */
[----:B------:R-:W-:Y:S01]  /*15a190*/  IADD3.X R132, PT, PT, R135, R2, RZ, P2, !PT ;  /* 0x0000000287847210 */ /* 0x000fe200017fe4ff */
[----:B------:R-:W-:Y:S01]  /*15a1a0*/  IMAD.MOV.U32 R160, RZ, RZ, R223 ;  /* 0x000000ffffa07224 */ /* 0x000fe200078e00df */
[----:B------:R-:W-:Y:S01]  /*15a1b0*/  IADD3 R135, P2, PT, R146, R252, RZ ;  /* 0x000000fc92877210 */ /* 0x000fe20007f5e0ff */
[----:B------:R-:W-:Y:S01]  /*15a1c0*/  IMAD.MOV.U32 R161, RZ, RZ, R222 ;  /* 0x000000ffffa17224 */ /* 0x000fe200078e00de */
[----:B------:R-:W-:Y:S01]  /*15a1d0*/  LOP3.LUT R13, R13, R12, RZ, 0x3c, !PT ;  /* 0x0000000c0d0d7212 */ /* 0x000fe200078e3cff */
[----:B------:R-:W-:Y:S01]  /*15a1e0*/  IMAD.MOV.U32 R158, RZ, RZ, R241 ;  /* 0x000000ffff9e7224 */ /* 0x000fe200078e00f1 */
[----:B------:R-:W-:Y:S01]  /*15a1f0*/  MOV R157, R225 ;  /* 0x000000e1009d7202 */ /* 0x000fe20000000f00 */
[----:B------:R-:W-:Y:S01]  /*15a200*/  IMAD.MOV.U32 R159, RZ, RZ, R224 ;  /* 0x000000ffff9f7224 */ /* 0x000fe200078e00e0 */
[----:B------:R-:W-:Y:S01]  /*15a210*/  LOP3.LUT R15, R15, R14, RZ, 0x3c, !PT ;  /* 0x0000000e0f0f7212 */ /* 0x000fe200078e3cff */
[----:B------:R-:W-:Y:S01]  /*15a220*/  IMAD.MOV.U32 R156, RZ, RZ, R226 ;  /* 0x000000ffff9c7224 */ /* 0x000fe200078e00e2 */
[----:B------:R-:W-:Y:S01]  /*15a230*/  STL.64 [R1+0x38c0], R164 ;  /* 0x0038c0a401007387 */ /* 0x000fe20000100a00 */
[----:B------:R-:W-:Y:S01]  /*15a240*/  IMAD.MOV.U32 R154, RZ, RZ, R236 ;  /* 0x000000ffff9a7224 */ /* 0x000fe200078e00ec */
[----:B------:R-:W-:Y:S01]  /*15a250*/  LOP3.LUT R17, R17, R16, RZ, 0x3c, !PT ;  /* 0x0000001011117212 */ /* 0x000fe200078e3cff */
[----:B------:R-:W-:Y:S01]  /*15a260*/  IMAD.MOV.U32 R155, RZ, RZ, R227 ;  /* 0x000000ffff9b7224 */ /* 0x000fe200078e00e3 */
[----:B------:R-:W-:Y:S01]  /*15a270*/  STL.64 [R1+0x38b8], R162 ;  /* 0x0038b8a201007387 */ /* 0x000fe20000100a00 */
[----:B------:R-:W-:Y:S01]  /*15a280*/  IMAD.MOV.U32 R152, RZ, RZ, R238 ;  /* 0x000000ffff987224 */ /* 0x000fe200078e00ee */
[----:B------:R-:W-:Y:S01]  /*15a290*/  LOP3.LUT R10, R11, R10, RZ, 0x3c, !PT ;  /* 0x0000000a0b0a7212 */ /* 0x000fe200078e3cff */
[----:B------:R-:W-:Y:S01]  /*15a2a0*/  IMAD.MOV.U32 R153, RZ, RZ, R237 ;  /* 0x000000ffff997224 */ /* 0x000fe200078e00ed */
[----:B------:R-:W-:Y:S01]  /*15a2b0*/  LOP3.LUT R19, R19, R18, RZ, 0x3c, !PT ;  /* 0x0000001213137212 */ /* 0x000fe200078e3cff */
[----:B------:R-:W-:Y:S01]  /*15a2c0*/  STL.64 [R1+0x38d0], R160 ;  /* 0x0038d0a001007387 */ /* 0x000fe20000100a00 */
[----:B--2---:R-:W-:Y:S01]  /*15a2d0*/  IMAD.MOV.U32 R150, RZ, RZ, R240 ;  /* 0x000000ffff967224 */ /* 0x004fe200078e00f0 */
[----:B------:R-:W-:Y:S01]  /*15a2e0*/  LOP3.LUT R12, R13, R12, RZ, 0x3c, !PT ;  /* 0x0000000c0d0c7212 */ /* 0x000fe200078e3cff */
[----:B------:R-:W-:Y:S01]  /*15a2f0*/  IMAD.MOV.U32 R151, RZ, RZ, R239 ;  /* 0x000000ffff977224 */ /* 0x000fe200078e00ef */
[----:B------:R-:W-:Y:S01]  /*15a300*/  LOP3.LUT R21, R21, R20, RZ, 0x3c, !PT ;  /* 0x0000001415157212 */ /* 0x000fe200078e3cff */
[----:B------:R-:W-:Y:S01]  /*15a310*/  IMAD.X R134, R147, 0x1, R2, P2 ;  /* 0x0000000193867824 */ /* 0x000fe200010e0602 */
[----:B------:R-:W-:Y:S01]  /*15a320*/  STL.64 [R1+0x38c8], R158 ;  /* 0x0038c89e01007387 */ /* 0x000fe20000100a00 */
[----:B------:R-:W-:Y:S01]  /*15a330*/  IMAD.MOV.U32 R148, RZ, RZ, R6 ;  /* 0x000000ffff947224 */ /* 0x000fe200078e0006 */
[----:B------:R-:W-:Y:S01]  /*15a340*/  LOP3.LUT R14, R15, R14, RZ, 0x3c, !PT ;  /* 0x0000000e0f0e7212 */ /* 0x000fe200078e3cff */
[----:B------:R-:W-:Y:S01]  /*15a350*/  IMAD.MOV.U32 R149, RZ, RZ, R5 ;  /* 0x000000ffff957224 */ /* 0x000fe200078e0005 */
[----:B------:R-:W-:Y:S01]  /*15a360*/  LOP3.LUT R23, R23, R22, RZ, 0x3c, !PT ;  /* 0x0000001617177212 */ /* 0x000fe200078e3cff */
[----:B------:R-:W-:Y:S01]  /*15a370*/  STL.64 [R1+0x38e0], R156 ;  /* 0x0038e09c01007387 */ /* 0x000fe20000100a00 */
[----:B------:R-:W-:Y:S01]  /*15a380*/  IMAD.MOV.U32 R146, RZ, RZ, R9 ;  /* 0x000000ffff927224 */ /* 0x000fe200078e0009 */
[----:B------:R-:W-:Y:S01]  /*15a390*/  LOP3.LUT R16, R17, R16, RZ, 0x3c, !PT ;  /* 0x0000001011107212 */ /* 0x000fe200078e3cff */
[----:B------:R-:W-:Y:S01]  /*15a3a0*/  IMAD.MOV.U32 R147, RZ, RZ, R7 ;  /* 0x000000ffff937224 */ /* 0x000fe200078e0007 */
[----:B------:R-:W-:Y:S01]  /*15a3b0*/  LOP3.LUT R25, R25, R24, RZ, 0x3c, !PT ;  /* 0x0000001819197212 */ /* 0x000fe200078e3cff */
[----:B------:R-:W-:Y:S01]  /*15a3c0*/  STL.64 [R1+0x38d8], R154 ;  /* 0x0038d89a01007387 */ /* 0x000fe20000100a00 */
[----:B------:R-:W-:-:S02]  /*15a3d0*/  LOP3.LUT R11, R11, R10, RZ, 0x3c, !PT ;  /* 0x0000000a0b0b7212 */ /* 0x000fc400078e3cff */
[----:B------:R-:W-:Y:S01]  /*15a3e0*/  LOP3.LUT R18, R19, R18, RZ, 0x3c, !PT ;  /* 0x0000001213127212 */ /* 0x000fe200078e3cff */
[----:B------:R-:W-:Y:S01]  /*15a3f0*/  STL.64 [R1+0x38f0], R152 ;  /* 0x0038f09801007387 */ /* 0x000fe20000100a00 */
[----:B------:R-:W-:Y:S02]  /*15a400*/  LOP3.LUT R27, R27, R26, RZ, 0x3c, !PT ;  /* 0x0000001a1b1b7212 */ /* 0x000fe400078e3cff */
[----:B------:R-:W-:Y:S01]  /*15a410*/  LOP3.LUT R13, R13, R12, RZ, 0x3c, !PT ;  /* 0x0000000c0d0d7212 */ /* 0x000fe200078e3cff */
[----:B------:R-:W-:Y:S01]  /*15a420*/  STL.64 [R1+0x38e8], R150 ;  /* 0x0038e89601007387 */ /* 0x000fe20000100a00 */
[----:B------:R-:W-:Y:S02]  /*15a430*/  LOP3.LUT R20, R21, R20, RZ, 0x3c, !PT ;  /* 0x0000001415147212 */ /* 0x000fe400078e3cff */
[----:B------:R-:W-:Y:S01]  /*15a440*/  LOP3.LUT R29, R29, R28, RZ, 0x3c, !PT ;  /* 0x0000001c1d1d7212 */ /* 0x000fe200078e3cff */
[----:B------:R-:W-:Y:S01]  /*15a450*/  STL.64 [R1+0x4aa8], R148 ;  /* 0x004aa89401007387 */ /* 0x000fe20000100a00 */
[----:B------:R-:W-:-:S02]  /*15a460*/  LOP3.LUT R15, R15, R14, RZ, 0x3c, !PT ;  /* 0x0000000e0f0f7212 */ /* 0x000fc400078e3cff */
[----:B------:R-:W-:Y:S02]  /*15a470*/  LOP3.LUT R22, R23, R22, RZ, 0x3c, !PT ;  /* 0x0000001617167212 */ /* 0x000fe400078e3cff */
[----:B------:R-:W-:Y:S01]  /*15a480*/  LOP3.LUT R31, R31, R30, RZ, 0x3c, !PT ;  /* 0x0000001e1f1f7212 */ /* 0x000fe200078e3cff */
[----:B------:R-:W-:Y:S01]  /*15a490*/  STL.64 [R1+0x4aa0], R146 ;  /* 0x004aa09201007387 */ /* 0x000fe20000100a00 */
[----:B------:R-:W-:Y:S02]  /*15a4a0*/  LOP3.LUT R17, R17, R16, RZ, 0x3c, !PT ;  /* 0x0000001011117212 */ /* 0x000fe400078e3cff */
        /* <DEDUP_REMOVED lines=42> */
[----:B------:R1:W-:Y:S01]  /*15a750*/  STL.64 [R1+0x4a48], R30 ;  /* 0x004a481e01007387 */ /* 0x0003e20000100a00 */
[----:B------:R-:W-:-:S02]  /*15a760*/  LOP3.LUT R39, R39, R38, RZ, 0x3c, !PT ;  /* 0x0000002627277212 */ /* 0x000fc400078e3cff */
[----:B------:R-:W-:Y:S02]  /*15a770*/  LOP3.LUT R46, R47, R46, RZ, 0x3c, !PT ;  /* 0x0000002e2f2e7212 */ /* 0x000fe400078e3cff */
[----:B------:R-:W-:Y:S01]  /*15a780*/  LOP3.LUT R55, R55, R54, RZ, 0x3c, !PT ;  /* 0x0000003637377212 */ /* 0x000fe200078e3cff */
[----:B------:R2:W-:Y:S01]  /*15a790*/  STL.64 [R1+0x4a40], R32 ;  /* 0x004a402001007387 */ /* 0x0005e20000100a00 */
        /* <DEDUP_REMOVED lines=72> */
[----:B------:R-:W-:Y:S02]  /*15ac20*/  IADD3 R229, P2, PT, R144, R252, RZ ;  /* 0x000000fc90e57210 */ /* 0x000fe40007f5e0ff */
[----:B------:R-:W-:Y:S01]  /*15ac30*/  LOP3.LUT R77, R77, R76, RZ, 0x3c, !PT ;  /* 0x0000004c4d4d7212 */ /* 0x000fe200078e3cff */
[----:B------:R-:W-:Y:S01]  /*15ac40*/  LDGSTS.E [R4+0x19000], desc[UR42][R164.64], P1 ;  /* 0x19000000a4047fae */ /* 0x000fe200089a102a */
        /* <DEDUP_REMOVED lines=14> */
[----:B------:R-:W-:Y:S01]  /*15ad30*/  IMAD.X R228, R145, 0x1, R2, P2 ;  /* 0x0000000191e47824 */ /* 0x000fe200010e0602 */
[----:B------:R-:W-:Y:S01]  /*15ad40*/  LOP3.LUT R85, R85, R84, RZ, 0x3c, !PT ;  /* 0x0000005455557212 */ /* 0x000fe200078e3cff */
[----:B------:R1:W-:Y:S01]  /*15ad50*/  STL.64 [R1+0x4990], R76 ;  /* 0x0049904c01007387 */ /* 0x0003e20000100a00 */
        /* <DEDUP_REMOVED lines=8> */
[----:B------:R-:W-:Y:S02]  /*15ade0*/  LOP3.LUT R89, R89, R88, RZ, 0x3c, !PT ;  /* 0x0000005859597212 */ /* 0x000fe400078e3cff */
[----:B------:R-:W-:Y:S02]  /*15adf0*/  LOP3.LUT R105, R105, R104, RZ, 0x3c, !PT ;  /* 0x0000006869697212 */ /* 0x000fe400078e3cff */
[----:B------:R-:W-:-:S02]  /*15ae00*/  LOP3.LUT R107, R107, R106, RZ, 0x3c, !PT ;  /* 0x0000006a6b6b7212 */ /* 0x000fc400078e3cff */
[----:B------:R-:W-:Y:S02]  /*15ae10*/  LOP3.LUT R109, R109, R108, RZ, 0x3c, !PT ;  /* 0x0000006c6d6d7212 */ /* 0x000fe400078e3cff */
[----:B------:R-:W-:Y:S02]  /*15ae20*/  LOP3.LUT R111, R111, R110, RZ, 0x3c, !PT ;  /* 0x0000006e6f6f7212 */ /* 0x000fe400078e3cff */
[----:B------:R-:W-:Y:S02]  /*15ae30*/  LOP3.LUT R113, R113, R112, RZ, 0x3c, !PT ;  /* 0x0000007071717212 */ /* 0x000fe400078e3cff */
        /* <DEDUP_REMOVED lines=10> */
[----:B------:R-:W-:Y:S01]  /*15aee0*/  LOP3.LUT R135, R135, R134, RZ, 0x3c, !PT ;  /* 0x0000008687877212 */ /* 0x000fe200078e3cff */
[----:B------:R-:W1:Y:S01]  /*15aef0*/  S2R R241, SR_TID.X ;  /* 0x0000000000f17919 */ /* 0x000e620000002100 */
[----:B------:R-:W-:Y:S02]  /*15af00*/  LOP3.LUT R96, R97, R96, RZ, 0x3c, !PT ;  /* 0x0000006061607212 */ /* 0x000fe400078e3cff */
[----:B------:R-:W-:Y:S01]  /*15af10*/  LOP3.LUT R91, R91, R90, RZ, 0x3c, !PT ;  /* 0x0000005a5b5b7212 */ /* 0x000fe200078e3cff */
[----:B------:R1:W-:Y:S01]  /*15af20*/  STL.64 [R1+0x4978], R82 ;  /* 0x0049785201007387 */ /* 0x0003e20000100a00 */
[----:B------:R-:W-:Y:S02]  /*15af30*/  LOP3.LUT R98, R99, R98, RZ, 0x3c, !PT ;  /* 0x0000006263627212 */ /* 0x000fe400078e3cff */
[----:B------:R-:W-:Y:S01]  /*15af40*/  LOP3.LUT R93, R93, R92, RZ, 0x3c, !PT ;  /* 0x0000005c5d5d7212 */ /* 0x000fe200078e3cff */
[----:B------:R1:W-:Y:S01]  /*15af50*/  STL.64 [R1+0x4970], R84 ;  /* 0x0049705401007387 */ /* 0x0003e20000100a00 */
[----:B------:R-:W-:-:S02]  /*15af60*/  LOP3.LUT R100, R101, R100, RZ, 0x3c, !PT ;  /* 0x0000006465647212 */ /* 0x000fc400078e3cff */
[----:B------:R-:W-:Y:S01]  /*15af70*/  LOP3.LUT R95, R95, R94, RZ, 0x3c, !PT ;  /* 0x0000005e5f5f7212 */ /* 0x000fe200078e3cff */
[----:B------:R1:W-:Y:S01]  /*15af80*/  STL.64 [R1+0x4968], R86 ;  /* 0x0049685601007387 */ /* 0x0003e20000100a00 */
        /* <DEDUP_REMOVED lines=8> */
[----:B------:R-:W-:Y:S01]  /*15b010*/  IADD3 R233, P2, PT, R140, R252, RZ ;  /* 0x000000fc8ce97210 */ /* 0x000fe20007f5e0ff */
[----:B------:R1:W-:Y:S01]  /*15b020*/  STL.64 [R1+0x4950], R92 ;  /* 0x0049505c01007387 */ /* 0x0003e20000100a00 */
        /* <DEDUP_REMOVED lines=53> */
[----:B------:R-:W-:Y:S01]  /*15b380*/  IMAD.MOV.U32 R144, RZ, RZ, R229 ;  /* 0x000000ffff907224 */ /* 0x000fe200078e00e5 */
[----:B------:R-:W-:Y:S01]  /*15b390*/  MOV R143, R230 ;  /* 0x000000e6008f7202 */ /* 0x000fe20000000f00 */
[----:B------:R-:W-:Y:S01]  /*15b3a0*/  IMAD.MOV.U32 R145, RZ, RZ, R228 ;  /* 0x000000ffff917224 */ /* 0x000fe200078e00e4 */
[----:B------:R1:W-:Y:S01]  /*15b3b0*/  STL.64 [R1+0x48c8], R126 ;  /* 0x0048c87e01007387 */ /* 0x0003e20000100a00 */
[----:B------:R-:W-:-:S02]  /*15b3c0*/  IMAD.MOV.U32 R142, RZ, RZ, R231 ;  /* 0x000000ffff8e7224 */ /* 0x000fc400078e00e7 */
[----:B------:R-:W-:Y:S01]  /*15b3d0*/  IMAD.MOV.U32 R140, RZ, RZ, R233 ;  /* 0x000000ffff8c7224 */ /* 0x000fe200078e00e9 */
[----:B------:R1:W-:Y:S01]  /*15b3e0*/  STL.64 [R1+0x48c0], R128 ;  /* 0x0048c08001007387 */ /* 0x0003e20000100a00 */
[----:B------:R-:W-:Y:S02]  /*15b3f0*/  IMAD.MOV.U32 R141, RZ, RZ, R232 ;  /* 0x000000ffff8d7224 */ /* 0x000fe400078e00e8 */
[----:B------:R-:W-:Y:S01]  /*15b400*/  IMAD.MOV.U32 R138, RZ, RZ, R235 ;  /* 0x000000ffff8a7224 */ /* 0x000fe200078e00eb */
[----:B------:R1:W-:Y:S01]  /*15b410*/  STL.64 [R1+0x48b8], R130 ;  /* 0x0048b88201007387 */ /* 0x0003e20000100a00 */
[----:B------:R-:W-:Y:S02]  /*15b420*/  IMAD.MOV.U32 R139, RZ, RZ, R234 ;  /* 0x000000ffff8b7224 */ /* 0x000fe400078e00ea */
[----:B------:R-:W-:Y:S01]  /*15b430*/  IMAD.MOV.U32 R137, RZ, RZ, R136 ;  /* 0x000000ffff897224 */ /* 0x000fe200078e0088 */
[----:B------:R1:W-:Y:S01]  /*15b440*/  STL.64 [R1+0x48b0], R132 ;  /* 0x0048b08401007387 */ /* 0x0003e20000100a00 */
[----:B------:R-:W-:-:S03]  /*15b450*/  IMAD.MOV.U32 R136, RZ, RZ, R0 ;  /* 0x000000ffff887224 */ /* 0x000fc600078e0000 */
[----:B------:R1:W-:Y:S04]  /*15b460*/  STL.64 [R1+0x48a8], R134 ;  /* 0x0048a88601007387 */ /* 0x0003e80000100a00 */
[----:B------:R1:W-:Y:S04]  /*15b470*/  STL.64 [R1+0x48a0], R144 ;  /* 0x0048a09001007387 */ /* 0x0003e80000100a00 */
[----:B------:R1:W-:Y:S04]  /*15b480*/  STL.64 [R1+0x4898], R142 ;  /* 0x0048988e01007387 */ /* 0x0003e80000100a00 */
[----:B------:R1:W-:Y:S04]  /*15b490*/  STL.64 [R1+0x4890], R140 ;  /* 0x0048908c01007387 */ /* 0x0003e80000100a00 */
[----:B------:R1:W-:Y:S04]  /*15b4a0*/  STL.64 [R1+0x4888], R138 ;  /* 0x0048888a01007387 */ /* 0x0003e80000100a00 */
[----:B------:R1:W-:Y:S04]  /*15b4b0*/  STL.64 [R1+0x4880], R136 ;  /* 0x0048808801007387 */ /* 0x0003e80000100a00 */
[----:B------:R-:W2:Y:S04]  /*15b4c0*/  LDL R226, [R1+0x56c4] ;  /* 0x0056c40001e27983 */ /* 0x000ea80000100800 */
[----:B------:R-:W2:Y:S04]  /*15b4d0*/  LDL R227, [R1+0x56c8] ;  /* 0x0056c80001e37983 */ /* 0x000ea80000100800 */
[----:B------:R-:W2:Y:S04]  /*15b4e0*/  LDL R236, [R1+0x56cc] ;  /* 0x0056cc0001ec7983 */ /* 0x000ea80000100800 */
[----:B------:R-:W2:Y:S01]  /*15b4f0*/  LDL R237, [R1+0x56d0] ;  /* 0x0056d00001ed7983 */ /* 0x000ea20000100800 */
[----:B-1----:R-:W-:-:S03]  /*15b500*/  LOP3.LUT R241, R241, 0x3f, RZ, 0xc0, !PT ;  /* 0x0000003ff1f17812 */ /* 0x002fc600078ec0ff */
[----:B------:R-:W2:Y:S02]  /*15b510*/  LDL R238, [R1+0x5634] ;  /* 0x0056340001ee7983 */ /* 0x000ea40000100800 */
[----:B------:R-:W-:Y:S02]  /*15b520*/  IMAD.SHL.U32 R241, R241, 0x4, RZ ;  /* 0x00000004f1f17824 */ /* 0x000fe400078e00ff */
[----:B------:R-:W2:Y:S03]  /*15b530*/  LDL R239, [R1+0x5638] ;  /* 0x0056380001ef7983 */ /* 0x000ea60000100800 */
[----:B------:R-:W-:Y:S01]  /*15b540*/  LOP3.LUT R241, R241, 0x10, RZ, 0x3c, !PT ;  /* 0x00000010f1f17812 */ /* 0x000fe200078e3cff */
[----:B------:R-:W2:Y:S03]  /*15b550*/  LDL R240, [R1+0x563c] ;  /* 0x00563c0001f07983 */ /* 0x000ea60000100800 */
[----:B------:R-:W-:Y:S01]  /*15b560*/  IADD3 R3, PT, PT, R241, R8, RZ ;  /* 0x00000008f1037210 */ /* 0x000fe20007ffe0ff */
[----:B------:R-:W-:Y:S04]  /*15b570*/  LDGSTS.E [R4+0x19100], desc[UR42][R162.64], P0 ;  /* 0x19100000a2047fae */ /* 0x000fe800081a102a */
[----:B------:R-:W2:Y:S04]  /*15b580*/  LDL R241, [R1+0x5640] ;  /* 0x0056400001f17983 */ /* 0x000ea80000100800 */
        /* <DEDUP_REMOVED lines=54> */
[----:B------:R-:W3:Y:S04]  /*15b8f0*/  LDL R222, [R1+0x55a4] ;  /* 0x0055a40001de7983 */ /* 0x000ee80000100800 */
[----:B------:R-:W4:Y:S04]  /*15b900*/  LDL R223, [R1+0x55a8] ;  /* 0x0055a80001df7983 */ /* 0x000f280000100800 */
        /* <DEDUP_REMOVED lines=12> */
[----:B------:R-:W4:Y:S04]  /*15b9d0*/  LDL R224, [R1+0x55ac] ;  /* 0x0055ac0001e07983 */ /* 0x000f280000100800 */
[----:B------:R-:W4:Y:S04]  /*15b9e0*/  LDL R225, [R1+0x55b0] ;  /* 0x0055b00001e17983 */ /* 0x000f280000100800 */
        /* <DEDUP_REMOVED lines=8> */
[----:B------:R-:W-:Y:S01]  /*15ba70*/  LDGSTS.E [R4+0x3e000], desc[UR42][R142.64], P1 ;  /* 0x3e0000008e047fae */ /* 0x000fe200089a102a */
[----:B--2---:R-:W-:-:S03]  /*15ba80*/  MOV R5, R226 ;  /* 0x000000e200057202 */ /* 0x004fc60000000f00 */
[----:B------:R-:W-:Y:S04]  /*15ba90*/  LDGSTS.E [R4+0x3e100], desc[UR42][R140.64], P0 ;  /* 0x3e1000008c047fae */ /* 0x000fe800081a102a */
[----:B------:R-:W-:Y:S04]  /*15baa0*/  LDGSTS.E [R4+0x3f000], desc[UR42][R138.64], P1 ;  /* 0x3f0000008a047fae */ /* 0x000fe800089a102a */
[----:B------:R1:W-:Y:S04]  /*15bab0*/  LDGSTS.E [R4+0x3f100], desc[UR42][R136.64], P0 ;  /* 0x3f10000088047fae */ /* 0x0003e800081a102a */
[----:B------:R-:W2:Y:S04]  /*15bac0*/  LDL R226, [R1+0x552c] ;  /* 0x00552c0001e27983 */ /* 0x000ea80000100800 */
[----:B------:R-:W2:Y:S01]  /*15bad0*/  LDL R214, [R1+0x5494] ;  /* 0x0054940001d67983 */ /* 0x000ea20000100800 */
[----:B-1----:R-:W-:-:S03]  /*15bae0*/  IMAD.MOV.U32 R4, RZ, RZ, R227 ;  /* 0x000000ffff047224 */ /* 0x002fc600078e00e3 */
[----:B------:R-:W2:Y:S04]  /*15baf0*/  LDL R215, [R1+0x5498] ;  /* 0x0054980001d77983 */ /* 0x000ea80000100800 */
[----:B------:R-:W2:Y:S04]  /*15bb00*/  LDL R227, [R1+0x5530] ;  /* 0x0055300001e37983 */ /* 0x000ea80000100800 */
[----:B------:R1:W-:Y:S04]  /*15bb10*/  LDGSTS.E [R3+0x200], desc[UR42][R4.64], P1 ;  /* 0x0020000004037fae */ /* 0x0003e800089a102a */
[----:B------:R-:W2:Y:S04]  /*15bb20*/  LDL R216, [R1+0x5414] ;  /* 0x0054140001d87983 */ /* 0x000ea80000100800 */
[----:B------:R-:W2:Y:S01]  /*15bb30*/  LDL R217, [R1+0x5418] ;  /* 0x0054180001d97983 */ /* 0x000ea20000100800 */
[----:B-1----:R-:W-:-:S03]  /*15bb40*/  IMAD.MOV.U32 R4, RZ, RZ, R237 ;  /* 0x000000ffff047224 */ /* 0x002fc600078e00ed */
[----:B------:R-:W2:Y:S01]  /*15bb50*/  LDL R218, [R1+0x5384] ;  /* 0x0053840001da7983 */ /* 0x000ea20000100800 */
[----:B------:R-:W-:-:S03]  /*15bb60*/  IMAD.MOV.U32 R5, RZ, RZ, R236 ;  /* 0x000000ffff057224 */ /* 0x000fc600078e00ec */
        /* <DEDUP_REMOVED lines=10> */
[----:B------:R1:W-:Y:S02]  /*15bc10*/  LDGSTS.E [R3+0x1200], desc[UR42][R4.64], P1 ;  /* 0x0120000004037fae */ /* 0x0003e400089a102a */
[----:B-1----:R-:W-:-:S02]  /*15bc20*/  IMAD.MOV.U32 R4, RZ, RZ, R241 ;  /* 0x000000ffff047224 */ /* 0x002fc400078e00f1 */
[----:B------:R-:W-:Y:S01]  /*15bc30*/  IMAD.MOV.U32 R5, RZ, RZ, R240 ;  /* 0x000000ffff057224 */ /* 0x000fe200078e00f0 */
[----:B------:R-:W2:Y:S04]  /*15bc40*/  LDL R241, [R1+0x5390] ;  /* 0x0053900001f17983 */ /* 0x000ea80000100800 */
[----:B------:R-:W2:Y:S04]  /*15bc50*/  LDL R240, [R1+0x538c] ;  /* 0x00538c0001f07983 */ /* 0x000ea80000100800 */
[----:B------:R3:W-:Y:S02]  /*15bc60*/  LDGSTS.E [R3+0x1300], desc[UR42][R4.64], P0 ;  /* 0x0130000004037fae */ /* 0x0007e400081a102a */
[----:B---3--:R-:W-:-:S02]  /*15bc70*/  MOV R5, R222 ;  /* 0x000000de00057202 */ /* 0x008fc40000000f00 */
[----:B------:R-:W3:Y:S01]  /*15bc80*/  LDL R222, [R1+0x5304] ;  /* 0x0053040001de7983 */ /* 0x000ee20000100800 */
[----:B----4-:R-:W-:-:S03]  /*15bc90*/  IMAD.MOV.U32 R4, RZ, RZ, R223 ;  /* 0x000000ffff047224 */ /* 0x010fc600078e00df */
[----:B------:R-:W4:Y:S04]  /*15bca0*/  LDL R223, [R1+0x5308] ;  /* 0x0053080001df7983 */ /* 0x000f280000100800 */
[----:B------:R1:W-:Y:S02]  /*15bcb0*/  LDGSTS.E [R3+0x2200], desc[UR42][R4.64], P1 ;  /* 0x0220000004037fae */ /* 0x0003e400089a102a */
[----:B-1----:R-:W-:Y:S02]  /*15bcc0*/  IMAD.MOV.U32 R5, RZ, RZ, R224 ;  /* 0x000000ffff057224 */ /* 0x002fe400078e00e0 */
[----:B------:R-:W4:Y:S01]  /*15bcd0*/  LDL R224, [R1+0x4ac8] ;  /* 0x004ac80001e07983 */ /* 0x000f220000100800 */
[----:B------:R-:W-:-:S03]  /*15bce0*/  IMAD.MOV.U32 R4, RZ, RZ, R225 ;  /* 0x000000ffff047224 */ /* 0x000fc600078e00e1 */
[----:B------:R-:W4:Y:S04]  /*15bcf0*/  LDL R225, [R1+0x4acc] ;  /* 0x004acc0001e17983 */ /* 0x000f280000100800 */
[----:B------:R1:W-:Y:S02]  /*15bd00*/  LDGSTS.E [R3+0x2300], desc[UR42][R4.64], P0 ;  /* 0x0230000004037fae */ /* 0x0003e400081a102a */
[----:B-1----:R-:W-:Y:S02]  /*15bd10*/  IMAD.MOV.U32 R5, RZ, RZ, R212 ;  /* 0x000000ffff057224 */ /* 0x002fe400078e00d4 */
[----:B------:R-:W4:Y:S01]  /*15bd20*/  LDL R212, [R1+0x4c50] ;  /* 0x004c500001d47983 */ /* 0x000f220000100800 */
[----:B------:R-:W-:-:S03]  /*15bd30*/  IMAD.MOV.U32 R4, RZ, RZ, R213 ;  /* 0x000000ffff047224 */ /* 0x000fc600078e00d5 */
[----:B------:R-:W4:Y:S04]  /*15bd40*/  LDL R213, [R1+0x4c54] ;  /* 0x004c540001d57983 */ /* 0x000f280000100800 */
[----:B------:R2:W-:Y:S02]  /*15bd50*/  LDGSTS.E [R3+0x3200], desc[UR42][R4.64], P1 ;  /* 0x0320000004037fae */ /* 0x0005e400089a102a */
[----:B--2---:R-:W-:Y:S02]  /*15bd60*/  IMAD.MOV.U32 R5, RZ, RZ, R226 ;  /* 0x000000ffff057224 */ /* 0x004fe400078e00e2 */
[----:B------:R-:W2:Y:S01]  /*15bd70*/  LDL R226, [R1+0x4ad0] ;  /* 0x004ad00001e27983 */ /* 0x000ea20000100800 */
[----:B------:R-:W-:-:S03]  /*15bd80*/  IMAD.MOV.U32 R4, RZ, RZ, R227 ;  /* 0x000000ffff047224 */ /* 0x000fc600078e00e3 */
[----:B------:R-:W2:Y:S04]  /*15bd90*/  LDL R227, [R1+0x4ad4] ;  /* 0x004ad40001e37983 */ /* 0x000ea80000100800 */
[----:B------:R1:W-:Y:S02]  /*15bda0*/  LDGSTS.E [R3+0x3300], desc[UR42][R4.64], P0 ;  /* 0x0330000004037fae */ /* 0x0003e400081a102a */
[----:B-1----:R-:W-:Y:S01]  /*15bdb0*/  IMAD.MOV.U32 R4, RZ, RZ, R215 ;  /* 0x000000ffff047224 */ /* 0x002fe200078e00d7 */
[----:B------:R-:W-:Y:S01]  /*15bdc0*/  MOV R5, R214 ;  /* 0x000000d600057202 */ /* 0x000fe20000000f00 */
[----:B------:R-:W2:Y:S04]  /*15bdd0*/  LDL R215, [R1+0x4cd4] ;  /* 0x004cd40001d77983 */ /* 0x000ea80000100800 */
[----:B------:R1:W-:Y:S04]  /*15bde0*/  LDGSTS.E [R3+0x4200], desc[UR42][R4.64], P1 ;  /* 0x0420000004037fae */ /* 0x0003e800089a102a */
[----:B------:R-:W2:Y:S01]  /*15bdf0*/  LDL R214, [R1+0x4cd0] ;  /* 0x004cd00001d67983 */ /* 0x000ea20000100800 */
[----:B-1----:R-:W-:-:S02]  /*15be00*/  IMAD.MOV.U32 R4, RZ, RZ, R237 ;  /* 0x000000ffff047224 */ /* 0x002fc400078e00ed */
[----:B------:R-:W-:Y:S01]  /*15be10*/  IMAD.MOV.U32 R5, RZ, RZ, R236 ;  /* 0x000000ffff057224 */ /* 0x000fe200078e00ec */
[----:B------:R-:W2:Y:S04]  /*15be20*/  LDL R237, [R1+0x4b4c] ;  /* 0x004b4c0001ed7983 */ /* 0x000ea80000100800 */
[----:B------:R-:W2:Y:S04]  /*15be30*/  LDL R236, [R1+0x4b48] ;  /* 0x004b480001ec7983 */ /* 0x000ea80000100800 */
[----:B------:R1:W-:Y:S02]  /*15be40*/  LDGSTS.E [R3+0x4300], desc[UR42][R4.64], P0 ;  /* 0x0430000004037fae */ /* 0x0003e400081a102a */
[----:B-1----:R-:W-:-:S02]  /*15be50*/  IMAD.MOV.U32 R4, RZ, RZ, R217 ;  /* 0x000000ffff047224 */ /* 0x002fc400078e00d9 */
[----:B------:R-:W-:Y:S01]  /*15be60*/  IMAD.MOV.U32 R5, RZ, RZ, R216 ;  /* 0x000000ffff057224 */ /* 0x000fe200078e00d8 */
        /* <DEDUP_REMOVED lines=23> */
[----:B---3--:R-:W-:-:S03]  /*15bfe0*/  IMAD.MOV.U32 R5, RZ, RZ, R222 ;  /* 0x000000ffff057224 */ /* 0x008fc600078e00de */
[----:B------:R-:W3:Y:S01]  /*15bff0*/  LDL R222, [R1+0x4bd8] ;  /* 0x004bd80001de7983 */ /* 0x000ee20000100800 */
[----:B----4-:R-:W-:-:S03]  /*15c000*/  IMAD.MOV.U32 R4, RZ, RZ, R223 ;  /* 0x000000ffff047224 */ /* 0x010fc600078e00df */
[----:B------:R-:W4:Y:S04]  /*15c010*/  LDL R223, [R1+0x4bdc] ;  /* 0x004bdc0001df7983 */ /* 0x000f280000100800 */
[----:B------:R1:W-:Y:S02]  /*15c020*/  LDGSTS.E [R3+0x7300], desc[UR42][R4.64], P0 ;  /* 0x0730000004037fae */ /* 0x0003e400081a102a */
[----:B-1----:R-:W-:Y:S02]  /*15c030*/  MOV R5, R224 ;  /* 0x000000e000057202 */ /* 0x002fe40000000f00 */
        /* <DEDUP_REMOVED lines=9> */
[----:B-1----:R-:W-:Y:S02]  /*15c0d0*/  IMAD.MOV.U32 R4, RZ, RZ, R237 ;  /* 0x000000ffff047224 */ /* 0x002fe400078e00ed */
        /* <DEDUP_REMOVED lines=11> */
[----:B------:R-:W-:-:S03]  /*15c190*/  MOV R5, R240 ;  /* 0x000000f000057202 */ /* 0x000fc60000000f00 */
[----:B------:R-:W2:Y:S04]  /*15c1a0*/  LDL R240, [R1+0x4e58] ;  /* 0x004e580001f07983 */ /* 0x000ea80000100800 */
[----:B------:R3:W-:Y:S02]  /*15c1b0*/  LDGSTS.E [R3+0xa200], desc[UR42][R4.64], P1 ;  /* 0x0a20000004037fae */ /* 0x0007e400089a102a */
[----:B---3--:R-:W-:Y:S02]  /*15c1c0*/  IMAD.MOV.U32 R5, RZ, RZ, R222 ;  /* 0x000000ffff057224 */ /* 0x008fe400078e00de */
[----:B------:R-:W3:Y:S01]  /*15c1d0*/  LDL R222, [R1+0x4ed0] ;  /* 0x004ed00001de7983 */ /* 0x000ee20000100800 */
[----:B----4-:R-:W-:-:S03]  /*15c1e0*/  IMAD.MOV.U32 R4, RZ, RZ, R223 ;  /* 0x000000ffff047224 */ /* 0x010fc600078e00df */
[----:B------:R-:W4:Y:S04]  /*15c1f0*/  LDL R223, [R1+0x4ed4] ;  /* 0x004ed40001df7983 */ /* 0x000f280000100800 */
[----:B------:R1:W-:Y:S02]  /*15c200*/  LDGSTS.E [R3+0xa300], desc[UR42][R4.64], P0 ;  /* 0x0a30000004037fae */ /* 0x0003e400081a102a */
[----:B-1----:R-:W-:Y:S02]  /*15c210*/  IMAD.MOV.U32 R4, RZ, RZ, R213 ;  /* 0x000000ffff047224 */ /* 0x002fe400078e00d5 */
[----:B------:R-:W-:Y:S01]  /*15c220*/  IMAD.MOV.U32 R5, RZ, RZ, R212 ;  /* 0x000000ffff057224 */ /* 0x000fe200078e00d4 */
[----:B------:R-:W4:Y:S04]  /*15c230*/  LDL R213, [R1+0x5054] ;  /* 0x0050540001d57983 */ /* 0x000f280000100800 */
[----:B------:R1:W-:Y:S04]  /*15c240*/  LDGSTS.E [R3+0xb200], desc[UR42][R4.64], P1 ;  /* 0x0b20000004037fae */ /* 0x0003e800089a102a */
[----:B------:R-:W4:Y:S01]  /*15c250*/  LDL R212, [R1+0x5050] ;  /* 0x0050500001d47983 */ /* 0x000f220000100800 */
[----:B-1----:R-:W-:-:S03]  /*15c260*/  IMAD.MOV.U32 R5, RZ, RZ, R224 ;  /* 0x000000ffff057224 */ /* 0x002fc600078e00e0 */
[----:B------:R-:W4:Y:S01]  /*15c270*/  LDL R224, [R1+0x4ed8] ;  /* 0x004ed80001e07983 */ /* 0x000f220000100800 */
[----:B------:R-:W-:-:S03]  /*15c280*/  IMAD.MOV.U32 R4, RZ, RZ, R225 ;  /* 0x000000ffff047224 */ /* 0x000fc600078e00e1 */
[----:B------:R-:W4:Y:S04]  /*15c290*/  LDL R225, [R1+0x4edc] ;  /* 0x004edc0001e17983 */ /* 0x000f280000100800 */
[----:B------:R1:W-:Y:S02]  /*15c2a0*/  LDGSTS.E [R3+0xb300], desc[UR42][R4.64], P0 ;  /* 0x0b30000004037fae */ /* 0x0003e400081a102a */
[----:B-1----:R-:W-:Y:S01]  /*15c2b0*/  IMAD.MOV.U32 R4, RZ, RZ, R215 ;  /* 0x000000ffff047224 */ /* 0x002fe200078e00d7 */
[----:B------:R-:W-:Y:S01]  /*15c2c0*/  MOV R5, R214 ;  /* 0x000000d600057202 */ /* 0x000fe20000000f00 */
[----:B------:R-:W4:Y:S04]  /*15c2d0*/  LDL R215, [R1+0x505c] ;  /* 0x00505c0001d77983 */ /* 0x000f280000100800 */
[----:B------:R2:W-:Y:S04]  /*15c2e0*/  LDGSTS.E [R3+0xc200], desc[UR42][R4.64], P1 ;  /* 0x0c20000004037fae */ /* 0x0005e800089a102a */
[----:B------:R-:W4:Y:S01]  /*15c2f0*/  LDL R214, [R1+0x5058] ;  /* 0x0050580001d67983 */ /* 0x000f220000100800 */
[----:B--2---:R-:W-:-:S03]  /*15c300*/  IMAD.MOV.U32 R5, RZ, RZ, R226 ;  /* 0x000000ffff057224 */ /* 0x004fc600078e00e2 */
[----:B------:R-:W2:Y:S01]  /*15c310*/  LDL R226, [R1+0x4f50] ;  /* 0x004f500001e27983 */ /* 0x000ea20000100800 */
[----:B------:R-:W-:-:S03]  /*15c320*/  IMAD.MOV.U32 R4, RZ, RZ, R227 ;  /* 0x000000ffff047224 */ /* 0x000fc600078e00e3 */
[----:B------:R-:W2:Y:S04]  /*15c330*/  LDL R227, [R1+0x4f54] ;  /* 0x004f540001e37983 */ /* 0x000ea80000100800 */
[----:B------:R1:W-:Y:S02]  /*15c340*/  LDGSTS.E [R3+0xc300], desc[UR42][R4.64], P0 ;  /* 0x0c30000004037fae */ /* 0x0003e400081a102a */
[----:B-1----:R-:W-:Y:S02]  /*15c350*/  IMAD.MOV.U32 R4, RZ, RZ, R217 ;  /* 0x000000ffff047224 */ /* 0x002fe400078e00d9 */
[----:B------:R-:W-:Y:S01]  /*15c360*/  IMAD.MOV.U32 R5, RZ, RZ, R216 ;  /* 0x000000ffff057224 */ /* 0x000fe200078e00d8 */
[----:B------:R-:W2:Y:S04]  /*15c370*/  LDL R217, [R1+0x50d4] ;  /* 0x0050d40001d97983 */ /* 0x000ea80000100800 */
[----:B------:R1:W-:Y:S04]  /*15c380*/  LDGSTS.E [R3+0xd200], desc[UR42][R4.64], P1 ;  /* 0x0d20000004037fae */ /* 0x0003e800089a102a */
[----:B------:R-:W2:Y:S01]  /*15c390*/  LDL R216, [R1+0x50d0] ;  /* 0x0050d00001d87983 */ /* 0x000ea20000100800 */
[----:B-1----:R-:W-:-:S03]  /*15c3a0*/  IMAD.MOV.U32 R4, RZ, RZ, R237 ;  /* 0x000000ffff047224 */ /* 0x002fc600078e00ed */
        /* <DEDUP_REMOVED lines=24> */
[----:B---3--:R-:W-:Y:S02]  /*15c530*/  MOV R5, R222 ;  /* 0x000000de00057202 */ /* 0x008fe40000000f00 */
[----:B------:R-:W3:Y:S01]  /*15c540*/  LDL R222, [R1+0x5158] ;  /* 0x0051580001de7983 */ /* 0x000ee20000100800 */
[----:B----4-:R-:W-:-:S03]  /*15c550*/  IMAD.MOV.U32 R4, RZ, RZ, R223 ;  /* 0x000000ffff047224 */ /* 0x010fc600078e00df */
[----:B------:R-:W4:Y:S04]  /*15c560*/  LDL R223, [R1+0x515c] ;  /* 0x00515c0001df7983 */ /* 0x000f280000100800 */
[----:B------:R1:W-:Y:S02]  /*15c570*/  LDGSTS.E [R3+0x10200], desc[UR42][R4.64], P1 ;  /* 0x1020000004037fae */ /* 0x0003e400089a102a */
[----:B-1----:R-:W-:Y:S02]  /*15c580*/  IMAD.MOV.U32 R5, RZ, RZ, R224 ;  /* 0x000000ffff057224 */ /* 0x002fe400078e00e0 */
[----:B------:R-:W3:Y:S01]  /*15c590*/  LDL R224, [R1+0x51d8] ;  /* 0x0051d80001e07983 */ /* 0x000ee20000100800 */
[----:B------:R-:W-:-:S03]  /*15c5a0*/  IMAD.MOV.U32 R4, RZ, RZ, R225 ;  /* 0x000000ffff047224 */ /* 0x000fc600078e00e1 */
[----:B------:R-:W3:Y:S04]  /*15c5b0*/  LDL R225, [R1+0x51dc] ;  /* 0x0051dc0001e17983 */ /* 0x000ee80000100800 */
        /* <DEDUP_REMOVED lines=16> */
[----:B-1----:R-:W-:Y:S02]  /*15c6c0*/  IMAD.MOV.U32 R4, RZ, RZ, R241 ;  /* 0x000000ffff047224 */ /* 0x002fe400078e00f1 */
[----:B------:R-:W2:Y:S01]  /*15c6d0*/  LDL R241, [R1+0x52dc] ;  /* 0x0052dc0001f17983 */ /* 0x000ea20000100800 */
[----:B------:R-:W-:-:S03]  /*15c6e0*/  IMAD.MOV.U32 R5, RZ, RZ, R240 ;  /* 0x000000ffff057224 */ /* 0x000fc600078e00f0 */
[----:B------:R-:W2:Y:S04]  /*15c6f0*/  LDL R240, [R1+0x52d8] ;  /* 0x0052d80001f07983 */ /* 0x000ea80000100800 */
[----:B------:R-:W2:Y:S04]  /*15c700*/  LDL.LU.64 R30, [R1+0x4870] ;  /* 0x00487000011e7983 */ /* 0x000ea80000300a00 */
[----:B------:R1:W-:Y:S04]  /*15c710*/  LDGSTS.E [R3+0x12300], desc[UR42][R4.64], P0 ;  /* 0x1230000004037fae */ /* 0x0003e800081a102a */
[----:B------:R-:W2:Y:S04]  /*15c720*/  LDL.LU.64 R10, [R1+0x4868] ;  /* 0x00486800010a7983 */ /* 0x000ea80000300a00 */
[----:B------:R-:W2:Y:S01]  /*15c730*/  LDL.LU.64 R12, [R1+0x4860] ;  /* 0x00486000010c7983 */ /* 0x000ea20000300a00 */
[----:B-1----:R-:W-:-:S03]  /*15c740*/  IMAD.MOV.U32 R4, RZ, RZ, R213 ;  /* 0x000000ffff047224 */ /* 0x002fc600078e00d5 */
[----:B------:R-:W2:Y:S01]  /*15c750*/  LDL.LU.64 R14, [R1+0x4858] ;  /* 0x00485800010e7983 */ /* 0x000ea20000300a00 */
[----:B------:R-:W-:-:S03]  /*15c760*/  IMAD.MOV.U32 R5, RZ, RZ, R212 ;  /* 0x000000ffff057224 */ /* 0x000fc600078e00d4 */
        /* <DEDUP_REMOVED lines=20> */
[----:B----4-:R-:W-:Y:S02]  /*15c8b0*/  IMAD.MOV.U32 R4, RZ, RZ, R223 ;  /* 0x000000ffff047224 */ /* 0x010fe400078e00df */
[----:B---3--:R-:W-:-:S05]  /*15c8c0*/  IMAD.MOV.U32 R5, RZ, RZ, R222 ;  /* 0x000000ffff057224 */ /* 0x008fca00078e00de */
[----:B------:R1:W-:Y:S02]  /*15c8d0*/  LDGSTS.E [R3+0x15300], desc[UR42][R4.64], P0 ;  /* 0x1530000004037fae */ /* 0x0003e400081a102a */
[----:B-1----:R-:W-:Y:S01]  /*15c8e0*/  IMAD.MOV.U32 R4, RZ, RZ, R225 ;  /* 0x000000ffff047224 */ /* 0x002fe200078e00e1 */
[----:B------:R-:W-:-:S05]  /*15c8f0*/  MOV R5, R224 ;  /* 0x000000e000057202 */ /* 0x000fca0000000f00 */
[----:B------:R2:W-:Y:S02]  /*15c900*/  LDGSTS.E [R3+0x16200], desc[UR42][R4.64], P1 ;  /* 0x1620000004037fae */ /* 0x0005e400089a102a */
[----:B--2---:R-:W-:Y:S02]  /*15c910*/  IMAD.MOV.U32 R5, RZ, RZ, R226 ;  /* 0x000000ffff057224 */ /* 0x004fe400078e00e2 */
        /* <DEDUP_REMOVED lines=9> */
[----:B------:R-:W-:Y:S02]  /*15c9b0*/  MOV R5, R240 ;  /* 0x000000f000057202 */ /* 0x000fe40000000f00 */
[----:B------:R-:W-:-:S03]  /*15c9c0*/  IADD3 R6, P2, PT, R30, R252, RZ ;  /* 0x000000fc1e067210 */ /* 0x000fc60007f5e0ff */
[----:B------:R1:W-:Y:S02]  /*15c9d0*/  LDGSTS.E [R3+0x18200], desc[UR42][R4.64], P1 ;  /* 0x1820000004037fae */ /* 0x0003e400089a102a */
[----:B-1----:R-:W-:Y:S02]  /*15c9e0*/  IMAD.X R5, R31, 0x1, R2, P2 ;  /* 0x000000011f057824 */ /* 0x002fe400010e0602 */
[----:B------:R-:W2:Y:S04]  /*15c9f0*/  LDL.LU.64 R30, [R1+0x4818] ;  /* 0x00481800011e7983 */ /* 0x000ea80000300a00 */
        /* <DEDUP_REMOVED lines=40> */
[----:B------:R-:W-:-:S03]  /*15cc80*/  IADD3 R9, P2, PT, R10, R252, RZ ;  /* 0x000000fc0a097210 */ /* 0x000fc60007f5e0ff */
[----:B------:R-:W4:Y:S02]  /*15cc90*/  LDL.LU.64 R112, [R1+0x46d8] ;  /* 0x0046d80001707983 */ /* 0x000f240000300a00 */
[--C-:B------:R-:W-:Y:S01]  /*15cca0*/  IMAD.X R7, R11, 0x1, R2.reuse, P2 ;  /* 0x000000010b077824 */ /* 0x100fe200010e0602 */
[-C--:B------:R-:W-:Y:S01]  /*15ccb0*/  IADD3 R11, P2, PT, R12, R252.reuse, RZ ;  /* 0x000000fc0c0b7210 */ /* 0x080fe20007f5e0ff */
[----:B------:R-:W4:Y:S04]  /*15ccc0*/  LDL.LU.64 R114, [R1+0x46d0] ;  /* 0x0046d00001727983 */ /* 0x000f280000300a00 */
[--C-:B------:R-:W-:Y:S01]  /*15ccd0*/  IMAD.X R10, R13, 0x1, R2.reuse, P2 ;  /* 0x000000010d0a7824 */ /* 0x100fe200010e0602 */
[-C--:B------:R-:W-:Y:S01]  /*15cce0*/  IADD3 R13, P2, PT, R14, R252.reuse, RZ ;  /* 0x000000fc0e0d7210 */ /* 0x080fe20007f5e0ff */
[----:B------:R-:W4:Y:S04]  /*15ccf0*/  LDL.LU.64 R116, [R1+0x46c8] ;  /* 0x0046c80001747983 */ /* 0x000f280000300a00 */
[--C-:B------:R-:W-:Y:S01]  /*15cd00*/  IMAD.X R12, R15, 0x1, R2.reuse, P2 ;  /* 0x000000010f0c7824 */ /* 0x100fe200010e0602 */
[-C--:B------:R-:W-:Y:S01]  /*15cd10*/  IADD3 R15, P2, PT, R16, R252.reuse, RZ ;  /* 0x000000fc100f7210 */ /* 0x080fe20007f5e0ff */
[----:B------:R-:W4:Y:S04]  /*15cd20*/  LDL.LU.64 R118, [R1+0x46c0] ;  /* 0x0046c00001767983 */ /* 0x000f280000300a00 */
[----:B------:R-:W-:Y:S01]  /*15cd30*/  IMAD.X R14, R17, 0x1, R2, P2 ;  /* 0x00000001110e7824 */ /* 0x000fe200010e0602 */
[----:B------:R-:W4:Y:S01]  /*15cd40*/  LDL.LU.64 R120, [R1+0x46b8] ;  /* 0x0046b80001787983 */ /* 0x000f220000300a00 */
[----:B------:R-:W-:-:S03]  /*15cd50*/  IADD3 R17, P2, PT, R18, R252, RZ ;  /* 0x000000fc12117210 */ /* 0x000fc60007f5e0ff */
[----:B------:R-:W4:Y:S02]  /*15cd60*/  LDL.LU.64 R122, [R1+0x46b0] ;  /* 0x0046b000017a7983 */ /* 0x000f240000300a00 */
[--C-:B------:R-:W-:Y:S01]  /*15cd70*/  IMAD.X R16, R19, 0x1, R2.reuse, P2 ;  /* 0x0000000113107824 */ /* 0x100fe200010e0602 */
[-C--:B------:R-:W-:Y:S01]  /*15cd80*/  IADD3 R19, P2, PT, R20, R252.reuse, RZ ;  /* 0x000000fc14137210 */ /* 0x080fe20007f5e0ff */
[----:B------:R-:W4:Y:S04]  /*15cd90*/  LDL.LU.64 R124, [R1+0x46a8] ;  /* 0x0046a800017c7983 */ /* 0x000f280000300a00 */
[----:B------:R-:W-:Y:S01]  /*15cda0*/  IMAD.X R18, R21, 0x1, R2, P2 ;  /* 0x0000000115127824 */ /* 0x000fe200010e0602 */
[----:B------:R-:W-:Y:S01]  /*15cdb0*/  IADD3 R21, P2, PT, R22, R252, RZ ;  /* 0x000000fc16157210 */ /* 0x000fe20007f5e0ff */
[----:B------:R-:W4:Y:S03]  /*15cdc0*/  LDL.LU.64 R126, [R1+0x46a0] ;  /* 0x0046a000017e7983 */ /* 0x000f260000300a00 */
[----:B------:R-:W-:Y:S01]  /*15cdd0*/  IADD3.X R20, PT, PT, R23, R2, RZ, P2, !PT ;  /* 0x0000000217147210 */ /* 0x000fe200017fe4ff */
[----:B------:R-:W4:Y:S01]  /*15cde0*/  LDL.LU.64 R128, [R1+0x4698] ;  /* 0x0046980001807983 */ /* 0x000f220000300a00 */
[----:B------:R-:W-:-:S03]  /*15cdf0*/  IADD3 R23, P2, PT, R24, R252, RZ ;  /* 0x000000fc18177210 */ /* 0x000fc60007f5e0ff */
[----:B------:R-:W4:Y:S02]  /*15ce00*/  LDL.LU.64 R130, [R1+0x4690] ;  /* 0x0046900001827983 */ /* 0x000f240000300a00 */
[--C-:B------:R-:W-:Y:S01]  /*15ce10*/  IMAD.X R22, R25, 0x1, R2.reuse, P2 ;  /* 0x0000000119167824 */ /* 0x100fe200010e0602 */
[-C--:B------:R-:W-:Y:S01]  /*15ce20*/  IADD3 R25, P2, PT, R26, R252.reuse, RZ ;  /* 0x000000fc1a197210 */ /* 0x080fe20007f5e0ff */
[----:B------:R-:W4:Y:S04]  /*15ce30*/  LDL.LU.64 R132, [R1+0x4688] ;  /* 0x0046880001847983 */ /* 0x000f280000300a00 */
[----:B------:R-:W4:Y:S01]  /*15ce40*/  LDL.LU.64 R134, [R1+0x4680] ;  /* 0x0046800001867983 */ /* 0x000f220000300a00 */
[----:B------:R-:W-:Y:S01]  /*15ce50*/  IMAD.X R24, R27, 0x1, R2, P2 ;  /* 0x000000011b187824 */ /* 0x000fe200010e0602 */
[----:B------:R-:W-:-:S02]  /*15ce60*/  IADD3 R27, P2, PT, R28, R252, RZ ;  /* 0x000000fc1c1b7210 */ /* 0x000fc40007f5e0ff */
[----:B------:R-:W4:Y:S04]  /*15ce70*/  LDL.LU.64 R146, [R1+0x4678] ;  /* 0x0046780001927983 */ /* 0x000f280000300a00 */
[----:B------:R-:W4:Y:S04]  /*15ce80*/  LDL.LU.64 R144, [R1+0x4670] ;  /* 0x0046700001907983 */ /* 0x000f280000300a00 */
[----:B------:R-:W4:Y:S04]  /*15ce90*/  LDL.LU.64 R142, [R1+0x4668] ;  /* 0x00466800018e7983 */ /* 0x000f280000300a00 */
[----:B------:R-:W4:Y:S01]  /*15cea0*/  LDL.LU.64 R140, [R1+0x4660] ;  /* 0x00466000018c7983 */ /* 0x000f220000300a00 */
[----:B------:R-:W-:-:S03]  /*15ceb0*/  IMAD.X R26, R29, 0x1, R2, P2 ;  /* 0x000000011d1a7824 */ /* 0x000fc600010e0602 */
[----:B------:R-:W4:Y:S04]  /*15cec0*/  LDL.LU.64 R138, [R1+0x4658] ;  /* 0x00465800018a7983 */ /* 0x000f280000300a00 */
[----:B------:R-:W4:Y:S04]  /*15ced0*/  LDL.LU.64 R136, [R1+0x4650] ;  /* 0x0046500001887983 */ /* 0x000f280000300a00 */
        /* <DEDUP_REMOVED lines=18> */
[-C--:B---3--:R-:W-:Y:S01]  /*15d000*/  IADD3 R31, P2, PT, R32, R252.reuse, RZ ;  /* 0x000000fc201f7210 */ /* 0x088fe20007f5e0ff */
[----:B------:R-:W3:Y:S04]  /*15d010*/  LDL.LU R240, [R1+0x3e0] ;  /* 0x0003e00001f07983 */ /* 0x000ee80000300800 */
[--C-:B------:R-:W-:Y:S01]  /*15d020*/  IMAD.X R30, R33, 0x1, R2.reuse, P2 ;  /* 0x00000001211e7824 */ /* 0x100fe200010e0602 */
[-C--:B----4-:R-:W-:Y:S01]  /*15d030*/  IADD3 R33, P2, PT, R34, R252.reuse, RZ ;  /* 0x000000fc22217210 */ /* 0x090fe20007f5e0ff */
[----:B------:R-:W4:Y:S04]  /*15d040*/  LDL.LU R241, [R1+0x3e4] ;  /* 0x0003e40001f17983 */ /* 0x000f280000300800 */
        /* <DEDUP_REMOVED lines=102> */
[----:B------:R-:W-:Y:S02]  /*15d6b0*/  IMAD.MOV.U32 R164, RZ, RZ, R219 ;  /* 0x000000ffffa47224 */ /* 0x000fe400078e00db */
[----:B------:R-:W-:Y:S01]  /*15d6c0*/  IMAD.MOV.U32 R165, RZ, RZ, R218 ;  /* 0x000000ffffa57224 */ /* 0x000fe200078e00da */
[----:B------:R-:W-:Y:S01]  /*15d6d0*/  IADD3.X R132, PT, PT, R135, R2, RZ, P2, !PT ;  /* 0x0000000287847210 */ /* 0x000fe200017fe4ff */
[----:B------:R-:W-:Y:S01]  /*15d6e0*/  IMAD.MOV.U32 R162, RZ, RZ, R221 ;  /* 0x000000ffffa27224 */ /* 0x000fe200078e00dd */
[----:B------:R-:W-:Y:S01]  /*15d6f0*/  LOP3.LUT R11, R11, R10, RZ, 0x3c, !PT ;  /* 0x0000000a0b0b7212 */ /* 0x000fe200078e3cff */
[----:B------:R-:W-:Y:S01]  /*15d700*/  IMAD.MOV.U32 R163, RZ, RZ, R220 ;  /* 0x000000ffffa37224 */ /* 0x000fe200078e00dc */
[----:B------:R-:W-:Y:S01]  /*15d710*/  IADD3 R135, P2, PT, R146, R252, RZ ;  /* 0x000000fc92877210 */ /* 0x000fe20007f5e0ff */
        /* <DEDUP_REMOVED lines=14> */
[----:B--2---:R-:W-:Y:S01]  /*15d800*/  IMAD.MOV.U32 R152, RZ, RZ, R239 ;  /* 0x000000ffff987224 */ /* 0x004fe200078e00ef */
[----:B------:R-:W-:Y:S01]  /*15d810*/  LOP3.LUT R10, R11, R10, RZ, 0x3c, !PT ;  /* 0x0000000a0b0a7212 */ /* 0x000fe200078e3cff */
[----:B------:R-:W-:Y:S01]  /*15d820*/  IMAD.MOV.U32 R153, RZ, RZ, R238 ;  /* 0x000000ffff997224 */ /* 0x000fe200078e00ee */
[----:B------:R-:W-:Y:S01]  /*15d830*/  LOP3.LUT R19, R19, R18, RZ, 0x3c, !PT ;  /* 0x0000001213137212 */ /* 0x000fe200078e3cff */
[----:B------:R-:W-:Y:S01]  /*15d840*/  STL.64 [R1+0x3890], R160 ;  /* 0x003890a001007387 */ /* 0x000fe20000100a00 */
[----:B----4-:R-:W-:Y:S01]  /*15d850*/  MOV R150, R241 ;  /* 0x000000f100967202 */ /* 0x010fe20000000f00 */
[----:B---3--:R-:W-:Y:S01]  /*15d860*/  IMAD.MOV.U32 R151, RZ, RZ, R240 ;  /* 0x000000ffff977224 */ /* 0x008fe200078e00f0 */
[----:B------:R-:W-:Y:S01]  /*15d870*/  LOP3.LUT R12, R13, R12, RZ, 0x3c, !PT ;  /* 0x0000000c0d0c7212 */ /* 0x000fe200078e3cff */
[----:B------:R-:W-:Y:S01]  /*15d880*/  IMAD.X R134, R147, 0x1, R2, P2 ;  /* 0x0000000193867824 */ /* 0x000fe200010e0602 */
[----:B------:R-:W-:Y:S01]  /*15d890*/  LOP3.LUT R21, R21, R20, RZ, 0x3c, !PT ;  /* 0x0000001415157212 */ /* 0x000fe200078e3cff */
        /* <DEDUP_REMOVED lines=189> */
[----:B------:R-:W-:Y:S01]  /*15e470*/  IMAD.MOV.U32 R144, RZ, RZ, R229 ;  /* 0x000000ffff907224 */ /* 0x000fe200078e00e5 */
        /* <DEDUP_REMOVED lines=72> */
[----:B------:R-:W-:Y:S01]  /*15e900*/  MOV R145, R228 ;  /* 0x000000e400917202 */ /* 0x000fe20000000f00 */
[----:B------:R-:W-:Y:S02]  /*15e910*/  IMAD.MOV.U32 R142, RZ, RZ, R231 ;  /* 0x000000ffff8e7224 */ /* 0x000fe400078e00e7 */
        /* <DEDUP_REMOVED lines=10> */
[----:B------:R-:W-:-:S03]  /*15e9c0*/  MOV R136, R0 ;  /* 0x0000000000887202 */ /* 0x000fc60000000f00 */
[----:B------:R1:W-:Y:S04]  /*15e9d0*/  STL.64 [R1+0x4678], R134 ;  /* 0x0046788601007387 */ /* 0x0003e80000100a00 */
[----:B------:R1:W-:Y:S04]  /*15e9e0*/  STL.64 [R1+0x4670], R144 ;  /* 0x0046709001007387 */ /* 0x0003e80000100a00 */
[----:B------:R1:W-:Y:S04]  /*15e9f0*/  STL.64 [R1+0x4668], R142 ;  /* 0x0046688e01007387 */ /* 0x0003e80000100a00 */
[----:B------:R1:W-:Y:S04]  /*15ea00*/  STL.64 [R1+0x4660], R140 ;  /* 0x0046608c01007387 */ /* 0x0003e80000100a00 */
[----:B------:R1:W-:Y:S04]  /*15ea10*/  STL.64 [R1+0x4658], R138 ;  /* 0x0046588a01007387 */ /* 0x0003e80000100a00 */
[----:B------:R1:W-:Y:S04]  /*15ea20*/  STL.64 [R1+0x4650], R136 ;  /* 0x0046508801007387 */ /* 0x0003e80000100a00 */
[----:B------:R-:W2:Y:S04]  /*15ea30*/  LDL R237, [R1+0x56d4] ;  /* 0x0056d40001ed7983 */ /* 0x000ea80000100800 */
[----:B------:R-:W2:Y:S01]  /*15ea40*/  LDL R238, [R1+0x56d8] ;  /* 0x0056d80001ee7983 */ /* 0x000ea20000100800 */
[----:B------:R-:W-:-:S03]  /*15ea50*/  LOP3.LUT R242, R242, 0x3f, RZ, 0xc0, !PT ;  /* 0x0000003ff2f27812 */ /* 0x000fc600078ec0ff */
[----:B------:R-:W2:Y:S02]  /*15ea60*/  LDL R239, [R1+0x56dc] ;  /* 0x0056dc0001ef7983 */ /* 0x000ea40000100800 */
[----:B------:R-:W-:Y:S02]  /*15ea70*/  IMAD.SHL.U32 R242, R242, 0x4, RZ ;  /* 0x00000004f2f27824 */ /* 0x000fe400078e00ff */
[----:B------:R-:W2:Y:S03]  /*15ea80*/  LDL R240, [R1+0x56e0] ;  /* 0x0056e00001f07983 */ /* 0x000ea60000100800 */
[----:B------:R-:W-:Y:S01]  /*15ea90*/  LOP3.LUT R242, R242, 0x20, RZ, 0x3c, !PT ;  /* 0x00000020f2f27812 */ /* 0x000fe200078e3cff */
[----:B------:R-:W2:Y:S04]  /*15eaa0*/  LDL R241, [R1+0x5644] ;  /* 0x0056440001f17983 */ /* 0x000ea80000100800 */
[----:B------:R-:W-:Y:S01]  /*15eab0*/  IMAD.IADD R4, R242, 0x1, R8 ;  /* 0x00000001f2047824 */ /* 0x000fe200078e0208 */
[----:B------:R-:W-:Y:S04]  /*15eac0*/  LDGSTS.E [R3+0x19200], desc[UR42][R164.64], P1 ;  /* 0x19200000a4037fae */ /* 0x000fe800089a102a */
[----:B------:R-:W3:Y:S04]  /*15ead0*/  LDL R242, [R1+0x5648] ;  /* 0x0056480001f27983 */ /* 0x000ee80000100800 */
        /* <DEDUP_REMOVED lines=73> */
[----:B--2---:R-:W-:-:S03]  /*15ef70*/  IMAD.MOV.U32 R6, RZ, RZ, R238 ;  /* 0x000000ffff067224 */ /* 0x004fc600078e00ee */
[----:B------:R-:W-:Y:S01]  /*15ef80*/  LDGSTS.E [R3+0x39200], desc[UR42][R120.64], P1 ;  /* 0x3920000078037fae */ /* 0x000fe200089a102a */
[----:B------:R-:W-:-:S03]  /*15ef90*/  IMAD.MOV.U32 R7, RZ, RZ, R237 ;  /* 0x000000ffff077224 */ /* 0x000fc600078e00ed */
[----:B------:R-:W-:Y:S04]  /*15efa0*/  LDGSTS.E [R3+0x39300], desc[UR42][R122.64], P0 ;  /* 0x393000007a037fae */ /* 0x000fe800081a102a */
[----:B------:R-:W-:Y:S04]  /*15efb0*/  LDGSTS.E [R3+0x3a200], desc[UR42][R124.64], P1 ;  /* 0x3a2000007c037fae */ /* 0x000fe800089a102a */
[----:B------:R-:W-:Y:S04]  /*15efc0*/  LDGSTS.E [R3+0x3a300], desc[UR42][R126.64], P0 ;  /* 0x3a3000007e037fae */ /* 0x000fe800081a102a */
[----:B------:R-:W-:Y:S04]  /*15efd0*/  LDGSTS.E [R3+0x3b200], desc[UR42][R128.64], P1 ;  /* 0x3b20000080037fae */ /* 0x000fe800089a102a */
[----:B------:R-:W2:Y:S04]  /*15efe0*/  LDL R237, [R1+0x54a4] ;  /* 0x0054a40001ed7983 */ /* 0x000ea80000100800 */
[----:B------:R-:W2:Y:S04]  /*15eff0*/  LDL R238, [R1+0x54a8] ;  /* 0x0054a80001ee7983 */ /* 0x000ea80000100800 */
[----:B------:R-:W-:Y:S04]  /*15f000*/  LDGSTS.E [R3+0x3b300], desc[UR42][R130.64], P0 ;  /* 0x3b30000082037fae */ /* 0x000fe800081a102a */
[----:B------:R-:W-:Y:S04]  /*15f010*/  LDGSTS.E [R3+0x3c200], desc[UR42][R132.64], P1 ;  /* 0x3c20000084037fae */ /* 0x000fe800089a102a */
        /* <DEDUP_REMOVED lines=18> */
[----:B------:R-:W2:Y:S01]  /*15f140*/  LDL R222, [R1+0x53a0] ;  /* 0x0053a00001de7983 */ /* 0x000ea20000100800 */
[----:B---3--:R-:W-:-:S02]  /*15f150*/  IMAD.MOV.U32 R6, RZ, RZ, R242 ;  /* 0x000000ffff067224 */ /* 0x008fc400078e00f2 */
[----:B------:R-:W-:Y:S01]  /*15f160*/  IMAD.MOV.U32 R7, RZ, RZ, R241 ;  /* 0x000000ffff077224 */ /* 0x000fe200078e00f1 */
[----:B------:R-:W3:Y:S04]  /*15f170*/  LDL R242, [R1+0x5398] ;  /* 0x0053980001f27983 */ /* 0x000ee80000100800 */
[----:B------:R-:W3:Y:S04]  /*15f180*/  LDL R241, [R1+0x5394] ;  /* 0x0053940001f17983 */ /* 0x000ee80000100800 */
[----:B------:R4:W-:Y:S02]  /*15f190*/  LDGSTS.E [R4+0x1400], desc[UR42][R6.64], P1 ;  /* 0x0140000006047fae */ /* 0x0009e400089a102a */
[----:B----4-:R-:W-:-:S02]  /*15f1a0*/  MOV R7, R223 ;  /* 0x000000df00077202 */ /* 0x010fc40000000f00 */
        /* <DEDUP_REMOVED lines=49> */
[----:B-1----:R-:W-:-:S02]  /*15f4c0*/  IMAD.MOV.U32 R6, RZ, RZ, R222 ;  /* 0x000000ffff067224 */ /* 0x002fc400078e00de */
[----:B------:R-:W-:Y:S01]  /*15f4d0*/  IMAD.MOV.U32 R7, RZ, RZ, R221 ;  /* 0x000000ffff077224 */ /* 0x000fe200078e00dd */
[----:B------:R-:W3:Y:S04]  /*15f4e0*/  LDL R222, [R1+0x4dec] ;  /* 0x004dec0001de7983 */ /* 0x000ee80000100800 */
[----:B------:R4:W-:Y:S04]  /*15f4f0*/  LDGSTS.E [R4+0x6500], desc[UR42][R6.64], P0 ;  /* 0x0650000006047fae */ /* 0x0009e800081a102a */
[----:B------:R-:W3:Y:S01]  /*15f500*/  LDL R221, [R1+0x4de8] ;  /* 0x004de80001dd7983 */ /* 0x000ee20000100800 */
[----:B----4-:R-:W-:-:S02]  /*15f510*/  IMAD.MOV.U32 R6, RZ, RZ, R224 ;  /* 0x000000ffff067224 */ /* 0x010fc400078e00e0 */
[----:B------:R-:W-:Y:S01]  /*15f520*/  IMAD.MOV.U32 R7, RZ, RZ, R223 ;  /* 0x000000ffff077224 */ /* 0x000fe200078e00df */
[----:B------:R-:W4:Y:S04]  /*15f530*/  LDL R224, [R1+0x4be4] ;  /* 0x004be40001e07983 */ /* 0x000f280000100800 */
[----:B------:R-:W4:Y:S04]  /*15f540*/  LDL R223, [R1+0x4be0] ;  /* 0x004be00001df7983 */ /* 0x000f280000100800 */
[----:B------:R1:W-:Y:S02]  /*15f550*/  LDGSTS.E [R4+0x7400], desc[UR42][R6.64], P1 ;  /* 0x0740000006047fae */ /* 0x0003e400089a102a */
[----:B-1----:R-:W-:-:S02]  /*15f560*/  MOV R7, R225 ;  /* 0x000000e100077202 */ /* 0x002fc40000000f00 */
        /* <DEDUP_REMOVED lines=19> */
[----:B---3--:R-:W-:Y:S02]  /*15f6a0*/  IMAD.MOV.U32 R6, RZ, RZ, R242 ;  /* 0x000000ffff067224 */ /* 0x008fe400078e00f2 */
[----:B------:R-:W3:Y:S01]  /*15f6b0*/  LDL R242, [R1+0x4e64] ;  /* 0x004e640001f27983 */ /* 0x000ee20000100800 */
[----:B------:R-:W-:-:S03]  /*15f6c0*/  MOV R7, R241 ;  /* 0x000000f100077202 */ /* 0x000fc60000000f00 */
[----:B------:R-:W3:Y:S04]  /*15f6d0*/  LDL R241, [R1+0x4e60] ;  /* 0x004e600001f17983 */ /* 0x000ee80000100800 */
[----:B------:R4:W-:Y:S02]  /*15f6e0*/  LDGSTS.E [R4+0x9500], desc[UR42][R6.64], P0 ;  /* 0x0950000006047fae */ /* 0x0009e400081a102a */
[----:B----4-:R-:W-:Y:S02]  /*15f6f0*/  IMAD.MOV.U32 R6, RZ, RZ, R224 ;  /* 0x000000ffff067224 */ /* 0x010fe400078e00e0 */
[----:B------:R-:W4:Y:S01]  /*15f700*/  LDL R224, [R1+0x4e6c] ;  /* 0x004e6c0001e07983 */ /* 0x000f220000100800 */
[----:B------:R-:W-:-:S03]  /*15f710*/  IMAD.MOV.U32 R7, RZ, RZ, R223 ;  /* 0x000000ffff077224 */ /* 0x000fc600078e00df */
[----:B------:R-:W4:Y:S04]  /*15f720*/  LDL R223, [R1+0x4e68] ;  /* 0x004e680001df7983 */ /* 0x000f280000100800 */
[----:B------:R1:W-:Y:S02]  /*15f730*/  LDGSTS.E [R4+0xa400], desc[UR42][R6.64], P1 ;  /* 0x0a40000006047fae */ /* 0x0003e400089a102a */
[----:B-1----:R-:W-:Y:S02]  /*15f740*/  IMAD.MOV.U32 R6, RZ, RZ, R214 ;  /* 0x000000ffff067224 */ /* 0x002fe400078e00d6 */
[----:B------:R-:W-:Y:S01]  /*15f750*/  IMAD.MOV.U32 R7, RZ, RZ, R213 ;  /* 0x000000ffff077224 */ /* 0x000fe200078e00d5 */
[----:B------:R-:W4:Y:S04]  /*15f760*/  LDL R214, [R1+0x4fec] ;  /* 0x004fec0001d67983 */ /* 0x000f280000100800 */
[----:B------:R1:W-:Y:S04]  /*15f770*/  LDGSTS.E [R4+0xa500], desc[UR42][R6.64], P0 ;  /* 0x0a50000006047fae */ /* 0x0003e800081a102a */
[----:B------:R-:W4:Y:S01]  /*15f780*/  LDL R213, [R1+0x4fe8] ;  /* 0x004fe80001d57983 */ /* 0x000f220000100800 */
[----:B-1----:R-:W-:-:S02]  /*15f790*/  IMAD.MOV.U32 R6, RZ, RZ, R226 ;  /* 0x000000ffff067224 */ /* 0x002fc400078e00e2 */
[----:B------:R-:W-:Y:S01]  /*15f7a0*/  IMAD.MOV.U32 R7, RZ, RZ, R225 ;  /* 0x000000ffff077224 */ /* 0x000fe200078e00e1 */
[----:B------:R-:W4:Y:S04]  /*15f7b0*/  LDL R226, [R1+0x4ee4] ;  /* 0x004ee40001e27983 */ /* 0x000f280000100800 */
[----:B------:R1:W-:Y:S04]  /*15f7c0*/  LDGSTS.E [R4+0xb400], desc[UR42][R6.64], P1 ;  /* 0x0b40000006047fae */ /* 0x0003e800089a102a */
[----:B------:R-:W4:Y:S01]  /*15f7d0*/  LDL R225, [R1+0x4ee0] ;  /* 0x004ee00001e17983 */ /* 0x000f220000100800 */
[----:B-1----:R-:W-:Y:S01]  /*15f7e0*/  IMAD.MOV.U32 R6, RZ, RZ, R216 ;  /* 0x000000ffff067224 */ /* 0x002fe200078e00d8 */
[----:B------:R-:W-:-:S02]  /*15f7f0*/  MOV R7, R215 ;  /* 0x000000d700077202 */ /* 0x000fc40000000f00 */
        /* <DEDUP_REMOVED lines=33> */
[----:B---3--:R-:W-:-:S03]  /*15fa10*/  IMAD.MOV.U32 R6, RZ, RZ, R242 ;  /* 0x000000ffff067224 */ /* 0x008fc600078e00f2 */
[----:B------:R-:W3:Y:S01]  /*15fa20*/  LDL R242, [R1+0x4fe4] ;  /* 0x004fe40001f27983 */ /* 0x000ee20000100800 */
[----:B------:R-:W-:-:S03]  /*15fa30*/  IMAD.MOV.U32 R7, RZ, RZ, R241 ;  /* 0x000000ffff077224 */ /* 0x000fc600078e00f1 */
[----:B------:R-:W3:Y:S04]  /*15fa40*/  LDL R241, [R1+0x4fe0] ;  /* 0x004fe00001f17983 */ /* 0x000ee80000100800 */
[----:B------:R4:W-:Y:S02]  /*15fa50*/  LDGSTS.E [R4+0xf400], desc[UR42][R6.64], P1 ;  /* 0x0f40000006047fae */ /* 0x0009e400089a102a */
[----:B----4-:R-:W-:Y:S02]  /*15fa60*/  IMAD.MOV.U32 R6, RZ, RZ, R224 ;  /* 0x000000ffff067224 */ /* 0x010fe400078e00e0 */
[----:B------:R-:W4:Y:S01]  /*15fa70*/  LDL R224, [R1+0x5164] ;  /* 0x0051640001e07983 */ /* 0x000f220000100800 */
[----:B------:R-:W-:-:S03]  /*15fa80*/  MOV R7, R223 ;  /* 0x000000df00077202 */ /* 0x000fc60000000f00 */
        /* <DEDUP_REMOVED lines=17> */
[----:B-1----:R-:W-:Y:S02]  /*15fba0*/  MOV R7, R239 ;  /* 0x000000ef00077202 */ /* 0x002fe40000000f00 */
[----:B------:R-:W2:Y:S01]  /*15fbb0*/  LDL R239, [R1+0x5268] ;  /* 0x0052680001ef7983 */ /* 0x000ea20000100800 */
[----:B------:R-:W-:-:S03]  /*15fbc0*/  IMAD.MOV.U32 R6, RZ, RZ, R240 ;  /* 0x000000ffff067224 */ /* 0x000fc600078e00f0 */
[----:B------:R-:W2:Y:S04]  /*15fbd0*/  LDL R240, [R1+0x526c] ;  /* 0x00526c0001f07983 */ /* 0x000ea80000100800 */
[----:B------:R3:W-:Y:S02]  /*15fbe0*/  LDGSTS.E [R4+0x11500], desc[UR42][R6.64], P0 ;  /* 0x1150000006047fae */ /* 0x0007e400081a102a */
[----:B---3--:R-:W-:Y:S02]  /*15fbf0*/  IMAD.MOV.U32 R6, RZ, RZ, R242 ;  /* 0x000000ffff067224 */ /* 0x008fe400078e00f2 */
[----:B------:R-:W3:Y:S01]  /*15fc00*/  LDL R242, [R1+0x5274] ;  /* 0x0052740001f27983 */ /* 0x000ee20000100800 */
[----:B------:R-:W-:-:S03]  /*15fc10*/  IMAD.MOV.U32 R7, RZ, RZ, R241 ;  /* 0x000000ffff077224 */ /* 0x000fc600078e00f1 */
[----:B------:R-:W3:Y:S04]  /*15fc20*/  LDL R241, [R1+0x5270] ;  /* 0x0052700001f17983 */ /* 0x000ee80000100800 */
[----:B------:R-:W3:Y:S04]  /*15fc30*/  LDL.LU.64 R30, [R1+0x3d50] ;  /* 0x003d5000011e7983 */ /* 0x000ee80000300a00 */
[----:B------:R1:W-:Y:S04]  /*15fc40*/  LDGSTS.E [R4+0x12400], desc[UR42][R6.64], P1 ;  /* 0x1240000006047fae */ /* 0x0003e800089a102a */
[----:B------:R-:W3:Y:S04]  /*15fc50*/  LDL.LU.64 R10, [R1+0x3d48] ;  /* 0x003d4800010a7983 */ /* 0x000ee80000300a00 */
[----:B------:R-:W3:Y:S01]  /*15fc60*/  LDL.LU.64 R12, [R1+0x3d30] ;  /* 0x003d3000010c7983 */ /* 0x000ee20000300a00 */
[----:B-1----:R-:W-:-:S03]  /*15fc70*/  IMAD.MOV.U32 R6, RZ, RZ, R214 ;  /* 0x000000ffff067224 */ /* 0x002fc600078e00d6 */
[----:B------:R-:W3:Y:S01]  /*15fc80*/  LDL.LU.64 R14, [R1+0x3d28] ;  /* 0x003d2800010e7983 */ /* 0x000ee20000300a00 */
[----:B------:R-:W-:-:S03]  /*15fc90*/  IMAD.MOV.U32 R7, RZ, RZ, R213 ;  /* 0x000000ffff077224 */ /* 0x000fc600078e00d5 */
        /* <DEDUP_REMOVED lines=29> */
[----:B--2---:R-:W-:Y:S02]  /*15fe70*/  IMAD.MOV.U32 R7, RZ, RZ, R237 ;  /* 0x000000ffff077224 */ /* 0x004fe400078e00ed */
[----:B------:R-:W-:-:S05]  /*15fe80*/  IMAD.MOV.U32 R6, RZ, RZ, R238 ;  /* 0x000000ffff067224 */ /* 0x000fca00078e00ee */
[----:B------:R1:W-:Y:S02]  /*15fe90*/  LDGSTS.E [R4+0x16500], desc[UR42][R6.64], P0 ;  /* 0x1650000006047fae */ /* 0x0003e400081a102a */
[----:B-1----:R-:W-:Y:S02]  /*15fea0*/  IMAD.MOV.U32 R7, RZ, RZ, R239 ;  /* 0x000000ffff077224 */ /* 0x002fe400078e00ef */
[----:B------:R-:W-:-:S05]  /*15feb0*/  IMAD.MOV.U32 R6, RZ, RZ, R240 ;  /* 0x000000ffff067224 */ /* 0x000fca00078e00f0 */
[----:B------:R3:W-:Y:S02]  /*15fec0*/  LDGSTS.E [R4+0x17400], desc[UR42][R6.64], P1 ;  /* 0x1740000006047fae */ /* 0x0007e400089a102a */
[----:B---3--:R-:W-:Y:S01]  /*15fed0*/  IMAD.MOV.U32 R6, RZ, RZ, R242 ;  /* 0x000000ffff067224 */ /* 0x008fe200078e00f2 */
[----:B------:R-:W-:-:S05]  /*15fee0*/  MOV R7, R241 ;  /* 0x000000f100077202 */ /* 0x000fca0000000f00 */
[----:B------:R1:W-:Y:S02]  /*15fef0*/  LDGSTS.E [R4+0x17500], desc[UR42][R6.64], P0 ;  /* 0x1750000006047fae */ /* 0x0003e400081a102a */
[----:B-1----:R-:W-:-:S05]  /*15ff00*/  IADD3 R6, P2, PT, R30, R252, RZ ;  /* 0x000000fc1e067210 */ /* 0x002fca0007f5e0ff */
[----:B------:R-:W-:Y:S02]  /*15ff10*/  IMAD.X R5, R31, 0x1, R2, P2 ;  /* 0x000000011f057824 */ /* 0x000fe400010e0602 */
        /* <DEDUP_REMOVED lines=67> */
[----:B------:R-:W-:Y:S01]  /*160350*/  IADD3 R25, P2, PT, R26, R252, RZ ;  /* 0x000000fc1a197210 */ /* 0x000fe20007f5e0ff */
[----:B------:R-:W4:Y:S04]  /*160360*/  LDL.LU.64 R132, [R1+0x3b20] ;  /* 0x003b200001847983 */ /* 0x000f280000300a00 */
[----:B------:R-:W4:Y:S01]  /*160370*/  LDL.LU.64 R134, [R1+0x3b18] ;  /* 0x003b180001867983 */ /* 0x000f220000300a00 */
[----:B------:R-:W-:-:S03]  /*160380*/  IMAD.X R24, R27, 0x1, R2, P2 ;  /* 0x000000011b187824 */ /* 0x000fc600010e0602 */
[----:B------:R-:W4:Y:S01]  /*160390*/  LDL.LU.64 R146, [R1+0x3b10] ;  /* 0x003b100001927983 */ /* 0x000f220000300a00 */
[----:B------:R-:W-:-:S03]  /*1603a0*/  IADD3 R27, P2, PT, R28, R252, RZ ;  /* 0x000000fc1c1b7210 */ /* 0x000fc60007f5e0ff */
[----:B------:R-:W4:Y:S04]  /*1603b0*/  LDL.LU.64 R144, [R1+0x3b08] ;  /* 0x003b080001907983 */ /* 0x000f280000300a00 */
[----:B------:R-:W4:Y:S04]  /*1603c0*/  LDL.LU.64 R142, [R1+0x3b00] ;  /* 0x003b0000018e7983 */ /* 0x000f280000300a00 */
[----:B------:R-:W4:Y:S04]  /*1603d0*/  LDL.LU.64 R140, [R1+0x3af8] ;  /* 0x003af800018c7983 */ /* 0x000f280000300a00 */
[----:B------:R-:W4:Y:S04]  /*1603e0*/  LDL.LU.64 R138, [R1+0x3af0] ;  /* 0x003af000018a7983 */ /* 0x000f280000300a00 */
[----:B------:R-:W4:Y:S01]  /*1603f0*/  LDL.LU.64 R136, [R1+0x3ae8] ;  /* 0x003ae80001887983 */ /* 0x000f220000300a00 */
[----:B------:R-:W-:-:S03]  /*160400*/  IMAD.X R26, R29, 0x1, R2, P2 ;  /* 0x000000011d1a7824 */ /* 0x000fc600010e0602 */
        /* <DEDUP_REMOVED lines=21> */
[----:B----4-:R-:W-:Y:S01]  /*160560*/  IADD3 R33, P2, PT, R34, R252, RZ ;  /* 0x000000fc22217210 */ /* 0x010fe20007f5e0ff */
[----:B------:R-:W4:Y:S04]  /*160570*/  LDL.LU R240, [R1+0x424] ;  /* 0x0004240001f07983 */ /* 0x000f280000300800 */
[----:B------:R-:W2:Y:S01]  /*160580*/  LDL.LU R241, [R1+0x428] ;  /* 0x0004280001f17983 */ /* 0x000ea20000300800 */
[----:B------:R-:W-:-:S03]  /*160590*/  IMAD.X R32, R35, 0x1, R2, P2 ;  /* 0x0000000123207824 */ /* 0x000fc600010e0602 */
[----:B------:R-:W2:Y:S01]  /*1605a0*/  LDL.LU R242, [R1+0x42c] ;  /* 0x00042c0001f27983 */ /* 0x000ea20000300800 */
        /* <DEDUP_REMOVED lines=96> */
[-C--:B------:R-:W-:Y:S01]  /*160bb0*/  IADD3 R131, P2, PT, R132, R252.reuse, RZ ;  /* 0x000000fc84837210 */ /* 0x080fe20007f5e0ff */
[----:B------:R-:W-:Y:S01]  /*160bc0*/  IMAD.MOV.U32 R168, RZ, RZ, R216 ;  /* 0x000000ffffa87224 */ /* 0x000fe200078e00d8 */
[----:B------:R-:W-:Y:S01]  /*160bd0*/  MOV R169, R215 ;  /* 0x000000d700a97202 */ /* 0x000fe20000000f00 */
[----:B------:R-:W-:Y:S02]  /*160be0*/  IMAD.MOV.U32 R166, RZ, RZ, R218 ;  /* 0x000000ffffa67224 */ /* 0x000fe400078e00da */
[----:B------:R-:W-:Y:S01]  /*160bf0*/  IMAD.X R130, R133, 0x1, R2, P2 ;  /* 0x0000000185827824 */ /* 0x000fe200010e0602 */
[----:B------:R-:W-:Y:S01]  /*160c00*/  IADD3 R133, P2, PT, R134, R252, RZ ;  /* 0x000000fc86857210 */ /* 0x000fe20007f5e0ff */
[----:B------:R-:W-:Y:S02]  /*160c10*/  IMAD.MOV.U32 R167, RZ, RZ, R217 ;  /* 0x000000ffffa77224 */ /* 0x000fe400078e00d9 */
[----:B------:R-:W-:-:S02]  /*160c20*/  IMAD.MOV.U32 R164, RZ, RZ, R220 ;  /* 0x000000ffffa47224 */ /* 0x000fc400078e00dc */
[----:B------:R-:W-:Y:S01]  /*160c30*/  IMAD.MOV.U32 R165, RZ, RZ, R219 ;  /* 0x000000ffffa57224 */ /* 0x000fe200078e00db */
[----:B------:R-:W-:Y:S01]  /*160c40*/  IADD3.X R132, PT, PT, R135, R2, RZ, P2, !PT ;  /* 0x0000000287847210 */ /* 0x000fe200017fe4ff */
[----:B------:R-:W-:Y:S01]  /*160c50*/  IMAD.MOV.U32 R162, RZ, RZ, R222 ;  /* 0x000000ffffa27224 */ /* 0x000fe200078e00de */
[----:B------:R-:W-:Y:S01]  /*160c60*/  MOV R161, R223 ;  /* 0x000000df00a17202 */ /* 0x000fe20000000f00 */
[----:B------:R-:W-:Y:S01]  /*160c70*/  IMAD.MOV.U32 R163, RZ, RZ, R221 ;  /* 0x000000ffffa37224 */ /* 0x000fe200078e00dd */
[----:B------:R-:W-:Y:S01]  /*160c80*/  LOP3.LUT R11, R11, R10, RZ, 0x3c, !PT ;  /* 0x0000000a0b0b7212 */ /* 0x000fe200078e3cff */
[----:B------:R-:W-:Y:S01]  /*160c90*/  IMAD.MOV.U32 R160, RZ, RZ, R224 ;  /* 0x000000ffffa07224 */ /* 0x000fe200078e00e0 */
[----:B------:R-:W-:Y:S01]  /*160ca0*/  IADD3 R135, P2, PT, R146, R252, RZ ;  /* 0x000000fc92877210 */ /* 0x000fe20007f5e0ff */
        /* <DEDUP_REMOVED lines=12> */
[----:B------:R-:W-:Y:S01]  /*160d70*/  STL.64 [R1+0x3830], R162 ;  /* 0x003830a201007387 */ /* 0x000fe20000100a00 */
[----:B----4-:R-:W-:Y:S01]  /*160d80*/  IMAD.MOV.U32 R152, RZ, RZ, R240 ;  /* 0x000000ffff987224 */ /* 0x010fe200078e00f0 */
[----:B---3--:R-:W-:Y:S01]  /*160d90*/  MOV R153, R239 ;  /* 0x000000ef00997202 */ /* 0x008fe20000000f00 */
[----:B------:R-:W-:Y:S01]  /*160da0*/  IMAD.MOV.U32 R150, RZ, RZ, R242 ;  /* 0x000000ffff967224 */ /* 0x000fe200078e00f2 */
[----:B------:R-:W-:Y:S01]  /*160db0*/  LOP3.LUT R10, R11, R10, RZ, 0x3c, !PT ;  /* 0x0000000a0b0a7212 */ /* 0x000fe200078e3cff */
[----:B------:R-:W-:Y:S01]  /*160dc0*/  STL.64 [R1+0x3848], R160 ;  /* 0x003848a001007387 */ /* 0x000fe20000100a00 */
[----:B------:R-:W-:Y:S01]  /*160dd0*/  LOP3.LUT R19, R19, R18, RZ, 0x3c, !PT ;  /* 0x0000001213137212 */ /* 0x000fe200078e3cff */
[----:B------:R-:W-:Y:S01]  /*160de0*/  IMAD.MOV.U32 R151, RZ, RZ, R241 ;  /* 0x000000ffff977224 */ /* 0x000fe200078e00f1 */
        /* <DEDUP_REMOVED lines=143> */
[----:B------:R-:W-:-:S02]  /*1616e0*/  IADD3 R229, P2, PT, R144, R252, RZ ;  /* 0x000000fc90e57210 */ /* 0x000fc40007f5e0ff */
[----:B------:R-:W-:Y:S01]  /*1616f0*/  LOP3.LUT R75, R75, R74, RZ, 0x3c, !PT ;  /* 0x0000004a4b4b7212 */ /* 0x000fe200078e3cff */
[----:B------:R-:W-:Y:S01]  /*161700*/  LDGSTS.E [R4+0x18400], desc[UR42][R168.64], P1 ;  /* 0x18400000a8047fae */ /* 0x000fe200089a102a */
        /* <DEDUP_REMOVED lines=14> */
[----:B------:R-:W-:Y:S01]  /*1617f0*/  IMAD.X R228, R145, 0x1, R2, P2 ;  /* 0x0000000191e47824 */ /* 0x000fe200010e0602 */
[----:B------:R-:W-:Y:S01]  /*161800*/  LOP3.LUT R83, R83, R82, RZ, 0x3c, !PT ;  /* 0x0000005253537212 */ /* 0x000fe200078e3cff */
[----:B------:R1:W-:Y:S01]  /*161810*/  STL.64 [R1+0x3c00], R74 ;  /* 0x003c004a01007387 */ /* 0x0003e20000100a00 */
[----:B------:R-:W-:-:S02]  /*161820*/  LOP3.LUT R90, R91, R90, RZ, 0x3c, !PT ;  /* 0x0000005a5b5a7212 */ /* 0x000fc400078e3cff */
[----:B------:R-:W-:Y:S01]  /*161830*/  LOP3.LUT R99, R99, R98, RZ, 0x3c, !PT ;  /* 0x0000006263637212 */ /* 0x000fe200078e3cff */
[----:B------:R1:W-:Y:S01]  /*161840*/  STL.64 [R1+0x3bf8], R76 ;  /* 0x003bf84c01007387 */ /* 0x0003e20000100a00 */
[----:B------:R-:W-:Y:S02]  /*161850*/  LOP3.LUT R85, R85, R84, RZ, 0x3c, !PT ;  /* 0x0000005455557212 */ /* 0x000fe400078e3cff */
[----:B------:R-:W-:Y:S02]  /*161860*/  LOP3.LUT R92, R93, R92, RZ, 0x3c, !PT ;  /* 0x0000005c5d5c7212 */ /* 0x000fe400078e3cff */
[----:B------:R-:W-:Y:S01]  /*161870*/  LOP3.LUT R101, R101, R100, RZ, 0x3c, !PT ;  /* 0x0000006465657212 */ /* 0x000fe200078e3cff */
[----:B------:R1:W-:Y:S01]  /*161880*/  STL.64 [R1+0x3bf0], R78 ;  /* 0x003bf04e01007387 */ /* 0x0003e20000100a00 */
[----:B------:R-:W-:Y:S02]  /*161890*/  IADD3 R231, P2, PT, R142, R252, RZ ;  /* 0x000000fc8ee77210 */ /* 0x000fe40007f5e0ff */
[----:B------:R-:W-:Y:S01]  /*1618a0*/  LOP3.LUT R87, R87, R86, RZ, 0x3c, !PT ;  /* 0x0000005657577212 */ /* 0x000fe200078e3cff */
[----:B------:R-:W-:Y:S01]  /*1618b0*/  LDGSTS.E [R4+0x18500], desc[UR42][R166.64], P0 ;  /* 0x18500000a6047fae */ /* 0x000fe200081a102a */
[----:B------:R-:W-:-:S02]  /*1618c0*/  LOP3.LUT R94, R95, R94, RZ, 0x3c, !PT ;  /* 0x0000005e5f5e7212 */ /* 0x000fc400078e3cff */
[----:B------:R-:W-:Y:S01]  /*1618d0*/  LOP3.LUT R103, R103, R102, RZ, 0x3c, !PT ;  /* 0x0000006667677212 */ /* 0x000fe200078e3cff */
[----:B------:R1:W-:Y:S01]  /*1618e0*/  STL.64 [R1+0x3be8], R80 ;  /* 0x003be85001007387 */ /* 0x0003e20000100a00 */
[----:B------:R-:W-:Y:S02]  /*1618f0*/  LOP3.LUT R89, R89, R88, RZ, 0x3c, !PT ;  /* 0x0000005859597212 */ /* 0x000fe400078e3cff */
[----:B------:R-:W-:Y:S02]  /*161900*/  LOP3.LUT R96, R97, R96, RZ, 0x3c, !PT ;  /* 0x0000006061607212 */ /* 0x000fe400078e3cff */
[----:B------:R-:W-:Y:S01]  /*161910*/  LOP3.LUT R105, R105, R104, RZ, 0x3c, !PT ;  /* 0x0000006869697212 */ /* 0x000fe200078e3cff */
[----:B------:R1:W-:Y:S01]  /*161920*/  STL.64 [R1+0x3be0], R82 ;  /* 0x003be05201007387 */ /* 0x0003e20000100a00 */
[----:B------:R-:W-:Y:S02]  /*161930*/  LOP3.LUT R91, R91, R90, RZ, 0x3c, !PT ;  /* 0x0000005a5b5b7212 */ /* 0x000fe400078e3cff */
[----:B------:R-:W-:-:S02]  /*161940*/  LOP3.LUT R98, R99, R98, RZ, 0x3c, !PT ;  /* 0x0000006263627212 */ /* 0x000fc400078e3cff */
        /* <DEDUP_REMOVED lines=27> */
[----:B------:R-:W-:Y:S01]  /*161b00*/  LOP3.LUT R135, R135, R134, RZ, 0x3c, !PT ;  /* 0x0000008687877212 */ /* 0x000fe200078e3cff */
[----:B------:R-:W-:Y:S01]  /*161b10*/  IMAD.MOV.U32 R145, RZ, RZ, R228 ;  /* 0x000000ffff917224 */ /* 0x000fe200078e00e4 */
[----:B------:R-:W-:Y:S01]  /*161b20*/  LOP3.LUT R106, R107, R106, RZ, 0x3c, !PT ;  /* 0x0000006a6b6a7212 */ /* 0x000fe200078e3cff */
[----:B------:R1:W-:Y:S01]  /*161b30*/  STL.64 [R1+0x3bb8], R92 ;  /* 0x003bb85c01007387 */ /* 0x0003e20000100a00 */
[----:B------:R-:W-:-:S02]  /*161b40*/  LOP3.LUT R101, R101, R100, RZ, 0x3c, !PT ;  /* 0x0000006465657212 */ /* 0x000fc400078e3cff */
[----:B------:R-:W-:Y:S01]  /*161b50*/  LOP3.LUT R108, R109, R108, RZ, 0x3c, !PT ;  /* 0x0000006c6d6c7212 */ /* 0x000fe200078e3cff */
[----:B------:R1:W-:Y:S01]  /*161b60*/  STL.64 [R1+0x3bb0], R94 ;  /* 0x003bb05e01007387 */ /* 0x0003e20000100a00 */
[----:B------:R-:W-:Y:S02]  /*161b70*/  LOP3.LUT R103, R103, R102, RZ, 0x3c, !PT ;  /* 0x0000006667677212 */ /* 0x000fe400078e3cff */
[----:B------:R-:W-:Y:S01]  /*161b80*/  LOP3.LUT R110, R111, R110, RZ, 0x3c, !PT ;  /* 0x0000006e6f6e7212 */ /* 0x000fe200078e3cff */
[----:B------:R1:W-:Y:S01]  /*161b90*/  STL.64 [R1+0x3ba8], R96 ;  /* 0x003ba86001007387 */ /* 0x0003e20000100a00 */
        /* <DEDUP_REMOVED lines=9> */
[----:B------:R-:W-:Y:S01]  /*161c30*/  IADD3 R235, P2, PT, R138, R252, RZ ;  /* 0x000000fc8aeb7210 */ /* 0x000fe20007f5e0ff */
        /* <DEDUP_REMOVED lines=30> */
[----:B------:R-:W-:Y:S01]  /*161e20*/  LOP3.LUT R129, R129, R128, RZ, 0x3c, !PT ;  /* 0x0000008081817212 */ /* 0x000fe200078e3cff */
[----:B------:R-:W-:Y:S01]  /*161e30*/  IMAD.X R136, R137, 0x1, R2, P2 ;  /* 0x0000000189887824 */ /* 0x000fe200010e0602 */
[----:B------:R-:W-:Y:S01]  /*161e40*/  LOP3.LUT R131, R131, R130, RZ, 0x3c, !PT ;  /* 0x0000008283837212 */ /* 0x000fe200078e3cff */
[----:B------:R1:W-:Y:S01]  /*161e50*/  STL.64 [R1+0x3b40], R122 ;  /* 0x003b407a01007387 */ /* 0x0003e20000100a00 */
[----:B------:R-:W-:-:S02]  /*161e60*/  LOP3.LUT R133, R133, R132, RZ, 0x3c, !PT ;  /* 0x0000008485857212 */ /* 0x000fc400078e3cff */
[----:B------:R-:W-:Y:S01]  /*161e70*/  LOP3.LUT R135, R135, R134, RZ, 0x3c, !PT ;  /* 0x0000008687877212 */ /* 0x000fe200078e3cff */
[----:B------:R1:W-:Y:S01]  /*161e80*/  STL.64 [R1+0x3b38], R124 ;  /* 0x003b387c01007387 */ /* 0x0003e20000100a00 */
[----:B------:R-:W-:Y:S01]  /*161e90*/  MOV R144, R229 ;  /* 0x000000e500907202 */ /* 0x000fe20000000f00 */
[----:B------:R-:W-:Y:S02]  /*161ea0*/  IMAD.MOV.U32 R142, RZ, RZ, R231 ;  /* 0x000000ffff8e7224 */ /* 0x000fe400078e00e7 */
        /* <DEDUP_REMOVED lines=10> */
[----:B------:R1:W-:Y:S04]  /*161f50*/  STL.64 [R1+0x3b18], R132 ;  /* 0x003b188401007387 */ /* 0x0003e80000100a00 */
        /* <DEDUP_REMOVED lines=9> */
[----:B------:R-:W2:Y:S04]  /*161ff0*/  LDL R240, [R1+0x56ac] ;  /* 0x0056ac0001f07983 */ /* 0x000ea80000100800 */
        /* <DEDUP_REMOVED lines=89> */
[----:B------:R-:W-:-:S03]  /*162590*/  LOP3.LUT R3, R245, 0x30, RZ, 0x3c, !PT ;  /* 0x00000030f5037812 */ /* 0x000fc600078e3cff */
[----:B------:R-:W-:Y:S04]  /*1625a0*/  LDGSTS.E [R4+0x3f400], desc[UR42][R138.64], P1 ;  /* 0x3f4000008a047fae */ /* 0x000fe800089a102a */
[----:B------:R2:W-:Y:S04]  /*1625b0*/  LDGSTS.E [R4+0x3f500], desc[UR42][R136.64], P0 ;  /* 0x3f50000088047fae */ /* 0x0005e800081a102a */
[----:B------:R-:W4:Y:S01]  /*1625c0*/  LDL R237, [R1+0x54b4] ;  /* 0x0054b40001ed7983 */ /* 0x000f220000100800 */
[----:B------:R-:W-:-:S03]  /*1625d0*/  IMAD.IADD R3, R3, 0x1, R8 ;  /* 0x0000000103037824 */ /* 0x000fc600078e0208 */
[----:B------:R-:W4:Y:S01]  /*1625e0*/  LDL R217, [R1+0x54bc] ;  /* 0x0054bc0001d97983 */ /* 0x000f220000100800 */
[----:B--2---:R-:W-:-:S03]  /*1625f0*/  IMAD.MOV.U32 R4, RZ, RZ, R238 ;  /* 0x000000ffff047224 */ /* 0x004fc600078e00ee */
        /* <DEDUP_REMOVED lines=17> */
[----:B---3--:R-:W-:-:S02]  /*162710*/  IMAD.MOV.U32 R5, RZ, RZ, R223 ;  /* 0x000000ffff057224 */ /* 0x008fc400078e00df */
[----:B------:R-:W3:Y:S01]  /*162720*/  LDL R223, [R1+0x531c] ;  /* 0x00531c0001df7983 */ /* 0x000ee20000100800 */
[----:B----4-:R-:W-:-:S03]  /*162730*/  MOV R4, R224 ;  /* 0x000000e000047202 */ /* 0x010fc60000000f00 */
[----:B------:R-:W4:Y:S04]  /*162740*/  LDL R224, [R1+0x5320] ;  /* 0x0053200001e07983 */ /* 0x000f280000100800 */
[----:B------:R1:W-:Y:S02]  /*162750*/  LDGSTS.E [R3+0x1700], desc[UR42][R4.64], P0 ;  /* 0x0170000004037fae */ /* 0x0003e400081a102a */
[----:B-1----:R-:W-:Y:S02]  /*162760*/  IMAD.MOV.U32 R5, RZ, RZ, R225 ;  /* 0x000000ffff057224 */ /* 0x002fe400078e00e1 */
[----:B------:R-:W3:Y:S01]  /*162770*/  LDL R225, [R1+0x5324] ;  /* 0x0053240001e17983 */ /* 0x000ee20000100800 */
[----:B------:R-:W-:-:S03]  /*162780*/  IMAD.MOV.U32 R4, RZ, RZ, R226 ;  /* 0x000000ffff047224 */ /* 0x000fc600078e00e2 */
[----:B------:R-:W3:Y:S04]  /*162790*/  LDL R226, [R1+0x5328] ;  /* 0x0053280001e27983 */ /* 0x000ee80000100800 */
        /* <DEDUP_REMOVED lines=13> */
[----:B------:R-:W-:-:S03]  /*162870*/  MOV R4, R216 ;  /* 0x000000d800047202 */ /* 0x000fc60000000f00 */
[----:B------:R-:W3:Y:S04]  /*162880*/  LDL R216, [R1+0x4c7c] ;  /* 0x004c7c0001d87983 */ /* 0x000ee80000100800 */
[----:B------:R1:W-:Y:S02]  /*162890*/  LDGSTS.E [R3+0x3700], desc[UR42][R4.64], P0 ;  /* 0x0370000004037fae */ /* 0x0003e400081a102a */
[----:B-1----:R-:W-:Y:S02]  /*1628a0*/  IMAD.MOV.U32 R5, RZ, RZ, R237 ;  /* 0x000000ffff057224 */ /* 0x002fe400078e00ed */
[----:B------:R-:W3:Y:S01]  /*1628b0*/  LDL R237, [R1+0x4af0] ;  /* 0x004af00001ed7983 */ /* 0x000ee20000100800 */
[----:B--2---:R-:W-:-:S03]  /*1628c0*/  IMAD.MOV.U32 R4, RZ, RZ, R238 ;  /* 0x000000ffff047224 */ /* 0x004fc600078e00ee */
[----:B------:R-:W2:Y:S04]  /*1628d0*/  LDL R238, [R1+0x4af4] ;  /* 0x004af40001ee7983 */ /* 0x000ea80000100800 */
[----:B------:R1:W-:Y:S02]  /*1628e0*/  LDGSTS.E [R3+0x4600], desc[UR42][R4.64], P1 ;  /* 0x0460000004037fae */ /* 0x0003e400089a102a */
[----:B-1----:R-:W-:Y:S02]  /*1628f0*/  IMAD.MOV.U32 R4, RZ, RZ, R218 ;  /* 0x000000ffff047224 */ /* 0x002fe400078e00da */
        /* <DEDUP_REMOVED lines=9> */
[----:B-1----:R-:W-:Y:S01]  /*162990*/  MOV R4, R220 ;  /* 0x000000dc00047202 */ /* 0x002fe20000000f00 */
        /* <DEDUP_REMOVED lines=14> */
[----:B----4-:R-:W-:-:S02]  /*162a80*/  IMAD.MOV.U32 R4, RZ, RZ, R224 ;  /* 0x000000ffff047224 */ /* 0x010fc400078e00e0 */
[----:B---3--:R-:W-:Y:S01]  /*162a90*/  IMAD.MOV.U32 R5, RZ, RZ, R223 ;  /* 0x000000ffff057224 */ /* 0x008fe200078e00df */
[----:B------:R-:W3:Y:S04]  /*162aa0*/  LDL R224, [R1+0x4bf4] ;  /* 0x004bf40001e07983 */ /* 0x000ee80000100800 */
[----:B------:R-:W4:Y:S04]  /*162ab0*/  LDL R223, [R1+0x4bf0] ;  /* 0x004bf00001df7983 */ /* 0x000f280000100800 */
[----:B------:R1:W-:Y:S02]  /*162ac0*/  LDGSTS.E [R3+0x7600], desc[UR42][R4.64], P1 ;  /* 0x0760000004037fae */ /* 0x0003e400089a102a */
[----:B-1----:R-:W-:-:S02]  /*162ad0*/  IMAD.MOV.U32 R5, RZ, RZ, R225 ;  /* 0x000000ffff057224 */ /* 0x002fc400078e00e1 */
        /* <DEDUP_REMOVED lines=11> */
[----:B--2---:R-:W-:-:S03]  /*162b90*/  IMAD.MOV.U32 R4, RZ, RZ, R238 ;  /* 0x000000ffff047224 */ /* 0x004fc600078e00ee */
[----:B------:R-:W2:Y:S04]  /*162ba0*/  LDL R238, [R1+0x4d74] ;  /* 0x004d740001ee7983 */ /* 0x000ea80000100800 */
[----:B------:R1:W-:Y:S02]  /*162bb0*/  LDGSTS.E [R3+0x8700], desc[UR42][R4.64], P0 ;  /* 0x0870000004037fae */ /* 0x0003e400081a102a */
[----:B-1----:R-:W-:Y:S02]  /*162bc0*/  IMAD.MOV.U32 R4, RZ, RZ, R240 ;  /* 0x000000ffff047224 */ /* 0x002fe400078e00f0 */
        /* <DEDUP_REMOVED lines=24> */
[----:B-1----:R-:W-:Y:S01]  /*162d50*/  MOV R4, R216 ;  /* 0x000000d800047202 */ /* 0x002fe20000000f00 */
        /* <DEDUP_REMOVED lines=16> */
[----:B--2---:R-:W-:-:S03]  /*162e60*/  IMAD.MOV.U32 R4, RZ, RZ, R238 ;  /* 0x000000ffff047224 */ /* 0x004fc600078e00ee */
[----:B------:R-:W2:Y:S04]  /*162e70*/  LDL R238, [R1+0x4f74] ;  /* 0x004f740001ee7983 */ /* 0x000ea80000100800 */
[----:B------:R1:W-:Y:S02]  /*162e80*/  LDGSTS.E [R3+0xd600], desc[UR42][R4.64], P1 ;  /* 0x0d60000004037fae */ /* 0x0003e400089a102a */
[----:B-1----:R-:W-:Y:S01]  /*162e90*/  MOV R4, R220 ;  /* 0x000000dc00047202 */ /* 0x002fe20000000f00 */
        /* <DEDUP_REMOVED lines=39> */
[----:B-1----:R-:W-:Y:S02]  /*163110*/  MOV R4, R240 ;  /* 0x000000f000047202 */ /* 0x002fe40000000f00 */
        /* <DEDUP_REMOVED lines=26> */
[----:B-1----:R-:W-:Y:S01]  /*1632c0*/  MOV R4, R218 ;  /* 0x000000da00047202 */ /* 0x002fe20000000f00 */
        /* <DEDUP_REMOVED lines=8> */
[----:B---3--:R-:W-:Y:S02]  /*163350*/  IMAD.MOV.U32 R4, RZ, RZ, R224 ;  /* 0x000000ffff047224 */ /* 0x008fe400078e00e0 */
[----:B----4-:R-:W-:-:S05]  /*163360*/  IMAD.MOV.U32 R5, RZ, RZ, R223 ;  /* 0x000000ffff057224 */ /* 0x010fca00078e00df */
[----:B------:R1:W-:Y:S02]  /*163370*/  LDGSTS.E [R3+0x15600], desc[UR42][R4.64], P1 ;  /* 0x1560000004037fae */ /* 0x0003e400089a102a */
[----:B-1----:R-:W-:Y:S01]  /*163380*/  MOV R4, R226 ;  /* 0x000000e200047202 */ /* 0x002fe20000000f00 */
[----:B------:R-:W-:-:S05]  /*163390*/  IMAD.MOV.U32 R5, RZ, RZ, R225 ;  /* 0x000000ffff057224 */ /* 0x000fca00078e00e1 */
[----:B------:R1:W-:Y:S02]  /*1633a0*/  LDGSTS.E [R3+0x15700], desc[UR42][R4.64], P0 ;  /* 0x1570000004037fae */ /* 0x0003e400081a102a */
[----:B-1----:R-:W-:Y:S02]  /*1633b0*/  IMAD.MOV.U32 R4, RZ, RZ, R236 ;  /* 0x000000ffff047224 */ /* 0x002fe400078e00ec */
[----:B------:R-:W-:-:S05]  /*1633c0*/  IMAD.MOV.U32 R5, RZ, RZ, R227 ;  /* 0x000000ffff057224 */ /* 0x000fca00078e00e3 */
[----:B------:R1:W-:Y:S02]  /*1633d0*/  LDGSTS.E [R3+0x16600], desc[UR42][R4.64], P1 ;  /* 0x1660000004037fae */ /* 0x0003e400089a102a */
[----:B-1----:R-:W-:Y:S02]  /*1633e0*/  IMAD.MOV.U32 R5, RZ, RZ, R237 ;  /* 0x000000ffff057224 */ /* 0x002fe400078e00ed */
[----:B--2---:R-:W-:-:S05]  /*1633f0*/  IMAD.MOV.U32 R4, RZ, RZ, R238 ;  /* 0x000000ffff047224 */ /* 0x004fca00078e00ee */
[----:B------:R1:W-:Y:S02]  /*163400*/  LDGSTS.E [R3+0x16700], desc[UR42][R4.64], P0 ;  /* 0x1670000004037fae */ /* 0x0003e400081a102a */
[----:B-1----:R-:W-:Y:S02]  /*163410*/  IMAD.MOV.U32 R4, RZ, RZ, R240 ;  /* 0x000000ffff047224 */ /* 0x002fe400078e00f0 */
[----:B------:R-:W-:-:S05]  /*163420*/  IMAD.MOV.U32 R5, RZ, RZ, R239 ;  /* 0x000000ffff057224 */ /* 0x000fca00078e00ef */
[----:B------:R1:W-:Y:S02]  /*163430*/  LDGSTS.E [R3+0x17600], desc[UR42][R4.64], P1 ;  /* 0x1760000004037fae */ /* 0x0003e400089a102a */
[----:B-1----:R-:W-:Y:S01]  /*163440*/  MOV R4, R242 ;  /* 0x000000f200047202 */ /* 0x002fe20000000f00 */
[----:B------:R-:W-:Y:S01]  /*163450*/  IMAD.MOV.U32 R5, RZ, RZ, R241 ;  /* 0x000000ffff057224 */ /* 0x000fe200078e00f1 */
[----:B------:R-:W-:-:S04]  /*163460*/  IADD3 R6, P2, PT, R30, R252, RZ ;  /* 0x000000fc1e067210 */ /* 0x000fc80007f5e0ff */
        /* <DEDUP_REMOVED lines=204> */
[----:B------:R-:W-:-:S03]  /*164130*/  IMAD.MOV.U32 R168, RZ, RZ, R216 ;  /* 0x000000ffffa87224 */ /* 0x000fc600078e00d8 */
[----:B------:R-:W-:Y:S01]  /*164140*/  IADD3.X R130, PT, PT, R133, R2, RZ, P2, !PT ;  /* 0x0000000285827210 */ /* 0x000fe200017fe4ff */
[----:B------:R-:W-:Y:S01]  /*164150*/  IMAD.MOV.U32 R169, RZ, RZ, R215 ;  /* 0x000000ffffa97224 */ /* 0x000fe200078e00d7 */
[----:B------:R-:W-:Y:S01]  /*164160*/  IADD3 R133, P2, PT, R134, R252, RZ ;  /* 0x000000fc86857210 */ /* 0x000fe20007f5e0ff */
[----:B------:R-:W-:Y:S02]  /*164170*/  IMAD.MOV.U32 R166, RZ, RZ, R218 ;  /* 0x000000ffffa67224 */ /* 0x000fe400078e00da */
[----:B------:R-:W-:Y:S01]  /*164180*/  IMAD.MOV.U32 R167, RZ, RZ, R217 ;  /* 0x000000ffffa77224 */ /* 0x000fe200078e00d9 */
[----:B------:R-:W-:Y:S01]  /*164190*/  MOV R162, R222 ;  /* 0x000000de00a27202 */ /* 0x000fe20000000f00 */
[----:B------:R-:W-:Y:S02]  /*1641a0*/  IMAD.MOV.U32 R164, RZ, RZ, R220 ;  /* 0x000000ffffa47224 */ /* 0x000fe400078e00dc */
[----:B------:R-:W-:Y:S01]  /*1641b0*/  IMAD.MOV.U32 R165, RZ, RZ, R219 ;  /* 0x000000ffffa57224 */ /* 0x000fe200078e00db */
[----:B------:R-:W-:Y:S01]  /*1641c0*/  LOP3.LUT R11, R11, R10, RZ, 0x3c, !PT ;  /* 0x0000000a0b0b7212 */ /* 0x000fe200078e3cff */
[----:B------:R-:W-:Y:S01]  /*1641d0*/  IMAD.MOV.U32 R163, RZ, RZ, R221 ;  /* 0x000000ffffa37224 */ /* 0x000fe200078e00dd */
[----:B------:R-:W-:Y:S01]  /*1641e0*/  STL.64 [R1+0x37d8], R168 ;  /* 0x0037d8a801007387 */ /* 0x000fe20000100a00 */
[----:B------:R-:W-:Y:S01]  /*1641f0*/  IMAD.X R132, R135, 0x1, R2, P2 ;  /* 0x0000000187847824 */ /* 0x000fe200010e0602 */
[----:B------:R-:W-:Y:S01]  /*164200*/  IADD3 R135, P2, PT, R146, R252, RZ ;  /* 0x000000fc92877210 */ /* 0x000fe20007f5e0ff */
[----:B------:R-:W-:Y:S01]  /*164210*/  IMAD.MOV.U32 R160, RZ, RZ, R224 ;  /* 0x000000ffffa07224 */ /* 0x000fe200078e00e0 */
[----:B------:R-:W-:Y:S01]  /*164220*/  LOP3.LUT R13, R13, R12, RZ, 0x3c, !PT ;  /* 0x0000000c0d0d7212 */ /* 0x000fe200078e3cff */
[----:B------:R-:W-:Y:S01]  /*164230*/  IMAD.MOV.U32 R161, RZ, RZ, R223 ;  /* 0x000000ffffa17224 */ /* 0x000fe200078e00df */
[----:B------:R-:W-:Y:S01]  /*164240*/  STL.64 [R1+0x37d0], R166 ;  /* 0x0037d0a601007387 */ /* 0x000fe20000100a00 */
[----:B------:R-:W-:Y:S01]  /*164250*/  IMAD.MOV.U32 R158, RZ, RZ, R226 ;  /* 0x000000ffff9e7224 */ /* 0x000fe200078e00e2 */
[----:B------:R-:W-:Y:S01]  /*164260*/  MOV R157, R227 ;  /* 0x000000e3009d7202 */ /* 0x000fe20000000f00 */
        /* <DEDUP_REMOVED lines=9> */
[----:B------:R-:W-:Y:S01]  /*164300*/  LOP3.LUT R10, R11, R10, RZ, 0x3c, !PT ;  /* 0x0000000a0b0a7212 */ /* 0x000fe200078e3cff */
[----:B---3--:R-:W-:Y:S01]  /*164310*/  IMAD.MOV.U32 R153, RZ, RZ, R239 ;  /* 0x000000ffff997224 */ /* 0x008fe200078e00ef */
[----:B------:R-:W-:Y:S01]  /*164320*/  LOP3.LUT R19, R19, R18, RZ, 0x3c, !PT ;  /* 0x0000001213137212 */ /* 0x000fe200078e3cff */
[----:B------:R-:W-:Y:S01]  /*164330*/  STL.64 [R1+0x37f8], R160 ;  /* 0x0037f8a001007387 */ /* 0x000fe20000100a00 */
[----:B------:R-:W-:Y:S01]  /*164340*/  IMAD.MOV.U32 R150, RZ, RZ, R242 ;  /* 0x000000ffff967224 */ /* 0x000fe200078e00f2 */
        /* <DEDUP_REMOVED lines=262> */
[----:B------:R-:W-:Y:S02]  /*1653b0*/  IADD3.X R136, PT, PT, R137, R2, RZ, P2, !PT ;  /* 0x0000000289887210 */ /* 0x000fe400017fe4ff */
[----:B------:R-:W-:Y:S01]  /*1653c0*/  LOP3.LUT R133, R133, R132, RZ, 0x3c, !PT ;  /* 0x0000008485857212 */ /* 0x000fe200078e3cff */
[----:B------:R1:W-:Y:S01]  /*1653d0*/  STL.64 [R1+0x42c8], R124 ;  /* 0x0042c87c01007387 */ /* 0x0003e20000100a00 */
[----:B------:R-:W-:Y:S01]  /*1653e0*/  LOP3.LUT R135, R135, R134, RZ, 0x3c, !PT ;  /* 0x0000008687877212 */ /* 0x000fe200078e3cff */
[----:B------:R-:W-:Y:S01]  /*1653f0*/  IMAD.MOV.U32 R145, RZ, RZ, R228 ;  /* 0x000000ffff917224 */ /* 0x000fe200078e00e4 */
[----:B------:R-:W-:Y:S01]  /*165400*/  MOV R142, R231 ;  /* 0x000000e7008e7202 */ /* 0x000fe20000000f00 */
        /* <DEDUP_REMOVED lines=14> */
[----:B------:R-:W-:Y:S04]  /*1654f0*/  STL.64 [R1+0x4288], R140 ;  /* 0x0042888c01007387 */ /* 0x000fe80000100a00 */
[----:B------:R-:W-:Y:S04]  /*165500*/  STL.64 [R1+0x4280], R138 ;  /* 0x0042808a01007387 */ /* 0x000fe80000100a00 */
[----:B------:R1:W-:Y:S04]  /*165510*/  STL.64 [R1+0x4278], R136 ;  /* 0x0042788801007387 */ /* 0x0003e80000100a00 */
[----:B------:R-:W2:Y:S04]  /*165520*/  LDL R238, [R1+0x5698] ;  /* 0x0056980001ee7983 */ /* 0x000ea80000100800 */
[----:B------:R-:W2:Y:S04]  /*165530*/  LDL R239, [R1+0x56a4] ;  /* 0x0056a40001ef7983 */ /* 0x000ea80000100800 */
[----:B------:R-:W2:Y:S04]  /*165540*/  LDL R240, [R1+0x5690] ;  /* 0x0056900001f07983 */ /* 0x000ea80000100800 */
[----:B------:R-:W2:Y:S01]  /*165550*/  LDL R241, [R1+0x569c] ;  /* 0x00569c0001f17983 */ /* 0x000ea20000100800 */
[----:B------:R-:W-:-:S03]  /*165560*/  LOP3.LUT R243, R243, 0x40, RZ, 0x3c, !PT ;  /* 0x00000040f3f37812 */ /* 0x000fc600078e3cff */
[----:B------:R-:W2:Y:S01]  /*165570*/  LDL R242, [R1+0x5618] ;  /* 0x0056180001f27983 */ /* 0x000ea20000100800 */
[----:B------:R-:W-:-:S03]  /*165580*/  IADD3 R4, PT, PT, R243, R8, RZ ;  /* 0x00000008f3047210 */ /* 0x000fc60007ffe0ff */
        /* <DEDUP_REMOVED lines=126> */
[----:B-1----:R-:W-:Y:S02]  /*165d70*/  MOV R7, R236 ;  /* 0x000000ec00077202 */ /* 0x002fe40000000f00 */
        /* <DEDUP_REMOVED lines=71> */
[----:B----4-:R-:W-:-:S03]  /*1661f0*/  MOV R7, R224 ;  /* 0x000000e000077202 */ /* 0x010fc60000000f00 */
        /* <DEDUP_REMOVED lines=17> */
[----:B-1----:R-:W-:-:S03]  /*166310*/  IMAD.MOV.U32 R7, RZ, RZ, R236 ;  /* 0x000000ffff077224 */ /* 0x002fc600078e00ec */
[----:B------:R-:W4:Y:S01]  /*166320*/  LDL R236, [R1+0x4f08] ;  /* 0x004f080001ec7983 */ /* 0x000f220000100800 */
[----:B------:R-:W-:-:S03]  /*166330*/  MOV R6, R237 ;  /* 0x000000ed00067202 */ /* 0x000fc60000000f00 */
        /* <DEDUP_REMOVED lines=45> */
[----:B------:R-:W4:Y:S04]  /*166610*/  LDL R237, [R1+0x520c] ;  /* 0x00520c0001ed7983 */ /* 0x000f280000100800 */
[----:B------:R2:W-:Y:S02]  /*166620*/  LDGSTS.E [R4+0x10900], desc[UR42][R6.64], P0 ;  /* 0x1090000006047fae */ /* 0x0005e400081a102a */
[----:B--2---:R-:W-:Y:S02]  /*166630*/  MOV R7, R238 ;  /* 0x000000ee00077202 */ /* 0x004fe40000000f00 */
        /* <DEDUP_REMOVED lines=25> */
[----:B------:R-:W-:-:S02]  /*1667d0*/  IMAD.MOV.U32 R7, RZ, RZ, R216 ;  /* 0x000000ffff077224 */ /* 0x000fc400078e00d8 */
[----:B------:R-:W2:Y:S04]  /*1667e0*/  LDL.LU.64 R22, [R1+0x3ce0] ;  /* 0x003ce00001167983 */ /* 0x000ea80000300a00 */
[----:B------:R1:W-:Y:S04]  /*1667f0*/  LDGSTS.E [R4+0x13800], desc[UR42][R6.64], P1 ;  /* 0x1380000006047fae */ /* 0x0003e800089a102a */
[----:B------:R-:W2:Y:S04]  /*166800*/  LDL.LU.64 R24, [R1+0x3cd8] ;  /* 0x003cd80001187983 */ /* 0x000ea80000300a00 */
[----:B------:R-:W2:Y:S01]  /*166810*/  LDL.LU.64 R26, [R1+0x3ae0] ;  /* 0x003ae000011a7983 */ /* 0x000ea20000300a00 */
[----:B-1----:R-:W-:-:S03]  /*166820*/  IMAD.MOV.U32 R6, RZ, RZ, R219 ;  /* 0x000000ffff067224 */ /* 0x002fc600078e00db */
[----:B------:R-:W2:Y:S01]  /*166830*/  LDL.LU.64 R28, [R1+0x3ad8] ;  /* 0x003ad800011c7983 */ /* 0x000ea20000300a00 */
        /* <DEDUP_REMOVED lines=8> */
[----:B---3--:R-:W-:Y:S02]  /*1668c0*/  IMAD.MOV.U32 R6, RZ, RZ, R225 ;  /* 0x000000ffff067224 */ /* 0x008fe400078e00e1 */
[----:B----4-:R-:W-:-:S05]  /*1668d0*/  IMAD.MOV.U32 R7, RZ, RZ, R224 ;  /* 0x000000ffff077224 */ /* 0x010fca00078e00e0 */
[----:B------:R1:W-:Y:S02]  /*1668e0*/  LDGSTS.E [R4+0x15800], desc[UR42][R6.64], P1 ;  /* 0x1580000006047fae */ /* 0x0003e400089a102a */
[----:B-1----:R-:W-:Y:S02]  /*1668f0*/  IMAD.MOV.U32 R6, RZ, RZ, R227 ;  /* 0x000000ffff067224 */ /* 0x002fe400078e00e3 */
[----:B------:R-:W-:-:S05]  /*166900*/  IMAD.MOV.U32 R7, RZ, RZ, R226 ;  /* 0x000000ffff077224 */ /* 0x000fca00078e00e2 */
[----:B------:R1:W-:Y:S02]  /*166910*/  LDGSTS.E [R4+0x15900], desc[UR42][R6.64], P0 ;  /* 0x1590000006047fae */ /* 0x0003e400081a102a */
[----:B-1----:R-:W-:Y:S02]  /*166920*/  IMAD.MOV.U32 R6, RZ, RZ, R237 ;  /* 0x000000ffff067224 */ /* 0x002fe400078e00ed */
[----:B------:R-:W-:-:S05]  /*166930*/  IMAD.MOV.U32 R7, RZ, RZ, R236 ;  /* 0x000000ffff077224 */ /* 0x000fca00078e00ec */
[----:B------:R2:W-:Y:S02]  /*166940*/  LDGSTS.E [R4+0x16800], desc[UR42][R6.64], P1 ;  /* 0x1680000006047fae */ /* 0x0005e400089a102a */
[----:B--2---:R-:W-:Y:S01]  /*166950*/  IMAD.MOV.U32 R7, RZ, RZ, R238 ;  /* 0x000000ffff077224 */ /* 0x004fe200078e00ee */
        /* <DEDUP_REMOVED lines=52> */
[----:B------:R-:W4:Y:S01]  /*166ca0*/  LDL.LU.64 R112, [R1+0x3988] ;  /* 0x0039880001707983 */ /* 0x000f220000300a00 */
[----:B------:R-:W-:Y:S02]  /*166cb0*/  IADD3.X R7, PT, PT, R11, R2, RZ, P2, !PT ;  /* 0x000000020b077210 */ /* 0x000fe400017fe4ff */
        /* <DEDUP_REMOVED lines=57> */
[--C-:B------:R-:W-:Y:S01]  /*167050*/  IMAD.X R32, R35, 0x1, R2.reuse, P2 ;  /* 0x0000000123207824 */ /* 0x100fe200010e0602 */
[-C--:B------:R-:W-:Y:S01]  /*167060*/  IADD3 R35, P2, PT, R36, R252.reuse, RZ ;  /* 0x000000fc24237210 */ /* 0x080fe20007f5e0ff */
[----:B------:R-:W2:Y:S04]  /*167070*/  LDL.LU R242, [R1+0x4c4] ;  /* 0x0004c40001f27983 */ /* 0x000ea80000300800 */
[----:B------:R-:W2:Y:S01]  /*167080*/  LDL.LU R243, [R1+0x4c8] ;  /* 0x0004c80001f37983 */ /* 0x000ea20000300800 */
        /* <DEDUP_REMOVED lines=123> */
[----:B----4-:R-:W-:Y:S01]  /*167840*/  MOV R152, R241 ;  /* 0x000000f100987202 */ /* 0x010fe20000000f00 */
[----:B---3--:R-:W-:Y:S01]  /*167850*/  IMAD.MOV.U32 R153, RZ, RZ, R240 ;  /* 0x000000ffff997224 */ /* 0x008fe200078e00f0 */
[----:B------:R-:W-:Y:S01]  /*167860*/  LOP3.LUT R10, R11, R10, RZ, 0x3c, !PT ;  /* 0x0000000a0b0a7212 */ /* 0x000fe200078e3cff */
[----:B------:R-:W-:Y:S01]  /*167870*/  STL.64 [R1+0x3798], R160 ;  /* 0x003798a001007387 */ /* 0x000fe20000100a00 */
[----:B------:R-:W-:Y:S01]  /*167880*/  LOP3.LUT R19, R19, R18, RZ, 0x3c, !PT ;  /* 0x0000001213137212 */ /* 0x000fe200078e3cff */
        /* <DEDUP_REMOVED lines=11> */
[----:B------:R-:W-:Y:S01]  /*167940*/  MOV R146, R9 ;  /* 0x0000000900927202 */ /* 0x000fe20000000f00 */
        /* <DEDUP_REMOVED lines=145> */
[----:B------:R-:W-:Y:S02]  /*168260*/  IADD3 R231, P2, PT, R144, R252, RZ ;  /* 0x000000fc90e77210 */ /* 0x000fe40007f5e0ff */
[----:B------:R-:W-:Y:S01]  /*168270*/  LOP3.LUT R81, R81, R80, RZ, 0x3c, !PT ;  /* 0x0000005051517212 */ /* 0x000fe200078e3cff */
[----:B------:R-:W-:Y:S01]  /*168280*/  LDGSTS.E [R4+0x18800], desc[UR42][R166.64], P1 ;  /* 0x18800000a6047fae */ /* 0x000fe200089a102a */
        /* <DEDUP_REMOVED lines=14> */
[----:B------:R-:W-:Y:S01]  /*168370*/  IMAD.X R230, R145, 0x1, R2, P2 ;  /* 0x0000000191e67824 */ /* 0x000fe200010e0602 */
        /* <DEDUP_REMOVED lines=36> */
[----:B------:R-:W-:Y:S01]  /*1685c0*/  IMAD.X R232, R143, 0x1, R2, P2 ;  /* 0x000000018fe87824 */ /* 0x000fe200010e0602 */
[----:B------:R-:W-:Y:S01]  /*1685d0*/  LOP3.LUT R101, R101, R100, RZ, 0x3c, !PT ;  /* 0x0000006465657212 */ /* 0x000fe200078e3cff */
[----:B------:R-:W-:Y:S01]  /*1685e0*/  STL.64 [R1+0x39d0], R92 ;  /* 0x0039d05c01007387 */ /* 0x000fe20000100a00 */
[----:B------:R-:W-:-:S02]  /*1685f0*/  LOP3.LUT R108, R109, R108, RZ, 0x3c, !PT ;  /* 0x0000006c6d6c7212 */ /* 0x000fc400078e3cff */
[----:B------:R-:W-:Y:S01]  /*168600*/  LOP3.LUT R103, R103, R102, RZ, 0x3c, !PT ;  /* 0x0000006667677212 */ /* 0x000fe200078e3cff */
[----:B------:R-:W-:Y:S01]  /*168610*/  STL.64 [R1+0x39c8], R94 ;  /* 0x0039c85e01007387 */ /* 0x000fe20000100a00 */
[----:B------:R-:W-:Y:S02]  /*168620*/  LOP3.LUT R110, R111, R110, RZ, 0x3c, !PT ;  /* 0x0000006e6f6e7212 */ /* 0x000fe400078e3cff */
[----:B------:R-:W-:Y:S01]  /*168630*/  IADD3 R235, P2, PT, R136, R252, RZ ;  /* 0x000000fc88eb7210 */ /* 0x000fe20007f5e0ff */
[----:B------:R-:W-:Y:S01]  /*168640*/  STL.64 [R1+0x39c0], R96 ;  /* 0x0039c06001007387 */ /* 0x000fe20000100a00 */
[----:B------:R-:W-:Y:S02]  /*168650*/  LOP3.LUT R105, R105, R104, RZ, 0x3c, !PT ;  /* 0x0000006869697212 */ /* 0x000fe400078e3cff */
        /* <DEDUP_REMOVED lines=42> */
[----:B------:R-:W-:Y:S01]  /*168900*/  LOP3.LUT R133, R133, R132, RZ, 0x3c, !PT ;  /* 0x0000008485857212 */ /* 0x000fe200078e3cff */
[----:B------:R-:W-:Y:S01]  /*168910*/  IMAD.MOV.U32 R145, RZ, RZ, R228 ;  /* 0x000000ffff917224 */ /* 0x000fe200078e00e4 */
[----:B------:R-:W-:Y:S01]  /*168920*/  LOP3.LUT R135, R135, R134, RZ, 0x3c, !PT ;  /* 0x0000008687877212 */ /* 0x000fe200078e3cff */
[----:B------:R-:W-:Y:S01]  /*168930*/  STL.64 [R1+0x3950], R124 ;  /* 0x0039507c01007387 */ /* 0x000fe20000100a00 */
[----:B------:R-:W-:Y:S01]  /*168940*/  IMAD.X R168, R139, 0x1, R2, P2 ;  /* 0x000000018ba87824 */ /* 0x000fe200010e0602 */
[----:B------:R-:W-:Y:S01]  /*168950*/  MOV R141, R232 ;  /* 0x000000e8008d7202 */ /* 0x000fe20000000f00 */
[----:B------:R-:W-:Y:S01]  /*168960*/  IMAD.MOV.U32 R142, RZ, RZ, R231 ;  /* 0x000000ffff8e7224 */ /* 0x000fe200078e00e7 */
[----:B------:R-:W-:Y:S01]  /*168970*/  STL.64 [R1+0x3948], R126 ;  /* 0x0039487e01007387 */ /* 0x000fe20000100a00 */
[----:B------:R-:W-:-:S02]  /*168980*/  IMAD.MOV.U32 R143, RZ, RZ, R230 ;  /* 0x000000ffff8f7224 */ /* 0x000fc400078e00e6 */
[----:B------:R-:W-:Y:S01]  /*168990*/  IMAD.MOV.U32 R140, RZ, RZ, R233 ;  /* 0x000000ffff8c7224 */ /* 0x000fe200078e00e9 */
[----:B------:R-:W-:Y:S01]  /*1689a0*/  STL.64 [R1+0x3940], R128 ;  /* 0x0039408001007387 */ /* 0x000fe20000100a00 */
[----:B------:R-:W-:Y:S02]  /*1689b0*/  IMAD.MOV.U32 R138, RZ, RZ, R235 ;  /* 0x000000ffff8a7224 */ /* 0x000fe400078e00eb */
[----:B------:R-:W-:Y:S01]  /*1689c0*/  IMAD.MOV.U32 R139, RZ, RZ, R234 ;  /* 0x000000ffff8b7224 */ /* 0x000fe200078e00ea */
        /* <DEDUP_REMOVED lines=10> */
[----:B------:R2:W-:Y:S04]  /*168a70*/  STL.64 [R1+0x38f8], R6 ;  /* 0x0038f80601007387 */ /* 0x0005e80000100a00 */
[----:B------:R-:W3:Y:S04]  /*168a80*/  LDL R238, [R1+0x5688] ;  /* 0x0056880001ee7983 */ /* 0x000ee80000100800 */
[----:B------:R-:W4:Y:S04]  /*168a90*/  LDL R239, [R1+0x5694] ;  /* 0x0056940001ef7983 */ /* 0x000f280000100800 */
        /* <DEDUP_REMOVED lines=89> */
[----:B------:R-:W-:Y:S01]  /*169030*/  LDGSTS.E [R4+0x3e800], desc[UR42][R140.64], P1 ;  /* 0x3e8000008c047fae */ /* 0x000fe200089a102a */
[----:B---3--:R-:W-:-:S03]  /*169040*/  IMAD.MOV.U32 R5, RZ, RZ, R238 ;  /* 0x000000ffff057224 */ /* 0x008fc600078e00ee */
[----:B------:R-:W-:Y:S01]  /*169050*/  LDGSTS.E [R4+0x3e900], desc[UR42][R138.64], P0 ;  /* 0x3e9000008a047fae */ /* 0x000fe200081a102a */
[----:B------:R-:W-:-:S03]  /*169060*/  LOP3.LUT R3, R245, 0x50, RZ, 0x3c, !PT ;  /* 0x00000050f5037812 */ /* 0x000fc600078e3cff */
[----:B------:R-:W-:Y:S04]  /*169070*/  LDGSTS.E [R4+0x3f800], desc[UR42][R136.64], P1 ;  /* 0x3f80000088047fae */ /* 0x000fe800089a102a */
[----:B------:R4:W-:Y:S04]  /*169080*/  LDGSTS.E [R4+0x3f900], desc[UR42][R6.64], P0 ;  /* 0x3f90000006047fae */ /* 0x0009e800081a102a */
[----:B------:R-:W3:Y:S01]  /*169090*/  LDL R238, [R1+0x54d4] ;  /* 0x0054d40001ee7983 */ /* 0x000ee20000100800 */
[----:B------:R-:W-:-:S03]  /*1690a0*/  IMAD.IADD R3, R3, 0x1, R8 ;  /* 0x0000000103037824 */ /* 0x000fc600078e0208 */
[----:B------:R-:W3:Y:S01]  /*1690b0*/  LDL R218, [R1+0x54dc] ;  /* 0x0054dc0001da7983 */ /* 0x000ee20000100800 */
[----:B----4-:R-:W-:-:S03]  /*1690c0*/  IMAD.MOV.U32 R4, RZ, RZ, R239 ;  /* 0x000000ffff047224 */ /* 0x010fc600078e00ef */
[----:B------:R-:W4:Y:S04]  /*1690d0*/  LDL R219, [R1+0x54e0] ;  /* 0x0054e00001db7983 */ /* 0x000f280000100800 */
[----:B------:R-:W4:Y:S04]  /*1690e0*/  LDL R239, [R1+0x54d8] ;  /* 0x0054d80001ef7983 */ /* 0x000f280000100800 */
[----:B------:R2:W-:Y:S04]  /*1690f0*/  LDGSTS.E [R3+0xa00], desc[UR42][R4.64], P1 ;  /* 0x00a0000004037fae */ /* 0x0005e800089a102a */
[----:B------:R-:W4:Y:S04]  /*169100*/  LDL R220, [R1+0x545c] ;  /* 0x00545c0001dc7983 */ /* 0x000f280000100800 */
[----:B------:R-:W4:Y:S01]  /*169110*/  LDL R221, [R1+0x5460] ;  /* 0x0054600001dd7983 */ /* 0x000f220000100800 */
[----:B--2---:R-:W-:Y:S01]  /*169120*/  MOV R4, R241 ;  /* 0x000000f100047202 */ /* 0x004fe20000000f00 */
[----:B------:R-:W-:-:S02]  /*169130*/  IMAD.MOV.U32 R5, RZ, RZ, R240 ;  /* 0x000000ffff057224 */ /* 0x000fc400078e00f0 */
[----:B------:R-:W2:Y:S04]  /*169140*/  LDL R241, [R1+0x5458] ;  /* 0x0054580001f17983 */ /* 0x000ea80000100800 */
[----:B------:R-:W2:Y:S04]  /*169150*/  LDL R240, [R1+0x5454] ;  /* 0x0054540001f07983 */ /* 0x000ea80000100800 */
[----:B------:R1:W-:Y:S04]  /*169160*/  LDGSTS.E [R3+0xb00], desc[UR42][R4.64], P0 ;  /* 0x00b0000004037fae */ /* 0x0003e800081a102a */
[----:B------:R-:W2:Y:S04]  /*169170*/  LDL R222, [R1+0x53cc] ;  /* 0x0053cc0001de7983 */ /* 0x000ea80000100800 */
[----:B------:R-:W2:Y:S01]  /*169180*/  LDL R223, [R1+0x53d0] ;  /* 0x0053d00001df7983 */ /* 0x000ea20000100800 */
[----:B-1----:R-:W-:-:S02]  /*169190*/  IMAD.MOV.U32 R4, RZ, RZ, R243 ;  /* 0x000000ffff047224 */ /* 0x002fc400078e00f3 */
[----:B------:R-:W-:Y:S01]  /*1691a0*/  IMAD.MOV.U32 R5, RZ, RZ, R242 ;  /* 0x000000ffff057224 */ /* 0x000fe200078e00f2 */
[----:B------:R-:W2:Y:S04]  /*1691b0*/  LDL R243, [R1+0x53c8] ;  /* 0x0053c80001f37983 */ /* 0x000ea80000100800 */
[----:B------:R-:W2:Y:S04]  /*1691c0*/  LDL R242, [R1+0x53c4] ;  /* 0x0053c40001f27983 */ /* 0x000ea80000100800 */
[----:B------:R1:W-:Y:S02]  /*1691d0*/  LDGSTS.E [R3+0x1a00], desc[UR42][R4.64], P1 ;  /* 0x01a0000004037fae */ /* 0x0003e400089a102a */
[----:B-1----:R-:W-:-:S02]  /*1691e0*/  IMAD.MOV.U32 R5, RZ, RZ, R224 ;  /* 0x000000ffff057224 */ /* 0x002fc400078e00e0 */
        /* <DEDUP_REMOVED lines=34> */
[----:B--2---:R-:W-:-:S02]  /*169410*/  IMAD.MOV.U32 R4, RZ, RZ, R241 ;  /* 0x000000ffff047224 */ /* 0x004fc400078e00f1 */
        /* <DEDUP_REMOVED lines=163> */
[----:B-1----:R-:W-:Y:S01]  /*169e50*/  MOV R4, R227 ;  /* 0x000000e300047202 */ /* 0x002fe20000000f00 */
        /* <DEDUP_REMOVED lines=8> */
[----:B--2---:R-:W-:Y:S01]  /*169ee0*/  IMAD.MOV.U32 R4, RZ, RZ, R241 ;  /* 0x000000ffff047224 */ /* 0x004fe200078e00f1 */
[----:B------:R-:W-:-:S05]  /*169ef0*/  MOV R5, R240 ;  /* 0x000000f000057202 */ /* 0x000fca0000000f00 */
[----:B------:R1:W-:Y:S02]  /*169f00*/  LDGSTS.E [R3+0x17a00], desc[UR42][R4.64], P1 ;  /* 0x17a0000004037fae */ /* 0x0003e400089a102a */
[----:B-1----:R-:W-:Y:S02]  /*169f10*/  IMAD.MOV.U32 R4, RZ, RZ, R243 ;  /* 0x000000ffff047224 */ /* 0x002fe400078e00f3 */
        /* <DEDUP_REMOVED lines=53> */
[----:B------:R-:W4:Y:S03]  /*16a270*/  LDL.LU.64 R118, [R1+0x3fc0] ;  /* 0x003fc00001767983 */ /* 0x000f260000300a00 */
        /* <DEDUP_REMOVED lines=44> */
[----:B------:R-:W2:Y:S01]  /*16a540*/  LDL.LU R240, [R1+0x66c] ;  /* 0x00066c0001f07983 */ /* 0x000ea20000300800 */
[----:B------:R-:W-:Y:S02]  /*16a550*/  IADD3.X R28, PT, PT, R31, R2, RZ, P2, !PT ;  /* 0x000000021f1c7210 */ /* 0x000fe400017fe4ff */
        /* <DEDUP_REMOVED lines=107> */
[----:B------:R-:W-:Y:S01]  /*16ac10*/  IADD3 R135, P2, PT, R150, R252, RZ ;  /* 0x000000fc96877210 */ /* 0x000fe20007f5e0ff */
[----:B------:R-:W-:-:S04]  /*16ac20*/  IMAD.MOV.U32 R166, RZ, RZ, R221 ;  /* 0x000000ffffa67224 */ /* 0x000fc800078e00dd */
[----:B------:R-:W-:Y:S01]  /*16ac30*/  IMAD.X R134, R151, 0x1, R2, P2 ;  /* 0x0000000197867824 */ /* 0x000fe200010e0602 */
[----:B------:R-:W-:Y:S01]  /*16ac40*/  IADD3 R229, P2, PT, R148, R252, RZ ;  /* 0x000000fc94e57210 */ /* 0x000fe20007f5e0ff */
[----:B------:R-:W-:Y:S01]  /*16ac50*/  IMAD.MOV.U32 R167, RZ, RZ, R220 ;  /* 0x000000ffffa77224 */ /* 0x000fe200078e00dc */
[----:B------:R-:W-:Y:S01]  /*16ac60*/  MOV R164, R223 ;  /* 0x000000df00a47202 */ /* 0x000fe20000000f00 */
[----:B------:R-:W-:Y:S01]  /*16ac70*/  IMAD.MOV.U32 R165, RZ, RZ, R222 ;  /* 0x000000ffffa57224 */ /* 0x000fe200078e00de */
[----:B------:R-:W-:Y:S01]  /*16ac80*/  LOP3.LUT R13, R13, R12, RZ, 0x3c, !PT ;  /* 0x0000000c0d0d7212 */ /* 0x000fe200078e3cff */
[----:B------:R-:W-:Y:S02]  /*16ac90*/  IMAD.MOV.U32 R162, RZ, RZ, R225 ;  /* 0x000000ffffa27224 */ /* 0x000fe400078e00e1 */
[----:B------:R-:W-:Y:S01]  /*16aca0*/  IMAD.MOV.U32 R163, RZ, RZ, R224 ;  /* 0x000000ffffa37224 */ /* 0x000fe200078e00e0 */
[----:B------:R-:W-:Y:S01]  /*16acb0*/  MOV R159, R236 ;  /* 0x000000ec009f7202 */ /* 0x000fe20000000f00 */
[----:B------:R-:W-:Y:S01]  /*16acc0*/  IMAD.X R228, R149, 0x1, R2, P2 ;  /* 0x0000000195e47824 */ /* 0x000fe200010e0602 */
        /* <DEDUP_REMOVED lines=11> */
[----:B---3--:R-:W-:Y:S01]  /*16ad80*/  IMAD.MOV.U32 R154, RZ, RZ, R241 ;  /* 0x000000ffff9a7224 */ /* 0x008fe200078e00f1 */
[----:B------:R-:W-:Y:S01]  /*16ad90*/  STL.64 [R1+0x3760], R162 ;  /* 0x003760a201007387 */ /* 0x000fe20000100a00 */
[----:B--2---:R-:W-:Y:S01]  /*16ada0*/  IMAD.MOV.U32 R155, RZ, RZ, R240 ;  /* 0x000000ffff9b7224 */ /* 0x004fe200078e00f0 */
[----:B------:R-:W-:Y:S01]  /*16adb0*/  LOP3.LUT R12, R13, R12, RZ, 0x3c, !PT ;  /* 0x0000000c0d0c7212 */ /* 0x000fe200078e3cff */
[----:B------:R-:W-:Y:S01]  /*16adc0*/  IMAD.MOV.U32 R152, RZ, RZ, R243 ;  /* 0x000000ffff987224 */ /* 0x000fe200078e00f3 */
[----:B------:R-:W-:Y:S01]  /*16add0*/  LOP3.LUT R21, R21, R20, RZ, 0x3c, !PT ;  /* 0x0000001415157212 */ /* 0x000fe200078e3cff */
[----:B----4-:R-:W-:Y:S01]  /*16ade0*/  IMAD.MOV.U32 R153, RZ, RZ, R242 ;  /* 0x000000ffff997224 */ /* 0x010fe200078e00f2 */
        /* <DEDUP_REMOVED lines=162> */
[----:B------:R-:W-:-:S02]  /*16b810*/  IADD3 R233, P2, PT, R144, R252, RZ ;  /* 0x000000fc90e97210 */ /* 0x000fc40007f5e0ff */
[----:B------:R-:W-:Y:S01]  /*16b820*/  LOP3.LUT R85, R85, R84, RZ, 0x3c, !PT ;  /* 0x0000005455557212 */ /* 0x000fe200078e3cff */
[----:B------:R-:W-:Y:S01]  /*16b830*/  LDGSTS.E [R3+0x18a00], desc[UR42][R166.64], P1 ;  /* 0x18a00000a6037fae */ /* 0x000fe200089a102a */
        /* <DEDUP_REMOVED lines=15> */
[----:B------:R-:W-:-:S02]  /*16b930*/  IADD3.X R232, PT, PT, R145, R2, RZ, P2, !PT ;  /* 0x0000000291e87210 */ /* 0x000fc400017fe4ff */
[----:B------:R-:W-:Y:S01]  /*16b940*/  LOP3.LUT R93, R93, R92, RZ, 0x3c, !PT ;  /* 0x0000005c5d5d7212 */ /* 0x000fe200078e3cff */
[----:B------:R-:W-:Y:S01]  /*16b950*/  LDGSTS.E [R3+0x18b00], desc[UR42][R164.64], P0 ;  /* 0x18b00000a4037fae */ /* 0x000fe200081a102a */
[----:B------:R-:W-:Y:S02]  /*16b960*/  LOP3.LUT R100, R101, R100, RZ, 0x3c, !PT ;  /* 0x0000006465647212 */ /* 0x000fe400078e3cff */
[----:B------:R-:W-:Y:S01]  /*16b970*/  LOP3.LUT R109, R109, R108, RZ, 0x3c, !PT ;  /* 0x0000006c6d6d7212 */ /* 0x000fe200078e3cff */
[----:B------:R-:W-:Y:S01]  /*16b980*/  STL.64 [R1+0x4058], R86 ;  /* 0x0040585601007387 */ /* 0x000fe20000100a00 */
[----:B------:R-:W-:Y:S02]  /*16b990*/  IADD3 R235, P2, PT, R136, R252, RZ ;  /* 0x000000fc88eb7210 */ /* 0x000fe40007f5e0ff */
[----:B------:R-:W-:Y:S02]  /*16b9a0*/  LOP3.LUT R95, R95, R94, RZ, 0x3c, !PT ;  /* 0x0000005e5f5f7212 */ /* 0x000fe400078e3cff */
[----:B------:R-:W-:-:S02]  /*16b9b0*/  LOP3.LUT R102, R103, R102, RZ, 0x3c, !PT ;  /* 0x0000006667667212 */ /* 0x000fc400078e3cff */
[----:B------:R-:W-:Y:S01]  /*16b9c0*/  LOP3.LUT R111, R111, R110, RZ, 0x3c, !PT ;  /* 0x0000006e6f6f7212 */ /* 0x000fe200078e3cff */
[----:B------:R-:W-:Y:S01]  /*16b9d0*/  STL.64 [R1+0x4050], R88 ;  /* 0x0040505801007387 */ /* 0x000fe20000100a00 */
[----:B------:R-:W-:Y:S02]  /*16b9e0*/  LOP3.LUT R97, R97, R96, RZ, 0x3c, !PT ;  /* 0x0000006061617212 */ /* 0x000fe400078e3cff */
[----:B------:R-:W-:Y:S02]  /*16b9f0*/  LOP3.LUT R104, R105, R104, RZ, 0x3c, !PT ;  /* 0x0000006869687212 */ /* 0x000fe400078e3cff */
[----:B------:R-:W-:Y:S01]  /*16ba00*/  LOP3.LUT R113, R113, R112, RZ, 0x3c, !PT ;  /* 0x0000007071717212 */ /* 0x000fe200078e3cff */
[----:B------:R-:W-:Y:S01]  /*16ba10*/  STL.64 [R1+0x4028], R90 ;  /* 0x0040285a01007387 */ /* 0x000fe20000100a00 */
[----:B------:R-:W-:Y:S02]  /*16ba20*/  LOP3.LUT R99, R99, R98, RZ, 0x3c, !PT ;  /* 0x0000006263637212 */ /* 0x000fe400078e3cff */
[----:B------:R-:W-:-:S02]  /*16ba30*/  LOP3.LUT R106, R107, R106, RZ, 0x3c, !PT ;  /* 0x0000006a6b6a7212 */ /* 0x000fc400078e3cff */
[----:B------:R-:W-:Y:S01]  /*16ba40*/  LOP3.LUT R115, R115, R114, RZ, 0x3c, !PT ;  /* 0x0000007273737212 */ /* 0x000fe200078e3cff */
[----:B------:R-:W-:Y:S01]  /*16ba50*/  STL.64 [R1+0x4020], R92 ;  /* 0x0040205c01007387 */ /* 0x000fe20000100a00 */
[----:B------:R-:W-:Y:S02]  /*16ba60*/  LOP3.LUT R101, R101, R100, RZ, 0x3c, !PT ;  /* 0x0000006465657212 */ /* 0x000fe400078e3cff */
        /* <DEDUP_REMOVED lines=9> */
[----:B------:R-:W-:Y:S02]  /*16bb00*/  LOP3.LUT R112, R113, R112, RZ, 0x3c, !PT ;  /* 0x0000007071707212 */ /* 0x000fe400078e3cff */
[----:B------:R-:W-:Y:S01]  /*16bb10*/  LOP3.LUT R121, R121, R120, RZ, 0x3c, !PT ;  /* 0x0000007879797212 */ /* 0x000fe200078e3cff */
[----:B------:R-:W-:Y:S01]  /*16bb20*/  STL.64 [R1+0x4008], R98 ;  /* 0x0040086201007387 */ /* 0x000fe20000100a00 */
        /* <DEDUP_REMOVED lines=8> */
[----:B------:R-:W-:Y:S01]  /*16bbb0*/  LOP3.LUT R135, R135, R134, RZ, 0x3c, !PT ;  /* 0x0000008687877212 */ /* 0x000fe200078e3cff */
[----:B------:R-:W-:Y:S01]  /*16bbc0*/  IMAD.MOV.U32 R145, RZ, RZ, R228 ;  /* 0x000000ffff917224 */ /* 0x000fe200078e00e4 */
        /* <DEDUP_REMOVED lines=9> */
[----:B------:R-:W-:Y:S01]  /*16bc60*/  LOP3.LUT R120, R121, R120, RZ, 0x3c, !PT ;  /* 0x0000007879787212 */ /* 0x000fe200078e3cff */
[----:B------:R-:W-:Y:S01]  /*16bc70*/  IMAD.X R137, R143, 0x1, R2, P2 ;  /* 0x000000018f897824 */ /* 0x000fe200010e0602 */
[----:B------:R-:W-:Y:S01]  /*16bc80*/  LOP3.LUT R115, R115, R114, RZ, 0x3c, !PT ;  /* 0x0000007273737212 */ /* 0x000fe200078e3cff */
[----:B------:R-:W-:Y:S01]  /*16bc90*/  STL.64 [R1+0x3fe8], R106 ;  /* 0x003fe86a01007387 */ /* 0x000fe20000100a00 */
[----:B------:R-:W-:Y:S02]  /*16bca0*/  LOP3.LUT R122, R123, R122, RZ, 0x3c, !PT ;  /* 0x0000007a7b7a7212 */ /* 0x000fe400078e3cff */
[----:B------:R-:W-:Y:S01]  /*16bcb0*/  LOP3.LUT R117, R117, R116, RZ, 0x3c, !PT ;  /* 0x0000007475757212 */ /* 0x000fe200078e3cff */
[----:B------:R-:W-:Y:S01]  /*16bcc0*/  STL.64 [R1+0x3fe0], R108 ;  /* 0x003fe06c01007387 */ /* 0x000fe20000100a00 */
[----:B------:R-:W-:Y:S02]  /*16bcd0*/  LOP3.LUT R124, R125, R124, RZ, 0x3c, !PT ;  /* 0x0000007c7d7c7212 */ /* 0x000fe400078e3cff */
[----:B------:R-:W-:Y:S01]  /*16bce0*/  IADD3 R169, P2, PT, R140, R252, RZ ;  /* 0x000000fc8ca97210 */ /* 0x000fe20007f5e0ff */
        /* <DEDUP_REMOVED lines=18> */
[----:B------:R-:W-:Y:S02]  /*16be10*/  IADD3 R0, P2, PT, R138, R252, RZ ;  /* 0x000000fc8a007210 */ /* 0x000fe40007f5e0ff */
[----:B------:R-:W-:Y:S01]  /*16be20*/  LOP3.LUT R131, R131, R130, RZ, 0x3c, !PT ;  /* 0x0000008283837212 */ /* 0x000fe200078e3cff */
[----:B------:R-:W-:Y:S01]  /*16be30*/  STL.64 [R1+0x3fa8], R122 ;  /* 0x003fa87a01007387 */ /* 0x000fe20000100a00 */
[----:B------:R-:W-:-:S02]  /*16be40*/  LOP3.LUT R133, R133, R132, RZ, 0x3c, !PT ;  /* 0x0000008485857212 */ /* 0x000fc400078e3cff */
[----:B------:R-:W-:Y:S01]  /*16be50*/  LOP3.LUT R135, R135, R134, RZ, 0x3c, !PT ;  /* 0x0000008687877212 */ /* 0x000fe200078e3cff */
[----:B------:R-:W-:Y:S01]  /*16be60*/  STL.64 [R1+0x3fa0], R124 ;  /* 0x003fa07c01007387 */ /* 0x000fe20000100a00 */
[----:B------:R-:W-:Y:S01]  /*16be70*/  MOV R144, R229 ;  /* 0x000000e500907202 */ /* 0x000fe20000000f00 */
[----:B------:R-:W-:Y:S02]  /*16be80*/  IMAD.MOV.U32 R142, RZ, RZ, R231 ;  /* 0x000000ffff8e7224 */ /* 0x000fe400078e00e7 */
[----:B------:R-:W-:Y:S01]  /*16be90*/  STL.64 [R1+0x3f98], R126 ;  /* 0x003f987e01007387 */ /* 0x000fe20000100a00 */
[----:B------:R-:W-:Y:S02]  /*16bea0*/  IMAD.MOV.U32 R143, RZ, RZ, R230 ;  /* 0x000000ffff8f7224 */ /* 0x000fe400078e00e6 */
[----:B------:R-:W-:Y:S01]  /*16beb0*/  IMAD.X R168, R139, 0x1, R2, P2 ;  /* 0x000000018ba87824 */ /* 0x000fe200010e0602 */
[----:B------:R-:W-:Y:S01]  /*16bec0*/  STL.64 [R1+0x3f90], R128 ;  /* 0x003f908001007387 */ /* 0x000fe20000100a00 */
[----:B------:R-:W-:Y:S01]  /*16bed0*/  IMAD.MOV.U32 R140, RZ, RZ, R233 ;  /* 0x000000ffff8c7224 */ /* 0x000fe200078e00e9 */
[----:B------:R-:W-:Y:S01]  /*16bee0*/  MOV R139, R234 ;  /* 0x000000ea008b7202 */ /* 0x000fe20000000f00 */
[----:B------:R-:W-:Y:S01]  /*16bef0*/  IMAD.MOV.U32 R141, RZ, RZ, R232 ;  /* 0x000000ffff8d7224 */ /* 0x000fe200078e00e8 */
[----:B------:R-:W-:Y:S01]  /*16bf00*/  STL.64 [R1+0x3f88], R130 ;  /* 0x003f888201007387 */ /* 0x000fe20000100a00 */
[----:B------:R-:W-:-:S03]  /*16bf10*/  IMAD.MOV.U32 R138, RZ, RZ, R235 ;  /* 0x000000ffff8a7224 */ /* 0x000fc600078e00eb */
[----:B------:R-:W-:Y:S01]  /*16bf20*/  STL.64 [R1+0x3f80], R132 ;  /* 0x003f808401007387 */ /* 0x000fe20000100a00 */
[----:B------:R-:W-:Y:S02]  /*16bf30*/  IMAD.MOV.U32 R10, RZ, RZ, R169 ;  /* 0x000000ffff0a7224 */ /* 0x000fe400078e00a9 */
[----:B------:R-:W-:Y:S01]  /*16bf40*/  IMAD.MOV.U32 R11, RZ, RZ, R170 ;  /* 0x000000ffff0b7224 */ /* 0x000fe200078e00aa */
[----:B------:R-:W-:Y:S01]  /*16bf50*/  STL.64 [R1+0x3f78], R134 ;  /* 0x003f788601007387 */ /* 0x000fe20000100a00 */
[----:B------:R-:W-:Y:S02]  /*16bf60*/  IMAD.MOV.U32 R6, RZ, RZ, R0 ;  /* 0x000000ffff067224 */ /* 0x000fe400078e0000 */
[----:B------:R-:W-:Y:S01]  /*16bf70*/  IMAD.MOV.U32 R7, RZ, RZ, R168 ;  /* 0x000000ffff077224 */ /* 0x000fe200078e00a8 */
[----:B------:R-:W-:Y:S04]  /*16bf80*/  STL.64 [R1+0x3f70], R144 ;  /* 0x003f709001007387 */ /* 0x000fe80000100a00 */
[----:B------:R-:W-:Y:S04]  /*16bf90*/  STL.64 [R1+0x3f68], R142 ;  /* 0x003f688e01007387 */ /* 0x000fe80000100a00 */
[----:B------:R-:W-:Y:S04]  /*16bfa0*/  STL.64 [R1+0x3f60], R140 ;  /* 0x003f608c01007387 */ /* 0x000fe80000100a00 */
[----:B------:R-:W-:Y:S04]  /*16bfb0*/  STL.64 [R1+0x3f58], R138 ;  /* 0x003f588a01007387 */ /* 0x000fe80000100a00 */
[----:B------:R-:W-:Y:S04]  /*16bfc0*/  STL.64 [R1+0x3f50], R136 ;  /* 0x003f508801007387 */ /* 0x000fe80000100a00 */
[----:B------:R-:W-:Y:S04]  /*16bfd0*/  STL.64 [R1+0x3f48], R10 ;  /* 0x003f480a01007387 */ /* 0x000fe80000100a00 */
[----:B------:R1:W-:Y:S04]  /*16bfe0*/  STL.64 [R1+0x3f40], R6 ;  /* 0x003f400601007387 */ /* 0x0003e80000100a00 */
[----:B------:R-:W2:Y:S04]  /*16bff0*/  LDL R241, [R1+0x5678] ;  /* 0x0056780001f17983 */ /* 0x000ea80000100800 */
[----:B------:R-:W1:Y:S01]  /*16c000*/  LDL R242, [R1+0x5684] ;  /* 0x0056840001f27983 */ /* 0x000e620000100800 */
[----:B------:R-:W-:-:S03]  /*16c010*/  IADD3 R4, PT, PT, R244, R8, RZ ;  /* 0x00000008f4047210 */ /* 0x000fc60007ffe0ff */
        /* <DEDUP_REMOVED lines=93> */
[----:B------:R1:W-:Y:S04]  /*16c5f0*/  LDGSTS.E [R3+0x3fb00], desc[UR42][R6.64], P0 ;  /* 0x3fb0000006037fae */ /* 0x0003e800081a102a */
[----:B------:R-:W3:Y:S04]  /*16c600*/  LDL R221, [R1+0x53f8] ;  /* 0x0053f80001dd7983 */ /* 0x000ee80000100800 */
[----:B------:R-:W3:Y:S01]  /*16c610*/  LDL R222, [R1+0x5464] ;  /* 0x0054640001de7983 */ /* 0x000ee20000100800 */
[----:B-1----:R-:W-:-:S03]  /*16c620*/  IMAD.MOV.U32 R6, RZ, RZ, R242 ;  /* 0x000000ffff067224 */ /* 0x002fc600078e00f2 */
[----:B------:R-:W3:Y:S01]  /*16c630*/  LDL R223, [R1+0x53d4] ;  /* 0x0053d40001df7983 */ /* 0x000ee20000100800 */
[----:B--2---:R-:W-:-:S03]  /*16c640*/  IMAD.MOV.U32 R7, RZ, RZ, R241 ;  /* 0x000000ffff077224 */ /* 0x004fc600078e00f1 */
[----:B------:R-:W2:Y:S04]  /*16c650*/  LDL R241, [R1+0x5470] ;  /* 0x0054700001f17983 */ /* 0x000ea80000100800 */
[----:B------:R-:W2:Y:S04]  /*16c660*/  LDL R242, [R1+0x547c] ;  /* 0x00547c0001f27983 */ /* 0x000ea80000100800 */
[----:B------:R4:W-:Y:S04]  /*16c670*/  LDGSTS.E [R4+0xc00], desc[UR42][R6.64], P1 ;  /* 0x00c0000006047fae */ /* 0x0009e800089a102a */
[----:B------:R-:W2:Y:S04]  /*16c680*/  LDL R224, [R1+0x53d8] ;  /* 0x0053d80001e07983 */ /* 0x000ea80000100800 */
[----:B------:R-:W2:Y:S01]  /*16c690*/  LDL R225, [R1+0x534c] ;  /* 0x00534c0001e17983 */ /* 0x000ea20000100800 */
[----:B----4-:R-:W-:Y:S01]  /*16c6a0*/  MOV R6, R244 ;  /* 0x000000f400067202 */ /* 0x010fe20000000f00 */
[----:B---3--:R-:W-:-:S02]  /*16c6b0*/  IMAD.MOV.U32 R7, RZ, RZ, R243 ;  /* 0x000000ffff077224 */ /* 0x008fc400078e00f3 */
[----:B------:R-:W3:Y:S04]  /*16c6c0*/  LDL R244, [R1+0x53fc] ;  /* 0x0053fc0001f47983 */ /* 0x000ee80000100800 */
[----:B------:R-:W4:Y:S04]  /*16c6d0*/  LDL R243, [R1+0x53f0] ;  /* 0x0053f00001f37983 */ /* 0x000f280000100800 */
[----:B------:R1:W-:Y:S04]  /*16c6e0*/  LDGSTS.E [R4+0xd00], desc[UR42][R6.64], P0 ;  /* 0x00d0000006047fae */ /* 0x0003e800081a102a */
[----:B------:R-:W3:Y:S01]  /*16c6f0*/  LDL R226, [R1+0x5350] ;  /* 0x0053500001e27983 */ /* 0x000ee20000100800 */
[----:B-1----:R-:W-:-:S03]  /*16c700*/  IMAD.MOV.U32 R7, RZ, RZ, R227 ;  /* 0x000000ffff077224 */ /* 0x002fc600078e00e3 */
        /* <DEDUP_REMOVED lines=31> */
[----:B------:R-:W-:-:S03]  /*16c900*/  MOV R6, R220 ;  /* 0x000000dc00067202 */ /* 0x000fc60000000f00 */
        /* <DEDUP_REMOVED lines=12> */
[----:B---3--:R-:W-:Y:S01]  /*16c9d0*/  IMAD.MOV.U32 R6, RZ, RZ, R244 ;  /* 0x000000ffff067224 */ /* 0x008fe200078e00f4 */
[----:B----4-:R-:W-:-:S02]  /*16c9e0*/  MOV R7, R243 ;  /* 0x000000f300077202 */ /* 0x010fc40000000f00 */
[----:B------:R-:W3:Y:S04]  /*16c9f0*/  LDL R244, [R1+0x4ba4] ;  /* 0x004ba40001f47983 */ /* 0x000ee80000100800 */
[----:B------:R-:W4:Y:S04]  /*16ca00*/  LDL R243, [R1+0x4ba0] ;  /* 0x004ba00001f37983 */ /* 0x000f280000100800 */
[----:B------:R1:W-:Y:S02]  /*16ca10*/  LDGSTS.E [R4+0x5d00], desc[UR42][R6.64], P0 ;  /* 0x05d0000006047fae */ /* 0x0003e400081a102a */
        /* <DEDUP_REMOVED lines=8> */
[----:B------:R-:W4:Y:S04]  /*16caa0*/  LDL R227, [R1+0x4ba8] ;  /* 0x004ba80001e37983 */ /* 0x000f280000100800 */
[----:B------:R1:W-:Y:S02]  /*16cab0*/  LDGSTS.E [R4+0x6d00], desc[UR42][R6.64], P0 ;  /* 0x06d0000006047fae */ /* 0x0003e400081a102a */
[----:B-1----:R-:W-:-:S02]  /*16cac0*/  IMAD.MOV.U32 R6, RZ, RZ, R226 ;  /* 0x000000ffff067224 */ /* 0x002fc400078e00e2 */
[----:B------:R-:W-:Y:S01]  /*16cad0*/  IMAD.MOV.U32 R7, RZ, RZ, R225 ;  /* 0x000000ffff077224 */ /* 0x000fe200078e00e1 */
[----:B------:R-:W4:Y:S04]  /*16cae0*/  LDL R226, [R1+0x4ea4] ;  /* 0x004ea40001e27983 */ /* 0x000f280000100800 */
[----:B------:R1:W-:Y:S04]  /*16caf0*/  LDGSTS.E [R4+0x7c00], desc[UR42][R6.64], P1 ;  /* 0x07c0000006047fae */ /* 0x0003e800089a102a */
[----:B------:R-:W4:Y:S01]  /*16cb00*/  LDL R225, [R1+0x4ea0] ;  /* 0x004ea00001e17983 */ /* 0x000f220000100800 */
[----:B-1----:R-:W-:Y:S01]  /*16cb10*/  MOV R6, R238 ;  /* 0x000000ee00067202 */ /* 0x002fe20000000f00 */
[----:B------:R-:W-:-:S02]  /*16cb20*/  IMAD.MOV.U32 R7, RZ, RZ, R237 ;  /* 0x000000ffff077224 */ /* 0x000fc400078e00ed */
[----:B------:R-:W4:Y:S04]  /*16cb30*/  LDL R238, [R1+0x4cac] ;  /* 0x004cac0001ee7983 */ /* 0x000f280000100800 */
[----:B------:R-:W4:Y:S04]  /*16cb40*/  LDL R237, [R1+0x4ca8] ;  /* 0x004ca80001ed7983 */ /* 0x000f280000100800 */
[----:B------:R1:W-:Y:S02]  /*16cb50*/  LDGSTS.E [R4+0x7d00], desc[UR42][R6.64], P0 ;  /* 0x07d0000006047fae */ /* 0x0003e400081a102a */
[----:B-1----:R-:W-:-:S02]  /*16cb60*/  IMAD.MOV.U32 R7, RZ, RZ, R239 ;  /* 0x000000ffff077224 */ /* 0x002fc400078e00ef */
        /* <DEDUP_REMOVED lines=32> */
[----:B------:R1:W-:Y:S04]  /*16cd70*/  LDGSTS.E [R4+0xbc00], desc[UR42][R6.64], P1 ;  /* 0x0bc0000006047fae */ /* 0x0003e800089a102a */
[----:B------:R-:W4:Y:S01]  /*16cd80*/  LDL R217, [R1+0x50a0] ;  /* 0x0050a00001d97983 */ /* 0x000f220000100800 */
        /* <DEDUP_REMOVED lines=10> */
[----:B-1----:R-:W-:-:S03]  /*16ce30*/  MOV R7, R239 ;  /* 0x000000ef00077202 */ /* 0x002fc60000000f00 */
        /* <DEDUP_REMOVED lines=19> */
[----:B---3--:R-:W-:-:S03]  /*16cf70*/  MOV R6, R244 ;  /* 0x000000f400067202 */ /* 0x008fc60000000f00 */
[----:B------:R-:W3:Y:S01]  /*16cf80*/  LDL R244, [R1+0x4fac] ;  /* 0x004fac0001f47983 */ /* 0x000ee20000100800 */
[----:B----4-:R-:W-:-:S03]  /*16cf90*/  IMAD.MOV.U32 R7, RZ, RZ, R243 ;  /* 0x000000ffff077224 */ /* 0x010fc600078e00f3 */
[----:B------:R-:W4:Y:S04]  /*16cfa0*/  LDL R243, [R1+0x4fa8] ;  /* 0x004fa80001f37983 */ /* 0x000f280000100800 */
[----:B------:R1:W-:Y:S02]  /*16cfb0*/  LDGSTS.E [R4+0xed00], desc[UR42][R6.64], P0 ;  /* 0x0ed0000006047fae */ /* 0x0003e400081a102a */
[----:B-1----:R-:W-:Y:S02]  /*16cfc0*/  IMAD.MOV.U32 R6, RZ, RZ, R226 ;  /* 0x000000ffff067224 */ /* 0x002fe400078e00e2 */
[----:B------:R-:W-:Y:S01]  /*16cfd0*/  IMAD.MOV.U32 R7, RZ, RZ, R225 ;  /* 0x000000ffff077224 */ /* 0x000fe200078e00e1 */
[----:B------:R-:W4:Y:S04]  /*16cfe0*/  LDL R226, [R1+0x51ac] ;  /* 0x0051ac0001e27983 */ /* 0x000f280000100800 */
[----:B------:R-:W4:Y:S04]  /*16cff0*/  LDL R225, [R1+0x51a8] ;  /* 0x0051a80001e17983 */ /* 0x000f280000100800 */
[----:B------:R1:W-:Y:S02]  /*16d000*/  LDGSTS.E [R4+0xfc00], desc[UR42][R6.64], P1 ;  /* 0x0fc0000006047fae */ /* 0x0003e400089a102a */
[----:B-1----:R-:W-:-:S02]  /*16d010*/  IMAD.MOV.U32 R6, RZ, RZ, R236 ;  /* 0x000000ffff067224 */ /* 0x002fc400078e00ec */
[----:B------:R-:W-:Y:S01]  /*16d020*/  IMAD.MOV.U32 R7, RZ, RZ, R227 ;  /* 0x000000ffff077224 */ /* 0x000fe200078e00e3 */
[----:B------:R-:W4:Y:S04]  /*16d030*/  LDL R236, [R1+0x51b4] ;  /* 0x0051b40001ec7983 */ /* 0x000f280000100800 */
        /* <DEDUP_REMOVED lines=21> */
[----:B------:R-:W4:Y:S04]  /*16d190*/  LDL.LU.64 R30, [R1+0x4638] ;  /* 0x00463800011e7983 */ /* 0x000f280000300a00 */
[----:B------:R1:W-:Y:S04]  /*16d1a0*/  LDGSTS.E [R4+0x11d00], desc[UR42][R6.64], P0 ;  /* 0x11d0000006047fae */ /* 0x0003e800081a102a */
[----:B------:R-:W4:Y:S04]  /*16d1b0*/  LDL.LU.64 R10, [R1+0x4630] ;  /* 0x00463000010a7983 */ /* 0x000f280000300a00 */
[----:B------:R-:W4:Y:S01]  /*16d1c0*/  LDL.LU.64 R12, [R1+0x45f8] ;  /* 0x0045f800010c7983 */ /* 0x000f220000300a00 */
[----:B-1----:R-:W-:Y:S01]  /*16d1d0*/  MOV R6, R214 ;  /* 0x000000d600067202 */ /* 0x002fe20000000f00 */
[----:B------:R-:W-:-:S02]  /*16d1e0*/  IMAD.MOV.U32 R7, RZ, RZ, R213 ;  /* 0x000000ffff077224 */ /* 0x000fc400078e00d5 */
[----:B------:R-:W4:Y:S04]  /*16d1f0*/  LDL.LU.64 R14, [R1+0x45f0] ;  /* 0x0045f000010e7983 */ /* 0x000f280000300a00 */
[----:B------:R1:W-:Y:S04]  /*16d200*/  LDGSTS.E [R4+0x12c00], desc[UR42][R6.64], P1 ;  /* 0x12c0000006047fae */ /* 0x0003e800089a102a */
[----:B------:R-:W4:Y:S04]  /*16d210*/  LDL.LU.64 R16, [R1+0x45b8] ;  /* 0x0045b80001107983 */ /* 0x000f280000300a00 */
[----:B------:R-:W4:Y:S01]  /*16d220*/  LDL.LU.64 R18, [R1+0x45b0] ;  /* 0x0045b00001127983 */ /* 0x000f220000300a00 */
[----:B-1----:R-:W-:-:S03]  /*16d230*/  IMAD.MOV.U32 R6, RZ, RZ, R216 ;  /* 0x000000ffff067224 */ /* 0x002fc600078e00d8 */
[----:B------:R-:W4:Y:S01]  /*16d240*/  LDL.LU.64 R20, [R1+0x4578] ;  /* 0x0045780001147983 */ /* 0x000f220000300a00 */
[----:B------:R-:W-:-:S03]  /*16d250*/  IMAD.MOV.U32 R7, RZ, RZ, R215 ;  /* 0x000000ffff077224 */ /* 0x000fc600078e00d7 */
[----:B------:R-:W4:Y:S04]  /*16d260*/  LDL.LU.64 R22, [R1+0x4570] ;  /* 0x0045700001167983 */ /* 0x000f280000300a00 */
[----:B------:R1:W-:Y:S04]  /*16d270*/  LDGSTS.E [R4+0x12d00], desc[UR42][R6.64], P0 ;  /* 0x12d0000006047fae */ /* 0x0003e800081a102a */
[----:B------:R-:W4:Y:S04]  /*16d280*/  LDL.LU.64 R24, [R1+0x4538] ;  /* 0x0045380001187983 */ /* 0x000f280000300a00 */
[----:B------:R-:W4:Y:S01]  /*16d290*/  LDL.LU.64 R26, [R1+0x4530] ;  /* 0x00453000011a7983 */ /* 0x000f220000300a00 */
[----:B-1----:R-:W-:-:S03]  /*16d2a0*/  IMAD.MOV.U32 R6, RZ, RZ, R218 ;  /* 0x000000ffff067224 */ /* 0x002fc600078e00da */
[----:B------:R-:W4:Y:S01]  /*16d2b0*/  LDL.LU.64 R28, [R1+0x44f8] ;  /* 0x0044f800011c7983 */ /* 0x000f220000300a00 */
        /* <DEDUP_REMOVED lines=23> */
[----:B--2---:R-:W-:Y:S01]  /*16d430*/  MOV R7, R241 ;  /* 0x000000f100077202 */ /* 0x004fe20000000f00 */
[----:B------:R-:W-:-:S05]  /*16d440*/  IMAD.MOV.U32 R6, RZ, RZ, R242 ;  /* 0x000000ffff067224 */ /* 0x000fca00078e00f2 */
[----:B------:R3:W-:Y:S02]  /*16d450*/  LDGSTS.E [R4+0x17c00], desc[UR42][R6.64], P1 ;  /* 0x17c0000006047fae */ /* 0x0007e400089a102a */
[----:B---3--:R-:W-:Y:S02]  /*16d460*/  IMAD.MOV.U32 R6, RZ, RZ, R244 ;  /* 0x000000ffff067224 */ /* 0x008fe400078e00f4 */
[----:B----4-:R-:W-:-:S05]  /*16d470*/  IMAD.MOV.U32 R7, RZ, RZ, R243 ;  /* 0x000000ffff077224 */ /* 0x010fca00078e00f3 */
[----:B------:R1:W-:Y:S02]  /*16d480*/  LDGSTS.E [R4+0x17d00], desc[UR42][R6.64], P0 ;  /* 0x17d0000006047fae */ /* 0x0003e400081a102a */
[----:B-1----:R-:W-:-:S05]  /*16d490*/  IADD3 R6, P2, PT, R30, R252, RZ ;  /* 0x000000fc1e067210 */ /* 0x002fca0007f5e0ff */
[----:B------:R-:W-:Y:S02]  /*16d4a0*/  IMAD.X R5, R31, 0x1, R2, P2 ;  /* 0x000000011f057824 */ /* 0x000fe400010e0602 */
[----:B------:R-:W2:Y:S04]  /*16d4b0*/  LDL.LU.64 R30, [R1+0x44f0] ;  /* 0x0044f000011e7983 */ /* 0x000ea80000300a00 */
[----:B------:R-:W3:Y:S04]  /*16d4c0*/  LDL.LU.64 R32, [R1+0x44b8] ;  /* 0x0044b80001207983 */ /* 0x000ee80000300a00 */
[----:B------:R-:W4:Y:S04]  /*16d4d0*/  LDL.LU.64 R34, [R1+0x44b0] ;  /* 0x0044b00001227983 */ /* 0x000f280000300a00 */
[----:B------:R-:W2:Y:S04]  /*16d4e0*/  LDL.LU.64 R36, [R1+0x4478] ;  /* 0x0044780001247983 */ /* 0x000ea80000300a00 */
[----:B------:R-:W2:Y:S04]  /*16d4f0*/  LDL.LU.64 R38, [R1+0x4470] ;  /* 0x0044700001267983 */ /* 0x000ea80000300a00 */
[----:B------:R-:W2:Y:S04]  /*16d500*/  LDL.LU.64 R40, [R1+0x4438] ;  /* 0x0044380001287983 */ /* 0x000ea80000300a00 */
        /* <DEDUP_REMOVED lines=34> */
[----:B------:R-:W-:-:S03]  /*16d730*/  LOP3.LUT R3, R245, 0x70, RZ, 0x3c, !PT ;  /* 0x00000070f5037812 */ /* 0x000fc600078e3cff */
[----:B------:R-:W4:Y:S02]  /*16d740*/  LDL.LU.64 R110, [R1+0x3eb0] ;  /* 0x003eb000016e7983 */ /* 0x000f240000300a00 */
[----:B------:R-:W-:Y:S01]  /*16d750*/  IMAD.IADD R3, R3, 0x1, R8 ;  /* 0x0000000103037824 */ /* 0x000fe200078e0208 */
        /* <DEDUP_REMOVED lines=15> */
[----:B------:R-:W4:Y:S01]  /*16d850*/  LDL.LU.64 R132, [R1+0x3e28] ;  /* 0x003e280001847983 */ /* 0x000f220000300a00 */
[----:B------:R-:W-:-:S03]  /*16d860*/  IADD3.X R11, PT, PT, R15, R2, RZ, P2, !PT ;  /* 0x000000020f0b7210 */ /* 0x000fc600017fe4ff */
        /* <DEDUP_REMOVED lines=12> */
[----:B------:R-:W4:Y:S04]  /*16d930*/  LDL.LU R242, [R1+0x74c] ;  /* 0x00074c0001f27983 */ /* 0x000f280000300800 */
[----:B------:R-:W4:Y:S04]  /*16d940*/  LDL.LU R243, [R1+0x760] ;  /* 0x0007600001f37983 */ /* 0x000f280000300800 */
[----:B------:R-:W4:Y:S01]  /*16d950*/  LDL.LU R240, [R1+0x764] ;  /* 0x0007640001f07983 */ /* 0x000f220000300800 */
[----:B------:R-:W-:-:S03]  /*16d960*/  IMAD.X R15, R19, 0x1, R2, P2 ;  /* 0x00000001130f7824 */ /* 0x000fc600010e0602 */
[----:B------:R-:W4:Y:S01]  /*16d970*/  LDL.LU R241, [R1+0x768] ;  /* 0x0007680001f17983 */ /* 0x000f220000300800 */
[----:B------:R-:W-:-:S03]  /*16d980*/  IADD3 R18, P2, PT, R20, R252, RZ ;  /* 0x000000fc14127210 */ /* 0x000fc60007f5e0ff */
[----:B------:R-:W4:Y:S04]  /*16d990*/  LDL.LU R238, [R1+0x72c] ;  /* 0x00072c0001ee7983 */ /* 0x000f280000300800 */
[----:B------:R-:W4:Y:S04]  /*16d9a0*/  LDL.LU R239, [R1+0x740] ;  /* 0x0007400001ef7983 */ /* 0x000f280000300800 */
        /* <DEDUP_REMOVED lines=13> */
[----:B------:R-:W-:-:S05]  /*16da80*/  IADD3 R22, P2, PT, R24, R252, RZ ;  /* 0x000000fc18167210 */ /* 0x000fca0007f5e0ff */
[----:B------:R-:W-:Y:S01]  /*16da90*/  IMAD.X R21, R25, 0x1, R2, P2 ;  /* 0x0000000119157824 */ /* 0x000fe200010e0602 */
[----:B------:R-:W-:-:S05]  /*16daa0*/  IADD3 R24, P2, PT, R26, R252, RZ ;  /* 0x000000fc1a187210 */ /* 0x000fca0007f5e0ff */
[----:B------:R-:W-:Y:S01]  /*16dab0*/  IMAD.X R23, R27, 0x1, R2, P2 ;  /* 0x000000011b177824 */ /* 0x000fe200010e0602 */
[----:B------:R-:W-:-:S04]  /*16dac0*/  IADD3 R26, P2, PT, R28, R252, RZ ;  /* 0x000000fc1c1a7210 */ /* 0x000fc80007f5e0ff */
[----:B------:R-:W-:Y:S02]  /*16dad0*/  IADD3.X R25, PT, PT, R29, R2, RZ, P2, !PT ;  /* 0x000000021d197210 */ /* 0x000fe400017fe4ff */
[----:B--2---:R-:W-:-:S05]  /*16dae0*/  IADD3 R28, P2, PT, R30, R252, RZ ;  /* 0x000000fc1e1c7210 */ /* 0x004fca0007f5e0ff */
[----:B------:R-:W-:Y:S01]  /*16daf0*/  IMAD.X R27, R31, 0x1, R2, P2 ;  /* 0x000000011f1b7824 */ /* 0x000fe200010e0602 */
[----:B---3--:R-:W-:-:S05]  /*16db00*/  IADD3 R30, P2, PT, R32, R252, RZ ;  /* 0x000000fc201e7210 */ /* 0x008fca0007f5e0ff */
[----:B------:R-:W-:Y:S01]  /*16db10*/  IMAD.X R29, R33, 0x1, R2, P2 ;  /* 0x00000001211d7824 */ /* 0x000fe200010e0602 */
[----:B----4-:R-:W-:-:S05]  /*16db20*/  IADD3 R32, P2, PT, R34, R252, RZ ;  /* 0x000000fc22207210 */ /* 0x010fca0007f5e0ff */
        /* <DEDUP_REMOVED lines=85> */
[----:B------:R-:W-:Y:S02]  /*16e080*/  IADD3 R118, P2, PT, R120, R252, RZ ;  /* 0x000000fc78767210 */ /* 0x000fe40007f5e0ff */
[----:B------:R-:W-:-:S03]  /*16e090*/  LOP3.LUT R243, R243, R242, RZ, 0x3c, !PT ;  /* 0x000000f2f3f37212 */ /* 0x000fc600078e3cff */
[--C-:B------:R-:W-:Y:S01]  /*16e0a0*/  IMAD.X R117, R121, 0x1, R2.reuse, P2 ;  /* 0x0000000179757824 */ /* 0x100fe200010e0602 */
[----:B------:R-:W-:Y:S02]  /*16e0b0*/  IADD3 R120, P2, PT, R122, R252, RZ ;  /* 0x000000fc7a787210 */ /* 0x000fe40007f5e0ff */
[----:B------:R-:W-:Y:S02]  /*16e0c0*/  LOP3.LUT R241, R241, R240, RZ, 0x3c, !PT ;  /* 0x000000f0f1f17212 */ /* 0x000fe400078e3cff */
[----:B------:R-:W-:Y:S01]  /*16e0d0*/  LOP3.LUT R239, R239, R238, RZ, 0x3c, !PT ;  /* 0x000000eeefef7212 */ /* 0x000fe200078e3cff */
[----:B------:R-:W-:Y:S01]  /*16e0e0*/  IMAD.X R119, R123, 0x1, R2, P2 ;  /* 0x000000017b777824 */ /* 0x000fe200010e0602 */
[----:B------:R-:W-:Y:S02]  /*16e0f0*/  LOP3.LUT R237, R237, R236, RZ, 0x3c, !PT ;  /* 0x000000eceded7212 */ /* 0x000fe400078e3cff */
        /* <DEDUP_REMOVED lines=9> */
[----:B------:R-:W-:Y:S01]  /*16e190*/  IMAD.X R121, R125, 0x1, R2, P2 ;  /* 0x000000017d797824 */ /* 0x000fe200010e0602 */
[----:B------:R-:W-:Y:S02]  /*16e1a0*/  LOP3.LUT R243, R243, R242, RZ, 0x3c, !PT ;  /* 0x000000f2f3f37212 */ /* 0x000fe400078e3cff */
[----:B------:R-:W-:Y:S02]  /*16e1b0*/  LOP3.LUT R226, R227, R226, RZ, 0x3c, !PT ;  /* 0x000000e2e3e27212 */ /* 0x000fe400078e3cff */
[----:B------:R-:W-:Y:S02]  /*16e1c0*/  LOP3.LUT R241, R241, R240, RZ, 0x3c, !PT ;  /* 0x000000f0f1f17212 */ /* 0x000fe400078e3cff */
[----:B------:R-:W-:Y:S02]  /*16e1d0*/  LOP3.LUT R224, R225, R224, RZ, 0x3c, !PT ;  /* 0x000000e0e1e07212 */ /* 0x000fe400078e3cff */
[----:B------:R-:W-:-:S02]  /*16e1e0*/  IADD3 R124, P2, PT, R126, R252, RZ ;  /* 0x000000fc7e7c7210 */ /* 0x000fc40007f5e0ff */
[----:B------:R-:W-:Y:S02]  /*16e1f0*/  LOP3.LUT R239, R239, R238, RZ, 0x3c, !PT ;  /* 0x000000eeefef7212 */ /* 0x000fe400078e3cff */
[----:B------:R-:W-:Y:S02]  /*16e200*/  LOP3.LUT R222, R223, R222, RZ, 0x3c, !PT ;  /* 0x000000dedfde7212 */ /* 0x000fe400078e3cff */
[----:B------:R-:W-:Y:S02]  /*16e210*/  LOP3.LUT R237, R237, R236, RZ, 0x3c, !PT ;  /* 0x000000eceded7212 */ /* 0x000fe400078e3cff */
[----:B------:R-:W-:Y:S01]  /*16e220*/  LOP3.LUT R220, R221, R220, RZ, 0x3c, !PT ;  /* 0x000000dcdddc7212 */ /* 0x000fe200078e3cff */
[----:B------:R1:W-:Y:S01]  /*16e230*/  STL.64 [R1+0x3710], R242 ;  /* 0x003710f201007387 */ /* 0x0003e20000100a00 */
[----:B------:R-:W-:Y:S02]  /*16e240*/  LOP3.LUT R227, R227, R226, RZ, 0x3c, !PT ;  /* 0x000000e2e3e37212 */ /* 0x000fe400078e3cff */
[----:B------:R-:W-:Y:S01]  /*16e250*/  LOP3.LUT R225, R225, R224, RZ, 0x3c, !PT ;  /* 0x000000e0e1e17212 */ /* 0x000fe200078e3cff */
[----:B------:R2:W-:Y:S01]  /*16e260*/  STL.64 [R1+0x3708], R240 ;  /* 0x003708f001007387 */ /* 0x0005e20000100a00 */
[----:B------:R-:W-:-:S02]  /*16e270*/  IADD3.X R123, PT, PT, R127, R2, RZ, P2, !PT ;  /* 0x000000027f7b7210 */ /* 0x000fc400017fe4ff */
[----:B------:R-:W-:Y:S01]  /*16e280*/  LOP3.LUT R223, R223, R222, RZ, 0x3c, !PT ;  /* 0x000000dedfdf7212 */ /* 0x000fe200078e3cff */
[----:B------:R3:W-:Y:S01]  /*16e290*/  STL.64 [R1+0x3720], R238 ;  /* 0x003720ee01007387 */ /* 0x0007e20000100a00 */
[----:B------:R-:W-:Y:S01]  /*16e2a0*/  IADD3 R126, P2, PT, R128, R252, RZ ;  /* 0x000000fc807e7210 */ /* 0x000fe20007f5e0ff */
[----:B------:R-:W-:Y:S01]  /*16e2b0*/  IMAD.MOV.U32 R218, RZ, RZ, R6 ;  /* 0x000000ffffda7224 */ /* 0x000fe200078e0006 */
        /* <DEDUP_REMOVED lines=8> */
[----:B------:R-:W-:Y:S01]  /*16e340*/  IMAD.MOV.U32 R215, RZ, RZ, R9 ;  /* 0x000000ffffd77224 */ /* 0x000fe200078e0009 */
[----:B------:R-:W-:Y:S01]  /*16e350*/  MOV R210, R14 ;  /* 0x0000000e00d27202 */ /* 0x000fe20000000f00 */
[----:B------:R-:W-:Y:S01]  /*16e360*/  IMAD.MOV.U32 R212, RZ, RZ, R12 ;  /* 0x000000ffffd47224 */ /* 0x000fe200078e000c */
[----:B------:R1:W-:Y:S01]  /*16e370*/  STL.64 [R1+0x3740], R222 ;  /* 0x003740de01007387 */ /* 0x0003e20000100a00 */
[----:B------:R-:W-:Y:S02]  /*16e380*/  IMAD.MOV.U32 R213, RZ, RZ, R11 ;  /* 0x000000ffffd57224 */ /* 0x000fe400078e000b */
[----:B------:R-:W-:Y:S01]  /*16e390*/  IMAD.X R125, R129, 0x1, R2, P2 ;  /* 0x00000001817d7824 */ /* 0x000fe200010e0602 */
[----:B------:R1:W-:Y:S01]  /*16e3a0*/  STL.64 [R1+0x3738], R220 ;  /* 0x003738dc01007387 */ /* 0x0003e20000100a00 */
[----:B------:R-:W-:Y:S01]  /*16e3b0*/  IMAD.MOV.U32 R211, RZ, RZ, R13 ;  /* 0x000000ffffd37224 */ /* 0x000fe200078e000d */
[----:B------:R-:W-:Y:S01]  /*16e3c0*/  IADD3 R128, P2, PT, R130, R252, RZ ;  /* 0x000000fc82807210 */ /* 0x000fe20007f5e0ff */
[----:B------:R-:W-:Y:S01]  /*16e3d0*/  IMAD.MOV.U32 R208, RZ, RZ, R16 ;  /* 0x000000ffffd07224 */ /* 0x000fe200078e0010 */
        /* <DEDUP_REMOVED lines=14> */
[----:B------:R-:W-:Y:S01]  /*16e4c0*/  IMAD.X R127, R131, 0x1, R2, P2 ;  /* 0x00000001837f7824 */ /* 0x000fe200010e0602 */
        /* <DEDUP_REMOVED lines=15> */
[----:B------:R-:W-:Y:S01]  /*16e5c0*/  IMAD.MOV.U32 R188, RZ, RZ, R36 ;  /* 0x000000ffffbc7224 */ /* 0x000fe200078e0024 */
[----:B------:R1:W-:Y:S01]  /*16e5d0*/  STL.64 [R1+0x4530], R200 ;  /* 0x004530c801007387 */ /* 0x0003e20000100a00 */
[----:B------:R-:W-:-:S02]  /*16e5e0*/  IMAD.MOV.U32 R189, RZ, RZ, R35 ;  /* 0x000000ffffbd7224 */ /* 0x000fc400078e0023 */
        /* <DEDUP_REMOVED lines=51> */
[----:B------:R-:W-:Y:S01]  /*16e920*/  IMAD.MOV.U32 R64, RZ, RZ, R68 ;  /* 0x000000ffff407224 */ /* 0x000fe200078e0044 */
[----:B------:R-:W-:Y:S01]  /*16e930*/  MOV R62, R70 ;  /* 0x00000046003e7202 */ /* 0x000fe20000000f00 */
[----:B------:R-:W-:Y:S01]  /*16e940*/  IMAD.MOV.U32 R65, RZ, RZ, R67 ;  /* 0x000000ffff417224 */ /* 0x000fe200078e0043 */
[----:B------:R1:W-:Y:S01]  /*16e950*/  STL.64 [R1+0x41c0], R168 ;  /* 0x0041c0a801007387 */ /* 0x0003e20000100a00 */
[----:B------:R-:W-:-:S03]  /*16e960*/  IMAD.MOV.U32 R63, RZ, RZ, R69 ;  /* 0x000000ffff3f7224 */ /* 0x000fc600078e0045 */
        /* <DEDUP_REMOVED lines=17> */
[----:B------:R-:W-:Y:S01]  /*16ea80*/  STL.64 [R1+0x4130], R64 ;  /* 0x0041304001007387 */ /* 0x000fe20000100a00 */
[----:B------:R-:W-:Y:S01]  /*16ea90*/  IMAD.MOV.U32 R50, RZ, RZ, R82 ;  /* 0x000000ffff327224 */ /* 0x000fe200078e0052 */
[----:B------:R-:W-:Y:S01]  /*16eaa0*/  IADD3.X R229, PT, PT, R147, R2, RZ, P2, !PT ;  /* 0x0000000293e57210 */ /* 0x000fe200017fe4ff */
[----:B------:R-:W-:Y:S01]  /*16eab0*/  IMAD.MOV.U32 R51, RZ, RZ, R81 ;  /* 0x000000ffff337224 */ /* 0x000fe200078e0051 */
[----:B------:R-:W-:Y:S01]  /*16eac0*/  STL.64 [R1+0x4108], R62 ;  /* 0x0041083e01007387 */ /* 0x000fe20000100a00 */
[----:B------:R-:W-:Y:S01]  /*16ead0*/  MOV R48, R84 ;  /* 0x0000005400307202 */ /* 0x000fe20000000f00 */
[----:B------:R-:W-:-:S02]  /*16eae0*/  IMAD.MOV.U32 R49, RZ, RZ, R83 ;  /* 0x000000ffff317224 */ /* 0x000fc400078e0053 */
[----:B------:R-:W-:Y:S01]  /*16eaf0*/  STL.64 [R1+0x4100], R60 ;  /* 0x0041003c01007387 */ /* 0x000fe20000100a00 */
[----:B------:R-:W-:Y:S01]  /*16eb00*/  IADD3 R232, P2, PT, R144, R252, RZ ;  /* 0x000000fc90e87210 */ /* 0x000fe20007f5e0ff */
[----:B------:R-:W-:Y:S02]  /*16eb10*/  IMAD.MOV.U32 R46, RZ, RZ, R86 ;  /* 0x000000ffff2e7224 */ /* 0x000fe400078e0056 */
[----:B------:R-:W-:Y:S01]  /*16eb20*/  STL.64 [R1+0x40d8], R58 ;  /* 0x0040d83a01007387 */ /* 0x000fe20000100a00 */
[----:B------:R-:W-:Y:S01]  /*16eb30*/  IMAD.MOV.U32 R47, RZ, RZ, R85 ;  /* 0x000000ffff2f7224 */ /* 0x000fe200078e0055 */
[----:B------:R-:W-:Y:S01]  /*16eb40*/  MOV R43, R89 ;  /* 0x00000059002b7202 */ /* 0x000fe20000000f00 */
[----:B------:R-:W-:Y:S01]  /*16eb50*/  IMAD.MOV.U32 R44, RZ, RZ, R88 ;  /* 0x000000ffff2c7224 */ /* 0x000fe200078e0058 */
[----:B------:R-:W-:Y:S01]  /*16eb60*/  STL.64 [R1+0x40d0], R56 ;  /* 0x0040d03801007387 */ /* 0x000fe20000100a00 */
[----:B------:R-:W-:Y:S02]  /*16eb70*/  IMAD.MOV.U32 R45, RZ, RZ, R87 ;  /* 0x000000ffff2d7224 */ /* 0x000fe400078e0057 */
        /* <DEDUP_REMOVED lines=8> */
[----:B------:R-:W-:Y:S01]  /*16ec00*/  IMAD.X R231, R145, 0x1, R2, P2 ;  /* 0x0000000191e77824 */ /* 0x000fe200010e0602 */
[----:B------:R-:W-:Y:S01]  /*16ec10*/  IADD3 R234, P2, PT, R136, R252, RZ ;  /* 0x000000fc88ea7210 */ /* 0x000fe20007f5e0ff */
[----:B------:R-:W-:Y:S01]  /*16ec20*/  IMAD.MOV.U32 R36, RZ, RZ, R96 ;  /* 0x000000ffff247224 */ /* 0x000fe200078e0060 */
[----:B------:R-:W-:Y:S01]  /*16ec30*/  STL.64 [R1+0x4070], R48 ;  /* 0x0040703001007387 */ /* 0x000fe20000100a00 */
[----:B------:R-:W-:Y:S01]  /*16ec40*/  IMAD.MOV.U32 R37, RZ, RZ, R95 ;  /* 0x000000ffff257224 */ /* 0x000fe200078e005f */
[----:B------:R-:W-:Y:S01]  /*16ec50*/  MOV R34, R98 ;  /* 0x0000006200227202 */ /* 0x000fe20000000f00 */
[----:B------:R-:W-:Y:S01]  /*16ec60*/  IMAD.MOV.U32 R35, RZ, RZ, R97 ;  /* 0x000000ffff237224 */ /* 0x000fe200078e0061 */
[----:B------:R-:W-:Y:S01]  /*16ec70*/  STL.64 [R1+0x4048], R46 ;  /* 0x0040482e01007387 */ /* 0x000fe20000100a00 */
[----:B------:R-:W-:-:S02]  /*16ec80*/  IMAD.MOV.U32 R32, RZ, RZ, R100 ;  /* 0x000000ffff207224 */ /* 0x000fc400078e0064 */
[----:B------:R-:W-:Y:S01]  /*16ec90*/  IMAD.MOV.U32 R33, RZ, RZ, R99 ;  /* 0x000000ffff217224 */ /* 0x000fe200078e0063 */
        /* <DEDUP_REMOVED lines=30> */
[----:B------:R-:W-:Y:S01]  /*16ee80*/  IMAD.X R235, R143, 0x1, R2, P2 ;  /* 0x000000018feb7824 */ /* 0x000fe200010e0602 */
[----:B------:R-:W-:Y:S01]  /*16ee90*/  IADD3 R244, P2, PT, R140, R252, RZ ;  /* 0x000000fc8cf47210 */ /* 0x000fe20007f5e0ff */
[----:B------:R-:W-:Y:S01]  /*16eea0*/  IMAD.MOV.U32 R16, RZ, RZ, R120 ;  /* 0x000000ffff107224 */ /* 0x000fe200078e0078 */
[----:B------:R-:W-:Y:S01]  /*16eeb0*/  STL.64 [R1+0x3eb0], R24 ;  /* 0x003eb01801007387 */ /* 0x000fe20000100a00 */
[----:B------:R-:W-:-:S03]  /*16eec0*/  IMAD.MOV.U32 R17, RZ, RZ, R119 ;  /* 0x000000ffff117224 */ /* 0x000fc600078e0077 */
[----:B------:R-:W-:Y:S01]  /*16eed0*/  LDGSTS.E [R4+0x18c00], desc[UR42][R242.64], P1 ;  /* 0x18c00000f2047fae */ /* 0x000fe200089a102a */
[----:B------:R-:W-:Y:S02]  /*16eee0*/  IMAD.MOV.U32 R14, RZ, RZ, R122 ;  /* 0x000000ffff0e7224 */ /* 0x000fe400078e007a */
[----:B------:R-:W-:Y:S01]  /*16eef0*/  IMAD.MOV.U32 R15, RZ, RZ, R121 ;  /* 0x000000ffff0f7224 */ /* 0x000fe200078e0079 */
[----:B------:R1:W-:Y:S01]  /*16ef00*/  STL.64 [R1+0x3e98], R154 ;  /* 0x003e989a01007387 */ /* 0x0003e20000100a00 */
[----:B------:R-:W-:-:S03]  /*16ef10*/  IMAD.MOV.U32 R12, RZ, RZ, R124 ;  /* 0x000000ffff0c7224 */ /* 0x000fc600078e007c */
[----:B------:R-:W-:Y:S01]  /*16ef20*/  LDGSTS.E [R4+0x18d00], desc[UR42][R240.64], P0 ;  /* 0x18d00000f0047fae */ /* 0x000fe200081a102a */
[----:B------:R-:W-:Y:S01]  /*16ef30*/  IMAD.MOV.U32 R13, RZ, RZ, R123 ;  /* 0x000000ffff0d7224 */ /* 0x000fe200078e007b */
[----:B------:R-:W-:Y:S02]  /*16ef40*/  MOV R10, R126 ;  /* 0x0000007e000a7202 */ /* 0x000fe40000000f00 */
[----:B------:R1:W-:Y:S01]  /*16ef50*/  STL.64 [R1+0x3e90], R152 ;  /* 0x003e909801007387 */ /* 0x0003e20000100a00 */
[----:B------:R-:W-:-:S03]  /*16ef60*/  IMAD.MOV.U32 R11, RZ, RZ, R125 ;  /* 0x000000ffff0b7224 */ /* 0x000fc600078e007d */
[----:B------:R-:W-:Y:S01]  /*16ef70*/  LDGSTS.E [R4+0x19c00], desc[UR42][R238.64], P1 ;  /* 0x19c00000ee047fae */ /* 0x000fe200089a102a */
[----:B------:R-:W-:-:S03]  /*16ef80*/  IMAD.MOV.U32 R156, RZ, RZ, R128 ;  /* 0x000000ffff9c7224 */ /* 0x000fc600078e0080 */
[----:B------:R-:W-:Y:S01]  /*16ef90*/  STL.64 [R1+0x3e78], R22 ;  /* 0x003e781601007387 */ /* 0x000fe20000100a00 */
[----:B------:R-:W-:-:S03]  /*16efa0*/  IMAD.MOV.U32 R157, RZ, RZ, R127 ;  /* 0x000000ffff9d7224 */ /* 0x000fc600078e007f */
[----:B------:R-:W-:Y:S01]  /*16efb0*/  LDGSTS.E [R4+0x19d00], desc[UR42][R236.64], P0 ;  /* 0x19d00000ec047fae */ /* 0x000fe200081a102a */
[----:B------:R-:W-:-:S03]  /*16efc0*/  IMAD.MOV.U32 R150, RZ, RZ, R130 ;  /* 0x000000ffff967224 */ /* 0x000fc600078e0082 */
[----:B------:R-:W-:Y:S01]  /*16efd0*/  STL.64 [R1+0x3e70], R20 ;  /* 0x003e701401007387 */ /* 0x000fe20000100a00 */
[----:B------:R-:W-:-:S03]  /*16efe0*/  IMAD.MOV.U32 R151, RZ, RZ, R129 ;  /* 0x000000ffff977224 */ /* 0x000fc600078e0081 */
[----:B------:R-:W-:Y:S01]  /*16eff0*/  LDGSTS.E [R4+0x1ac00], desc[UR42][R226.64], P1 ;  /* 0x1ac00000e2047fae */ /* 0x000fe200089a102a */
[----:B------:R-:W-:Y:S01]  /*16f000*/  IMAD.X R245, R141, 0x1, R2, P2 ;  /* 0x000000018df57824 */ /* 0x000fe200010e0602 */
[----:B------:R-:W-:Y:S02]  /*16f010*/  MOV R149, R131 ;  /* 0x0000008300957202 */ /* 0x000fe40000000f00 */
[----:B------:R-:W-:Y:S01]  /*16f020*/  STL.64 [R1+0x3e58], R18 ;  /* 0x003e581201007387 */ /* 0x000fe20000100a00 */
[----:B------:R-:W-:-:S03]  /*16f030*/  IMAD.MOV.U32 R148, RZ, RZ, R132 ;  /* 0x000000ffff947224 */ /* 0x000fc600078e0084 */
[----:B------:R-:W-:Y:S01]  /*16f040*/  LDGSTS.E [R4+0x1ad00], desc[UR42][R224.64], P0 ;  /* 0x1ad00000e0047fae */ /* 0x000fe200081a102a */
[----:B------:R-:W-:Y:S01]  /*16f050*/  IADD3 R0, P2, PT, R138, R252, RZ ;  /* 0x000000fc8a007210 */ /* 0x000fe20007f5e0ff */
[----:B------:R-:W-:Y:S02]  /*16f060*/  IMAD.MOV.U32 R146, RZ, RZ, R134 ;  /* 0x000000ffff927224 */ /* 0x000fe400078e0086 */
[----:B------:R-:W-:Y:S01]  /*16f070*/  STL.64 [R1+0x3e50], R16 ;  /* 0x003e501001007387 */ /* 0x000fe20000100a00 */
        /* <DEDUP_REMOVED lines=9> */
[----:B------:R-:W-:Y:S04]  /*16f110*/  LDGSTS.E [R4+0x1cc00], desc[UR42][R218.64], P1 ;  /* 0x1cc00000da047fae */ /* 0x000fe800089a102a */
[----:B------:R-:W-:Y:S04]  /*16f120*/  STL.64 [R1+0x3e38], R10 ;  /* 0x003e380a01007387 */ /* 0x000fe80000100a00 */
[----:B------:R-:W-:Y:S01]  /*16f130*/  LDGSTS.E [R4+0x1cd00], desc[UR42][R216.64], P0 ;  /* 0x1cd00000d8047fae */ /* 0x000fe200081a102a */
[----:B------:R-:W-:-:S03]  /*16f140*/  IMAD.X R252, R139, 0x1, R2, P2 ;  /* 0x000000018bfc7824 */ /* 0x000fc600010e0602 */
[----:B------:R1:W-:Y:S01]  /*16f150*/  STL.64 [R1+0x3e30], R156 ;  /* 0x003e309c01007387 */ /* 0x0003e20000100a00 */
[----:B------:R-:W-:-:S03]  /*16f160*/  MOV R140, R232 ;  /* 0x000000e8008c7202 */ /* 0x000fc60000000f00 */
[----:B------:R-:W-:Y:S01]  /*16f170*/  LDGSTS.E [R4+0x1dc00], desc[UR42][R214.64], P1 ;  /* 0x1dc00000d6047fae */ /* 0x000fe200089a102a */
[----:B------:R-:W-:-:S03]  /*16f180*/  IMAD.MOV.U32 R141, RZ, RZ, R231 ;  /* 0x000000ffff8d7224 */ /* 0x000fc600078e00e7 */
[----:B------:R-:W-:Y:S01]  /*16f190*/  STL.64 [R1+0x3e28], R150 ;  /* 0x003e289601007387 */ /* 0x000fe20000100a00 */
[----:B------:R-:W-:-:S03]  /*16f1a0*/  IMAD.MOV.U32 R138, RZ, RZ, R234 ;  /* 0x000000ffff8a7224 */ /* 0x000fc600078e00ea */
[----:B------:R-:W-:Y:S01]  /*16f1b0*/  LDGSTS.E [R4+0x1dd00], desc[UR42][R212.64], P0 ;  /* 0x1dd00000d4047fae */ /* 0x000fe200081a102a */
[----:B------:R-:W-:-:S03]  /*16f1c0*/  IMAD.MOV.U32 R139, RZ, RZ, R233 ;  /* 0x000000ffff8b7224 */ /* 0x000fc600078e00e9 */
[----:B------:R1:W-:Y:S01]  /*16f1d0*/  STL.64 [R1+0x3e20], R148 ;  /* 0x003e209401007387 */ /* 0x0003e20000100a00 */
[----:B------:R-:W-:-:S03]  /*16f1e0*/  IMAD.MOV.U32 R9, RZ, RZ, R245 ;  /* 0x000000ffff097224 */ /* 0x000fc600078e00f5 */
[----:B------:R-:W-:Y:S01]  /*16f1f0*/  LDGSTS.E [R4+0x1ec00], desc[UR42][R210.64], P1 ;  /* 0x1ec00000d2047fae */ /* 0x000fe200089a102a */
[----:B------:R-:W-:-:S03]  /*16f200*/  IMAD.MOV.U32 R137, RZ, RZ, R235 ;  /* 0x000000ffff897224 */ /* 0x000fc600078e00eb */
[----:B------:R1:W-:Y:S01]  /*16f210*/  STL.64 [R1+0x3e18], R146 ;  /* 0x003e189201007387 */ /* 0x0003e20000100a00 */
[----:B------:R-:W-:-:S03]  /*16f220*/  IMAD.MOV.U32 R8, RZ, RZ, R244 ;  /* 0x000000ffff087224 */ /* 0x000fc600078e00f4 */
[----:B------:R-:W-:Y:S04]  /*16f230*/  LDGSTS.E [R4+0x1ed00], desc[UR42][R208.64], P0 ;  /* 0x1ed00000d0047fae */ /* 0x000fe800081a102a */
[----:B------:R-:W-:Y:S04]  /*16f240*/  STL.64 [R1+0x3e10], R144 ;  /* 0x003e109001007387 */ /* 0x000fe80000100a00 */
[----:B------:R-:W-:Y:S04]  /*16f250*/  LDGSTS.E [R4+0x1fc00], desc[UR42][R206.64], P1 ;  /* 0x1fc00000ce047fae */ /* 0x000fe800089a102a */
[----:B------:R-:W-:Y:S04]  /*16f260*/  STL.64 [R1+0x3e08], R142 ;  /* 0x003e088e01007387 */ /* 0x000fe80000100a00 */
[----:B------:R-:W-:Y:S04]  /*16f270*/  LDGSTS.E [R4+0x1fd00], desc[UR42][R204.64], P0 ;  /* 0x1fd00000cc047fae */ /* 0x000fe800081a102a */
[----:B------:R-:W5:Y:S04]  /*16f280*/  LDL.LU R245, [R1+0x6ebc] ;  /* 0x006ebc0001f57983 */ /* 0x000f680000300800 */
[----:B------:R-:W-:Y:S01]  /*16f290*/  LDGSTS.E [R4+0x20c00], desc[UR42][R202.64], P1 ;  /* 0x20c00000ca047fae */ /* 0x000fe200089a102a */
[----:B------:R-:W-:-:S03]  /*16f2a0*/  MOV R6, R0 ;  /* 0x0000000000067202 */ /* 0x000fc60000000f00 */
[----:B------:R-:W5:Y:S01]  /*16f2b0*/  LDL.LU R244, [R1+0x6eb8] ;  /* 0x006eb80001f47983 */ /* 0x000f620000300800 */
[----:B------:R-:W-:Y:S02]  /*16f2c0*/  IMAD.MOV.U32 R7, RZ, RZ, R252 ;  /* 0x000000ffff077224 */ /* 0x000fe400078e00fc */
[----:B------:R-:W3:Y:S01]  /*16f2d0*/  LDC R252, c[0x0][0x3ac] ;  /* 0x0000eb00fffc7b82 */ /* 0x000ee20000000800 */
[----:B------:R-:W-:Y:S04]  /*16f2e0*/  LDGSTS.E [R4+0x20d00], desc[UR42][R200.64], P0 ;  /* 0x20d00000c8047fae */ /* 0x000fe800081a102a */
[----:B------:R-:W-:Y:S04]  /*16f2f0*/  STL.64 [R1+0x3e00], R140 ;  /* 0x003e008c01007387 */ /* 0x000fe80000100a00 */
[----:B------:R-:W-:Y:S04]  /*16f300*/  LDGSTS.E [R4+0x21c00], desc[UR42][R198.64], P1 ;  /* 0x21c00000c6047fae */ /* 0x000fe800089a102a */
[----:B------:R2:W-:Y:S04]  /*16f310*/  STL.64 [R1+0x3df8], R138 ;  /* 0x003df88a01007387 */ /* 0x0005e80000100a00 */
[----:B------:R-:W-:Y:S04]  /*16f320*/  LDGSTS.E [R4+0x21d00], desc[UR42][R196.64], P0 ;  /* 0x21d00000c4047fae */ /* 0x000fe800081a102a */
[----:B-1----:R-:W5:Y:S04]  /*16f330*/  LDL.LU.64 R242, [R1+0x6eb0] ;  /* 0x006eb00001f27983 */ /* 0x002f680000300a00 */
[----:B------:R-:W-:Y:S04]  /*16f340*/  LDGSTS.E [R4+0x22c00], desc[UR42][R194.64], P1 ;  /* 0x22c00000c2047fae */ /* 0x000fe800089a102a */
[----:B------:R1:W-:Y:S04]  /*16f350*/  STL.64 [R1+0x3df0], R136 ;  /* 0x003df08801007387 */ /* 0x0003e80000100a00 */
[----:B------:R-:W-:Y:S04]  /*16f360*/  LDGSTS.E [R4+0x22d00], desc[UR42][R192.64], P0 ;  /* 0x22d00000c0047fae */ /* 0x000fe800081a102a */
[----:B--2---:R-:W5:Y:S04]  /*16f370*/  LDL.LU.64 R240, [R1+0x6ea8] ;  /* 0x006ea80001f07983 */ /* 0x004f680000300a00 */
[----:B------:R-:W-:Y:S04]  /*16f380*/  LDGSTS.E [R4+0x23c00], desc[UR42][R190.64], P1 ;  /* 0x23c00000be047fae */ /* 0x000fe800089a102a */
[----:B------:R-:W-:Y:S04]  /*16f390*/  STL.64 [R1+0x3de8], R8 ;  /* 0x003de80801007387 */ /* 0x000fe80000100a00 */
[----:B------:R-:W-:Y:S04]  /*16f3a0*/  LDGSTS.E [R4+0x23d00], desc[UR42][R188.64], P0 ;  /* 0x23d00000bc047fae */ /* 0x000fe800081a102a */
[----:B---3--:R-:W5:Y:S04]  /*16f3b0*/  LDL.LU.64 R238, [R1+0x6ea0] ;  /* 0x006ea00001ee7983 */ /* 0x008f680000300a00 */
[----:B------:R-:W-:Y:S04]  /*16f3c0*/  LDGSTS.E [R4+0x24c00], desc[UR42][R186.64], P1 ;  /* 0x24c00000ba047fae */ /* 0x000fe800089a102a */
[----:B------:R2:W-:Y:S04]  /*16f3d0*/  STL.64 [R1+0x3de0], R6 ;  /* 0x003de00601007387 */ /* 0x0005e80000100a00 */
[----:B------:R-:W-:Y:S04]  /*16f3e0*/  LDGSTS.E [R4+0x24d00], desc[UR42][R184.64], P0 ;  /* 0x24d00000b8047fae */ /* 0x000fe800081a102a */
[----:B----4-:R-:W5:Y:S04]  /*16f3f0*/  LDL.LU.64 R236, [R1+0x6e98] ;  /* 0x006e980001ec7983 */ /* 0x010f680000300a00 */
        /* <DEDUP_REMOVED lines=71> */
[----:B------:R-:W3:Y:S04]  /*16f870*/  LDL R154, [R1+0x5674] ;  /* 0x00567400019a7983 */ /* 0x000ee80000100800 */
[----:B------:R-:W4:Y:S04]  /*16f880*/  LDL R155, [R1+0x5620] ;  /* 0x00562000019b7983 */ /* 0x000f280000100800 */
[----:B------:R-:W2:Y:S04]  /*16f890*/  LDL R153, [R1+0x5668] ;  /* 0x0056680001997983 */ /* 0x000ea80000100800 */
        /* <DEDUP_REMOVED lines=14> */
[----:B------:R-:W4:Y:S04]  /*16f980*/  LDL R148, [R1+0x55ec] ;  /* 0x0055ec0001947983 */ /* 0x000f280000100800 */
[----:B------:R-:W4:Y:S04]  /*16f990*/  LDL R149, [R1+0x5568] ;  /* 0x0055680001957983 */ /* 0x000f280000100800 */
[----:B------:R-:W4:Y:S04]  /*16f9a0*/  LDL R147, [R1+0x5590] ;  /* 0x0055900001937983 */ /* 0x000f280000100800 */
[----:B------:R-:W4:Y:S04]  /*16f9b0*/  LDL R150, [R1+0x5574] ;  /* 0x0055740001967983 */ /* 0x000f280000100800 */
[----:B------:R-:W-:Y:S04]  /*16f9c0*/  LDGSTS.E [R4+0x3cd00], desc[UR42][R144.64], P0 ;  /* 0x3cd0000090047fae */ /* 0x000fe800081a102a */
[----:B------:R-:W-:Y:S04]  /*16f9d0*/  LDGSTS.E [R4+0x3dc00], desc[UR42][R142.64], P1 ;  /* 0x3dc000008e047fae */ /* 0x000fe800089a102a */
[----:B------:R-:W-:Y:S04]  /*16f9e0*/  LDGSTS.E [R4+0x3dd00], desc[UR42][R140.64], P0 ;  /* 0x3dd000008c047fae */ /* 0x000fe800081a102a */
[----:B------:R-:W-:Y:S04]  /*16f9f0*/  LDGSTS.E [R4+0x3ec00], desc[UR42][R138.64], P1 ;  /* 0x3ec000008a047fae */ /* 0x000fe800089a102a */
[----:B------:R-:W-:Y:S04]  /*16fa00*/  LDGSTS.E [R4+0x3ed00], desc[UR42][R136.64], P0 ;  /* 0x3ed0000088047fae */ /* 0x000fe800081a102a */
[----:B------:R-:W4:Y:S04]  /*16fa10*/  LDL R151, [R1+0x54e8] ;  /* 0x0054e80001977983 */ /* 0x000f280000100800 */
[----:B------:R-:W4:Y:S04]  /*16fa20*/  LDL R138, [R1+0x556c] ;  /* 0x00556c00018a7983 */ /* 0x000f280000100800 */
[----:B-1----:R-:W4:Y:S04]  /*16fa30*/  LDL R137, [R1+0x5510] ;  /* 0x0055100001897983 */ /* 0x002f280000100800 */
[----:B------:R-:W4:Y:S04]  /*16fa40*/  LDL R152, [R1+0x54f4] ;  /* 0x0054f40001987983 */ /* 0x000f280000100800 */
[----:B------:R-:W4:Y:S04]  /*16fa50*/  LDL R139, [R1+0x5480] ;  /* 0x00548000018b7983 */ /* 0x000f280000100800 */
[----:B------:R-:W4:Y:S04]  /*16fa60*/  LDL R140, [R1+0x54ec] ;  /* 0x0054ec00018c7983 */ /* 0x000f280000100800 */
[----:B------:R-:W-:Y:S04]  /*16fa70*/  LDGSTS.E [R4+0x3fc00], desc[UR42][R8.64], P1 ;  /* 0x3fc0000008047fae */ /* 0x000fe800089a102a */
[----:B------:R3:W-:Y:S04]  /*16fa80*/  LDGSTS.E [R4+0x3fd00], desc[UR42][R6.64], P0 ;  /* 0x3fd0000006047fae */ /* 0x0007e800081a102a */
[----:B------:R-:W4:Y:S04]  /*16fa90*/  LDL R141, [R1+0x5400] ;  /* 0x00540000018d7983 */ /* 0x000f280000100800 */
[----:B------:R-:W4:Y:S04]  /*16faa0*/  LDL R142, [R1+0x546c] ;  /* 0x00546c00018e7983 */ /* 0x000f280000100800 */
[----:B------:R-:W4:Y:S04]  /*16fab0*/  LDL R143, [R1+0x5368] ;  /* 0x00536800018f7983 */ /* 0x000f280000100800 */
[----:B------:R-:W4:Y:S04]  /*16fac0*/  LDL R144, [R1+0x53ec] ;  /* 0x0053ec0001907983 */ /* 0x000f280000100800 */
[----:B------:R-:W4:Y:S04]  /*16fad0*/  LDL R145, [R1+0x52e8] ;  /* 0x0052e80001917983 */ /* 0x000f280000100800 */
[----:B------:R-:W4:Y:S01]  /*16fae0*/  LDL R146, [R1+0x5364] ;  /* 0x0053640001927983 */ /* 0x000f220000100800 */
[----:B---3--:R-:W-:-:S03]  /*16faf0*/  IMAD.MOV.U32 R4, RZ, RZ, R154 ;  /* 0x000000ffff047224 */ /* 0x008fc600078e009a */
[----:B------:R-:W3:Y:S01]  /*16fb00*/  LDL R154, [R1+0x5474] ;  /* 0x00547400019a7983 */ /* 0x000ee20000100800 */
[----:B--2---:R-:W-:-:S03]  /*16fb10*/  IMAD.MOV.U32 R5, RZ, RZ, R153 ;  /* 0x000000ffff057224 */ /* 0x004fc600078e0099 */
[----:B------:R-:W2:Y:S04]  /*16fb20*/  LDL R153, [R1+0x5468] ;  /* 0x0054680001997983 */ /* 0x000ea80000100800 */
[----:B------:R4:W-:Y:S02]  /*16fb30*/  LDGSTS.E [R3+0xe00], desc[UR42][R4.64], P1 ;  /* 0x00e0000004037fae */ /* 0x0009e400089a102a */
[----:B----4-:R-:W-:Y:S01]  /*16fb40*/  IMAD.MOV.U32 R4, RZ, RZ, R0 ;  /* 0x000000ffff047224 */ /* 0x010fe200078e0000 */
[----:B------:R-:W-:Y:S01]  /*16fb50*/  MOV R5, R155 ;  /* 0x0000009b00057202 */ /* 0x000fe20000000f00 */
        /* <DEDUP_REMOVED lines=18> */
[----:B-1----:R-:W-:Y:S01]  /*16fc80*/  MOV R4, R138 ;  /* 0x0000008a00047202 */ /* 0x002fe20000000f00 */
        /* <DEDUP_REMOVED lines=14> */
[----:B---3--:R-:W-:-:S03]  /*16fd70*/  IMAD.MOV.U32 R4, RZ, RZ, R154 ;  /* 0x000000ffff047224 */ /* 0x008fc600078e009a */
[----:B------:R-:W3:Y:S01]  /*16fd80*/  LDL R154, [R1+0x4b34] ;  /* 0x004b3400019a7983 */ /* 0x000ee20000100800 */
[----:B--2---:R-:W-:-:S03]  /*16fd90*/  MOV R5, R153 ;  /* 0x0000009900057202 */ /* 0x004fc60000000f00 */
[----:B------:R-:W2:Y:S04]  /*16fda0*/  LDL R153, [R1+0x4b30] ;  /* 0x004b300001997983 */ /* 0x000ea80000100800 */
[----:B------:R1:W-:Y:S02]  /*16fdb0*/  LDGSTS.E [R3+0x4e00], desc[UR42][R4.64], P1 ;  /* 0x04e0000004037fae */ /* 0x0003e400089a102a */
[----:B-1----:R-:W-:Y:S02]  /*16fdc0*/  IMAD.MOV.U32 R4, RZ, RZ, R142 ;  /* 0x000000ffff047224 */ /* 0x002fe400078e008e */
[----:B------:R-:W-:Y:S01]  /*16fdd0*/  IMAD.MOV.U32 R5, RZ, RZ, R141 ;  /* 0x000000ffff057224 */ /* 0x000fe200078e008d */
[----:B------:R-:W2:Y:S04]  /*16fde0*/  LDL R142, [R1+0x4d3c] ;  /* 0x004d3c00018e7983 */ /* 0x000ea80000100800 */
[----:B------:R4:W-:Y:S04]  /*16fdf0*/  LDGSTS.E [R3+0x4f00], desc[UR42][R4.64], P0 ;  /* 0x04f0000004037fae */ /* 0x0009e800081a102a */
[----:B------:R-:W2:Y:S01]  /*16fe00*/  LDL R141, [R1+0x4d38] ;  /* 0x004d3800018d7983 */ /* 0x000ea20000100800 */
[----:B----4-:R-:W-:-:S02]  /*16fe10*/  IMAD.MOV.U32 R4, RZ, RZ, R0 ;  /* 0x000000ffff047224 */ /* 0x010fc400078e0000 */
        /* <DEDUP_REMOVED lines=24> */
[----:B-1----:R-:W-:Y:S01]  /*16ffa0*/  IMAD.MOV.U32 R4, RZ, RZ, R150 ;  /* 0x000000ffff047224 */ /* 0x002fe200078e0096 */
[----:B------:R-:W-:Y:S01]  /*16ffb0*/  MOV R5, R149 ;  /* 0x0000009500057202 */ /* 0x000fe20000000f00 */
        /* <DEDUP_REMOVED lines=8> */
[----:B---3--:R-:W-:-:S02]  /*170040*/  IMAD.MOV.U32 R4, RZ, RZ, R154 ;  /* 0x000000ffff047224 */ /* 0x008fc400078e009a */
[----:B------:R-:W3:Y:S01]  /*170050*/  LDL R154, [R1+0x4db4] ;  /* 0x004db400019a7983 */ /* 0x000ee20000100800 */
[----:B--2---:R-:W-:-:S03]  /*170060*/  IMAD.MOV.U32 R5, RZ, RZ, R153 ;  /* 0x000000ffff057224 */ /* 0x004fc600078e0099 */
[----:B------:R-:W2:Y:S04]  /*170070*/  LDL R153, [R1+0x4db0] ;  /* 0x004db00001997983 */ /* 0x000ea80000100800 */
[----:B------:R4:W-:Y:S02]  /*170080*/  LDGSTS.E [R3+0x8f00], desc[UR42][R4.64], P0 ;  /* 0x08f0000004037fae */ /* 0x0009e400081a102a */
[----:B----4-:R-:W-:Y:S02]  /*170090*/  IMAD.MOV.U32 R4, RZ, RZ, R0 ;  /* 0x000000ffff047224 */ /* 0x010fe400078e0000 */
        /* <DEDUP_REMOVED lines=39> */
[----:B---3--:R-:W-:-:S03]  /*170310*/  MOV R4, R154 ;  /* 0x0000009a00047202 */ /* 0x008fc60000000f00 */
        /* <DEDUP_REMOVED lines=9> */
[----:B----4-:R-:W-:-:S03]  /*1703b0*/  IMAD.MOV.U32 R4, RZ, RZ, R0 ;  /* 0x000000ffff047224 */ /* 0x010fc600078e0000 */
        /* <DEDUP_REMOVED lines=29> */
[----:B---3--:R-:W-:Y:S02]  /*170590*/  IMAD.MOV.U32 R4, RZ, RZ, R154 ;  /* 0x000000ffff047224 */ /* 0x008fe400078e009a */
[----:B------:R-:W3:Y:S01]  /*1705a0*/  LDL R154, [R1+0x5244] ;  /* 0x00524400019a7983 */ /* 0x000ee20000100800 */
[----:B--2---:R-:W-:-:S03]  /*1705b0*/  IMAD.MOV.U32 R5, RZ, RZ, R153 ;  /* 0x000000ffff057224 */ /* 0x004fc600078e0099 */
[----:B------:R-:W2:Y:S04]  /*1705c0*/  LDL R153, [R1+0x5240] ;  /* 0x0052400001997983 */ /* 0x000ea80000100800 */
[----:B------:R4:W-:Y:S02]  /*1705d0*/  LDGSTS.E [R3+0x11e00], desc[UR42][R4.64], P1 ;  /* 0x11e0000004037fae */ /* 0x0009e400089a102a */
[----:B----4-:R-:W-:Y:S02]  /*1705e0*/  IMAD.MOV.U32 R4, RZ, RZ, R0 ;  /* 0x000000ffff047224 */ /* 0x010fe400078e0000 */
[----:B------:R-:W4:Y:S01]  /*1705f0*/  LDL R0, [R1+0x52bc] ;  /* 0x0052bc0001007983 */ /* 0x000f220000100800 */
[----:B------:R-:W-:-:S03]  /*170600*/  IMAD.MOV.U32 R5, RZ, RZ, R155 ;  /* 0x000000ffff057224 */ /* 0x000fc600078e009b */
[----:B------:R-:W2:Y:S04]  /*170610*/  LDL R155, [R1+0x52b8] ;  /* 0x0052b800019b7983 */ /* 0x000ea80000100800 */
[----:B------:R1:W-:Y:S02]  /*170620*/  LDGSTS.E [R3+0x11f00], desc[UR42][R4.64], P0 ;  /* 0x11f0000004037fae */ /* 0x0003e400081a102a */
[----:B-1----:R-:W-:Y:S02]  /*170630*/  IMAD.MOV.U32 R4, RZ, RZ, R157 ;  /* 0x000000ffff047224 */ /* 0x002fe400078e009d */
[----:B------:R-:W2:Y:S01]  /*170640*/  LDL R157, [R1+0x52c4] ;  /* 0x0052c400019d7983 */ /* 0x000ea20000100800 */
[----:B------:R-:W-:-:S03]  /*170650*/  MOV R5, R156 ;  /* 0x0000009c00057202 */ /* 0x000fc60000000f00 */
[----:B------:R-:W2:Y:S04]  /*170660*/  LDL R156, [R1+0x52c0] ;  /* 0x0052c000019c7983 */ /* 0x000ea80000100800 */
        /* <DEDUP_REMOVED lines=59> */
[----:B------:R-:W-:Y:S02]  /*170a20*/  IMAD.MOV.U32 R5, RZ, RZ, R141 ;  /* 0x000000ffff057224 */ /* 0x000fe400078e008d */
[----:B------:R-:W-:Y:S01]  /*170a30*/  IMAD.SHL.U32 R252, R252, 0x80, RZ ;  /* 0x00000080fcfc7824 */ /* 0x000fe200078e00ff */
[----:B------:R-:W4:Y:S04]  /*170a40*/  LDL.LU.64 R108, [R1+0x3ea0] ;  /* 0x003ea000016c7983 */ /* 0x000f280000300a00 */
[----:B------:R1:W-:Y:S01]  /*170a50*/  LDGSTS.E [R3+0x13f00], desc[UR42][R4.64], P0 ;  /* 0x13f0000004037fae */ /* 0x0003e200081a102a */
[----:B------:R-:W-:-:S03]  /*170a60*/  IMAD.SHL.U32 R252, R252, 0x4, RZ ;  /* 0x00000004fcfc7824 */ /* 0x000fc600078e00ff */
[----:B------:R-:W4:Y:S04]  /*170a70*/  LDL.LU.64 R110, [R1+0x3e88] ;  /* 0x003e8800016e7983 */ /* 0x000f280000300a00 */
[----:B------:R-:W4:Y:S01]  /*170a80*/  LDL.LU.64 R112, [R1+0x3e80] ;  /* 0x003e800001707983 */ /* 0x000f220000300a00 */
[----:B-1----:R-:W-:Y:S01]  /*170a90*/  MOV R4, R144 ;  /* 0x0000009000047202 */ /* 0x002fe20000000f00 */
[----:B------:R-:W-:Y:S02]  /*170aa0*/  IMAD.MOV.U32 R5, RZ, RZ, R143 ;  /* 0x000000ffff057224 */ /* 0x000fe400078e008f */
        /* <DEDUP_REMOVED lines=18> */
[----:B-1----:R-:W-:Y:S01]  /*170bd0*/  IMAD.MOV.U32 R4, RZ, RZ, R150 ;  /* 0x000000ffff047224 */ /* 0x002fe200078e0096 */
[----:B------:R-:W-:-:S02]  /*170be0*/  MOV R5, R149 ;  /* 0x0000009500057202 */ /* 0x000fc40000000f00 */
        /* <DEDUP_REMOVED lines=8> */
[----:B---3--:R-:W-:Y:S02]  /*170c70*/  IMAD.MOV.U32 R4, RZ, RZ, R154 ;  /* 0x000000ffff047224 */ /* 0x008fe400078e009a */
[----:B--2---:R-:W-:-:S05]  /*170c80*/  IMAD.MOV.U32 R5, RZ, RZ, R153 ;  /* 0x000000ffff057224 */ /* 0x004fca00078e0099 */
[----:B------:R4:W-:Y:S02]  /*170c90*/  LDGSTS.E [R3+0x16f00], desc[UR42][R4.64], P0 ;  /* 0x16f0000004037fae */ /* 0x0009e400081a102a */
[----:B----4-:R-:W-:Y:S02]  /*170ca0*/  IMAD.MOV.U32 R4, RZ, RZ, R0 ;  /* 0x000000ffff047224 */ /* 0x010fe400078e0000 */
[----:B------:R-:W-:-:S05]  /*170cb0*/  IMAD.MOV.U32 R5, RZ, RZ, R155 ;  /* 0x000000ffff057224 */ /* 0x000fca00078e009b */
[----:B------:R1:W-:Y:S02]  /*170cc0*/  LDGSTS.E [R3+0x17e00], desc[UR42][R4.64], P1 ;  /* 0x17e0000004037fae */ /* 0x0003e400089a102a */
[----:B-1----:R-:W-:Y:S01]  /*170cd0*/  MOV R4, R157 ;  /* 0x0000009d00047202 */ /* 0x002fe20000000f00 */
[----:B------:R-:W-:Y:S02]  /*170ce0*/  IMAD.MOV.U32 R5, RZ, RZ, R156 ;  /* 0x000000ffff057224 */ /* 0x000fe400078e009c */
[----:B------:R-:W2:Y:S04]  /*170cf0*/  LDL.LU.64 R156, [R1+0x3d70] ;  /* 0x003d7000019c7983 */ /* 0x000ea80000300a00 */
[----:B------:R1:W-:Y:S04]  /*170d00*/  LDGSTS.E [R3+0x17f00], desc[UR42][R4.64], P0 ;  /* 0x17f0000004037fae */ /* 0x0003e800081a102a */
[----:B------:R-:W3:Y:S04]  /*170d10*/  LDL.LU R154, [R1+0x7f0] ;  /* 0x0007f000019a7983 */ /* 0x000ee80000300800 */
[----:B------:R-:W3:Y:S01]  /*170d20*/  LDL.LU R155, [R1+0x7f4] ;  /* 0x0007f400019b7983 */ /* 0x000ee20000300800 */
[----:B-1----:R-:W-:-:S03]  /*170d30*/  IADD3 R5, P2, PT, R6, R252, RZ ;  /* 0x000000fc06057210 */ /* 0x002fc60007f5e0ff */
[----:B------:R-:W4:Y:S02]  /*170d40*/  LDL.LU R152, [R1+0x7f8] ;  /* 0x0007f80001987983 */ /* 0x000f240000300800 */
[--C-:B------:R-:W-:Y:S01]  /*170d50*/  IMAD.X R4, R7, 0x1, R2.reuse, P2 ;  /* 0x0000000107047824 */ /* 0x100fe200010e0602 */
[-C--:B------:R-:W-:Y:S01]  /*170d60*/  IADD3 R7, P2, PT, R8, R252.reuse, RZ ;  /* 0x000000fc08077210 */ /* 0x080fe20007f5e0ff */
[----:B------:R-:W4:Y:S04]  /*170d70*/  LDL.LU R153, [R1+0x7fc] ;  /* 0x0007fc0001997983 */ /* 0x000f280000300800 */
[--C-:B------:R-:W-:Y:S01]  /*170d80*/  IMAD.X R6, R9, 0x1, R2.reuse, P2 ;  /* 0x0000000109067824 */ /* 0x100fe200010e0602 */
[-C--:B------:R-:W-:Y:S01]  /*170d90*/  IADD3 R9, P2, PT, R10, R252.reuse, RZ ;  /* 0x000000fc0a097210 */ /* 0x080fe20007f5e0ff */
[----:B------:R-:W2:Y:S04]  /*170da0*/  LDL.LU R150, [R1+0x7d0] ;  /* 0x0007d00001967983 */ /* 0x000ea80000300800 */
[--C-:B------:R-:W-:Y:S01]  /*170db0*/  IMAD.X R8, R11, 0x1, R2.reuse, P2 ;  /* 0x000000010b087824 */ /* 0x100fe200010e0602 */
[-C--:B------:R-:W-:Y:S01]  /*170dc0*/  IADD3 R11, P2, PT, R12, R252.reuse, RZ ;  /* 0x000000fc0c0b7210 */ /* 0x080fe20007f5e0ff */
[----:B------:R-:W2:Y:S04]  /*170dd0*/  LDL.LU R151, [R1+0x7d4] ;  /* 0x0007d40001977983 */ /* 0x000ea80000300800 */
[--C-:B------:R-:W-:Y:S01]  /*170de0*/  IMAD.X R10, R13, 0x1, R2.reuse, P2 ;  /* 0x000000010d0a7824 */ /* 0x100fe200010e0602 */
[-C--:B------:R-:W-:Y:S01]  /*170df0*/  IADD3 R13, P2, PT, R14, R252.reuse, RZ ;  /* 0x000000fc0e0d7210 */ /* 0x080fe20007f5e0ff */
[----:B------:R-:W2:Y:S04]  /*170e00*/  LDL.LU R148, [R1+0x7d8] ;  /* 0x0007d80001947983 */ /* 0x000ea80000300800 */
[----:B------:R-:W-:Y:S01]  /*170e10*/  IMAD.X R12, R15, 0x1, R2, P2 ;  /* 0x000000010f0c7824 */ /* 0x000fe200010e0602 */
[----:B------:R-:W-:Y:S01]  /*170e20*/  IADD3 R15, P2, PT, R16, R252, RZ ;  /* 0x000000fc100f7210 */ /* 0x000fe20007f5e0ff */
[----:B------:R-:W2:Y:S03]  /*170e30*/  LDL.LU R149, [R1+0x7dc] ;  /* 0x0007dc0001957983 */ /* 0x000ea60000300800 */
[----:B------:R-:W-:Y:S01]  /*170e40*/  IADD3.X R14, PT, PT, R17, R2, RZ, P2, !PT ;  /* 0x00000002110e7210 */ /* 0x000fe200017fe4ff */
[----:B------:R-:W2:Y:S01]  /*170e50*/  LDL.LU R146, [R1+0x79c] ;  /* 0x00079c0001927983 */ /* 0x000ea20000300800 */
[----:B------:R-:W-:-:S03]  /*170e60*/  IADD3 R17, P2, PT, R18, R252, RZ ;  /* 0x000000fc12117210 */ /* 0x000fc60007f5e0ff */
[----:B------:R-:W2:Y:S02]  /*170e70*/  LDL.LU R147, [R1+0x7a0] ;  /* 0x0007a00001937983 */ /* 0x000ea40000300800 */
        /* <DEDUP_REMOVED lines=19> */
[----:B------:R-:W2:Y:S01]  /*170fb0*/  LDL.LU.64 R138, [R1+0x3d68] ;  /* 0x003d6800018a7983 */ /* 0x000ea20000300a00 */
[----:B------:R-:W-:-:S03]  /*170fc0*/  IADD3 R31, P2, PT, R32, R252, RZ ;  /* 0x000000fc201f7210 */ /* 0x000fc60007f5e0ff */
[----:B------:R-:W2:Y:S02]  /*170fd0*/  LDL.LU.64 R136, [R1+0x3d60] ;  /* 0x003d600001887983 */ /* 0x000ea40000300a00 */
        /* <DEDUP_REMOVED lines=108> */
[--C-:B------:R-:W-:Y:S01]  /*1716a0*/  IMAD.X R230, R233, 0x1, R2.reuse, P2 ;  /* 0x00000001e9e67824 */ /* 0x100fe200010e0602 */
[----:B------:R-:W-:Y:S02]  /*1716b0*/  IADD3 R233, P2, PT, R234, R252, RZ ;  /* 0x000000fceae97210 */ /* 0x000fe40007f5e0ff */
[----:B---3--:R-:W-:Y:S02]  /*1716c0*/  LOP3.LUT R155, R155, R154, RZ, 0x3c, !PT ;  /* 0x0000009a9b9b7212 */ /* 0x008fe400078e3cff */
[----:B------:R-:W-:Y:S02]  /*1716d0*/  IADD3.X R232, PT, PT, R235, R2, RZ, P2, !PT ;  /* 0x00000002ebe87210 */ /* 0x000fe400017fe4ff */
[----:B--2---:R-:W-:Y:S02]  /*1716e0*/  IADD3 R235, P2, PT, R156, R252, RZ ;  /* 0x000000fc9ceb7210 */ /* 0x004fe40007f5e0ff */
[----:B----4-:R-:W-:Y:S02]  /*1716f0*/  LOP3.LUT R153, R153, R152, RZ, 0x3c, !PT ;  /* 0x0000009899997212 */ /* 0x010fe400078e3cff */
[----:B------:R-:W-:Y:S01]  /*171700*/  LOP3.LUT R151, R151, R150, RZ, 0x3c, !PT ;  /* 0x0000009697977212 */ /* 0x000fe200078e3cff */
[----:B------:R-:W-:Y:S01]  /*171710*/  IMAD.X R234, R157, 0x1, R2, P2 ;  /* 0x000000019dea7824 */ /* 0x000fe200010e0602 */
[----:B------:R-:W-:-:S02]  /*171720*/  LOP3.LUT R149, R149, R148, RZ, 0x3c, !PT ;  /* 0x0000009495957212 */ /* 0x000fc400078e3cff */
[----:B------:R-:W-:Y:S02]  /*171730*/  LOP3.LUT R154, R155, R154, RZ, 0x3c, !PT ;  /* 0x0000009a9b9a7212 */ /* 0x000fe400078e3cff */
[----:B------:R-:W-:Y:S02]  /*171740*/  LOP3.LUT R147, R147, R146, RZ, 0x3c, !PT ;  /* 0x0000009293937212 */ /* 0x000fe400078e3cff */
        /* <DEDUP_REMOVED lines=9> */
[----:B------:R-:W-:Y:S01]  /*1717e0*/  IMAD.X R157, R139, 0x1, R2, P2 ;  /* 0x000000018b9d7824 */ /* 0x000fe200010e0602 */
[----:B------:R-:W-:-:S02]  /*1717f0*/  LOP3.LUT R153, R153, R152, RZ, 0x3c, !PT ;  /* 0x0000009899997212 */ /* 0x000fc400078e3cff */
[----:B------:R-:W-:Y:S02]  /*171800*/  LOP3.LUT R13, R13, R12, RZ, 0x3c, !PT ;  /* 0x0000000c0d0d7212 */ /* 0x000fe400078e3cff */
[----:B------:R-:W-:Y:S02]  /*171810*/  LOP3.LUT R15, R15, R14, RZ, 0x3c, !PT ;  /* 0x0000000e0f0f7212 */ /* 0x000fe400078e3cff */
[----:B------:R-:W-:Y:S01]  /*171820*/  LOP3.LUT R17, R17, R16, RZ, 0x3c, !PT ;  /* 0x0000001011117212 */ /* 0x000fe200078e3cff */
[----:B------:R-:W-:Y:S01]  /*171830*/  IMAD.MOV.U32 R138, RZ, RZ, R5 ;  /* 0x000000ffff8a7224 */ /* 0x000fe200078e0005 */
[----:B------:R-:W-:Y:S01]  /*171840*/  LOP3.LUT R144, R145, R144, RZ, 0x3c, !PT ;  /* 0x0000009091907212 */ /* 0x000fe200078e3cff */
[----:B------:R-:W-:Y:S01]  /*171850*/  LDGSTS.E [R3+0x18e00], desc[UR42][R154.64], P1 ;  /* 0x18e000009a037fae */ /* 0x000fe200089a102a */
[----:B------:R-:W-:Y:S02]  /*171860*/  LOP3.LUT R151, R151, R150, RZ, 0x3c, !PT ;  /* 0x0000009697977212 */ /* 0x000fe400078e3cff */
[----:B------:R-:W-:-:S02]  /*171870*/  LOP3.LUT R142, R143, R142, RZ, 0x3c, !PT ;  /* 0x0000008e8f8e7212 */ /* 0x000fc400078e3cff */
[----:B------:R-:W-:Y:S02]  /*171880*/  IADD3 R0, P2, PT, R136, R252, RZ ;  /* 0x000000fc88007210 */ /* 0x000fe40007f5e0ff */
[----:B------:R-:W-:Y:S02]  /*171890*/  LOP3.LUT R149, R149, R148, RZ, 0x3c, !PT ;  /* 0x0000009495957212 */ /* 0x000fe400078e3cff */
        /* <DEDUP_REMOVED lines=9> */
[----:B------:R-:W-:Y:S01]  /*171930*/  LOP3.LUT R19, R19, R18, RZ, 0x3c, !PT ;  /* 0x0000001213137212 */ /* 0x000fe200078e3cff */
[----:B------:R-:W-:Y:S01]  /*171940*/  IMAD.MOV.U32 R139, RZ, RZ, R4 ;  /* 0x000000ffff8b7224 */ /* 0x000fe200078e0004 */
[----:B------:R-:W-:Y:S01]  /*171950*/  LOP3.LUT R12, R13, R12, RZ, 0x3c, !PT ;  /* 0x0000000c0d0c7212 */ /* 0x000fe200078e3cff */
[----:B------:R4:W-:Y:S01]  /*171960*/  STL.64 [R1+0x36d8], R148 ;  /* 0x0036d89401007387 */ /* 0x0009e20000100a00 */
[----:B------:R-:W-:Y:S01]  /*171970*/  LOP3.LUT R21, R21, R20, RZ, 0x3c, !PT ;  /* 0x0000001415157212 */ /* 0x000fe200078e3cff */
[----:B------:R-:W-:Y:S01]  /*171980*/  IMAD.MOV.U32 R136, RZ, RZ, R7 ;  /* 0x000000ffff887224 */ /* 0x000fe200078e0007 */
[----:B------:R-:W-:Y:S01]  /*171990*/  MOV R137, R6 ;  /* 0x0000000600897202 */ /* 0x000fe20000000f00 */
[----:B------:R1:W-:Y:S01]  /*1719a0*/  STL.64 [R1+0x36f0], R146 ;  /* 0x0036f09201007387 */ /* 0x0003e20000100a00 */
[----:B------:R-:W-:Y:S01]  /*1719b0*/  LOP3.LUT R14, R15, R14, RZ, 0x3c, !PT ;  /* 0x0000000e0f0e7212 */ /* 0x000fe200078e3cff */
[----:B------:R-:W-:Y:S01]  /*1719c0*/  IMAD.MOV.U32 R6, RZ, RZ, R9 ;  /* 0x000000ffff067224 */ /* 0x000fe200078e0009 */
[----:B------:R-:W-:Y:S01]  /*1719d0*/  LOP3.LUT R23, R23, R22, RZ, 0x3c, !PT ;  /* 0x0000001617177212 */ /* 0x000fe200078e3cff */
[----:B------:R1:W-:Y:S01]  /*1719e0*/  STL.64 [R1+0x36e8], R144 ;  /* 0x0036e89001007387 */ /* 0x0003e20000100a00 */
[----:B------:R-:W-:Y:S01]  /*1719f0*/  IMAD.MOV.U32 R7, RZ, RZ, R8 ;  /* 0x000000ffff077224 */ /* 0x000fe200078e0008 */
[----:B------:R-:W-:Y:S01]  /*171a00*/  LOP3.LUT R16, R17, R16, RZ, 0x3c, !PT ;  /* 0x0000001011107212 */ /* 0x000fe200078e3cff */
[----:B------:R-:W-:Y:S01]  /*171a10*/  IMAD.MOV.U32 R4, RZ, RZ, R11 ;  /* 0x000000ffff047224 */ /* 0x000fe200078e000b */
[----:B------:R-:W-:Y:S01]  /*171a20*/  LOP3.LUT R25, R25, R24, RZ, 0x3c, !PT ;  /* 0x0000001819197212 */ /* 0x000fe200078e3cff */
[----:B------:R1:W-:Y:S01]  /*171a30*/  STL.64 [R1+0x3700], R142 ;  /* 0x0037008e01007387 */ /* 0x0003e20000100a00 */
[----:B------:R-:W-:Y:S01]  /*171a40*/  IMAD.MOV.U32 R5, RZ, RZ, R10 ;  /* 0x000000ffff057224 */ /* 0x000fe200078e000a */
        /* <DEDUP_REMOVED lines=253> */
[----:B------:R-:W-:Y:S02]  /*172a20*/  IMAD.MOV.U32 R11, RZ, RZ, R157 ;  /* 0x000000ffff0b7224 */ /* 0x000fe400078e009d */
[----:B------:R1:W-:Y:S01]  /*172a30*/  STL.64 [R1+0x3d90], R134 ;  /* 0x003d908601007387 */ /* 0x0003e20000100a00 */
[----:B------:R-:W-:Y:S01]  /*172a40*/  IMAD.MOV.U32 R10, RZ, RZ, R156 ;  /* 0x000000ffff0a7224 */ /* 0x000fe200078e009c */
[----:B------:R-:W-:-:S02]  /*172a50*/  LOP3.LUT R235, R235, R234, RZ, 0x3c, !PT ;  /* 0x000000eaebeb7212 */ /* 0x000fc400078e3cff */
[----:B------:R1:W-:Y:S01]  /*172a60*/  STL.64 [R1+0x3d88], R228 ;  /* 0x003d88e401007387 */ /* 0x0003e20000100a00 */
[----:B------:R-:W-:-:S03]  /*172a70*/  MOV R8, R0 ;  /* 0x0000000000087202 */ /* 0x000fc60000000f00 */
[----:B------:R-:W5:Y:S04]  /*172a80*/  LDL.LU R157, [R1+0x6d78] ;  /* 0x006d7800019d7983 */ /* 0x000f680000300800 */
[----:B------:R-:W5:Y:S01]  /*172a90*/  LDL.LU R156, [R1+0x6d74] ;  /* 0x006d7400019c7983 */ /* 0x000f620000300800 */
[----:B------:R-:W-:Y:S02]  /*172aa0*/  IMAD.MOV.U32 R9, RZ, RZ, R252 ;  /* 0x000000ffff097224 */ /* 0x000fe400078e00fc */
[----:B------:R-:W4:Y:S01]  /*172ab0*/  LDC R252, c[0x0][0x3ac] ;  /* 0x0000eb00fffc7b82 */ /* 0x000f220000000800 */
[----:B------:R1:W-:Y:S04]  /*172ac0*/  STL.64 [R1+0x3d80], R230 ;  /* 0x003d80e601007387 */ /* 0x0003e80000100a00 */
[----:B------:R-:W5:Y:S04]  /*172ad0*/  LDL.LU R0, [R1+0x6d70] ;  /* 0x006d700001007983 */ /* 0x000f680000300800 */
[----:B------:R2:W-:Y:S04]  /*172ae0*/  STL.64 [R1+0x3d78], R232 ;  /* 0x003d78e801007387 */ /* 0x0005e80000100a00 */
[----:B-1----:R-:W5:Y:S04]  /*172af0*/  LDL.LU.64 R154, [R1+0x6d68] ;  /* 0x006d6800019a7983 */ /* 0x002f680000300a00 */
[----:B------:R1:W-:Y:S04]  /*172b00*/  STL.64 [R1+0x3d70], R234 ;  /* 0x003d70ea01007387 */ /* 0x0003e80000100a00 */
[----:B------:R-:W-:Y:S04]  /*172b10*/  LDGSTS.E [R3+0x18f00], desc[UR42][R152.64], P0 ;  /* 0x18f0000098037fae */ /* 0x000fe800081a102a */
[----:B------:R-:W-:Y:S04]  /*172b20*/  LDGSTS.E [R3+0x19e00], desc[UR42][R150.64], P1 ;  /* 0x19e0000096037fae */ /* 0x000fe800089a102a */
[----:B------:R-:W-:Y:S04]  /*172b30*/  LDGSTS.E [R3+0x19f00], desc[UR42][R148.64], P0 ;  /* 0x19f0000094037fae */ /* 0x000fe800081a102a */
[----:B--2---:R-:W5:Y:S04]  /*172b40*/  LDL.LU.64 R152, [R1+0x6d60] ;  /* 0x006d600001987983 */ /* 0x004f680000300a00 */
[----:B------:R1:W-:Y:S04]  /*172b50*/  STL.64 [R1+0x3d68], R10 ;  /* 0x003d680a01007387 */ /* 0x0003e80000100a00 */
[----:B---3--:R-:W5:Y:S04]  /*172b60*/  LDL.LU.64 R150, [R1+0x6d58] ;  /* 0x006d580001967983 */ /* 0x008f680000300a00 */
        /* <DEDUP_REMOVED lines=13> */
[----:B------:R2:W-:Y:S04]  /*172c40*/  LDGSTS.E [R3+0x1de00], desc[UR42][R6.64], P1 ;  /* 0x1de0000006037fae */ /* 0x0005e800089a102a */
[----:B------:R-:W5:Y:S04]  /*172c50*/  LDL.LU.64 R136, [R1+0x6d20] ;  /* 0x006d200001887983 */ /* 0x000f680000300a00 */
[----:B------:R3:W-:Y:S04]  /*172c60*/  LDGSTS.E [R3+0x1df00], desc[UR42][R4.64], P0 ;  /* 0x1df0000004037fae */ /* 0x0007e800081a102a */
[----:B------:R1:W-:Y:S01]  /*172c70*/  LDGSTS.E [R3+0x1ee00], desc[UR42][R12.64], P1 ;  /* 0x1ee000000c037fae */ /* 0x0003e200089a102a */
[----:B--2---:R-:W2:Y:S03]  /*172c80*/  LDC R6, c[0x0][0x3a0] ;  /* 0x0000e800ff067b82 */ /* 0x004ea60000000800 */
[----:B------:R1:W-:Y:S04]  /*172c90*/  LDGSTS.E [R3+0x1ef00], desc[UR42][R14.64], P0 ;  /* 0x1ef000000e037fae */ /* 0x0003e800081a102a */
[----:B------:R-:W4:Y:S04]  /*172ca0*/  LDL.LU R4, [R1+0x36c4] ;  /* 0x0036c40001047983 */ /* 0x000f280000300800 */
[----:B------:R1:W-:Y:S04]  /*172cb0*/  LDGSTS.E [R3+0x1fe00], desc[UR42][R16.64], P1 ;  /* 0x1fe0000010037fae */ /* 0x0003e800089a102a */
        /* <DEDUP_REMOVED lines=44> */
[----:B------:R1:W-:Y:S01]  /*172f80*/  LDGSTS.E [R3+0x35f00], desc[UR42][R106.64], P0 ;  /* 0x35f000006a037fae */ /* 0x0003e200081a102a */
[----:B--2---:R-:W-:-:S03]  /*172f90*/  VIADD R6, R6, 0x7f ;  /* 0x0000007f06067836 */ /* 0x004fc60000000000 */
[----:B------:R1:W-:Y:S04]  /*172fa0*/  LDGSTS.E [R3+0x36e00], desc[UR42][R108.64], P1 ;  /* 0x36e000006c037fae */ /* 0x0003e800089a102a */
[----:B------:R1:W-:Y:S04]  /*172fb0*/  LDGSTS.E [R3+0x36f00], desc[UR42][R110.64], P0 ;  /* 0x36f000006e037fae */ /* 0x0003e800081a102a */
[----:B------:R1:W-:Y:S04]  /*172fc0*/  LDGSTS.E [R3+0x37e00], desc[UR42][R112.64], P1 ;  /* 0x37e0000070037fae */ /* 0x0003e800089a102a */
[----:B------:R1:W-:Y:S04]  /*172fd0*/  LDGSTS.E [R3+0x37f00], desc[UR42][R114.64], P0 ;  /* 0x37f0000072037fae */ /* 0x0003e800081a102a */
[----:B------:R1:W-:Y:S01]  /*172fe0*/  LDGSTS.E [R3+0x38e00], desc[UR42][R116.64], P1 ;  /* 0x38e0000074037fae */ /* 0x0003e200089a102a */
[----:B---3--:R-:W-:-:S03]  /*172ff0*/  SHF.R.S32.HI R5, RZ, 0x1f, R6 ;  /* 0x0000001fff057819 */ /* 0x008fc60000011406 */
[----:B------:R1:W-:Y:S04]  /*173000*/  LDGSTS.E [R3+0x38f00], desc[UR42][R118.64], P0 ;  /* 0x38f0000076037fae */ /* 0x0003e800081a102a */
[----:B------:R1:W-:Y:S04]  /*173010*/  LDGSTS.E [R3+0x39e00], desc[UR42][R120.64], P1 ;  /* 0x39e0000078037fae */ /* 0x0003e800089a102a */
[----:B------:R1:W-:Y:S04]  /*173020*/  LDGSTS.E [R3+0x39f00], desc[UR42][R122.64], P0 ;  /* 0x39f000007a037fae */ /* 0x0003e800081a102a */
[----:B------:R1:W-:Y:S01]  /*173030*/  LDGSTS.E [R3+0x3ae00], desc[UR42][R124.64], P1 ;  /* 0x3ae000007c037fae */ /* 0x0003e200089a102a */
[----:B------:R-:W-:-:S03]  /*173040*/  LEA.HI R5, R5, R6, RZ, 0x7 ;  /* 0x0000000605057211 */ /* 0x000fc600078f38ff */
[----:B------:R1:W-:Y:S04]  /*173050*/  LDGSTS.E [R3+0x3af00], desc[UR42][R126.64], P0 ;  /* 0x3af000007e037fae */ /* 0x0003e800081a102a */
[----:B------:R1:W-:Y:S04]  /*173060*/  LDGSTS.E [R3+0x3be00], desc[UR42][R128.64], P1 ;  /* 0x3be0000080037fae */ /* 0x0003e800089a102a */
[----:B------:R1:W-:Y:S04]  /*173070*/  LDGSTS.E [R3+0x3bf00], desc[UR42][R130.64], P0 ;  /* 0x3bf0000082037fae */ /* 0x0003e800081a102a */
[----:B------:R1:W-:Y:S01]  /*173080*/  LDGSTS.E [R3+0x3ce00], desc[UR42][R132.64], P1 ;  /* 0x3ce0000084037fae */ /* 0x0003e200089a102a */
[----:B------:R-:W-:-:S03]  /*173090*/  SHF.R.S32.HI R5, RZ, 0x7, R5 ;  /* 0x00000007ff057819 */ /* 0x000fc60000011405 */
[----:B------:R1:W-:Y:S04]  /*1730a0*/  LDGSTS.E [R3+0x3cf00], desc[UR42][R134.64], P0 ;  /* 0x3cf0000086037fae */ /* 0x0003e800081a102a */
[----:B------:R1:W-:Y:S04]  /*1730b0*/  LDGSTS.E [R3+0x3de00], desc[UR42][R228.64], P1 ;  /* 0x3de00000e4037fae */ /* 0x0003e800089a102a */
[----:B------:R1:W-:Y:S04]  /*1730c0*/  LDGSTS.E [R3+0x3df00], desc[UR42][R230.64], P0 ;  /* 0x3df00000e6037fae */ /* 0x0003e800081a102a */
[----:B------:R1:W-:Y:S04]  /*1730d0*/  LDGSTS.E [R3+0x3ee00], desc[UR42][R232.64], P1 ;  /* 0x3ee00000e8037fae */ /* 0x0003e800089a102a */
[----:B------:R1:W-:Y:S04]  /*1730e0*/  LDGSTS.E [R3+0x3ef00], desc[UR42][R234.64], P0 ;  /* 0x3ef00000ea037fae */ /* 0x0003e800081a102a */
[----:B------:R1:W-:Y:S04]  /*1730f0*/  LDGSTS.E [R3+0x3fe00], desc[UR42][R10.64], P1 ;  /* 0x3fe000000a037fae */ /* 0x0003e800089a102a */
[----:B------:R1:W-:Y:S01]  /*173100*/  LDGSTS.E [R3+0x3ff00], desc[UR42][R8.64], P0 ;  /* 0x3ff0000008037fae */ /* 0x0003e200081a102a */
[----:B------:R-:W-:-:S03]  /*173110*/  IMAD.SHL.U32 R252, R252, 0x80, RZ ;  /* 0x00000080fcfc7824 */ /* 0x000fc600078e00ff */
[----:B------:R-:W0:Y:S01]  /*173120*/  LDGDEPBAR ;  /* 0x00000000000079af */ /* 0x000e220000000000 */
[----:B------:R-:W-:Y:S02]  /*173130*/  IMAD.SHL.U32 R252, R252, 0x4, RZ ;  /* 0x00000004fcfc7824 */ /* 0x000fe400078e00ff */
[----:B----4-:R-:W-:-:S05]  /*173140*/  VIADD R4, R4, 0x1 ;  /* 0x0000000104047836 */ /* 0x010fca0000000000 */
[----:B------:R1:W-:Y:S01]  /*173150*/  STL [R1+0x36c4], R4 ;  /* 0x0036c40401007387 */ /* 0x0003e20000100800 */
[----:B------:R-:W-:-:S13]  /*173160*/  ISETP.NE.U32.AND P0, PT, R4, R5, PT ;  /* 0x000000050400720c */ /* 0x000fda0003f05070 */
[----:B-1----:R-:W-:Y:S05]  /*173170*/  @P0 BRA `(.L_x_1) ;  /* 0xfffff05000f00947 */ /* 0x002fea000383ffff */
.L_x_0:
[----:B-----5:R-:W2:Y:S01]  /*173180*/  LDL R85, [R1+0x2ee8] ;  /* 0x002ee80001557983 */ /* 0x020ea20000100800 */
[----:B------:R-:W2:Y:S01]  /*173190*/  LDCU UR6, c[0x0][0x3b4] ;  /* 0x00007680ff0677ac */ /* 0x000ea20008000800 */
[----:B------:R-:W3:Y:S02]  /*1731a0*/  LDC R14, c[0x0][0x3b4] ;  /* 0x0000ed00ff0e7b82 */ /* 0x000ee40000000800 */
[----:B------:R-:W4:Y:S01]  /*1731b0*/  LDL R86, [R1+0x2eec] ;  /* 0x002eec0001567983 */ /* 0x000f220000100800 */
[----:B------:R-:W1:Y:S03]  /*1731c0*/  LDCU.64 UR8, c[0x0][0x390] ;  /* 0x00007200ff0877ac */ /* 0x000e660008000a00 */
[----:B------:R-:W3:Y:S01]  /*1731d0*/  LDL R83, [R1+0x2ee0] ;  /* 0x002ee00001537983 */ /* 0x000ee20000100800 */
[----:B------:R-:W4:Y:S01]  /*1731e0*/  LDCU UR26, c[0x0][0x3b4] ;  /* 0x00007680ff1a77ac */ /* 0x000f220008000800 */
[----:B------:R-:W1:Y:S02]  /*1731f0*/  LDC R15, c[0x0][0x3b4] ;  /* 0x0000ed00ff0f7b82 */ /* 0x000e640000000800 */
[----:B------:R-:W3:Y:S01]  /*173200*/  LDL R84, [R1+0x3664] ;  /* 0x0036640001547983 */ /* 0x000ee20000100800 */
[----:B------:R-:W1:Y:S03]  /*173210*/  LDCU.64 UR12, c[0x0][0x390] ;  /* 0x00007200ff0c77ac */ /* 0x000e660008000a00 */
[----:B------:R-:W3:Y:S01]  /*173220*/  LDL R87, [R1+0x3660] ;  /* 0x0036600001577983 */ /* 0x000ee20000100800 */
[----:B------:R-:W1:Y:S01]  /*173230*/  LDCU.64 UR14, c[0x0][0x390] ;  /* 0x00007200ff0e77ac */ /* 0x000e620008000a00 */
[----:B------:R-:W1:Y:S01]  /*173240*/  LDCU.64 UR10, c[0x0][0x398] ;  /* 0x00007300ff0a77ac */ /* 0x000e620008000a00 */
[----:B------:R-:W1:Y:S01]  /*173250*/  LDCU UR72, c[0x0][0x398] ;  /* 0x00007300ff4877ac */ /* 0x000e620008000800 */
[----:B------:R-:W1:Y:S01]  /*173260*/  LDCU UR71, c[0x0][0x398] ;  /* 0x00007300ff4777ac */ /* 0x000e620008000800 */
[----:B------:R-:W1:Y:S01]  /*173270*/  LDCU UR22, c[0x0][0x398] ;  /* 0x00007300ff1677ac */ /* 0x000e620008000800 */
[----:B------:R-:W-:Y:S01]  /*173280*/  LOP3.LUT R5, R5, 0xffffffef, RZ, 0xc0, !PT ;  /* 0xffffffef05057812 */ /* 0x000fe200078ec0ff */
[----:B------:R-:W-:-:S04]  /*173290*/  DEPBAR.LE SB0, 0x0 ;  /* 0x000080000000791a */ /* 0x000fc80000000000 */
[----:B------:R-:W1:Y:S01]  /*1732a0*/  LDCU UR73, c[0x0][0x398] ;  /* 0x00007300ff4977ac */ /* 0x000e620008000800 */
[----:B------:R-:W1:Y:S01]  /*1732b0*/  LDCU UR23, c[0x0][0x398] ;  /* 0x00007300ff1777ac */ /* 0x000e620008000800 */
[----:B------:R-:W1:Y:S01]  /*1732c0*/  LDCU UR70, c[0x0][0x398] ;  /* 0x00007300ff4677ac */ /* 0x000e620008000800 */
[----:B------:R-:W-:Y:S01]  /*1732d0*/  LOP3.LUT R33, R33, 0x7fffffff, RZ, 0xc0, !PT ;  /* 0x7fffffff21217812 */ /* 0x000fe200078ec0ff */
[----:B------:R-:W1:Y:S01]  /*1732e0*/  LDCU UR18, c[0x0][0x398] ;  /* 0x00007300ff1277ac */ /* 0x000e620008000800 */
        /* <DEDUP_REMOVED lines=52> */
[----:B--2---:R-:W-:Y:S01]  /*173630*/  IMAD R0, R85, UR6, RZ ;  /* 0x0000000655007c24 */ /* 0x004fe2000f8e02ff */
[----:B------:R-:W2:Y:S04]  /*173640*/  LDCU.64 UR6, c[0x0][0x390] ;  /* 0x00007200ff0677ac */ /* 0x000ea80008000a00 */
[----:B-1----:R-:W-:Y:S01]  /*173650*/  LEA R20, P0, R0, UR8, 0x2 ;  /* 0x0000000800147c11 */ /* 0x002fe2000f8010ff */
[----:B----4-:R-:W-:Y:S01]  /*173660*/  IMAD R2, R86, UR26, RZ ;  /* 0x0000001a56027c24 */ /* 0x010fe2000f8e02ff */
[----:B------:R-:W1:Y:S02]  /*173670*/  LDCU.64 UR26, c[0x0][0x398] ;  /* 0x00007300ff1a77ac */ /* 0x000e640008000a00 */
[----:B------:R-:W-:Y:S01]  /*173680*/  LEA.HI.X.SX32 R21, R0, UR9, 0x2, P0 ;  /* 0x0000000900157c11 */ /* 0x000fe200080f16ff */
[----:B---3--:R-:W-:Y:S01]  /*173690*/  IMAD R0, R14, 0x80, R0 ;  /* 0x000000800e007824 */ /* 0x008fe200078e0200 */
[----:B------:R-:W-:Y:S01]  /*1736a0*/  LEA R18, P0, R2, UR12, 0x2 ;  /* 0x0000000c02127c11 */ /* 0x000fe2000f8010ff */
[----:B------:R-:W3:Y:S03]  /*1736b0*/  LDCU.64 UR8, c[0x0][0x398] ;  /* 0x00007300ff0877ac */ /* 0x000ee60008000a00 */
[----:B------:R-:W-:-:S02]  /*1736c0*/  LEA R16, P1, R0, UR14, 0x2 ;  /* 0x0000000e00107c11 */ /* 0x000fc4000f8210ff */
[----:B------:R-:W-:Y:S01]  /*1736d0*/  LEA.HI.X.SX32 R19, R2, UR13, 0x2, P0 ;  /* 0x0000000d02137c11 */ /* 0x000fe200080f16ff */
[----:B------:R-:W4:Y:S01]  /*1736e0*/  LDCU.64 UR12, c[0x0][0x398] ;  /* 0x00007300ff0c77ac */ /* 0x000f220008000a00 */
[----:B------:R-:W-:Y:S02]  /*1736f0*/  LEA R2, R15, R0, 0x6 ;  /* 0x000000000f027211 */ /* 0x000fe400078e30ff */
[----:B------:R-:W-:Y:S01]  /*173700*/  LEA.HI.X.SX32 R17, R0, UR15, 0x2, P1 ;  /* 0x0000000f00117c11 */ /* 0x000fe200088f16ff */
[C---:B------:R-:W-:Y:S01]  /*173710*/  VIADD R0, R83.reuse, 0x181 ;  /* 0x0000018153007836 */ /* 0x040fe20000000000 */
[----:B------:R-:W1:Y:S04]  /*173720*/  LDCU.64 UR14, c[0x0][0x398] ;  /* 0x00007300ff0e77ac */ /* 0x000e680008000a00 */
[----:B------:R-:W-:Y:S01]  /*173730*/  ISETP.GE.AND P1, PT, R0, UR11, PT ;  /* 0x0000000b00007c0c */ /* 0x000fe2000bf26270 */
[----:B------:R-:W-:Y:S01]  /*173740*/  VIADD R0, R83, 0x180 ;  /* 0x0000018053007836 */ /* 0x000fe20000000000 */
[----:B--2---:R-:W-:Y:S01]  /*173750*/  LEA R14, P0, R2, UR6, 0x2 ;  /* 0x00000006020e7c11 */ /* 0x004fe2000f8010ff */
[----:B------:R-:W2:Y:S01]  /*173760*/  LDCU UR11, c[0x0][0x398] ;  /* 0x00007300ff0b77ac */ /* 0x000ea20008000800 */
[----:B------:R-:W-:-:S02]  /*173770*/  ISETP.LT.AND P4, PT, R84, UR72, !P1 ;  /* 0x0000004854007c0c */ /* 0x000fc4000cf81270 */
[----:B------:R-:W-:Y:S01]  /*173780*/  ISETP.LT.AND P3, PT, R87, UR71, !P1 ;  /* 0x0000004757007c0c */ /* 0x000fe2000cf61270 */
[----:B------:R-:W1:Y:S01]  /*173790*/  LDCU UR71, c[0x0][0x398] ;  /* 0x00007300ff4777ac */ /* 0x000e620008000800 */
[----:B------:R-:W-:Y:S02]  /*1737a0*/  ISETP.LT.AND P2, PT, R86, UR22, !P1 ;  /* 0x0000001656007c0c */ /* 0x000fe4000cf41270 */
[----:B------:R-:W-:Y:S01]  /*1737b0*/  LEA.HI.X.SX32 R15, R2, UR7, 0x2, P0 ;  /* 0x00000007020f7c11 */ /* 0x000fe200080f16ff */
[----:B------:R-:W2:Y:S01]  /*1737c0*/  LDCU.64 UR6, c[0x0][0x398] ;  /* 0x00007300ff0677ac */ /* 0x000ea20008000a00 */
[----:B------:R-:W-:Y:S02]  /*1737d0*/  LOP3.LUT R32, R32, 0x7fffffff, RZ, 0xc0, !PT ;  /* 0x7fffffff20207812 */ /* 0x000fe400078ec0ff */
[----:B------:R-:W-:Y:S01]  /*1737e0*/  LOP3.LUT R31, R31, 0x7fffffff, RZ, 0xc0, !PT ;  /* 0x7fffffff1f1f7812 */ /* 0x000fe200078ec0ff */
[----:B------:R-:W2:Y:S02]  /*1737f0*/  LDCU UR72, c[0x0][0x398] ;  /* 0x00007300ff4877ac */ /* 0x000ea40008000800 */
[----:B------:R-:W-:-:S04]  /*173800*/  @P4 LOP3.LUT R5, R5, 0x10, RZ, 0xfc, !PT ;  /* 0x0000001005054812 */ /* 0x000fc800078efcff */
[----:B------:R-:W-:-:S04]  /*173810*/  LOP3.LUT R5, R5, 0xfffffff7, RZ, 0xc0, !PT ;  /* 0xfffffff705057812 */ /* 0x000fc800078ec0ff */
[----:B------:R-:W-:Y:S02]  /*173820*/  @P3 LOP3.LUT R5, R5, 0x8, RZ, 0xfc, !PT ;  /* 0x0000000805053812 */ /* 0x000fe400078efcff */
[----:B-1----:R-:W-:Y:S02]  /*173830*/  ISETP.LT.AND P1, PT, R85, UR14, !P1 ;  /* 0x0000000e55007c0c */ /* 0x002fe4000cf21270 */
[----:B------:R-:W-:Y:S02]  /*173840*/  LOP3.LUT R5, R5, 0xfffffffb, RZ, 0xc0, !PT ;  /* 0xfffffffb05057812 */ /* 0x000fe400078ec0ff */
[----:B---3--:R-:W-:Y:S02]  /*173850*/  ISETP.GE.AND P0, PT, R0, UR9, PT ;  /* 0x0000000900007c0c */ /* 0x008fe4000bf06270 */
[----:B------:R-:W-:Y:S01]  /*173860*/  @P2 LOP3.LUT R5, R5, 0x4, RZ, 0xfc, !PT ;  /* 0x0000000405052812 */ /* 0x000fe200078efcff */
[----:B------:R-:W-:Y:S01]  /*173870*/  VIADD R0, R83, 0x17f ;  /* 0x0000017f53007836 */ /* 0x000fe20000000000 */
[----:B------:R-:W-:Y:S01]  /*173880*/  ISETP.LT.AND P2, PT, R87, UR73, !P0 ;  /* 0x0000004957007c0c */ /* 0x000fe2000c741270 */
[----:B------:R-:W1:Y:S01]  /*173890*/  LDCU UR73, c[0x0][0x398] ;  /* 0x00007300ff4977ac */ /* 0x000e620008000800 */
[----:B------:R-:W-:-:S02]  /*1738a0*/  LOP3.LUT R5, R5, 0xfffffffd, RZ, 0xc0, !PT ;  /* 0xfffffffd05057812 */ /* 0x000fc400078ec0ff */
[----:B------:R-:W-:Y:S01]  /*1738b0*/  LOP3.LUT R30, R30, 0x7fffffff, RZ, 0xc0, !PT ;  /* 0x7fffffff1e1e7812 */ /* 0x000fe200078ec0ff */
[----:B------:R-:W3:Y:S01]  /*1738c0*/  LDCU UR9, c[0x0][0x398] ;  /* 0x00007300ff0977ac */ /* 0x000ee20008000800 */
[----:B------:R-:W-:Y:S02]  /*1738d0*/  @P1 LOP3.LUT R5, R5, 0x2, RZ, 0xfc, !PT ;  /* 0x0000000205051812 */ /* 0x000fe400078efcff */
[----:B------:R-:W-:Y:S01]  /*1738e0*/  ISETP.LT.AND P1, PT, R86, UR23, !P0 ;  /* 0x0000001756007c0c */ /* 0x000fe2000c721270 */
[----:B------:R-:W1:Y:S01]  /*1738f0*/  LDCU.64 UR22, c[0x0][0x398] ;  /* 0x00007300ff1677ac */ /* 0x000e620008000a00 */
[----:B------:R-:W-:-:S03]  /*173900*/  ISETP.LT.AND P3, PT, R84, UR70, !P0 ;  /* 0x0000004654007c0c */ /* 0x000fc6000c761270 */
[----:B------:R-:W-:Y:S01]  /*173910*/  @P2 LOP3.LUT R33, R33, 0x80000000, RZ, 0xfc, !PT ;  /* 0x8000000021212812 */ /* 0x000fe200078efcff */
[----:B------:R-:W1:Y:S01]  /*173920*/  LDCU UR70, c[0x0][0x398] ;  /* 0x00007300ff4677ac */ /* 0x000e620008000800 */
[----:B------:R-:W-:Y:S02]  /*173930*/  ISETP.LT.AND P0, PT, R85, UR26, !P0 ;  /* 0x0000001a55007c0c */ /* 0x000fe4000c701270 */
[----:B------:R-:W-:-:S04]  /*173940*/  LOP3.LUT R33, R33, 0xbfffffff, RZ, 0xc0, !PT ;  /* 0xbfffffff21217812 */ /* 0x000fc800078ec0ff */
[----:B------:R-:W-:-:S04]  /*173950*/  @P1 LOP3.LUT R33, R33, 0x40000000, RZ, 0xfc, !PT ;  /* 0x4000000021211812 */ /* 0x000fc800078efcff */
[----:B------:R-:W-:Y:S02]  /*173960*/  LOP3.LUT R33, R33, 0xdfffffff, RZ, 0xc0, !PT ;  /* 0xdfffffff21217812 */ /* 0x000fe400078ec0ff */
[----:B------:R-:W-:Y:S02]  /*173970*/  LOP3.LUT R5, R5, 0xfffffffe, RZ, 0xc0, !PT ;  /* 0xfffffffe05057812 */ /* 0x000fe400078ec0ff */
[----:B------:R-:W-:Y:S02]  /*173980*/  @P0 LOP3.LUT R33, R33, 0x20000000, RZ, 0xfc, !PT ;  /* 0x2000000021210812 */ /* 0x000fe400078efcff */
[----:B----4-:R-:W-:Y:S02]  /*173990*/  ISETP.GE.AND P0, PT, R0, UR13, PT ;  /* 0x0000000d00007c0c */ /* 0x010fe4000bf06270 */
[----:B------:R-:W-:Y:S02]  /*1739a0*/  @P3 LOP3.LUT R5, R5, 0x1, RZ, 0xfc, !PT ;  /* 0x0000000105053812 */ /* 0x000fe400078efcff */
[----:B------:R-:W-:Y:S01]  /*1739b0*/  LOP3.LUT R33, R33, 0xefffffff, RZ, 0xc0, !PT ;  /* 0xefffffff21217812 */ /* 0x000fe200078ec0ff */
[----:B------:R-:W-:Y:S01]  /*1739c0*/  VIADD R0, R83, 0x17e ;  /* 0x0000017e53007836 */ /* 0x000fe20000000000 */
[----:B------:R-:W-:Y:S01]  /*1739d0*/  ISETP.LT.AND P3, PT, R84, UR18, !P0 ;  /* 0x0000001254007c0c */ /* 0x000fe2000c761270 */
[----:B------:R-:W4:Y:S01]  /*1739e0*/  LDCU UR13, c[0x0][0x398] ;  /* 0x00007300ff0d77ac */ /* 0x000f220008000800 */
[----:B------:R-:W-:-:S02]  /*1739f0*/  ISETP.LT.AND P2, PT, R87, UR19, !P0 ;  /* 0x0000001357007c0c */ /* 0x000fc4000c741270 */
[----:B------:R-:W-:Y:S01]  /*173a00*/  ISETP.LT.AND P1, PT, R86, UR69, !P0 ;  /* 0x0000004556007c0c */ /* 0x000fe2000c721270 */
[----:B------:R-:W1:Y:S08]  /*173a10*/  LDCU.64 UR18, c[0x0][0x398] ;  /* 0x00007300ff1277ac */ /* 0x000e700008000a00 */
[----:B------:R-:W-:Y:S01]  /*173a20*/  @P3 LOP3.LUT R33, R33, 0x10000000, RZ, 0xfc, !PT ;  /* 0x1000000021213812 */ /* 0x000fe200078efcff */
[----:B------:R-:W2:Y:S03]  /*173a30*/  LDCU UR69, c[0x0][0x398] ;  /* 0x00007300ff4577ac */ /* 0x000ea60008000800 */
[----:B------:R-:W-:-:S04]  /*173a40*/  LOP3.LUT R33, R33, 0xf7ffffff, RZ, 0xc0, !PT ;  /* 0xf7ffffff21217812 */ /* 0x000fc800078ec0ff */
[----:B------:R-:W-:Y:S02]  /*173a50*/  @P2 LOP3.LUT R33, R33, 0x8000000, RZ, 0xfc, !PT ;  /* 0x0800000021212812 */ /* 0x000fe400078efcff */
[----:B-1----:R-:W-:Y:S02]  /*173a60*/  ISETP.LT.AND P0, PT, R85, UR22, !P0 ;  /* 0x0000001655007c0c */ /* 0x002fe4000c701270 */
[----:B------:R-:W-:-:S04]  /*173a70*/  LOP3.LUT R33, R33, 0xfbffffff, RZ, 0xc0, !PT ;  /* 0xfbffffff21217812 */ /* 0x000fc800078ec0ff */
[----:B------:R-:W-:-:S04]  /*173a80*/  @P1 LOP3.LUT R33, R33, 0x4000000, RZ, 0xfc, !PT ;  /* 0x0400000021211812 */ /* 0x000fc800078efcff */
[----:B------:R-:W-:-:S04]  /*173a90*/  LOP3.LUT R33, R33, 0xfdffffff, RZ, 0xc0, !PT ;  /* 0xfdffffff21217812 */ /* 0x000fc800078ec0ff */
[----:B------:R-:W-:Y:S02]  /*173aa0*/  @P0 LOP3.LUT R33, R33, 0x2000000, RZ, 0xfc, !PT ;  /* 0x0200000021210812 */ /* 0x000fe400078efcff */
[----:B--2---:R-:W-:Y:S02]  /*173ab0*/  ISETP.GE.AND P0, PT, R0, UR7, PT ;  /* 0x0000000700007c0c */ /* 0x004fe4000bf06270 */
[----:B------:R-:W-:Y:S01]  /*173ac0*/  LOP3.LUT R33, R33, 0xfeffffff, RZ, 0xc0, !PT ;  /* 0xfeffffff21217812 */ /* 0x000fe200078ec0ff */
[----:B------:R-:W-:Y:S01]  /*173ad0*/  VIADD R0, R83, 0x17d ;  /* 0x0000017d53007836 */ /* 0x000fe20000000000 */
[----:B------:R-:W-:Y:S01]  /*173ae0*/  ISETP.LT.AND P3, PT, R84, UR16, !P0 ;  /* 0x0000001054007c0c */ /* 0x000fe2000c761270 */
[----:B------:R-:W1:Y:S01]  /*173af0*/  LDCU UR7, c[0x0][0x398] ;  /* 0x00007300ff0777ac */ /* 0x000e620008000800 */
[----:B------:R-:W-:Y:S02]  /*173b00*/  ISETP.LT.AND P2, PT, R87, UR17, !P0 ;  /* 0x0000001157007c0c */ /* 0x000fe4000c741270 */
[----:B------:R-:W-:Y:S01]  /*173b10*/  ISETP.LT.AND P1, PT, R86, UR68, !P0 ;  /* 0x0000004456007c0c */ /* 0x000fe2000c721270 */
[----:B------:R-:W2:Y:S08]  /*173b20*/  LDCU.64 UR16, c[0x0][0x398] ;  /* 0x00007300ff1077ac */ /* 0x000eb00008000a00 */
[----:B------:R-:W-:Y:S01]  /*173b30*/  @P3 LOP3.LUT R33, R33, 0x1000000, RZ, 0xfc, !PT ;  /* 0x0100000021213812 */ /* 0x000fe200078efcff */
[----:B------:R-:W1:Y:S03]  /*173b40*/  LDCU UR68, c[0x0][0x398] ;  /* 0x00007300ff4477ac */ /* 0x000e660008000800 */
[----:B------:R-:W-:-:S04]  /*173b50*/  LOP3.LUT R33, R33, 0xff7fffff, RZ, 0xc0, !PT ;  /* 0xff7fffff21217812 */ /* 0x000fc800078ec0ff */
[----:B------:R-:W-:Y:S02]  /*173b60*/  @P2 LOP3.LUT R33, R33, 0x800000, RZ, 0xfc, !PT ;  /* 0x0080000021212812 */ /* 0x000fe400078efcff */
[----:B------:R-:W-:Y:S02]  /*173b70*/  ISETP.LT.AND P0, PT, R85, UR18, !P0 ;  /* 0x0000001255007c0c */ /* 0x000fe4000c701270 */
[----:B------:R-:W-:-:S04]  /*173b80*/  LOP3.LUT R33, R33, 0xffbfffff, RZ, 0xc0, !PT ;  /* 0xffbfffff21217812 */ /* 0x000fc800078ec0ff */
[----:B------:R-:W-:-:S04]  /*173b90*/  @P1 LOP3.LUT R33, R33, 0x400000, RZ, 0xfc, !PT ;  /* 0x0040000021211812 */ /* 0x000fc800078efcff */
[----:B------:R-:W-:-:S04]  /*173ba0*/  LOP3.LUT R33, R33, 0xffdfffff, RZ, 0xc0, !PT ;  /* 0xffdfffff21217812 */ /* 0x000fc800078ec0ff */
[----:B------:R-:W-:Y:S02]  /*173bb0*/  @P0 LOP3.LUT R33, R33, 0x200000, RZ, 0xfc, !PT ;  /* 0x0020000021210812 */ /* 0x000fe400078efcff */
[----:B------:R-:W-:Y:S02]  /*173bc0*/  ISETP.GE.AND P0, PT, R0, UR15, PT ;  /* 0x0000000f00007c0c */ /* 0x000fe4000bf06270 */
[----:B------:R-:W-:Y:S01]  /*173bd0*/  LOP3.LUT R33, R33, 0xffefffff, RZ, 0xc0, !PT ;  /* 0xffefffff21217812 */ /* 0x000fe200078ec0ff */
[----:B------:R-:W-:Y:S01]  /*173be0*/  VIADD R0, R83, 0x17c ;  /* 0x0000017c53007836 */ /* 0x000fe20000000000 */
[----:B------:R-:W-:Y:S01]  /*173bf0*/  ISETP.LT.AND P3, PT, R84, UR65, !P0 ;  /* 0x0000004154007c0c */ /* 0x000fe2000c761270 */
[----:B------:R-:W1:Y:S01]  /*173c00*/  LDCU.64 UR14, c[0x0][0x398] ;  /* 0x00007300ff0e77ac */ /* 0x000e620008000a00 */
[----:B------:R-:W-:Y:S02]  /*173c10*/  ISETP.LT.AND P2, PT, R87, UR67, !P0 ;  /* 0x0000004357007c0c */ /* 0x000fe4000c741270 */
[----:B------:R-:W-:Y:S01]  /*173c20*/  ISETP.LT.AND P1, PT, R86, UR66, !P0 ;  /* 0x0000004256007c0c */ /* 0x000fe2000c721270 */
[----:B------:R-:W1:Y:S01]  /*173c30*/  LDCU UR66, c[0x0][0x398] ;  /* 0x00007300ff4277ac */ /* 0x000e620008000800 */
[----:B------:R-:W-:Y:S01]  /*173c40*/  LOP3.LUT R29, R29, 0x7fffffff, RZ, 0xc0, !PT ;  /* 0x7fffffff1d1d7812 */ /* 0x000fe200078ec0ff */
[----:B------:R-:W1:Y:S06]  /*173c50*/  LDCU UR65, c[0x0][0x398] ;  /* 0x00007300ff4177ac */ /* 0x000e6c0008000800 */
[----:B------:R-:W-:Y:S01]  /*173c60*/  @P3 LOP3.LUT R33, R33, 0x100000, RZ, 0xfc, !PT ;  /* 0x0010000021213812 */ /* 0x000fe200078efcff */
[----:B------:R-:W1:Y:S03]  /*173c70*/  LDCU UR67, c[0x0][0x398] ;  /* 0x00007300ff4377ac */ /* 0x000e660008000800 */
[----:B------:R-:W-:-:S04]  /*173c80*/  LOP3.LUT R33, R33, 0xfff7ffff, RZ, 0xc0, !PT ;  /* 0xfff7ffff21217812 */ /* 0x000fc800078ec0ff */
[----:B------:R-:W-:Y:S02]  /*173c90*/  @P2 LOP3.LUT R33, R33, 0x80000, RZ, 0xfc, !PT ;  /* 0x0008000021212812 */ /* 0x000fe400078efcff */
[----:B--2---:R-:W-:Y:S01]  /*173ca0*/  ISETP.LT.AND P0, PT, R85, UR16, !P0 ;  /* 0x0000001055007c0c */ /* 0x004fe2000c701270 */
[----:B------:R-:W2:Y:S01]  /*173cb0*/  LDCU UR16, c[0x0][0x398] ;  /* 0x00007300ff1077ac */ /* 0x000ea20008000800 */
[----:B------:R-:W-:-:S04]  /*173cc0*/  LOP3.LUT R33, R33, 0xfffbffff, RZ, 0xc0, !PT ;  /* 0xfffbffff21217812 */ /* 0x000fc800078ec0ff */
[----:B------:R-:W-:-:S04]  /*173cd0*/  @P1 LOP3.LUT R33, R33, 0x40000, RZ, 0xfc, !PT ;  /* 0x0004000021211812 */ /* 0x000fc800078efcff */
[----:B------:R-:W-:-:S04]  /*173ce0*/  LOP3.LUT R33, R33, 0xfffdffff, RZ, 0xc0, !PT ;  /* 0xfffdffff21217812 */ /* 0x000fc800078ec0ff */
[----:B------:R-:W-:Y:S02]  /*173cf0*/  @P0 LOP3.LUT R33, R33, 0x20000, RZ, 0xfc, !PT ;  /* 0x0002000021210812 */ /* 0x000fe400078efcff */
[----:B------:R-:W-:Y:S01]  /*173d00*/  ISETP.GE.AND P0, PT, R0, UR27, PT ;  /* 0x0000001b00007c0c */ /* 0x000fe2000bf06270 */
[----:B------:R-:W1:Y:S03]  /*173d10*/  LDCU.64 UR26, c[0x0][0x398] ;  /* 0x00007300ff1a77ac */ /* 0x000e660008000a00 */
[----:B------:R-:W-:Y:S01]  /*173d20*/  ISETP.LT.AND P3, PT, R84, UR54, !P0 ;  /* 0x0000003654007c0c */ /* 0x000fe2000c761270 */
[----:B------:R-:W1:Y:S01]  /*173d30*/  LDCU UR54, c[0x0][0x398] ;  /* 0x00007300ff3677ac */ /* 0x000e620008000800 */
[----:B------:R-:W-:Y:S02]  /*173d40*/  ISETP.LT.AND P2, PT, R87, UR34, !P0 ;  /* 0x0000002257007c0c */ /* 0x000fe4000c741270 */
[----:B------:R-:W-:Y:S01]  /*173d50*/  LOP3.LUT R33, R33, 0xfffeffff, RZ, 0xc0, !PT ;  /* 0xfffeffff21217812 */ /* 0x000fe200078ec0ff */
[----:B------:R-:W1:Y:S01]  /*173d60*/  LDCU UR34, c[0x0][0x398] ;  /* 0x00007300ff2277ac */ /* 0x000e620008000800 */
[----:B------:R-:W-:-:S07]  /*173d70*/  ISETP.LT.AND P1, PT, R86, UR55, !P0 ;  /* 0x0000003756007c0c */ /* 0x000fce000c721270 */
[----:B------:R-:W-:Y:S01]  /*173d80*/  @P3 LOP3.LUT R33, R33, 0x10000, RZ, 0xfc, !PT ;  /* 0x0001000021213812 */ /* 0x000fe200078efcff */
[----:B------:R-:W2:Y:S03]  /*173d90*/  LDCU UR55, c[0x0][0x398] ;  /* 0x00007300ff3777ac */ /* 0x000ea60008000800 */
[----:B------:R-:W-:-:S04]  /*173da0*/  LOP3.LUT R33, R33, 0xffff7fff, RZ, 0xc0, !PT ;  /* 0xffff7fff21217812 */ /* 0x000fc800078ec0ff */
[----:B------:R-:W-:Y:S02]  /*173db0*/  @P2 LOP3.LUT R33, R33, 0x8000, RZ, 0xfc, !PT ;  /* 0x0000800021212812 */ /* 0x000fe400078efcff */
[----:B-1----:R-:W-:Y:S01]  /*173dc0*/  ISETP.LT.AND P0, PT, R85, UR14, !P0 ;  /* 0x0000000e55007c0c */ /* 0x002fe2000c701270 */
[----:B------:R-:W1:Y:S01]  /*173dd0*/  LDCU UR14, c[0x0][0x398] ;  /* 0x00007300ff0e77ac */ /* 0x000e620008000800 */
[----:B------:R-:W-:-:S04]  /*173de0*/  LOP3.LUT R33, R33, 0xffffbfff, RZ, 0xc0, !PT ;  /* 0xffffbfff21217812 */ /* 0x000fc800078ec0ff */
[----:B------:R-:W-:Y:S02]  /*173df0*/  @P1 LOP3.LUT R33, R33, 0x4000, RZ, 0xfc, !PT ;  /* 0x0000400021211812 */ /* 0x000fe400078efcff */
[----:B------:R-:W-:Y:S02]  /*173e00*/  IADD3 R0, PT, PT, R83, 0x17b, RZ ;  /* 0x0000017b53007810 */ /* 0x000fe40007ffe0ff */
        /* <DEDUP_REMOVED lines=9> */
[----:B------:R-:W1:Y:S08]  /*173ea0*/  LDCU.64 UR28, c[0x0][0x398] ;  /* 0x00007300ff1c77ac */ /* 0x000e700008000a00 */
        /* <DEDUP_REMOVED lines=17> */
[----:B------:R-:W2:Y:S07]  /*173fc0*/  LDCU UR31, c[0x0][0x398] ;  /* 0x00007300ff1f77ac */ /* 0x000eae0008000800 */
        /* <DEDUP_REMOVED lines=13> */
[----:B------:R-:W1:Y:S01]  /*1740a0*/  LDCU UR17, c[0x0][0x398] ;  /* 0x00007300ff1177ac */ /* 0x000e620008000800 */
[----:B------:R-:W-:Y:S02]  /*1740b0*/  ISETP.LT.AND P2, PT, R87, UR62, !P0 ;  /* 0x0000003e57007c0c */ /* 0x000fe4000c741270 */
[----:B------:R-:W-:Y:S01]  /*1740c0*/  ISETP.LT.AND P1, PT, R86, UR21, !P0 ;  /* 0x0000001556007c0c */ /* 0x000fe2000c721270 */
[----:B------:R-:W1:Y:S01]  /*1740d0*/  LDCU UR21, c[0x0][0x398] ;  /* 0x00007300ff1577ac */ /* 0x000e620008000800 */
[----:B------:R-:W1:Y:S07]  /*1740e0*/  LDCU UR63, c[0x0][0x398] ;  /* 0x00007300ff3f77ac */ /* 0x000e6e0008000800 */
[----:B------:R-:W-:Y:S01]  /*1740f0*/  @P3 LOP3.LUT R33, R33, 0x10, RZ, 0xfc, !PT ;  /* 0x0000001021213812 */ /* 0x000fe200078efcff */
[----:B------:R-:W1:Y:S03]  /*174100*/  LDCU UR62, c[0x0][0x398] ;  /* 0x00007300ff3e77ac */ /* 0x000e660008000800 */
[----:B------:R-:W-:-:S04]  /*174110*/  LOP3.LUT R33, R33, 0xfffffff7, RZ, 0xc0, !PT ;  /* 0xfffffff721217812 */ /* 0x000fc800078ec0ff */
[----:B------:R-:W-:Y:S02]  /*174120*/  @P2 LOP3.LUT R33, R33, 0x8, RZ, 0xfc, !PT ;  /* 0x0000000821212812 */ /* 0x000fe400078efcff */
[----:B------:R-:W-:Y:S01]  /*174130*/  ISETP.LT.AND P0, PT, R85, UR22, !P0 ;  /* 0x0000001655007c0c */ /* 0x000fe2000c701270 */
[----:B------:R-:W1:Y:S01]  /*174140*/  LDCU UR22, c[0x0][0x398] ;  /* 0x00007300ff1677ac */ /* 0x000e620008000800 */
[----:B------:R-:W-:-:S04]  /*174150*/  LOP3.LUT R33, R33, 0xfffffffb, RZ, 0xc0, !PT ;  /* 0xfffffffb21217812 */ /* 0x000fc800078ec0ff */
[----:B------:R-:W-:-:S04]  /*174160*/  @P1 LOP3.LUT R33, R33, 0x4, RZ, 0xfc, !PT ;  /* 0x0000000421211812 */ /* 0x000fc800078efcff */
[----:B------:R-:W-:-:S04]  /*174170*/  LOP3.LUT R33, R33, 0xfffffffd, RZ, 0xc0, !PT ;  /* 0xfffffffd21217812 */ /* 0x000fc800078ec0ff */
[----:B------:R-:W-:Y:S02]  /*174180*/  @P0 LOP3.LUT R33, R33, 0x2, RZ, 0xfc, !PT ;  /* 0x0000000221210812 */ /* 0x000fe400078efcff */
[----:B------:R-:W-:Y:S01]  /*174190*/  ISETP.GE.AND P0, PT, R0, UR15, PT ;  /* 0x0000000f00007c0c */ /* 0x000fe2000bf06270 */
[----:B------:R-:W-:Y:S01]  /*1741a0*/  VIADD R0, R83, 0x177 ;  /* 0x0000017753007836 */ /* 0x000fe20000000000 */
[----:B------:R-:W-:Y:S01]  /*1741b0*/  LOP3.LUT R33, R33, 0xfffffffe, RZ, 0xc0, !PT ;  /* 0xfffffffe21217812 */ /* 0x000fe200078ec0ff */
[----:B------:R-:W1:Y:S01]  /*1741c0*/  LDCU UR15, c[0x0][0x398] ;  /* 0x00007300ff0f77ac */ /* 0x000e620008000800 */
[----:B------:R-:W-:Y:S02]  /*1741d0*/  ISETP.LT.AND P2, PT, R87, UR24, !P0 ;  /* 0x0000001857007c0c */ /* 0x000fe4000c741270 */
[----:B------:R-:W-:Y:S01]  /*1741e0*/  ISETP.LT.AND P1, PT, R86, UR25, !P0 ;  /* 0x0000001956007c0c */ /* 0x000fe2000c721270 */
[----:B------:R-:W1:Y:S01]  /*1741f0*/  LDCU.64 UR24, c[0x0][0x398] ;  /* 0x00007300ff1877ac */ /* 0x000e620008000a00 */
[----:B------:R-:W-:-:S02]  /*174200*/  ISETP.LT.AND P3, PT, R84, UR61, !P0 ;  /* 0x0000003d54007c0c */ /* 0x000fc4000c761270 */
[----:B------:R-:W-:Y:S01]  /*174210*/  ISETP.LT.AND P0, PT, R85, UR18, !P0 ;  /* 0x0000001255007c0c */ /* 0x000fe2000c701270 */
[----:B------:R-:W1:Y:S01]  /*174220*/  LDCU UR61, c[0x0][0x398] ;  /* 0x00007300ff3d77ac */ /* 0x000e620008000800 */
[----:B------:R-:W1:Y:S05]  /*174230*/  LDCU UR18, c[0x0][0x398] ;  /* 0x00007300ff1277ac */ /* 0x000e6a0008000800 */
[----:B------:R-:W-:-:S04]  /*174240*/  @P2 LOP3.LUT R32, R32, 0x80000000, RZ, 0xfc, !PT ;  /* 0x8000000020202812 */ /* 0x000fc800078efcff */
[----:B------:R-:W-:-:S04]  /*174250*/  LOP3.LUT R32, R32, 0xbfffffff, RZ, 0xc0, !PT ;  /* 0xbfffffff20207812 */ /* 0x000fc800078ec0ff */
[----:B------:R-:W-:-:S04]  /*174260*/  @P1 LOP3.LUT R32, R32, 0x40000000, RZ, 0xfc, !PT ;  /* 0x4000000020201812 */ /* 0x000fc800078efcff */
[----:B------:R-:W-:-:S04]  /*174270*/  LOP3.LUT R32, R32, 0xdfffffff, RZ, 0xc0, !PT ;  /* 0xdfffffff20207812 */ /* 0x000fc800078ec0ff */
[----:B------:R-:W-:Y:S02]  /*174280*/  @P0 LOP3.LUT R32, R32, 0x20000000, RZ, 0xfc, !PT ;  /* 0x2000000020200812 */ /* 0x000fe400078efcff */
[----:B------:R-:W-:Y:S02]  /*174290*/  ISETP.GE.AND P0, PT, R0, UR27, PT ;  /* 0x0000001b00007c0c */ /* 0x000fe4000bf06270 */
[----:B------:R-:W-:Y:S02]  /*1742a0*/  @P3 LOP3.LUT R33, R33, 0x1, RZ, 0xfc, !PT ;  /* 0x0000000121213812 */ /* 0x000fe400078efcff */
[----:B------:R-:W-:Y:S01]  /*1742b0*/  LOP3.LUT R32, R32, 0xefffffff, RZ, 0xc0, !PT ;  /* 0xefffffff20207812 */ /* 0x000fe200078ec0ff */
[----:B------:R-:W-:Y:S01]  /*1742c0*/  VIADD R0, R83, 0x176 ;  /* 0x0000017653007836 */ /* 0x000fe20000000000 */
[----:B------:R-:W-:Y:S01]  /*1742d0*/  ISETP.LT.AND P3, PT, R84, UR5, !P0 ;  /* 0x0000000554007c0c */ /* 0x000fe2000c761270 */
[----:B------:R-:W1:Y:S01]  /*1742e0*/  LDCU.64 UR26, c[0x0][0x398] ;  /* 0x00007300ff1a77ac */ /* 0x000e620008000a00 */
[----:B------:R-:W-:-:S02]  /*1742f0*/  ISETP.LT.AND P2, PT, R87, UR59, !P0 ;  /* 0x0000003b57007c0c */ /* 0x000fc4000c741270 */
[----:B------:R-:W-:Y:S01]  /*174300*/  ISETP.LT.AND P1, PT, R86, UR60, !P0 ;  /* 0x0000003c56007c0c */ /* 0x000fe2000c721270 */
[----:B------:R-:W1:Y:S01]  /*174310*/  LDCU UR59, c[0x0][0x398] ;  /* 0x00007300ff3b77ac */ /* 0x000e620008000800 */
[----:B------:R-:W2:Y:S07]  /*174320*/  LDCU UR5, c[0x0][0x398] ;  /* 0x00007300ff0577ac */ /* 0x000eae0008000800 */
[----:B------:R-:W-:Y:S01]  /*174330*/  @P3 LOP3.LUT R32, R32, 0x10000000, RZ, 0xfc, !PT ;  /* 0x1000000020203812 */ /* 0x000fe200078efcff */
[----:B------:R-:W2:Y:S03]  /*174340*/  LDCU UR60, c[0x0][0x398] ;  /* 0x00007300ff3c77ac */ /* 0x000ea60008000800 */
[----:B------:R-:W-:-:S04]  /*174350*/  LOP3.LUT R32, R32, 0xf7ffffff, RZ, 0xc0, !PT ;  /* 0xf7ffffff20207812 */ /* 0x000fc800078ec0ff */
[----:B------:R-:W-:Y:S02]  /*174360*/  @P2 LOP3.LUT R32, R32, 0x8000000, RZ, 0xfc, !PT ;  /* 0x0800000020202812 */ /* 0x000fe400078efcff */
[----:B-1----:R-:W-:Y:S01]  /*174370*/  ISETP.LT.AND P0, PT, R85, UR24, !P0 ;  /* 0x0000001855007c0c */ /* 0x002fe2000c701270 */
[----:B------:R-:W1:Y:S01]  /*174380*/  LDCU UR24, c[0x0][0x398] ;  /* 0x00007300ff1877ac */ /* 0x000e620008000800 */
        /* <DEDUP_REMOVED lines=24> */
[----:B------:R-:W1:Y:S03]  /*174510*/  LDCU UR23, c[0x0][0x398] ;  /* 0x00007300ff1777ac */ /* 0x000e660008000800 */
[----:B------:R-:W-:Y:S02]  /*174520*/  ISETP.LT.AND P3, PT, R84, UR36, !P0 ;  /* 0x0000002454007c0c */ /* 0x000fe4000c761270 */
[----:B------:R-:W-:Y:S01]  /*174530*/  ISETP.LT.AND P2, PT, R87, UR53, !P0 ;  /* 0x0000003557007c0c */ /* 0x000fe2000c741270 */
[----:B------:R-:W1:Y:S01]  /*174540*/  LDCU UR53, c[0x0][0x398] ;  /* 0x00007300ff3577ac */ /* 0x000e620008000800 */
[----:B------:R-:W-:-:S02]  /*174550*/  LOP3.LUT R32, R32, 0xffefffff, RZ, 0xc0, !PT ;  /* 0xffefffff20207812 */ /* 0x000fc400078ec0ff */
[----:B------:R-:W-:Y:S01]  /*174560*/  ISETP.LT.AND P1, PT, R86, UR37, !P0 ;  /* 0x0000002556007c0c */ /* 0x000fe2000c721270 */
[----:B------:R-:W2:Y:S06]  /*174570*/  LDCU.64 UR36, c[0x0][0x398] ;  /* 0x00007300ff2477ac */ /* 0x000eac0008000a00 */
[----:B------:R-:W-:-:S04]  /*174580*/  @P3 LOP3.LUT R32, R32, 0x100000, RZ, 0xfc, !PT ;  /* 0x0010000020203812 */ /* 0x000fc800078efcff */
        /* <DEDUP_REMOVED lines=16> */
[----:B------:R-:W1:Y:S08]  /*174690*/  LDCU.64 UR38, c[0x0][0x398] ;  /* 0x00007300ff2677ac */ /* 0x000e700008000a00 */
[----:B------:R-:W-:Y:S01]  /*1746a0*/  @P3 LOP3.LUT R32, R32, 0x10000, RZ, 0xfc, !PT ;  /* 0x0001000020203812 */ /* 0x000fe200078efcff */
[----:B------:R-:W1:Y:S03]  /*1746b0*/  LDCU UR20, c[0x0][0x398] ;  /* 0x00007300ff1477ac */ /* 0x000e660008000800 */
[----:B------:R-:W-:-:S04]  /*1746c0*/  LOP3.LUT R32, R32, 0xffff7fff, RZ, 0xc0, !PT ;  /* 0xffff7fff20207812 */ /* 0x000fc800078ec0ff */
[----:B------:R-:W-:Y:S02]  /*1746d0*/  @P2 LOP3.LUT R32, R32, 0x8000, RZ, 0xfc, !PT ;  /* 0x0000800020202812 */ /* 0x000fe400078efcff */
[----:B--2---:R-:W-:Y:S02]  /*1746e0*/  ISETP.LT.AND P0, PT, R85, UR36, !P0 ;  /* 0x0000002455007c0c */ /* 0x004fe4000c701270 */
        /* <DEDUP_REMOVED lines=8> */
[----:B------:R-:W2:Y:S01]  /*174770*/  LDCU UR25, c[0x0][0x398] ;  /* 0x00007300ff1977ac */ /* 0x000ea20008000800 */
[----:B------:R-:W-:Y:S02]  /*174780*/  ISETP.LT.AND P2, PT, R87, UR41, !P0 ;  /* 0x0000002957007c0c */ /* 0x000fe4000c741270 */
        /* <DEDUP_REMOVED lines=19> */
[----:B------:R-:W-:-:S04]  /*1748c0*/  @P3 LOP3.LUT R32, R32, 0x100, RZ, 0xfc, !PT ;  /* 0x0000010020203812 */ /* 0x000fc800078efcff */
        /* <DEDUP_REMOVED lines=14> */
[----:B------:R-:W1:Y:S01]  /*1749b0*/  LDCU.64 UR46, c[0x0][0x398] ;  /* 0x00007300ff2e77ac */ /* 0x000e620008000a00 */
        /* <DEDUP_REMOVED lines=10> */
[----:B------:R-:W-:Y:S01]  /*174a60*/  ISETP.GE.AND P0, PT, R0, UR37, PT ;  /* 0x0000002500007c0c */ /* 0x000fe2000bf06270 */
[----:B------:R-:W-:Y:S01]  /*174a70*/  VIADD R0, R83, 0x16f ;  /* 0x0000016f53007836 */ /* 0x000fe20000000000 */
[----:B------:R-:W-:Y:S01]  /*174a80*/  LOP3.LUT R32, R32, 0xfffffffe, RZ, 0xc0, !PT ;  /* 0xfffffffe20207812 */ /* 0x000fe200078ec0ff */
[----:B------:R-:W1:Y:S01]  /*174a90*/  LDCU.64 UR36, c[0x0][0x398] ;  /* 0x00007300ff2477ac */ /* 0x000e620008000a00 */
[----:B------:R-:W-:Y:S02]  /*174aa0*/  ISETP.LT.AND P2, PT, R87, UR49, !P0 ;  /* 0x0000003157007c0c */ /* 0x000fe4000c741270 */
[----:B------:R-:W-:Y:S01]  /*174ab0*/  ISETP.LT.AND P1, PT, R86, UR50, !P0 ;  /* 0x0000003256007c0c */ /* 0x000fe2000c721270 */
[----:B------:R-:W1:Y:S01]  /*174ac0*/  LDCU UR50, c[0x0][0x398] ;  /* 0x00007300ff3277ac */ /* 0x000e620008000800 */
[----:B------:R-:W-:-:S02]  /*174ad0*/  ISETP.LT.AND P3, PT, R84, UR48, !P0 ;  /* 0x0000003054007c0c */ /* 0x000fc4000c761270 */
[----:B------:R-:W-:Y:S01]  /*174ae0*/  ISETP.LT.AND P0, PT, R85, UR46, !P0 ;  /* 0x0000002e55007c0c */ /* 0x000fe2000c701270 */
[----:B------:R-:W1:Y:S01]  /*174af0*/  LDCU UR46, c[0x0][0x398] ;  /* 0x00007300ff2e77ac */ /* 0x000e620008000800 */
[----:B------:R-:W1:Y:S05]  /*174b00*/  LDCU UR48, c[0x0][0x398] ;  /* 0x00007300ff3077ac */ /* 0x000e6a0008000800 */
[----:B------:R-:W-:Y:S01]  /*174b10*/  @P2 LOP3.LUT R31, R31, 0x80000000, RZ, 0xfc, !PT ;  /* 0x800000001f1f2812 */ /* 0x000fe200078efcff */
[----:B------:R-:W1:Y:S03]  /*174b20*/  LDCU UR49, c[0x0][0x398] ;  /* 0x00007300ff3177ac */ /* 0x000e660008000800 */
        /* <DEDUP_REMOVED lines=33> */
[----:B------:R-:W1:Y:S03]  /*174d40*/  LDCU UR66, c[0x0][0x398] ;  /* 0x00007300ff4277ac */ /* 0x000e660008000800 */
[----:B------:R-:W-:-:S04]  /*174d50*/  LOP3.LUT R31, R31, 0xff7fffff, RZ, 0xc0, !PT ;  /* 0xff7fffff1f1f7812 */ /* 0x000fc800078ec0ff */
[----:B------:R-:W-:Y:S02]  /*174d60*/  @P2 LOP3.LUT R31, R31, 0x800000, RZ, 0xfc, !PT ;  /* 0x008000001f1f2812 */ /* 0x000fe400078efcff */
[----:B------:R-:W-:Y:S01]  /*174d70*/  ISETP.LT.AND P0, PT, R85, UR38, !P0 ;  /* 0x0000002655007c0c */ /* 0x000fe2000c701270 */
        /* <DEDUP_REMOVED lines=9> */
[----:B-1----:R-:W-:Y:S01]  /*174e10*/  ISETP.LT.AND P3, PT, R84, UR59, !P0 ;  /* 0x0000003b54007c0c */ /* 0x002fe2000c761270 */
        /* <DEDUP_REMOVED lines=14> */
[----:B------:R-:W-:-:S04]  /*174f00*/  ISETP.GE.AND P0, PT, R0, UR47, PT ;  /* 0x0000002f00007c0c */ /* 0x000fc8000bf06270 */
[----:B------:R-:W-:Y:S02]  /*174f10*/  ISETP.LT.AND P3, PT, R84, UR46, !P0 ;  /* 0x0000002e54007c0c */ /* 0x000fe4000c761270 */
[----:B------:R-:W-:Y:S01]  /*174f20*/  LOP3.LUT R31, R31, 0xfffeffff, RZ, 0xc0, !PT ;  /* 0xfffeffff1f1f7812 */ /* 0x000fe200078ec0ff */
[----:B------:R-:W-:Y:S01]  /*174f30*/  VIADD R0, R83, 0x16b ;  /* 0x0000016b53007836 */ /* 0x000fe20000000000 */
[----:B-1----:R-:W-:Y:S01]  /*174f40*/  ISETP.LT.AND P2, PT, R87, UR61, !P0 ;  /* 0x0000003d57007c0c */ /* 0x002fe2000c741270 */
[----:B------:R-:W1:Y:S01]  /*174f50*/  LDCU.64 UR46, c[0x0][0x398] ;  /* 0x00007300ff2e77ac */ /* 0x000e620008000a00 */
[----:B------:R-:W-:-:S07]  /*174f60*/  ISETP.LT.AND P1, PT, R86, UR66, !P0 ;  /* 0x0000004256007c0c */ /* 0x000fce000c721270 */
[----:B------:R-:W-:Y:S01]  /*174f70*/  @P3 LOP3.LUT R31, R31, 0x10000, RZ, 0xfc, !PT ;  /* 0x000100001f1f3812 */ /* 0x000fe200078efcff */
[----:B------:R-:W1:Y:S03]  /*174f80*/  LDCU UR66, c[0x0][0x398] ;  /* 0x00007300ff4277ac */ /* 0x000e660008000800 */
[----:B------:R-:W-:Y:S01]  /*174f90*/  LOP3.LUT R31, R31, 0xffff7fff, RZ, 0xc0, !PT ;  /* 0xffff7fff1f1f7812 */ /* 0x000fe200078ec0ff */
[----:B------:R-:W1:Y:S03]  /*174fa0*/  LDCU UR61, c[0x0][0x398] ;  /* 0x00007300ff3d77ac */ /* 0x000e660008000800 */
[----:B------:R-:W-:Y:S02]  /*174fb0*/  @P2 LOP3.LUT R31, R31, 0x8000, RZ, 0xfc, !PT ;  /* 0x000080001f1f2812 */ /* 0x000fe400078efcff */
[----:B------:R-:W-:-:S02]  /*174fc0*/  ISETP.LT.AND P0, PT, R85, UR44, !P0 ;  /* 0x0000002c55007c0c */ /* 0x000fc4000c701270 */
        /* <DEDUP_REMOVED lines=8> */
[----:B------:R-:W-:Y:S01]  /*175050*/  ISETP.LT.AND P2, PT, R87, UR76, !P0 ;  /* 0x0000004c57007c0c */ /* 0x000fe2000c741270 */
[----:B------:R-:W1:Y:S01]  /*175060*/  LDCU UR76, c[0x0][0x398] ;  /* 0x00007300ff4c77ac */ /* 0x000e620008000800 */
[----:B--2---:R-:W-:Y:S01]  /*175070*/  ISETP.LT.AND P1, PT, R86, UR77, !P0 ;  /* 0x0000004d56007c0c */ /* 0x004fe2000c721270 */
[----:B------:R-:W2:Y:S06]  /*175080*/  LDCU.64 UR36, c[0x0][0x398] ;  /* 0x00007300ff2477ac */ /* 0x000eac0008000a00 */
        /* <DEDUP_REMOVED lines=14> */
[----:B------:R-:W1:Y:S01]  /*175170*/  LDCU.64 UR38, c[0x0][0x398] ;  /* 0x00007300ff2677ac */ /* 0x000e620008000a00 */
[----:B--2---:R-:W-:-:S07]  /*175180*/  ISETP.LT.AND P1, PT, R86, UR77, !P0 ;  /* 0x0000004d56007c0c */ /* 0x004fce000c721270 */
[----:B------:R-:W-:Y:S01]  /*175190*/  @P3 LOP3.LUT R31, R31, 0x100, RZ, 0xfc, !PT ;  /* 0x000001001f1f3812 */ /* 0x000fe200078efcff */
[----:B------:R-:W2:Y:S03]  /*1751a0*/  LDCU UR77, c[0x0][0x398] ;  /* 0x00007300ff4d77ac */ /* 0x000ea60008000800 */
        /* <DEDUP_REMOVED lines=8> */
[----:B------:R-:W-:Y:S02]  /*175230*/  ISETP.GE.AND P0, PT, R0, UR41, PT ;  /* 0x0000002900007c0c */ /* 0x000fe4000bf06270 */
[----:B------:R-:W-:Y:S01]  /*175240*/  LOP3.LUT R31, R31, 0xffffffef, RZ, 0xc0, !PT ;  /* 0xffffffef1f1f7812 */ /* 0x000fe200078ec0ff */
[----:B------:R-:W-:Y:S01]  /*175250*/  VIADD R0, R83, 0x168 ;  /* 0x0000016853007836 */ /* 0x000fe20000000000 */
[----:B--2---:R-:W-:Y:S01]  /*175260*/  ISETP.LT.AND P3, PT, R84, UR77, !P0 ;  /* 0x0000004d54007c0c */ /* 0x004fe2000c761270 */
[----:B------:R-:W2:Y:S01]  /*175270*/  LDCU.64 UR40, c[0x0][0x398] ;  /* 0x00007300ff2877ac */ /* 0x000ea20008000a00 */
[----:B------:R-:W-:Y:S02]  /*175280*/  ISETP.LT.AND P2, PT, R87, UR73, !P0 ;  /* 0x0000004957007c0c */ /* 0x000fe4000c741270 */
[----:B------:R-:W-:Y:S01]  /*175290*/  ISETP.LT.AND P1, PT, R86, UR71, !P0 ;  /* 0x0000004756007c0c */ /* 0x000fe2000c721270 */
[----:B------:R-:W1:Y:S08]  /*1752a0*/  LDCU UR77, c[0x0][0x398] ;  /* 0x00007300ff4d77ac */ /* 0x000e700008000800 */
[----:B------:R-:W-:Y:S01]  /*1752b0*/  @P3 LOP3.LUT R31, R31, 0x10, RZ, 0xfc, !PT ;  /* 0x000000101f1f3812 */ /* 0x000fe200078efcff */
[----:B------:R-:W2:Y:S03]  /*1752c0*/  LDCU UR71, c[0x0][0x398] ;  /* 0x00007300ff4777ac */ /* 0x000ea60008000800 */
[----:B------:R-:W-:Y:S01]  /*1752d0*/  LOP3.LUT R31, R31, 0xfffffff7, RZ, 0xc0, !PT ;  /* 0xfffffff71f1f7812 */ /* 0x000fe200078ec0ff */
[----:B------:R-:W2:Y:S03]  /*1752e0*/  LDCU UR73, c[0x0][0x398] ;  /* 0x00007300ff4977ac */ /* 0x000ea60008000800 */
[----:B------:R-:W-:-:S02]  /*1752f0*/  @P2 LOP3.LUT R31, R31, 0x8, RZ, 0xfc, !PT ;  /* 0x000000081f1f2812 */ /* 0x000fc400078efcff */
        /* <DEDUP_REMOVED lines=13> */
[----:B--2---:R-:W-:Y:S01]  /*1753d0*/  ISETP.LT.AND P0, PT, R85, UR40, !P0 ;  /* 0x0000002855007c0c */ /* 0x004fe2000c701270 */
[----:B------:R-:W2:Y:S01]  /*1753e0*/  LDCU UR40, c[0x0][0x398] ;  /* 0x00007300ff2877ac */ /* 0x000ea20008000800 */
[----:B------:R-:W-:Y:S02]  /*1753f0*/  LOP3.LUT R28, R28, 0x7fffffff, RZ, 0xc0, !PT ;  /* 0x7fffffff1c1c7812 */ /* 0x000fe400078ec0ff */
[----:B------:R-:W-:Y:S01]  /*175400*/  LOP3.LUT R27, R27, 0x7fffffff, RZ, 0xc0, !PT ;  /* 0x7fffffff1b1b7812 */ /* 0x000fe200078ec0ff */
[----:B------:R-:W1:Y:S02]  /*175410*/  LDCU UR67, c[0x0][0x398] ;  /* 0x00007300ff4377ac */ /* 0x000e640008000800 */
[----:B------:R-:W-:Y:S01]  /*175420*/  @P2 LOP3.LUT R30, R30, 0x80000000, RZ, 0xfc, !PT ;  /* 0x800000001e1e2812 */ /* 0x000fe200078efcff */
[----:B------:R-:W1:Y:S03]  /*175430*/  LDCU UR75, c[0x0][0x398] ;  /* 0x00007300ff4b77ac */ /* 0x000e660008000800 */
[----:B------:R-:W-:-:S04]  /*175440*/  LOP3.LUT R30, R30, 0xbfffffff, RZ, 0xc0, !PT ;  /* 0xbfffffff1e1e7812 */ /* 0x000fc800078ec0ff */
[----:B------:R-:W-:-:S04]  /*175450*/  @P1 LOP3.LUT R30, R30, 0x40000000, RZ, 0xfc, !PT ;  /* 0x400000001e1e1812 */ /* 0x000fc800078efcff */
[----:B------:R-:W-:-:S04]  /*175460*/  LOP3.LUT R30, R30, 0xdfffffff, RZ, 0xc0, !PT ;  /* 0xdfffffff1e1e7812 */ /* 0x000fc800078ec0ff */
[----:B------:R-:W-:Y:S02]  /*175470*/  @P0 LOP3.LUT R30, R30, 0x20000000, RZ, 0xfc, !PT ;  /* 0x200000001e1e0812 */ /* 0x000fe400078efcff */
[----:B------:R-:W-:Y:S01]  /*175480*/  ISETP.GE.AND P0, PT, R0, UR47, PT ;  /* 0x0000002f00007c0c */ /* 0x000fe2000bf06270 */
[----:B------:R-:W1:Y:S01]  /*175490*/  LDCU.64 UR46, c[0x0][0x398] ;  /* 0x00007300ff2e77ac */ /* 0x000e620008000a00 */
[----:B------:R-:W-:Y:S02]  /*1754a0*/  @P3 LOP3.LUT R31, R31, 0x1, RZ, 0xfc, !PT ;  /* 0x000000011f1f3812 */ /* 0x000fe400078efcff */
        /* <DEDUP_REMOVED lines=27> */
[----:B------:R-:W-:-:S04]  /*175660*/  @P3 LOP3.LUT R30, R30, 0x1000000, RZ, 0xfc, !PT ;  /* 0x010000001e1e3812 */ /* 0x000fc800078efcff */
        /* <DEDUP_REMOVED lines=15> */
[----:B------:R-:W1:Y:S01]  /*175760*/  LDCU.64 UR32, c[0x0][0x398] ;  /* 0x00007300ff2077ac */ /* 0x000e620008000a00 */
[----:B------:R-:W2:Y:S07]  /*175770*/  LDCU UR70, c[0x0][0x398] ;  /* 0x00007300ff4677ac */ /* 0x000eae0008000800 */
[----:B------:R-:W-:-:S04]  /*175780*/  @P3 LOP3.LUT R30, R30, 0x100000, RZ, 0xfc, !PT ;  /* 0x001000001e1e3812 */ /* 0x000fc800078efcff */
        /* <DEDUP_REMOVED lines=14> */
[----:B------:R-:W1:Y:S08]  /*175870*/  LDCU UR68, c[0x0][0x398] ;  /* 0x00007300ff4477ac */ /* 0x000e700008000800 */
        /* <DEDUP_REMOVED lines=64> */
[----:B------:R-:W2:Y:S03]  /*175c80*/  LDCU.64 UR32, c[0x0][0x398] ;  /* 0x00007300ff2077ac */ /* 0x000ea60008000a00 */
[----:B---3--:R-:W-:Y:S01]  /*175c90*/  ISETP.LT.AND P2, PT, R87, UR9, !P0 ;  /* 0x0000000957007c0c */ /* 0x008fe2000c741270 */
[----:B------:R-:W3:Y:S01]  /*175ca0*/  LDCU UR9, c[0x0][0x398] ;  /* 0x00007300ff0977ac */ /* 0x000ee20008000800 */
[----:B----4-:R-:W-:Y:S02]  /*175cb0*/  ISETP.LT.AND P1, PT, R86, UR13, !P0 ;  /* 0x0000000d56007c0c */ /* 0x010fe4000c721270 */
[----:B------:R-:W-:Y:S01]  /*175cc0*/  ISETP.LT.AND P3, PT, R84, UR64, !P0 ;  /* 0x0000004054007c0c */ /* 0x000fe2000c761270 */
[----:B------:R-:W4:Y:S01]  /*175cd0*/  LDCU UR13, c[0x0][0x398] ;  /* 0x00007300ff0d77ac */ /* 0x000f220008000800 */
[----:B-1----:R-:W-:-:S02]  /*175ce0*/  ISETP.LT.AND P0, PT, R85, UR36, !P0 ;  /* 0x0000002455007c0c */ /* 0x002fc4000c701270 */
[----:B------:R-:W-:Y:S01]  /*175cf0*/  IADD3 R0, PT, PT, R83, 0x15f, RZ ;  /* 0x0000015f53007810 */ /* 0x000fe20007ffe0ff */
[----:B------:R-:W1:Y:S04]  /*175d00*/  LDCU UR64, c[0x0][0x398] ;  /* 0x00007300ff4077ac */ /* 0x000e680008000800 */
[----:B------:R-:W-:-:S04]  /*175d10*/  @P2 LOP3.LUT R29, R29, 0x80000000, RZ, 0xfc, !PT ;  /* 0x800000001d1d2812 */ /* 0x000fc800078efcff */
[----:B------:R-:W-:-:S04]  /*175d20*/  LOP3.LUT R29, R29, 0xbfffffff, RZ, 0xc0, !PT ;  /* 0xbfffffff1d1d7812 */ /* 0x000fc800078ec0ff */
[----:B------:R-:W-:-:S04]  /*175d30*/  @P1 LOP3.LUT R29, R29, 0x40000000, RZ, 0xfc, !PT ;  /* 0x400000001d1d1812 */ /* 0x000fc800078efcff */
[----:B------:R-:W-:Y:S02]  /*175d40*/  LOP3.LUT R29, R29, 0xdfffffff, RZ, 0xc0, !PT ;  /* 0xdfffffff1d1d7812 */ /* 0x000fe400078ec0ff */
[----:B------:R-:W-:Y:S02]  /*175d50*/  LOP3.LUT R30, R30, 0xfffffffe, RZ, 0xc0, !PT ;  /* 0xfffffffe1e1e7812 */ /* 0x000fe400078ec0ff */
[----:B------:R-:W-:Y:S02]  /*175d60*/  @P0 LOP3.LUT R29, R29, 0x20000000, RZ, 0xfc, !PT ;  /* 0x200000001d1d0812 */ /* 0x000fe400078efcff */
[----:B------:R-:W-:Y:S02]  /*175d70*/  ISETP.GE.AND P0, PT, R0, UR39, PT ;  /* 0x0000002700007c0c */ /* 0x000fe4000bf06270 */
[----:B------:R-:W-:Y:S02]  /*175d80*/  @P3 LOP3.LUT R30, R30, 0x1, RZ, 0xfc, !PT ;  /* 0x000000011e1e3812 */ /* 0x000fe400078efcff */
[----:B------:R-:W-:-:S02]  /*175d90*/  ISETP.LT.AND P3, PT, R84, UR65, !P0 ;  /* 0x0000004154007c0c */ /* 0x000fc4000c761270 */
[----:B------:R-:W-:Y:S01]  /*175da0*/  LOP3.LUT R29, R29, 0xefffffff, RZ, 0xc0, !PT ;  /* 0xefffffff1d1d7812 */ /* 0x000fe200078ec0ff */
[----:B------:R-:W-:Y:S01]  /*175db0*/  VIADD R0, R83, 0x15e ;  /* 0x0000015e53007836 */ /* 0x000fe20000000000 */
[----:B------:R-:W-:Y:S01]  /*175dc0*/  ISETP.LT.AND P2, PT, R87, UR18, !P0 ;  /* 0x0000001257007c0c */ /* 0x000fe2000c741270 */
[----:B------:R-:W1:Y:S01]  /*175dd0*/  LDCU UR65, c[0x0][0x398] ;  /* 0x00007300ff4177ac */ /* 0x000e620008000800 */
[----:B------:R-:W-:-:S07]  /*175de0*/  ISETP.LT.AND P1, PT, R86, UR20, !P0 ;  /* 0x0000001456007c0c */ /* 0x000fce000c721270 */
[----:B------:R-:W-:Y:S01]  /*175df0*/  @P3 LOP3.LUT R29, R29, 0x10000000, RZ, 0xfc, !PT ;  /* 0x100000001d1d3812 */ /* 0x000fe200078efcff */
[----:B------:R-:W1:Y:S03]  /*175e00*/  LDCU.64 UR20, c[0x0][0x398] ;  /* 0x00007300ff1477ac */ /* 0x000e660008000a00 */
        /* <DEDUP_REMOVED lines=11> */
[----:B------:R-:W2:Y:S01]  /*175ec0*/  LDCU.64 UR16, c[0x0][0x398] ;  /* 0x00007300ff1077ac */ /* 0x000ea20008000a00 */
[----:B------:R-:W-:Y:S02]  /*175ed0*/  ISETP.LT.AND P2, PT, R87, UR23, !P0 ;  /* 0x0000001757007c0c */ /* 0x000fe4000c741270 */
[----:B------:R-:W-:Y:S01]  /*175ee0*/  ISETP.LT.AND P1, PT, R86, UR24, !P0 ;  /* 0x0000001856007c0c */ /* 0x000fe2000c721270 */
[----:B------:R-:W1:Y:S08]  /*175ef0*/  LDCU.64 UR18, c[0x0][0x398] ;  /* 0x00007300ff1277ac */ /* 0x000e700008000a00 */
[----:B------:R-:W-:Y:S01]  /*175f00*/  @P3 LOP3.LUT R29, R29, 0x1000000, RZ, 0xfc, !PT ;  /* 0x010000001d1d3812 */ /* 0x000fe200078efcff */
[----:B------:R-:W2:Y:S03]  /*175f10*/  LDCU.64 UR22, c[0x0][0x398] ;  /* 0x00007300ff1677ac */ /* 0x000ea60008000a00 */
[----:B------:R-:W-:Y:S01]  /*175f20*/  LOP3.LUT R29, R29, 0xff7fffff, RZ, 0xc0, !PT ;  /* 0xff7fffff1d1d7812 */ /* 0x000fe200078ec0ff */
[----:B------:R-:W2:Y:S03]  /*175f30*/  LDCU UR24, c[0x0][0x398] ;  /* 0x00007300ff1877ac */ /* 0x000ea60008000800 */
[----:B------:R-:W-:-:S02]  /*175f40*/  @P2 LOP3.LUT R29, R29, 0x800000, RZ, 0xfc, !PT ;  /* 0x008000001d1d2812 */ /* 0x000fc400078efcff */
        /* <DEDUP_REMOVED lines=14> */
[----:B------:R-:W1:Y:S07]  /*176030*/  LDCU UR25, c[0x0][0x398] ;  /* 0x00007300ff1977ac */ /* 0x000e6e0008000800 */
[----:B------:R-:W-:-:S04]  /*176040*/  @P3 LOP3.LUT R29, R29, 0x100000, RZ, 0xfc, !PT ;  /* 0x001000001d1d3812 */ /* 0x000fc800078efcff */
        /* <DEDUP_REMOVED lines=35> */
[----:B------:R-:W-:Y:S01]  /*176280*/  LOP3.LUT R29, R29, 0xfffff7ff, RZ, 0xc0, !PT ;  /* 0xfffff7ff1d1d7812 */ /* 0x000fe200078ec0ff */
[----:B------:R-:W1:Y:S03]  /*176290*/  LDCU UR48, c[0x0][0x398] ;  /* 0x00007300ff3077ac */ /* 0x000e660008000800 */
[----:B------:R-:W-:-:S02]  /*1762a0*/  @P2 LOP3.LUT R29, R29, 0x800, RZ, 0xfc, !PT ;  /* 0x000008001d1d2812 */ /* 0x000fc400078efcff */
        /* <DEDUP_REMOVED lines=26> */
[----:B------:R-:W1:Y:S03]  /*176450*/  LDCU UR17, c[0x0][0x398] ;  /* 0x00007300ff1177ac */ /* 0x000e660008000800 */
        /* <DEDUP_REMOVED lines=10> */
[----:B------:R-:W-:Y:S02]  /*176500*/  ISETP.LT.AND P0, PT, R85, UR30, !P0 ;  /* 0x0000001e55007c0c */ /* 0x000fe4000c701270 */
[----:B------:R-:W-:-:S04]  /*176510*/  LOP3.LUT R29, R29, 0xfffffffb, RZ, 0xc0, !PT ;  /* 0xfffffffb1d1d7812 */ /* 0x000fc800078ec0ff */
[----:B------:R-:W-:Y:S02]  /*176520*/  @P1 LOP3.LUT R29, R29, 0x4, RZ, 0xfc, !PT ;  /* 0x000000041d1d1812 */ /* 0x000fe400078efcff */
[----:B------:R-:W-:Y:S02]  /*176530*/  IADD3 R0, PT, PT, R83, 0x158, RZ ;  /* 0x0000015853007810 */ /* 0x000fe40007ffe0ff */
        /* <DEDUP_REMOVED lines=8> */
[----:B------:R-:W1:Y:S01]  /*1765c0*/  LDCU UR60, c[0x0][0x398] ;  /* 0x00007300ff3c77ac */ /* 0x000e620008000800 */
[----:B------:R-:W-:-:S02]  /*1765d0*/  ISETP.LT.AND P3, PT, R84, UR58, !P0 ;  /* 0x0000003a54007c0c */ /* 0x000fc4000c761270 */
[----:B------:R-:W-:Y:S01]  /*1765e0*/  ISETP.LT.AND P0, PT, R85, UR32, !P0 ;  /* 0x0000002055007c0c */ /* 0x000fe2000c701270 */
[----:B------:R-:W1:Y:S01]  /*1765f0*/  LDCU UR58, c[0x0][0x398] ;  /* 0x00007300ff3a77ac */ /* 0x000e620008000800 */
[----:B------:R-:W-:Y:S01]  /*176600*/  LOP3.LUT R24, R24, 0x7fffffff, RZ, 0xc0, !PT ;  /* 0x7fffffff18187812 */ /* 0x000fe200078ec0ff */
[----:B------:R-:W1:Y:S04]  /*176610*/  LDCU UR59, c[0x0][0x398] ;  /* 0x00007300ff3b77ac */ /* 0x000e680008000800 */
        /* <DEDUP_REMOVED lines=13> */
[----:B------:R-:W1:Y:S08]  /*1766f0*/  LDCU UR23, c[0x0][0x398] ;  /* 0x00007300ff1777ac */ /* 0x000e700008000800 */
[----:B------:R-:W-:Y:S01]  /*176700*/  @P3 LOP3.LUT R28, R28, 0x10000000, RZ, 0xfc, !PT ;  /* 0x100000001c1c3812 */ /* 0x000fe200078efcff */
[----:B------:R-:W1:Y:S03]  /*176710*/  LDCU UR61, c[0x0][0x398] ;  /* 0x00007300ff3d77ac */ /* 0x000e660008000800 */
[----:B------:R-:W-:Y:S01]  /*176720*/  LOP3.LUT R28, R28, 0xf7ffffff, RZ, 0xc0, !PT ;  /* 0xf7ffffff1c1c7812 */ /* 0x000fe200078ec0ff */
[----:B------:R-:W1:Y:S03]  /*176730*/  LDCU UR66, c[0x0][0x398] ;  /* 0x00007300ff4277ac */ /* 0x000e660008000800 */
[----:B------:R-:W-:-:S02]  /*176740*/  @P2 LOP3.LUT R28, R28, 0x8000000, RZ, 0xfc, !PT ;  /* 0x080000001c1c2812 */ /* 0x000fc400078efcff */
        /* <DEDUP_REMOVED lines=29> */
[----:B--2---:R-:W-:Y:S01]  /*176920*/  ISETP.LT.AND P1, PT, R86, UR41, !P0 ;  /* 0x0000002956007c0c */ /* 0x004fe2000c721270 */
[----:B------:R-:W2:Y:S01]  /*176930*/  LDCU UR45, c[0x0][0x398] ;  /* 0x00007300ff2d77ac */ /* 0x000ea20008000800 */
[----:B------:R-:W1:Y:S07]  /*176940*/  LDCU.64 UR30, c[0x0][0x398] ;  /* 0x00007300ff1e77ac */ /* 0x000e6e0008000a00 */
        /* <DEDUP_REMOVED lines=13> */
[----:B-1----:R-:W-:Y:S01]  /*176a20*/  ISETP.LT.AND P3, PT, R84, UR38, !P0 ;  /* 0x0000002654007c0c */ /* 0x002fe2000c761270 */
[----:B------:R-:W1:Y:S01]  /*176a30*/  LDCU UR38, c[0x0][0x398] ;  /* 0x00007300ff2677ac */ /* 0x000e620008000800 */
[----:B--2---:R-:W-:Y:S02]  /*176a40*/  ISETP.LT.AND P2, PT, R87, UR45, !P0 ;  /* 0x0000002d57007c0c */ /* 0x004fe4000c741270 */
[----:B------:R-:W-:Y:S01]  /*176a50*/  ISETP.LT.AND P1, PT, R86, UR41, !P0 ;  /* 0x0000002956007c0c */ /* 0x000fe2000c721270 */
        /* <DEDUP_REMOVED lines=16> */
[----:B------:R-:W1:Y:S01]  /*176b60*/  LDCU.64 UR38, c[0x0][0x398] ;  /* 0x00007300ff2677ac */ /* 0x000e620008000a00 */
        /* <DEDUP_REMOVED lines=15> */
[----:B------:R-:W3:Y:S03]  /*176c60*/  LDCU.64 UR34, c[0x0][0x398] ;  /* 0x00007300ff2277ac */ /* 0x000ee60008000a00 */
[----:B--2---:R-:W-:Y:S01]  /*176c70*/  ISETP.LT.AND P3, PT, R84, UR45, !P0 ;  /* 0x0000002d54007c0c */ /* 0x004fe2000c761270 */
[----:B------:R-:W2:Y:S01]  /*176c80*/  LDCU UR45, c[0x0][0x398] ;  /* 0x00007300ff2d77ac */ /* 0x000ea20008000800 */
[----:B-1----:R-:W-:Y:S02]  /*176c90*/  ISETP.LT.AND P2, PT, R87, UR41, !P0 ;  /* 0x0000002957007c0c */ /* 0x002fe4000c741270 */
[----:B------:R-:W-:-:S02]  /*176ca0*/  LOP3.LUT R28, R28, 0xfffffeff, RZ, 0xc0, !PT ;  /* 0xfffffeff1c1c7812 */ /* 0x000fc400078ec0ff */
[----:B------:R-:W-:Y:S01]  /*176cb0*/  ISETP.LT.AND P1, PT, R86, UR40, !P0 ;  /* 0x0000002856007c0c */ /* 0x000fe2000c721270 */
[----:B------:R-:W1:Y:S06]  /*176cc0*/  LDCU.64 UR40, c[0x0][0x398] ;  /* 0x00007300ff2877ac */ /* 0x000e6c0008000a00 */
[----:B------:R-:W-:-:S04]  /*176cd0*/  @P3 LOP3.LUT R28, R28, 0x100, RZ, 0xfc, !PT ;  /* 0x000001001c1c3812 */ /* 0x000fc800078efcff */
        /* <DEDUP_REMOVED lines=13> */
[----:B--2---:R-:W-:Y:S02]  /*176db0*/  ISETP.LT.AND P2, PT, R87, UR45, !P0 ;  /* 0x0000002d57007c0c */ /* 0x004fe4000c741270 */
[----:B------:R-:W-:Y:S01]  /*176dc0*/  ISETP.LT.AND P1, PT, R86, UR44, !P0 ;  /* 0x0000002c56007c0c */ /* 0x000fe2000c721270 */
[----:B------:R-:W2:Y:S01]  /*176dd0*/  LDCU.64 UR44, c[0x0][0x398] ;  /* 0x00007300ff2c77ac */ /* 0x000ea20008000a00 */
        /* <DEDUP_REMOVED lines=17> */
[----:B--2---:R-:W-:Y:S01]  /*176ef0*/  ISETP.LT.AND P0, PT, R85, UR44, !P0 ;  /* 0x0000002c55007c0c */ /* 0x004fe2000c701270 */
[----:B------:R-:W2:Y:S01]  /*176f00*/  LDCU UR49, c[0x0][0x398] ;  /* 0x00007300ff3177ac */ /* 0x000ea20008000800 */
        /* <DEDUP_REMOVED lines=10> */
[----:B--2---:R-:W-:Y:S01]  /*176fb0*/  ISETP.LT.AND P3, PT, R84, UR49, !P0 ;  /* 0x0000003154007c0c */ /* 0x004fe2000c761270 */
[----:B------:R-:W2:Y:S01]  /*176fc0*/  LDCU UR49, c[0x0][0x398] ;  /* 0x00007300ff3177ac */ /* 0x000ea20008000800 */
[----:B-1----:R-:W-:-:S02]  /*176fd0*/  ISETP.LT.AND P2, PT, R87, UR48, !P0 ;  /* 0x0000003057007c0c */ /* 0x002fc4000c741270 */
[----:B------:R-:W-:Y:S01]  /*176fe0*/  ISETP.LT.AND P1, PT, R86, UR50, !P0 ;  /* 0x0000003256007c0c */ /* 0x000fe2000c721270 */
[----:B------:R-:W1:Y:S01]  /*176ff0*/  LDCU UR48, c[0x0][0x398] ;  /* 0x00007300ff3077ac */ /* 0x000e620008000800 */
[----:B------:R-:W1:Y:S07]  /*177000*/  LDCU UR33, c[0x0][0x398] ;  /* 0x00007300ff2177ac */ /* 0x000e6e0008000800 */
[----:B------:R-:W-:Y:S01]  /*177010*/  @P3 LOP3.LUT R27, R27, 0x10000000, RZ, 0xfc, !PT ;  /* 0x100000001b1b3812 */ /* 0x000fe200078efcff */
[----:B------:R-:W1:Y:S03]  /*177020*/  LDCU UR50, c[0x0][0x398] ;  /* 0x00007300ff3277ac */ /* 0x000e660008000800 */
[----:B------:R-:W-:-:S04]  /*177030*/  LOP3.LUT R27, R27, 0xf7ffffff, RZ, 0xc0, !PT ;  /* 0xf7ffffff1b1b7812 */ /* 0x000fc800078ec0ff */
[----:B------:R-:W-:Y:S02]  /*177040*/  @P2 LOP3.LUT R27, R27, 0x8000000, RZ, 0xfc, !PT ;  /* 0x080000001b1b2812 */ /* 0x000fe400078efcff */
[----:B---3--:R-:W-:Y:S01]  /*177050*/  ISETP.LT.AND P0, PT, R85, UR34, !P0 ;  /* 0x0000002255007c0c */ /* 0x008fe2000c701270 */
[----:B------:R-:W3:Y:S01]  /*177060*/  LDCU UR34, c[0x0][0x398] ;  /* 0x00007300ff2277ac */ /* 0x000ee20008000800 */
        /* <DEDUP_REMOVED lines=9> */
[----:B-1----:R-:W-:Y:S02]  /*177100*/  ISETP.LT.AND P2, PT, R87, UR48, !P0 ;  /* 0x0000003057007c0c */ /* 0x002fe4000c741270 */
        /* <DEDUP_REMOVED lines=53> */
[----:B------:R-:W-:-:S02]  /*177460*/  LOP3.LUT R27, R27, 0xffffefff, RZ, 0xc0, !PT ;  /* 0xffffefff1b1b7812 */ /* 0x000fc400078ec0ff */
[----:B------:R-:W-:Y:S01]  /*177470*/  ISETP.LT.AND P1, PT, R86, UR46, !P0 ;  /* 0x0000002e56007c0c */ /* 0x000fe2000c721270 */
[----:B------:R-:W1:Y:S06]  /*177480*/  LDCU.64 UR46, c[0x0][0x398] ;  /* 0x00007300ff2e77ac */ /* 0x000e6c0008000a00 */
[----:B------:R-:W-:-:S04]  /*177490*/  @P3 LOP3.LUT R27, R27, 0x1000, RZ, 0xfc, !PT ;  /* 0x000010001b1b3812 */ /* 0x000fc800078efcff */
[----:B------:R-:W-:-:S04]  /*1774a0*/  LOP3.LUT R27, R27, 0xfffff7ff, RZ, 0xc0, !PT ;  /* 0xfffff7ff1b1b7812 */ /* 0x000fc800078ec0ff */
[----:B------:R-:W-:Y:S02]  /*1774b0*/  @P2 LOP3.LUT R27, R27, 0x800, RZ, 0xfc, !PT ;  /* 0x000008001b1b2812 */ /* 0x000fe400078efcff */
[----:B--2---:R-:W-:Y:S02]  /*1774c0*/  ISETP.LT.AND P0, PT, R85, UR44, !P0 ;  /* 0x0000002c55007c0c */ /* 0x004fe4000c701270 */
        /* <DEDUP_REMOVED lines=9> */
[----:B------:R-:W1:Y:S01]  /*177560*/  LDCU UR57, c[0x0][0x398] ;  /* 0x00007300ff3977ac */ /* 0x000e620008000800 */
[----:B------:R-:W-:Y:S02]  /*177570*/  ISETP.LT.AND P2, PT, R87, UR71, !P0 ;  /* 0x0000004757007c0c */ /* 0x000fe4000c741270 */
[----:B------:R-:W-:Y:S01]  /*177580*/  ISETP.LT.AND P1, PT, R86, UR55, !P0 ;  /* 0x0000003756007c0c */ /* 0x000fe2000c721270 */
[----:B------:R-:W2:Y:S08]  /*177590*/  LDCU.64 UR36, c[0x0][0x398] ;  /* 0x00007300ff2477ac */ /* 0x000eb00008000a00 */
        /* <DEDUP_REMOVED lines=17> */
[----:B------:R-:W1:Y:S08]  /*1776b0*/  LDCU UR57, c[0x0][0x398] ;  /* 0x00007300ff3977ac */ /* 0x000e700008000800 */
[----:B------:R-:W-:Y:S01]  /*1776c0*/  @P3 LOP3.LUT R27, R27, 0x10, RZ, 0xfc, !PT ;  /* 0x000000101b1b3812 */ /* 0x000fe200078efcff */
[----:B------:R-:W1:Y:S03]  /*1776d0*/  LDCU UR69, c[0x0][0x398] ;  /* 0x00007300ff4577ac */ /* 0x000e660008000800 */
[----:B------:R-:W-:Y:S01]  /*1776e0*/  LOP3.LUT R27, R27, 0xfffffff7, RZ, 0xc0, !PT ;  /* 0xfffffff71b1b7812 */ /* 0x000fe200078ec0ff */
[----:B------:R-:W1:Y:S03]  /*1776f0*/  LDCU UR70, c[0x0][0x398] ;  /* 0x00007300ff4677ac */ /* 0x000e660008000800 */
[----:B------:R-:W-:-:S02]  /*177700*/  @P2 LOP3.LUT R27, R27, 0x8, RZ, 0xfc, !PT ;  /* 0x000000081b1b2812 */ /* 0x000fc400078efcff */
[----:B--2---:R-:W-:Y:S02]  /*177710*/  ISETP.LT.AND P0, PT, R85, UR36, !P0 ;  /* 0x0000002455007c0c */ /* 0x004fe4000c701270 */
[----:B------:R-:W-:-:S04]  /*177720*/  LOP3.LUT R27, R27, 0xfffffffb, RZ, 0xc0, !PT ;  /* 0xfffffffb1b1b7812 */ /* 0x000fc800078ec0ff */
[----:B------:R-:W-:-:S04]  /*177730*/  @P1 LOP3.LUT R27, R27, 0x4, RZ, 0xfc, !PT ;  /* 0x000000041b1b1812 */ /* 0x000fc800078efcff */
[----:B------:R-:W-:-:S04]  /*177740*/  LOP3.LUT R27, R27, 0xfffffffd, RZ, 0xc0, !PT ;  /* 0xfffffffd1b1b7812 */ /* 0x000fc800078ec0ff */
[----:B------:R-:W-:Y:S02]  /*177750*/  @P0 LOP3.LUT R27, R27, 0x2, RZ, 0xfc, !PT ;  /* 0x000000021b1b0812 */ /* 0x000fe400078efcff */
[----:B------:R-:W-:Y:S01]  /*177760*/  ISETP.GE.AND P0, PT, R0, UR41, PT ;  /* 0x0000002900007c0c */ /* 0x000fe2000bf06270 */
[----:B------:R-:W-:Y:S01]  /*177770*/  VIADD R0, R83, 0x147 ;  /* 0x0000014753007836 */ /* 0x000fe20000000000 */
[----:B------:R-:W-:Y:S01]  /*177780*/  LOP3.LUT R27, R27, 0xfffffffe, RZ, 0xc0, !PT ;  /* 0xfffffffe1b1b7812 */ /* 0x000fe200078ec0ff */
[----:B------:R-:W2:Y:S01]  /*177790*/  LDCU.64 UR40, c[0x0][0x398] ;  /* 0x00007300ff2877ac */ /* 0x000ea20008000a00 */
[----:B------:R-:W-:Y:S02]  /*1777a0*/  ISETP.LT.AND P2, PT, R87, UR68, !P0 ;  /* 0x0000004457007c0c */ /* 0x000fe4000c741270 */
[----:B------:R-:W-:Y:S01]  /*1777b0*/  ISETP.LT.AND P1, PT, R86, UR67, !P0 ;  /* 0x0000004356007c0c */ /* 0x000fe2000c721270 */
[----:B------:R-:W2:Y:S01]  /*1777c0*/  LDCU UR68, c[0x0][0x398] ;  /* 0x00007300ff4477ac */ /* 0x000ea20008000800 */
[----:B------:R-:W-:-:S02]  /*1777d0*/  ISETP.LT.AND P3, PT, R84, UR75, !P0 ;  /* 0x0000004b54007c0c */ /* 0x000fc4000c761270 */
[----:B-1----:R-:W-:Y:S01]  /*1777e0*/  ISETP.LT.AND P0, PT, R85, UR38, !P0 ;  /* 0x0000002655007c0c */ /* 0x002fe2000c701270 */
[----:B------:R-:W1:Y:S01]  /*1777f0*/  LDCU UR38, c[0x0][0x398] ;  /* 0x00007300ff2677ac */ /* 0x000e620008000800 */
[----:B------:R-:W1:Y:S05]  /*177800*/  LDCU UR67, c[0x0][0x398] ;  /* 0x00007300ff4377ac */ /* 0x000e6a0008000800 */
[----:B------:R-:W-:Y:S02]  /*177810*/  @P2 LOP3.LUT R26, R26, 0x80000000, RZ, 0xfc, !PT ;  /* 0x800000001a1a2812 */ /* 0x000fe400078efcff */
[----:B------:R-:W-:Y:S01]  /*177820*/  LOP3.LUT R23, R23, 0x7fffffff, RZ, 0xc0, !PT ;  /* 0x7fffffff17177812 */ /* 0x000fe200078ec0ff */
[----:B------:R-:W1:Y:S01]  /*177830*/  LDCU UR75, c[0x0][0x398] ;  /* 0x00007300ff4b77ac */ /* 0x000e620008000800 */
        /* <DEDUP_REMOVED lines=52> */
[----:B------:R-:W1:Y:S07]  /*177b80*/  LDCU UR65, c[0x0][0x398] ;  /* 0x00007300ff4177ac */ /* 0x000e6e0008000800 */
        /* <DEDUP_REMOVED lines=11> */
[----:B----4-:R-:W-:Y:S01]  /*177c40*/  ISETP.LT.AND P3, PT, R84, UR13, !P0 ;  /* 0x0000000d54007c0c */ /* 0x010fe2000c761270 */
[----:B------:R-:W4:Y:S01]  /*177c50*/  LDCU UR13, c[0x0][0x398] ;  /* 0x00007300ff0d77ac */ /* 0x000f220008000800 */
[----:B------:R-:W-:Y:S02]  /*177c60*/  ISETP.LT.AND P2, PT, R87, UR17, !P0 ;  /* 0x0000001157007c0c */ /* 0x000fe4000c741270 */
[----:B------:R-:W-:-:S02]  /*177c70*/  LOP3.LUT R26, R26, 0xfffeffff, RZ, 0xc0, !PT ;  /* 0xfffeffff1a1a7812 */ /* 0x000fc400078ec0ff */
[----:B------:R-:W-:-:S07]  /*177c80*/  ISETP.LT.AND P1, PT, R86, UR18, !P0 ;  /* 0x0000001256007c0c */ /* 0x000fce000c721270 */
[----:B------:R-:W-:-:S04]  /*177c90*/  @P3 LOP3.LUT R26, R26, 0x10000, RZ, 0xfc, !PT ;  /* 0x000100001a1a3812 */ /* 0x000fc800078efcff */
[----:B------:R-:W-:-:S04]  /*177ca0*/  LOP3.LUT R26, R26, 0xffff7fff, RZ, 0xc0, !PT ;  /* 0xffff7fff1a1a7812 */ /* 0x000fc800078ec0ff */
[----:B------:R-:W-:Y:S02]  /*177cb0*/  @P2 LOP3.LUT R26, R26, 0x8000, RZ, 0xfc, !PT ;  /* 0x000080001a1a2812 */ /* 0x000fe400078efcff */
[----:B-1----:R-:W-:Y:S02]  /*177cc0*/  ISETP.LT.AND P0, PT, R85, UR14, !P0 ;  /* 0x0000000e55007c0c */ /* 0x002fe4000c701270 */
        /* <DEDUP_REMOVED lines=29> */
[----:B------:R-:W1:Y:S08]  /*177ea0*/  LDCU UR45, c[0x0][0x398] ;  /* 0x00007300ff2d77ac */ /* 0x000e700008000800 */
[----:B------:R-:W-:-:S04]  /*177eb0*/  @P3 LOP3.LUT R26, R26, 0x100, RZ, 0xfc, !PT ;  /* 0x000001001a1a3812 */ /* 0x000fc800078efcff */
        /* <DEDUP_REMOVED lines=31> */
[----:B------:R-:W2:Y:S01]  /*1780b0*/  LDCU.64 UR26, c[0x0][0x398] ;  /* 0x00007300ff1a77ac */ /* 0x000ea20008000a00 */
[----:B-1----:R-:W-:-:S02]  /*1780c0*/  ISETP.LT.AND P3, PT, R84, UR77, !P0 ;  /* 0x0000004d54007c0c */ /* 0x002fc4000c761270 */
[----:B------:R-:W-:Y:S01]  /*1780d0*/  ISETP.LT.AND P0, PT, R85, UR20, !P0 ;  /* 0x0000001455007c0c */ /* 0x000fe2000c701270 */
[----:B------:R-:W1:Y:S06]  /*1780e0*/  LDCU UR77, c[0x0][0x398] ;  /* 0x00007300ff4d77ac */ /* 0x000e6c0008000800 */
        /* <DEDUP_REMOVED lines=9> */
[----:B-1----:R-:W-:Y:S01]  /*178180*/  ISETP.LT.AND P3, PT, R84, UR77, !P0 ;  /* 0x0000004d54007c0c */ /* 0x002fe2000c761270 */
[----:B------:R-:W1:Y:S01]  /*178190*/  LDCU UR77, c[0x0][0x398] ;  /* 0x00007300ff4d77ac */ /* 0x000e620008000800 */
[----:B------:R-:W-:-:S02]  /*1781a0*/  ISETP.LT.AND P2, PT, R87, UR60, !P0 ;  /* 0x0000003c57007c0c */ /* 0x000fc4000c741270 */
[----:B------:R-:W-:Y:S01]  /*1781b0*/  ISETP.LT.AND P1, PT, R86, UR24, !P0 ;  /* 0x0000001856007c0c */ /* 0x000fe2000c721270 */
[----:B------:R-:W1:Y:S01]  /*1781c0*/  LDCU.64 UR24, c[0x0][0x398] ;  /* 0x00007300ff1877ac */ /* 0x000e620008000a00 */
[----:B------:R-:W1:Y:S07]  /*1781d0*/  LDCU.64 UR36, c[0x0][0x398] ;  /* 0x00007300ff2477ac */ /* 0x000e6e0008000a00 */
        /* <DEDUP_REMOVED lines=16> */
[----:B------:R-:W2:Y:S08]  /*1782e0*/  LDCU UR17, c[0x0][0x398] ;  /* 0x00007300ff1177ac */ /* 0x000eb00008000800 */
        /* <DEDUP_REMOVED lines=10> */
[----:B------:R-:W-:Y:S01]  /*178390*/  ISETP.GE.AND P0, PT, R0, UR19, PT ;  /* 0x0000001300007c0c */ /* 0x000fe2000bf06270 */
[----:B------:R-:W2:Y:S03]  /*1783a0*/  LDCU.64 UR18, c[0x0][0x398] ;  /* 0x00007300ff1277ac */ /* 0x000ea60008000a00 */
[----:B-1----:R-:W-:Y:S01]  /*1783b0*/  ISETP.LT.AND P3, PT, R84, UR77, !P0 ;  /* 0x0000004d54007c0c */ /* 0x002fe2000c761270 */
        /* <DEDUP_REMOVED lines=22> */
[----:B------:R-:W1:Y:S08]  /*178520*/  LDCU.64 UR20, c[0x0][0x398] ;  /* 0x00007300ff1477ac */ /* 0x000e700008000a00 */
[----:B------:R-:W-:Y:S01]  /*178530*/  @P3 LOP3.LUT R25, R25, 0x10000, RZ, 0xfc, !PT ;  /* 0x0001000019193812 */ /* 0x000fe200078efcff */
[----:B------:R-:W1:Y:S03]  /*178540*/  LDCU.64 UR28, c[0x0][0x398] ;  /* 0x00007300ff1c77ac */ /* 0x000e660008000a00 */
        /* <DEDUP_REMOVED lines=33> */
[----:B---3--:R-:W-:Y:S01]  /*178760*/  ISETP.LT.AND P1, PT, R86, UR34, !P0 ;  /* 0x0000002256007c0c */ /* 0x008fe2000c721270 */
[----:B------:R-:W3:Y:S08]  /*178770*/  LDCU.64 UR22, c[0x0][0x398] ;  /* 0x00007300ff1677ac */ /* 0x000ef00008000a00 */
        /* <DEDUP_REMOVED lines=29> */
[----:B------:R-:W2:Y:S01]  /*178950*/  LDCU UR19, c[0x0][0x398] ;  /* 0x00007300ff1377ac */ /* 0x000ea20008000800 */
[----:B------:R-:W-:Y:S02]  /*178960*/  ISETP.LT.AND P2, PT, R87, UR51, !P0 ;  /* 0x0000003357007c0c */ /* 0x000fe4000c741270 */
[----:B------:R-:W-:Y:S01]  /*178970*/  ISETP.LT.AND P1, PT, R86, UR50, !P0 ;  /* 0x0000003256007c0c */ /* 0x000fe2000c721270 */
[----:B------:R-:W2:Y:S01]  /*178980*/  LDCU UR51, c[0x0][0x398] ;  /* 0x00007300ff3377ac */ /* 0x000ea20008000800 */
[----:B-1----:R-:W-:-:S02]  /*178990*/  ISETP.LT.AND P3, PT, R84, UR77, !P0 ;  /* 0x0000004d54007c0c */ /* 0x002fc4000c761270 */
[----:B------:R-:W-:Y:S01]  /*1789a0*/  ISETP.LT.AND P0, PT, R85, UR26, !P0 ;  /* 0x0000001a55007c0c */ /* 0x000fe2000c701270 */
[----:B------:R-:W1:Y:S01]  /*1789b0*/  LDCU UR77, c[0x0][0x398] ;  /* 0x00007300ff4d77ac */ /* 0x000e620008000800 */
[----:B------:R-:W-:Y:S02]  /*1789c0*/  LOP3.LUT R13, R13, 0x7fffffff, RZ, 0xc0, !PT ;  /* 0x7fffffff0d0d7812 */ /* 0x000fe400078ec0ff */
[----:B------:R-:W-:Y:S01]  /*1789d0*/  LOP3.LUT R12, R12, 0x7fffffff, RZ, 0xc0, !PT ;  /* 0x7fffffff0c0c7812 */ /* 0x000fe200078ec0ff */
[----:B------:R-:W1:Y:S02]  /*1789e0*/  LDCU UR50, c[0x0][0x398] ;  /* 0x00007300ff3277ac */ /* 0x000e640008000800 */
        /* <DEDUP_REMOVED lines=10> */
[----:B------:R-:W1:Y:S01]  /*178a90*/  LDCU UR71, c[0x0][0x398] ;  /* 0x00007300ff4777ac */ /* 0x000e620008000800 */
        /* <DEDUP_REMOVED lines=14> */
[----:B------:R-:W2:Y:S03]  /*178b80*/  LDCU UR15, c[0x0][0x398] ;  /* 0x00007300ff0f77ac */ /* 0x000ea60008000800 */
[----:B-1----:R-:W-:Y:S01]  /*178b90*/  ISETP.LT.AND P3, PT, R84, UR71, !P0 ;  /* 0x0000004754007c0c */ /* 0x002fe2000c761270 */
[----:B------:R-:W1:Y:S01]  /*178ba0*/  LDCU UR71, c[0x0][0x398] ;  /* 0x00007300ff4777ac */ /* 0x000e620008000800 */
[----:B------:R-:W-:Y:S02]  /*178bb0*/  ISETP.LT.AND P2, PT, R87, UR35, !P0 ;  /* 0x0000002357007c0c */ /* 0x000fe4000c741270 */
[----:B------:R-:W-:Y:S01]  /*178bc0*/  LOP3.LUT R24, R24, 0xfeffffff, RZ, 0xc0, !PT ;  /* 0xfeffffff18187812 */ /* 0x000fe200078ec0ff */
[----:B------:R-:W1:Y:S01]  /*178bd0*/  LDCU.64 UR34, c[0x0][0x398] ;  /* 0x00007300ff2277ac */ /* 0x000e620008000a00 */
[----:B------:R-:W-:-:S07]  /*178be0*/  ISETP.LT.AND P1, PT, R86, UR54, !P0 ;  /* 0x0000003656007c0c */ /* 0x000fce000c721270 */
[----:B------:R-:W-:Y:S01]  /*178bf0*/  @P3 LOP3.LUT R24, R24, 0x1000000, RZ, 0xfc, !PT ;  /* 0x0100000018183812 */ /* 0x000fe200078efcff */
[----:B------:R-:W1:Y:S03]  /*178c00*/  LDCU UR54, c[0x0][0x398] ;  /* 0x00007300ff3677ac */ /* 0x000e660008000800 */
[----:B------:R-:W-:-:S04]  /*178c10*/  LOP3.LUT R24, R24, 0xff7fffff, RZ, 0xc0, !PT ;  /* 0xff7fffff18187812 */ /* 0x000fc800078ec0ff */
[----:B------:R-:W-:Y:S02]  /*178c20*/  @P2 LOP3.LUT R24, R24, 0x800000, RZ, 0xfc, !PT ;  /* 0x0080000018182812 */ /* 0x000fe400078efcff */
[----:B---3--:R-:W-:Y:S01]  /*178c30*/  ISETP.LT.AND P0, PT, R85, UR22, !P0 ;  /* 0x0000001655007c0c */ /* 0x008fe2000c701270 */
[----:B------:R-:W3:Y:S01]  /*178c40*/  LDCU UR22, c[0x0][0x398] ;  /* 0x00007300ff1677ac */ /* 0x000ee20008000800 */
        /* <DEDUP_REMOVED lines=33> */
[----:B------:R-:W2:Y:S03]  /*178e60*/  LDCU UR58, c[0x0][0x398] ;  /* 0x00007300ff3a77ac */ /* 0x000ea60008000800 */
        /* <DEDUP_REMOVED lines=79> */
[----:B------:R-:W-:Y:S01]  /*179360*/  ISETP.GE.AND P0, PT, R0, UR27, PT ;  /* 0x0000001b00007c0c */ /* 0x000fe2000bf06270 */
[----:B------:R-:W1:Y:S01]  /*179370*/  LDCU UR27, c[0x0][0x398] ;  /* 0x00007300ff1b77ac */ /* 0x000e620008000800 */
[----:B------:R-:W-:Y:S02]  /*179380*/  @P3 LOP3.LUT R24, R24, 0x1, RZ, 0xfc, !PT ;  /* 0x0000000118183812 */ /* 0x000fe400078efcff */
[----:B------:R-:W-:Y:S01]  /*179390*/  ISETP.LT.AND P3, PT, R84, UR32, !P0 ;  /* 0x0000002054007c0c */ /* 0x000fe2000c761270 */
[----:B------:R-:W1:Y:S01]  /*1793a0*/  LDCU.64 UR32, c[0x0][0x398] ;  /* 0x00007300ff2077ac */ /* 0x000e620008000a00 */
[----:B------:R-:W-:Y:S02]  /*1793b0*/  ISETP.LT.AND P2, PT, R87, UR44, !P0 ;  /* 0x0000002c57007c0c */ /* 0x000fe4000c741270 */
[----:B------:R-:W-:-:S02]  /*1793c0*/  LOP3.LUT R23, R23, 0xefffffff, RZ, 0xc0, !PT ;  /* 0xefffffff17177812 */ /* 0x000fc400078ec0ff */
[----:B------:R-:W-:-:S07]  /*1793d0*/  ISETP.LT.AND P1, PT, R86, UR40, !P0 ;  /* 0x0000002856007c0c */ /* 0x000fce000c721270 */
[----:B------:R-:W-:-:S04]  /*1793e0*/  @P3 LOP3.LUT R23, R23, 0x10000000, RZ, 0xfc, !PT ;  /* 0x1000000017173812 */ /* 0x000fc800078efcff */
        /* <DEDUP_REMOVED lines=34> */
[----:B----4-:R-:W-:Y:S01]  /*179610*/  ISETP.LT.AND P1, PT, R86, UR13, !P0 ;  /* 0x0000000d56007c0c */ /* 0x010fe2000c721270 */
[----:B------:R-:W4:Y:S08]  /*179620*/  LDCU.64 UR38, c[0x0][0x398] ;  /* 0x00007300ff2677ac */ /* 0x000f300008000a00 */
        /* <DEDUP_REMOVED lines=18> */
[----:B------:R-:W1:Y:S01]  /*179750*/  LDCU.64 UR40, c[0x0][0x398] ;  /* 0x00007300ff2877ac */ /* 0x000e620008000a00 */
[----:B------:R-:W1:Y:S07]  /*179760*/  LDCU UR35, c[0x0][0x398] ;  /* 0x00007300ff2377ac */ /* 0x000e6e0008000800 */
[----:B------:R-:W-:Y:S01]  /*179770*/  @P3 LOP3.LUT R23, R23, 0x10000, RZ, 0xfc, !PT ;  /* 0x0001000017173812 */ /* 0x000fe200078efcff */
[----:B------:R-:W1:Y:S03]  /*179780*/  LDCU.64 UR44, c[0x0][0x398] ;  /* 0x00007300ff2c77ac */ /* 0x000e660008000a00 */
[----:B------:R-:W-:-:S04]  /*179790*/  LOP3.LUT R23, R23, 0xffff7fff, RZ, 0xc0, !PT ;  /* 0xffff7fff17177812 */ /* 0x000fc800078ec0ff */
[----:B------:R-:W-:Y:S02]  /*1797a0*/  @P2 LOP3.LUT R23, R23, 0x8000, RZ, 0xfc, !PT ;  /* 0x0000800017172812 */ /* 0x000fe400078efcff */
[----:B----4-:R-:W-:Y:S02]  /*1797b0*/  ISETP.LT.AND P0, PT, R85, UR38, !P0 ;  /* 0x0000002655007c0c */ /* 0x010fe4000c701270 */
        /* <DEDUP_REMOVED lines=11> */
[----:B------:R-:W4:Y:S01]  /*179870*/  LDCU.64 UR46, c[0x0][0x398] ;  /* 0x00007300ff2e77ac */ /* 0x000f220008000a00 */
        /* <DEDUP_REMOVED lines=41> */
[----:B----4-:R-:W-:Y:S02]  /*179b10*/  ISETP.LT.AND P0, PT, R85, UR46, !P0 ;  /* 0x0000002e55007c0c */ /* 0x010fe4000c701270 */
[----:B------:R-:W-:-:S04]  /*179b20*/  LOP3.LUT R23, R23, 0xfffffffb, RZ, 0xc0, !PT ;  /* 0xfffffffb17177812 */ /* 0x000fc800078ec0ff */
[----:B------:R-:W-:-:S04]  /*179b30*/  @P1 LOP3.LUT R23, R23, 0x4, RZ, 0xfc, !PT ;  /* 0x0000000417171812 */ /* 0x000fc800078efcff */
[----:B------:R-:W-:-:S04]  /*179b40*/  LOP3.LUT R23, R23, 0xfffffffd, RZ, 0xc0, !PT ;  /* 0xfffffffd17177812 */ /* 0x000fc800078ec0ff */
[----:B------:R-:W-:Y:S02]  /*179b50*/  @P0 LOP3.LUT R23, R23, 0x2, RZ, 0xfc, !PT ;  /* 0x0000000217170812 */ /* 0x000fe400078efcff */
[----:B------:R-:W-:Y:S01]  /*179b60*/  ISETP.GE.AND P0, PT, R0, UR39, PT ;  /* 0x0000002700007c0c */ /* 0x000fe2000bf06270 */
[----:B------:R-:W4:Y:S03]  /*179b70*/  LDCU.64 UR38, c[0x0][0x398] ;  /* 0x00007300ff2677ac */ /* 0x000f260008000a00 */
[----:B--2---:R-:W-:Y:S01]  /*179b80*/  ISETP.LT.AND P2, PT, R87, UR58, !P0 ;  /* 0x0000003a57007c0c */ /* 0x004fe2000c741270 */
[----:B------:R-:W2:Y:S01]  /*179b90*/  LDCU UR58, c[0x0][0x398] ;  /* 0x00007300ff3a77ac */ /* 0x000ea20008000800 */
[----:B------:R-:W-:Y:S02]  /*179ba0*/  ISETP.LT.AND P1, PT, R86, UR56, !P0 ;  /* 0x0000003856007c0c */ /* 0x000fe4000c721270 */
[----:B------:R-:W-:Y:S01]  /*179bb0*/  ISETP.LT.AND P3, PT, R84, UR57, !P0 ;  /* 0x0000003954007c0c */ /* 0x000fe2000c761270 */
[----:B------:R-:W2:Y:S01]  /*179bc0*/  LDCU UR57, c[0x0][0x398] ;  /* 0x00007300ff3977ac */ /* 0x000ea20008000800 */
        /* <DEDUP_REMOVED lines=16> */
[----:B--2---:R-:W-:Y:S01]  /*179cd0*/  ISETP.LT.AND P1, PT, R86, UR58, !P0 ;  /* 0x0000003a56007c0c */ /* 0x004fe2000c721270 */
[----:B------:R-:W2:Y:S08]  /*179ce0*/  LDCU.64 UR40, c[0x0][0x398] ;  /* 0x00007300ff2877ac */ /* 0x000eb00008000a00 */
[----:B------:R-:W-:Y:S01]  /*179cf0*/  @P3 LOP3.LUT R22, R22, 0x10000000, RZ, 0xfc, !PT ;  /* 0x1000000016163812 */ /* 0x000fe200078efcff */
[----:B------:R-:W1:Y:S03]  /*179d00*/  LDCU UR58, c[0x0][0x398] ;  /* 0x00007300ff3a77ac */ /* 0x000e660008000800 */
[----:B------:R-:W-:Y:S01]  /*179d10*/  LOP3.LUT R22, R22, 0xf7ffffff, RZ, 0xc0, !PT ;  /* 0xf7ffffff16167812 */ /* 0x000fe200078ec0ff */
[----:B------:R-:W1:Y:S03]  /*179d20*/  LDCU UR59, c[0x0][0x398] ;  /* 0x00007300ff3b77ac */ /* 0x000e660008000800 */
[----:B------:R-:W-:-:S02]  /*179d30*/  @P2 LOP3.LUT R22, R22, 0x8000000, RZ, 0xfc, !PT ;  /* 0x0800000016162812 */ /* 0x000fc400078efcff */
        /* <DEDUP_REMOVED lines=9> */
[----:B------:R-:W4:Y:S01]  /*179dd0*/  LDCU.64 UR44, c[0x0][0x398] ;  /* 0x00007300ff2c77ac */ /* 0x000f220008000a00 */
[----:B------:R-:W-:Y:S02]  /*179de0*/  ISETP.LT.AND P2, PT, R87, UR67, !P0 ;  /* 0x0000004357007c0c */ /* 0x000fe4000c741270 */
[----:B-1----:R-:W-:Y:S01]  /*179df0*/  ISETP.LT.AND P1, PT, R86, UR68, !P0 ;  /* 0x0000004456007c0c */ /* 0x002fe2000c721270 */
        /* <DEDUP_REMOVED lines=17> */
[----:B-1----:R-:W-:Y:S01]  /*179f10*/  ISETP.LT.AND P1, PT, R86, UR68, !P0 ;  /* 0x0000004456007c0c */ /* 0x002fe2000c721270 */
[----:B------:R-:W1:Y:S08]  /*179f20*/  LDCU.64 UR46, c[0x0][0x398] ;  /* 0x00007300ff2e77ac */ /* 0x000e700008000a00 */
        /* <DEDUP_REMOVED lines=14> */
[----:B------:R-:W4:Y:S01]  /*17a010*/  LDCU UR76, c[0x0][0x398] ;  /* 0x00007300ff4c77ac */ /* 0x000f220008000800 */
[----:B------:R-:W-:Y:S02]  /*17a020*/  ISETP.LT.AND P2, PT, R87, UR70, !P0 ;  /* 0x0000004657007c0c */ /* 0x000fe4000c741270 */
[----:B--2---:R-:W-:Y:S01]  /*17a030*/  ISETP.LT.AND P1, PT, R86, UR74, !P0 ;  /* 0x0000004a56007c0c */ /* 0x004fe2000c721270 */
[----:B------:R-:W2:Y:S01]  /*17a040*/  LDCU UR74, c[0x0][0x398] ;  /* 0x00007300ff4a77ac */ /* 0x000ea20008000800 */
[----:B------:R-:W2:Y:S07]  /*17a050*/  LDCU.64 UR48, c[0x0][0x398] ;  /* 0x00007300ff3077ac */ /* 0x000eae0008000a00 */
        /* <DEDUP_REMOVED lines=13> */
[----:B----4-:R-:W-:Y:S01]  /*17a130*/  ISETP.LT.AND P3, PT, R84, UR76, !P0 ;  /* 0x0000004c54007c0c */ /* 0x010fe2000c761270 */
[----:B------:R-:W4:Y:S01]  /*17a140*/  LDCU UR76, c[0x0][0x398] ;  /* 0x00007300ff4c77ac */ /* 0x000f220008000800 */
[----:B--2---:R-:W-:Y:S02]  /*17a150*/  ISETP.LT.AND P2, PT, R87, UR74, !P0 ;  /* 0x0000004a57007c0c */ /* 0x004fe4000c741270 */
[----:B------:R-:W-:Y:S01]  /*17a160*/  ISETP.LT.AND P1, PT, R86, UR77, !P0 ;  /* 0x0000004d56007c0c */ /* 0x000fe2000c721270 */
[----:B------:R-:W2:Y:S08]  /*17a170*/  LDCU.64 UR38, c[0x0][0x398] ;  /* 0x00007300ff2677ac */ /* 0x000eb00008000a00 */
        /* <DEDUP_REMOVED lines=30> */
[----:B------:R-:W2:Y:S03]  /*17a360*/  LDCU.64 UR44, c[0x0][0x398] ;  /* 0x00007300ff2c77ac */ /* 0x000ea60008000a00 */
[----:B----4-:R-:W-:Y:S01]  /*17a370*/  ISETP.LT.AND P3, PT, R84, UR76, !P0 ;  /* 0x0000004c54007c0c */ /* 0x010fe2000c761270 */
[----:B------:R-:W4:Y:S01]  /*17a380*/  LDCU UR76, c[0x0][0x398] ;  /* 0x00007300ff4c77ac */ /* 0x000f220008000800 */
[----:B------:R-:W-:Y:S02]  /*17a390*/  ISETP.LT.AND P2, PT, R87, UR15, !P0 ;  /* 0x0000000f57007c0c */ /* 0x000fe4000c741270 */
        /* <DEDUP_REMOVED lines=18> */
[----:B------:R-:W-:Y:S02]  /*17a4c0*/  ISETP.LT.AND P1, PT, R86, UR17, !P0 ;  /* 0x0000001156007c0c */ /* 0x000fe4000c721270 */
[----:B------:R-:W-:Y:S01]  /*17a4d0*/  ISETP.LT.AND P3, PT, R84, UR71, !P0 ;  /* 0x0000004754007c0c */ /* 0x000fe2000c761270 */
[----:B------:R-:W1:Y:S01]  /*17a4e0*/  LDCU UR71, c[0x0][0x398] ;  /* 0x00007300ff4777ac */ /* 0x000e620008000800 */
[----:B--2---:R-:W-:-:S07]  /*17a4f0*/  ISETP.LT.AND P0, PT, R85, UR14, !P0 ;  /* 0x0000000e55007c0c */ /* 0x004fce000c701270 */
        /* <DEDUP_REMOVED lines=10> */
[----:B------:R-:W2:Y:S01]  /*17a5a0*/  LDCU UR65, c[0x0][0x398] ;  /* 0x00007300ff4177ac */ /* 0x000ea20008000800 */
[----:B------:R-:W-:-:S02]  /*17a5b0*/  ISETP.LT.AND P2, PT, R87, UR20, !P0 ;  /* 0x0000001457007c0c */ /* 0x000fc4000c741270 */
[----:B------:R-:W-:Y:S01]  /*17a5c0*/  ISETP.LT.AND P1, PT, R86, UR19, !P0 ;  /* 0x0000001356007c0c */ /* 0x000fe2000c721270 */
[----:B------:R-:W1:Y:S01]  /*17a5d0*/  LDCU.64 UR18, c[0x0][0x398] ;  /* 0x00007300ff1277ac */ /* 0x000e620008000a00 */
[----:B------:R-:W-:Y:S01]  /*17a5e0*/  LOP3.LUT R11, R11, 0x7fffffff, RZ, 0xc0, !PT ;  /* 0x7fffffff0b0b7812 */ /* 0x000fe200078ec0ff */
[----:B------:R-:W1:Y:S06]  /*17a5f0*/  LDCU UR49, c[0x0][0x398] ;  /* 0x00007300ff3177ac */ /* 0x000e6c0008000800 */
        /* <DEDUP_REMOVED lines=14> */
[----:B---3--:R-:W-:Y:S01]  /*17a6e0*/  ISETP.LT.AND P1, PT, R86, UR22, !P0 ;  /* 0x0000001656007c0c */ /* 0x008fe2000c721270 */
[----:B------:R-:W3:Y:S01]  /*17a6f0*/  LDCU.64 UR20, c[0x0][0x398] ;  /* 0x00007300ff1477ac */ /* 0x000ee20008000a00 */
[----:B------:R-:W-:-:S02]  /*17a700*/  LOP3.LUT R10, R10, 0x7fffffff, RZ, 0xc0, !PT ;  /* 0x7fffffff0a0a7812 */ /* 0x000fc400078ec0ff */
[----:B------:R-:W-:Y:S01]  /*17a710*/  LOP3.LUT R9, R9, 0x7fffffff, RZ, 0xc0, !PT ;  /* 0x7fffffff09097812 */ /* 0x000fe200078ec0ff */
[----:B------:R-:W2:Y:S04]  /*17a720*/  LDCU UR64, c[0x0][0x398] ;  /* 0x00007300ff4077ac */ /* 0x000ea80008000800 */
        /* <DEDUP_REMOVED lines=14> */
[----:B------:R-:W-:-:S07]  /*17a810*/  ISETP.LT.AND P1, PT, R86, UR7, !P0 ;  /* 0x0000000756007c0c */ /* 0x000fce000c721270 */
[----:B------:R-:W-:Y:S01]  /*17a820*/  @P3 LOP3.LUT R13, R13, 0x100000, RZ, 0xfc, !PT ;  /* 0x001000000d0d3812 */ /* 0x000fe200078efcff */
[----:B------:R-:W1:Y:S03]  /*17a830*/  LDCU UR5, c[0x0][0x398] ;  /* 0x00007300ff0577ac */ /* 0x000e660008000800 */
[----:B------:R-:W-:Y:S01]  /*17a840*/  LOP3.LUT R13, R13, 0xfff7ffff, RZ, 0xc0, !PT ;  /* 0xfff7ffff0d0d7812 */ /* 0x000fe200078ec0ff */
[----:B------:R-:W1:Y:S03]  /*17a850*/  LDCU UR7, c[0x0][0x398] ;  /* 0x00007300ff0777ac */ /* 0x000e660008000800 */
[----:B------:R-:W-:Y:S02]  /*17a860*/  @P2 LOP3.LUT R13, R13, 0x80000, RZ, 0xfc, !PT ;  /* 0x000800000d0d2812 */ /* 0x000fe400078efcff */
[----:B---3--:R-:W-:-:S02]  /*17a870*/  ISETP.LT.AND P0, PT, R85, UR20, !P0 ;  /* 0x0000001455007c0c */ /* 0x008fc4000c701270 */
        /* <DEDUP_REMOVED lines=8> */
[----:B------:R-:W3:Y:S01]  /*17a900*/  LDCU.64 UR14, c[0x0][0x398] ;  /* 0x00007300ff0e77ac */ /* 0x000ee20008000a00 */
[----:B------:R-:W-:Y:S02]  /*17a910*/  ISETP.LT.AND P2, PT, R87, UR24, !P0 ;  /* 0x0000001857007c0c */ /* 0x000fe4000c741270 */
[----:B------:R-:W-:Y:S01]  /*17a920*/  ISETP.LT.AND P1, PT, R86, UR25, !P0 ;  /* 0x0000001956007c0c */ /* 0x000fe2000c721270 */
[----:B------:R-:W1:Y:S08]  /*17a930*/  LDCU.64 UR22, c[0x0][0x398] ;  /* 0x00007300ff1677ac */ /* 0x000e700008000a00 */
[----:B------:R-:W-:Y:S01]  /*17a940*/  @P3 LOP3.LUT R13, R13, 0x10000, RZ, 0xfc, !PT ;  /* 0x000100000d0d3812 */ /* 0x000fe200078efcff */
[----:B------:R-:W1:Y:S03]  /*17a950*/  LDCU.64 UR24, c[0x0][0x398] ;  /* 0x00007300ff1877ac */ /* 0x000e660008000a00 */
        /* <DEDUP_REMOVED lines=20> */
[----:B---3--:R-:W-:Y:S02]  /*17aaa0*/  ISETP.LT.AND P0, PT, R85, UR14, !P0 ;  /* 0x0000000e55007c0c */ /* 0x008fe4000c701270 */
[----:B------:R-:W-:-:S04]  /*17aab0*/  LOP3.LUT R13, R13, 0xfffffbff, RZ, 0xc0, !PT ;  /* 0xfffffbff0d0d7812 */ /* 0x000fc800078ec0ff */
[----:B------:R-:W-:-:S04]  /*17aac0*/  @P1 LOP3.LUT R13, R13, 0x400, RZ, 0xfc, !PT ;  /* 0x000004000d0d1812 */ /* 0x000fc800078efcff */
[----:B------:R-:W-:-:S04]  /*17aad0*/  LOP3.LUT R13, R13, 0xfffffdff, RZ, 0xc0, !PT ;  /* 0xfffffdff0d0d7812 */ /* 0x000fc800078ec0ff */
[----:B------:R-:W-:Y:S02]  /*17aae0*/  @P0 LOP3.LUT R13, R13, 0x200, RZ, 0xfc, !PT ;  /* 0x000002000d0d0812 */ /* 0x000fe400078efcff */
[----:B------:R-:W-:Y:S01]  /*17aaf0*/  ISETP.GE.AND P0, PT, R0, UR19, PT ;  /* 0x0000001300007c0c */ /* 0x000fe2000bf06270 */
[----:B------:R-:W3:Y:S03]  /*17ab00*/  LDCU.64 UR18, c[0x0][0x398] ;  /* 0x00007300ff1277ac */ /* 0x000ee60008000a00 */
[----:B------:R-:W-:Y:S02]  /*17ab10*/  ISETP.LT.AND P3, PT, R84, UR26, !P0 ;  /* 0x0000001a54007c0c */ /* 0x000fe4000c761270 */
[----:B------:R-:W-:Y:S01]  /*17ab20*/  ISETP.LT.AND P2, PT, R87, UR27, !P0 ;  /* 0x0000001b57007c0c */ /* 0x000fe2000c741270 */
[----:B------:R-:W1:Y:S01]  /*17ab30*/  LDCU.64 UR26, c[0x0][0x398] ;  /* 0x00007300ff1a77ac */ /* 0x000e620008000a00 */
        /* <DEDUP_REMOVED lines=24> */
[----:B---3--:R-:W-:Y:S01]  /*17acc0*/  ISETP.LT.AND P0, PT, R85, UR18, !P0 ;  /* 0x0000001255007c0c */ /* 0x008fe2000c701270 */
[----:B------:R-:W3:Y:S01]  /*17acd0*/  LDCU UR18, c[0x0][0x398] ;  /* 0x00007300ff1277ac */ /* 0x000ee20008000800 */
        /* <DEDUP_REMOVED lines=11> */
[----:B------:R-:W-:-:S02]  /*17ad90*/  ISETP.LT.AND P3, PT, R84, UR11, !P0 ;  /* 0x0000000b54007c0c */ /* 0x000fc4000c761270 */
[----:B-1----:R-:W-:Y:S01]  /*17ada0*/  ISETP.LT.AND P0, PT, R85, UR20, !P0 ;  /* 0x0000001455007c0c */ /* 0x002fe2000c701270 */
        /* <DEDUP_REMOVED lines=16> */
[----:B------:R-:W1:Y:S08]  /*17aeb0*/  LDCU.64 UR34, c[0x0][0x398] ;  /* 0x00007300ff2277ac */ /* 0x000e700008000a00 */
        /* <DEDUP_REMOVED lines=146> */
[----:B------:R-:W1:Y:S01]  /*17b7e0*/  LDCU.64 UR40, c[0x0][0x398] ;  /* 0x00007300ff2877ac */ /* 0x000e620008000a00 */
[----:B------:R-:W-:-:S02]  /*17b7f0*/  ISETP.LT.AND P2, PT, R87, UR70, !P0 ;  /* 0x0000004657007c0c */ /* 0x000fc4000c741270 */
[----:B------:R-:W-:Y:S01]  /*17b800*/  ISETP.LT.AND P1, PT, R86, UR46, !P0 ;  /* 0x0000002e56007c0c */ /* 0x000fe2000c721270 */
[----:B------:R-:W1:Y:S08]  /*17b810*/  LDCU UR27, c[0x0][0x398] ;  /* 0x00007300ff1b77ac */ /* 0x000e700008000800 */
        /* <DEDUP_REMOVED lines=45> */
[----:B------:R-:W2:Y:S03]  /*17baf0*/  LDCU UR35, c[0x0][0x398] ;  /* 0x00007300ff2377ac */ /* 0x000ea60008000800 */
[----:B------:R-:W-:Y:S01]  /*17bb00*/  ISETP.LT.AND P3, PT, R84, UR63, !P0 ;  /* 0x0000003f54007c0c */ /* 0x000fe2000c761270 */
[----:B------:R-:W2:Y:S01]  /*17bb10*/  LDCU UR63, c[0x0][0x398] ;  /* 0x00007300ff3f77ac */ /* 0x000ea20008000800 */
[----:B-1----:R-:W-:Y:S02]  /*17bb20*/  ISETP.LT.AND P2, PT, R87, UR65, !P0 ;  /* 0x0000004157007c0c */ /* 0x002fe4000c741270 */
[----:B------:R-:W-:Y:S01]  /*17bb30*/  LOP3.LUT R11, R11, 0xfffeffff, RZ, 0xc0, !PT ;  /* 0xfffeffff0b0b7812 */ /* 0x000fe200078ec0ff */
[----:B------:R-:W1:Y:S01]  /*17bb40*/  LDCU UR65, c[0x0][0x398] ;  /* 0x00007300ff4177ac */ /* 0x000e620008000800 */
[----:B------:R-:W-:-:S07]  /*17bb50*/  ISETP.LT.AND P1, PT, R86, UR49, !P0 ;  /* 0x0000003156007c0c */ /* 0x000fce000c721270 */
[----:B------:R-:W-:Y:S01]  /*17bb60*/  @P3 LOP3.LUT R11, R11, 0x10000, RZ, 0xfc, !PT ;  /* 0x000100000b0b3812 */ /* 0x000fe200078efcff */
[----:B------:R-:W1:Y:S03]  /*17bb70*/  LDCU.64 UR48, c[0x0][0x398] ;  /* 0x00007300ff3077ac */ /* 0x000e660008000a00 */
        /* <DEDUP_REMOVED lines=12> */
[----:B------:R-:W3:Y:S01]  /*17bc40*/  LDCU.64 UR38, c[0x0][0x398] ;  /* 0x00007300ff2677ac */ /* 0x000ee20008000a00 */
[----:B--2---:R-:W-:Y:S02]  /*17bc50*/  ISETP.LT.AND P2, PT, R87, UR63, !P0 ;  /* 0x0000003f57007c0c */ /* 0x004fe4000c741270 */
[----:B-1----:R-:W-:Y:S01]  /*17bc60*/  ISETP.LT.AND P1, PT, R86, UR65, !P0 ;  /* 0x0000004156007c0c */ /* 0x002fe2000c721270 */
[----:B------:R-:W1:Y:S01]  /*17bc70*/  LDCU UR63, c[0x0][0x398] ;  /* 0x00007300ff3f77ac */ /* 0x000e620008000800 */
[----:B------:R-:W2:Y:S07]  /*17bc80*/  LDCU UR62, c[0x0][0x398] ;  /* 0x00007300ff3e77ac */ /* 0x000eae0008000800 */
        /* <DEDUP_REMOVED lines=23> */
[----:B---3--:R-:W-:Y:S02]  /*17be00*/  ISETP.LT.AND P0, PT, R85, UR38, !P0 ;  /* 0x0000002655007c0c */ /* 0x008fe4000c701270 */
        /* <DEDUP_REMOVED lines=8> */
[----:B------:R-:W3:Y:S01]  /*17be90*/  LDCU UR59, c[0x0][0x398] ;  /* 0x00007300ff3b77ac */ /* 0x000ee20008000800 */
        /* <DEDUP_REMOVED lines=18> */
[----:B---3--:R-:W-:Y:S02]  /*17bfc0*/  ISETP.LT.AND P2, PT, R87, UR59, !P0 ;  /* 0x0000003b57007c0c */ /* 0x008fe4000c741270 */
[----:B------:R-:W-:Y:S01]  /*17bfd0*/  ISETP.LT.AND P1, PT, R86, UR73, !P0 ;  /* 0x0000004956007c0c */ /* 0x000fe2000c721270 */
[----:B------:R-:W3:Y:S01]  /*17bfe0*/  LDCU UR59, c[0x0][0x398] ;  /* 0x00007300ff3b77ac */ /* 0x000ee20008000800 */
[----:B-1----:R-:W-:-:S02]  /*17bff0*/  ISETP.LT.AND P3, PT, R84, UR40, !P0 ;  /* 0x0000002854007c0c */ /* 0x002fc4000c761270 */
        /* <DEDUP_REMOVED lines=12> */
[----:B----4-:R-:W-:Y:S01]  /*17c0c0*/  ISETP.LT.AND P3, PT, R84, UR44, !P0 ;  /* 0x0000002c54007c0c */ /* 0x010fe2000c761270 */
[----:B------:R-:W4:Y:S01]  /*17c0d0*/  LDCU UR44, c[0x0][0x398] ;  /* 0x00007300ff2c77ac */ /* 0x000f220008000800 */
[----:B------:R-:W-:-:S02]  /*17c0e0*/  ISETP.LT.AND P2, PT, R87, UR67, !P0 ;  /* 0x0000004357007c0c */ /* 0x000fc4000c741270 */
[----:B---3--:R-:W-:Y:S01]  /*17c0f0*/  ISETP.LT.AND P1, PT, R86, UR59, !P0 ;  /* 0x0000003b56007c0c */ /* 0x008fe2000c721270 */
[----:B------:R-:W3:Y:S01]  /*17c100*/  LDCU UR67, c[0x0][0x398] ;  /* 0x00007300ff4377ac */ /* 0x000ee20008000800 */
        /* <DEDUP_REMOVED lines=12> */
[----:B------:R-:W1:Y:S03]  /*17c1d0*/  LDCU.64 UR38, c[0x0][0x398] ;  /* 0x00007300ff2677ac */ /* 0x000e660008000a00 */
[----:B--2---:R-:W-:Y:S02]  /*17c1e0*/  ISETP.LT.AND P3, PT, R84, UR46, !P0 ;  /* 0x0000002e54007c0c */ /* 0x004fe4000c761270 */
[----:B------:R-:W-:Y:S01]  /*17c1f0*/  LOP3.LUT R10, R10, 0xfeffffff, RZ, 0xc0, !PT ;  /* 0xfeffffff0a0a7812 */ /* 0x000fe200078ec0ff */
[----:B------:R-:W-:Y:S01]  /*17c200*/  VIADD R0, R83, 0x105 ;  /* 0x0000010553007836 */ /* 0x000fe20000000000 */
[----:B------:R-:W-:Y:S01]  /*17c210*/  ISETP.LT.AND P2, PT, R87, UR68, !P0 ;  /* 0x0000004457007c0c */ /* 0x000fe2000c741270 */
[----:B------:R-:W2:Y:S01]  /*17c220*/  LDCU UR46, c[0x0][0x398] ;  /* 0x00007300ff2e77ac */ /* 0x000ea20008000800 */
[----:B---3--:R-:W-:-:S07]  /*17c230*/  ISETP.LT.AND P1, PT, R86, UR67, !P0 ;  /* 0x0000004356007c0c */ /* 0x008fce000c721270 */
[----:B------:R-:W-:Y:S01]  /*17c240*/  @P3 LOP3.LUT R10, R10, 0x1000000, RZ, 0xfc, !PT ;  /* 0x010000000a0a3812 */ /* 0x000fe200078efcff */
[----:B------:R-:W3:Y:S03]  /*17c250*/  LDCU UR67, c[0x0][0x398] ;  /* 0x00007300ff4377ac */ /* 0x000ee60008000800 */
[----:B------:R-:W-:Y:S01]  /*17c260*/  LOP3.LUT R10, R10, 0xff7fffff, RZ, 0xc0, !PT ;  /* 0xff7fffff0a0a7812 */ /* 0x000fe200078ec0ff */
[----:B------:R-:W2:Y:S03]  /*17c270*/  LDCU UR68, c[0x0][0x398] ;  /* 0x00007300ff4477ac */ /* 0x000ea60008000800 */
        /* <DEDUP_REMOVED lines=8> */
[----:B------:R-:W2:Y:S03]  /*17c300*/  LDCU.64 UR40, c[0x0][0x398] ;  /* 0x00007300ff2877ac */ /* 0x000ea60008000a00 */
[----:B------:R-:W-:Y:S01]  /*17c310*/  ISETP.LT.AND P3, PT, R84, UR38, !P0 ;  /* 0x0000002654007c0c */ /* 0x000fe2000c761270 */
[----:B------:R-:W2:Y:S01]  /*17c320*/  LDCU UR38, c[0x0][0x398] ;  /* 0x00007300ff2677ac */ /* 0x000ea20008000800 */
[----:B-1----:R-:W-:Y:S02]  /*17c330*/  ISETP.LT.AND P2, PT, R87, UR59, !P0 ;  /* 0x0000003b57007c0c */ /* 0x002fe4000c741270 */
        /* <DEDUP_REMOVED lines=14> */
[----:B------:R-:W-:-:S04]  /*17c420*/  ISETP.GE.AND P0, PT, R0, UR45, PT ;  /* 0x0000002d00007c0c */ /* 0x000fc8000bf06270 */
[----:B--2---:R-:W-:Y:S01]  /*17c430*/  ISETP.LT.AND P3, PT, R84, UR40, !P0 ;  /* 0x0000002854007c0c */ /* 0x004fe2000c761270 */
[----:B------:R-:W2:Y:S01]  /*17c440*/  LDCU UR40, c[0x0][0x398] ;  /* 0x00007300ff2877ac */ /* 0x000ea20008000800 */
[----:B------:R-:W-:Y:S02]  /*17c450*/  ISETP.LT.AND P2, PT, R87, UR38, !P0 ;  /* 0x0000002657007c0c */ /* 0x000fe4000c741270 */
[----:B------:R-:W-:Y:S01]  /*17c460*/  LOP3.LUT R10, R10, 0xfffeffff, RZ, 0xc0, !PT ;  /* 0xfffeffff0a0a7812 */ /* 0x000fe200078ec0ff */
[----:B------:R-:W-:Y:S01]  /*17c470*/  VIADD R0, R83, 0x103 ;  /* 0x0000010353007836 */ /* 0x000fe20000000000 */
[----:B------:R-:W-:Y:S01]  /*17c480*/  ISETP.LT.AND P1, PT, R86, UR46, !P0 ;  /* 0x0000002e56007c0c */ /* 0x000fe2000c721270 */
[----:B------:R-:W1:Y:S06]  /*17c490*/  LDCU UR38, c[0x0][0x398] ;  /* 0x00007300ff2677ac */ /* 0x000e6c0008000800 */
[----:B------:R-:W-:Y:S01]  /*17c4a0*/  @P3 LOP3.LUT R10, R10, 0x10000, RZ, 0xfc, !PT ;  /* 0x000100000a0a3812 */ /* 0x000fe200078efcff */
[----:B------:R-:W1:Y:S03]  /*17c4b0*/  LDCU UR46, c[0x0][0x398] ;  /* 0x00007300ff2e77ac */ /* 0x000e660008000800 */
[----:B------:R-:W-:-:S02]  /*17c4c0*/  LOP3.LUT R10, R10, 0xffff7fff, RZ, 0xc0, !PT ;  /* 0xffff7fff0a0a7812 */ /* 0x000fc400078ec0ff */
[----:B----4-:R-:W-:Y:S01]  /*17c4d0*/  ISETP.LT.AND P0, PT, R85, UR44, !P0 ;  /* 0x0000002c55007c0c */ /* 0x010fe2000c701270 */
[----:B------:R-:W4:Y:S01]  /*17c4e0*/  LDCU.64 UR44, c[0x0][0x398] ;  /* 0x00007300ff2c77ac */ /* 0x000f220008000a00 */
[----:B------:R-:W-:-:S04]  /*17c4f0*/  @P2 LOP3.LUT R10, R10, 0x8000, RZ, 0xfc, !PT ;  /* 0x000080000a0a2812 */ /* 0x000fc800078efcff */
[----:B------:R-:W-:-:S04]  /*17c500*/  LOP3.LUT R10, R10, 0xffffbfff, RZ, 0xc0, !PT ;  /* 0xffffbfff0a0a7812 */ /* 0x000fc800078ec0ff */
[----:B------:R-:W-:-:S04]  /*17c510*/  @P1 LOP3.LUT R10, R10, 0x4000, RZ, 0xfc, !PT ;  /* 0x000040000a0a1812 */ /* 0x000fc800078efcff */
[----:B------:R-:W-:-:S04]  /*17c520*/  LOP3.LUT R10, R10, 0xffffdfff, RZ, 0xc0, !PT ;  /* 0xffffdfff0a0a7812 */ /* 0x000fc800078ec0ff */
[----:B------:R-:W-:Y:S02]  /*17c530*/  @P0 LOP3.LUT R10, R10, 0x2000, RZ, 0xfc, !PT ;  /* 0x000020000a0a0812 */ /* 0x000fe400078efcff */
[----:B------:R-:W-:-:S04]  /*17c540*/  ISETP.GE.AND P0, PT, R0, UR47, PT ;  /* 0x0000002f00007c0c */ /* 0x000fc8000bf06270 */
[----:B----4-:R-:W-:Y:S02]  /*17c550*/  ISETP.LT.AND P3, PT, R84, UR44, !P0 ;  /* 0x0000002c54007c0c */ /* 0x010fe4000c761270 */
[----:B--2---:R-:W-:Y:S02]  /*17c560*/  ISETP.LT.AND P2, PT, R87, UR40, !P0 ;  /* 0x0000002857007c0c */ /* 0x004fe4000c741270 */
[----:B------:R-:W-:Y:S02]  /*17c570*/  LOP3.LUT R10, R10, 0xffffefff, RZ, 0xc0, !PT ;  /* 0xffffefff0a0a7812 */ /* 0x000fe400078ec0ff */
[----:B-1----:R-:W-:-:S07]  /*17c580*/  ISETP.LT.AND P1, PT, R86, UR38, !P0 ;  /* 0x0000002656007c0c */ /* 0x002fce000c721270 */
[----:B------:R-:W-:-:S04]  /*17c590*/  @P3 LOP3.LUT R10, R10, 0x1000, RZ, 0xfc, !PT ;  /* 0x000010000a0a3812 */ /* 0x000fc800078efcff */
[----:B------:R-:W-:Y:S02]  /*17c5a0*/  LOP3.LUT R10, R10, 0xfffff7ff, RZ, 0xc0, !PT ;  /* 0xfffff7ff0a0a7812 */ /* 0x000fe400078ec0ff */
[----:B------:R-:W-:Y:S01]  /*17c5b0*/  ISETP.LT.AND P0, PT, R85, UR46, !P0 ;  /* 0x0000002e55007c0c */ /* 0x000fe2000c701270 */
[----:B------:R-:W1:Y:S01]  /*17c5c0*/  LDCU.64 UR46, c[0x0][0x398] ;  /* 0x00007300ff2e77ac */ /* 0x000e620008000a00 */
[----:B------:R-:W-:-:S04]  /*17c5d0*/  @P2 LOP3.LUT R10, R10, 0x800, RZ, 0xfc, !PT ;  /* 0x000008000a0a2812 */ /* 0x000fc800078efcff */
[----:B------:R-:W-:-:S04]  /*17c5e0*/  LOP3.LUT R10, R10, 0xfffffbff, RZ, 0xc0, !PT ;  /* 0xfffffbff0a0a7812 */ /* 0x000fc800078ec0ff */
[----:B------:R-:W-:Y:S01]  /*17c5f0*/  @P1 LOP3.LUT R10, R10, 0x400, RZ, 0xfc, !PT ;  /* 0x000004000a0a1812 */ /* 0x000fe200078efcff */
[----:B------:R-:W-:-:S03]  /*17c600*/  VIADD R0, R83, 0x102 ;  /* 0x0000010253007836 */ /* 0x000fc60000000000 */
[----:B------:R-:W-:-:S04]  /*17c610*/  LOP3.LUT R10, R10, 0xfffffdff, RZ, 0xc0, !PT ;  /* 0xfffffdff0a0a7812 */ /* 0x000fc800078ec0ff */
[----:B------:R-:W-:Y:S02]  /*17c620*/  @P0 LOP3.LUT R10, R10, 0x200, RZ, 0xfc, !PT ;  /* 0x000002000a0a0812 */ /* 0x000fe400078efcff */
[----:B------:R-:W-:Y:S01]  /*17c630*/  ISETP.GE.AND P0, PT, R0, UR39, PT ;  /* 0x0000002700007c0c */ /* 0x000fe2000bf06270 */
[----:B------:R-:W2:Y:S03]  /*17c640*/  LDCU.64 UR38, c[0x0][0x398] ;  /* 0x00007300ff2677ac */ /* 0x000ea60008000a00 */
[----:B-1----:R-:W-:Y:S02]  /*17c650*/  ISETP.LT.AND P3, PT, R84, UR46, !P0 ;  /* 0x0000002e54007c0c */ /* 0x002fe4000c761270 */
[----:B------:R-:W-:Y:S02]  /*17c660*/  ISETP.LT.AND P2, PT, R87, UR9, !P0 ;  /* 0x0000000957007c0c */ /* 0x000fe4000c741270 */
[----:B------:R-:W-:Y:S01]  /*17c670*/  LOP3.LUT R10, R10, 0xfffffeff, RZ, 0xc0, !PT ;  /* 0xfffffeff0a0a7812 */ /* 0x000fe200078ec0ff */
[----:B------:R-:W-:Y:S01]  /*17c680*/  VIADD R0, R83, 0x101 ;  /* 0x0000010153007836 */ /* 0x000fe20000000000 */
[----:B------:R-:W-:-:S02]  /*17c690*/  ISETP.LT.AND P1, PT, R86, UR5, !P0 ;  /* 0x0000000556007c0c */ /* 0x000fc4000c721270 */
[----:B------:R-:W-:Y:S01]  /*17c6a0*/  LOP3.LUT R7, R7, 0x7fffffff, RZ, 0xc0, !PT ;  /* 0x7fffffff07077812 */ /* 0x000fe200078ec0ff */
[C---:B------:R-:W-:Y:S01]  /*17c6b0*/  VIADD R42, R83.reuse, 0xe9 ;  /* 0x000000e9532a7836 */ /* 0x040fe20000000000 */
[C---:B------:R-:W-:Y:S01]  /*17c6c0*/  IADD3 R41, PT, PT, R83.reuse, 0xea, RZ ;  /* 0x000000ea53297810 */ /* 0x040fe20007ffe0ff */
[C---:B------:R-:W-:Y:S01]  /*17c6d0*/  VIADD R37, R83.reuse, 0xe8 ;  /* 0x000000e853257836 */ /* 0x040fe20000000000 */
[----:B------:R-:W-:Y:S01]  /*17c6e0*/  LOP3.LUT R6, R6, 0x7fffffff, RZ, 0xc0, !PT ;  /* 0x7fffffff06067812 */ /* 0x000fe200078ec0ff */
[----:B------:R-:W1:Y:S01]  /*17c6f0*/  LDCU UR5, c[0x0][0x398] ;  /* 0x00007300ff0577ac */ /* 0x000e620008000800 */
[----:B------:R-:W-:Y:S01]  /*17c700*/  @P3 LOP3.LUT R10, R10, 0x100, RZ, 0xfc, !PT ;  /* 0x000001000a0a3812 */ /* 0x000fe200078efcff */
[----:B------:R-:W-:Y:S01]  /*17c710*/  VIADD R38, R83, 0xe7 ;  /* 0x000000e753267836 */ /* 0x000fe20000000000 */
[----:B------:R-:W4:Y:S02]  /*17c720*/  LDCU UR9, c[0x0][0x398] ;  /* 0x00007300ff0977ac */ /* 0x000f240008000800 */
        /* <DEDUP_REMOVED lines=31> */
[----:B------:R-:W1:Y:S01]  /*17c920*/  LDCU.64 UR18, c[0x0][0x398] ;  /* 0x00007300ff1277ac */ /* 0x000e620008000a00 */
[----:B--2---:R-:W-:-:S02]  /*17c930*/  ISETP.LT.AND P3, PT, R84, UR40, !P0 ;  /* 0x0000002854007c0c */ /* 0x004fc4000c761270 */
[----:B------:R-:W-:-:S07]  /*17c940*/  ISETP.LT.AND P0, PT, R85, UR16, !P0 ;  /* 0x0000001055007c0c */ /* 0x000fce000c701270 */
        /* <DEDUP_REMOVED lines=13> */
[----:B------:R-:W2:Y:S08]  /*17ca20*/  LDCU.64 UR20, c[0x0][0x398] ;  /* 0x00007300ff1477ac */ /* 0x000eb00008000a00 */
        /* <DEDUP_REMOVED lines=12> */
[----:B------:R-:W-:Y:S01]  /*17caf0*/  ISETP.LT.AND P2, PT, R87, UR17, !P0 ;  /* 0x0000001157007c0c */ /* 0x000fe2000c741270 */
[----:B------:R-:W2:Y:S01]  /*17cb00*/  LDCU.64 UR16, c[0x0][0x398] ;  /* 0x00007300ff1077ac */ /* 0x000ea20008000a00 */
        /* <DEDUP_REMOVED lines=71> */
[----:B------:R-:W-:Y:S01]  /*17cf80*/  IADD3 R39, PT, PT, R83, 0xe6, RZ ;  /* 0x000000e653277810 */ /* 0x000fe20007ffe0ff */
[----:B------:R-:W2:Y:S06]  /*17cf90*/  LDCU UR17, c[0x0][0x398] ;  /* 0x00007300ff1177ac */ /* 0x000eac0008000800 */
[----:B------:R-:W-:Y:S01]  /*17cfa0*/  @P3 LOP3.LUT R9, R9, 0x100, RZ, 0xfc, !PT ;  /* 0x0000010009093812 */ /* 0x000fe200078efcff */
[----:B------:R-:W2:Y:S03]  /*17cfb0*/  LDCU UR27, c[0x0][0x398] ;  /* 0x00007300ff1b77ac */ /* 0x000ea60008000800 */
[----:B------:R-:W-:-:S04]  /*17cfc0*/  LOP3.LUT R9, R9, 0xffffff7f, RZ, 0xc0, !PT ;  /* 0xffffff7f09097812 */ /* 0x000fc800078ec0ff */
[----:B------:R-:W-:Y:S02]  /*17cfd0*/  @P2 LOP3.LUT R9, R9, 0x80, RZ, 0xfc, !PT ;  /* 0x0000008009092812 */ /* 0x000fe400078efcff */
[----:B------:R-:W-:Y:S01]  /*17cfe0*/  ISETP.LT.AND P0, PT, R85, UR18, !P0 ;  /* 0x0000001255007c0c */ /* 0x000fe2000c701270 */
[----:B-1----:R-:W-:Y:S01]  /*17cff0*/  IMAD R34, R83, UR50, RZ ;  /* 0x0000003253227c24 */ /* 0x002fe2000f8e02ff */
[----:B------:R-:W-:Y:S01]  /*17d000*/  LOP3.LUT R9, R9, 0xffffffbf, RZ, 0xc0, !PT ;  /* 0xffffffbf09097812 */ /* 0x000fe200078ec0ff */
[----:B------:R-:W1:Y:S03]  /*17d010*/  LDCU UR50, c[0x0][0x3b8] ;  /* 0x00007700ff3277ac */ /* 0x000e660008000800 */
[----:B------:R-:W-:Y:S01]  /*17d020*/  @P1 LOP3.LUT R9, R9, 0x40, RZ, 0xfc, !PT ;  /* 0x0000004009091812 */ /* 0x000fe200078efcff */
[----:B------:R-:W1:Y:S03]  /*17d030*/  LDCU UR18, c[0x0][0x398] ;  /* 0x00007300ff1277ac */ /* 0x000e660008000800 */
        /* <DEDUP_REMOVED lines=15> */
[----:B--2---:R-:W-:Y:S01]  /*17d130*/  ISETP.LT.AND P0, PT, R85, UR20, !P0 ;  /* 0x0000001455007c0c */ /* 0x004fe2000c701270 */
[----:B------:R2:W-:Y:S01]  /*17d140*/  STL [R1+0x310c], R34 ;  /* 0x00310c2201007387 */ /* 0x0005e20000100800 */
[----:B------:R-:W-:Y:S01]  /*17d150*/  LOP3.LUT R9, R9, 0xfffffffb, RZ, 0xc0, !PT ;  /* 0xfffffffb09097812 */ /* 0x000fe200078ec0ff */
[----:B------:R-:W1:Y:S03]  /*17d160*/  LDCU UR20, c[0x0][0x398] ;  /* 0x00007300ff1477ac */ /* 0x000e660008000800 */
        /* <DEDUP_REMOVED lines=11> */
[----:B------:R-:W-:Y:S01]  /*17d220*/  ISETP.LT.AND P0, PT, R85, UR24, !P0 ;  /* 0x0000001855007c0c */ /* 0x000fe2000c701270 */
[----:B------:R-:W2:Y:S01]  /*17d230*/  LDCU.64 UR28, c[0x0][0x398] ;  /* 0x00007300ff1c77ac */ /* 0x000ea20008000a00 */
[----:B-1----:R-:W-:Y:S01]  /*17d240*/  VIADD R116, R34, UR51 ;  /* 0x0000003322747c36 */ /* 0x002fe20008000000 */
[----:B------:R-:W1:Y:S04]  /*17d250*/  LDCU UR53, c[0x0][0x3b8] ;  /* 0x00007700ff3577ac */ /* 0x000e680008000800 */
[----:B------:R-:W-:Y:S01]  /*17d260*/  @P2 LOP3.LUT R8, R8, 0x80000000, RZ, 0xfc, !PT ;  /* 0x8000000008082812 */ /* 0x000fe200078efcff */
[----:B------:R-:W1:Y:S03]  /*17d270*/  LDCU UR51, c[0x0][0x3b8] ;  /* 0x00007700ff3377ac */ /* 0x000e660008000800 */
[----:B------:R-:W-:-:S02]  /*17d280*/  LOP3.LUT R8, R8, 0xbfffffff, RZ, 0xc0, !PT ;  /* 0xbfffffff08087812 */ /* 0x000fc400078ec0ff */
[----:B------:R-:W-:Y:S01]  /*17d290*/  @P3 LOP3.LUT R9, R9, 0x1, RZ, 0xfc, !PT ;  /* 0x0000000109093812 */ /* 0x000fe200078efcff */
[----:B------:R-:W1:Y:S01]  /*17d2a0*/  LDCU UR24, c[0x0][0x398] ;  /* 0x00007300ff1877ac */ /* 0x000e620008000800 */
[----:B------:R-:W-:-:S04]  /*17d2b0*/  @P1 LOP3.LUT R8, R8, 0x40000000, RZ, 0xfc, !PT ;  /* 0x4000000008081812 */ /* 0x000fc800078efcff */
[----:B------:R-:W-:-:S04]  /*17d2c0*/  LOP3.LUT R8, R8, 0xdfffffff, RZ, 0xc0, !PT ;  /* 0xdfffffff08087812 */ /* 0x000fc800078ec0ff */
[----:B------:R-:W-:Y:S02]  /*17d2d0*/  @P0 LOP3.LUT R8, R8, 0x20000000, RZ, 0xfc, !PT ;  /* 0x2000000008080812 */ /* 0x000fe400078efcff */
[----:B------:R-:W-:Y:S01]  /*17d2e0*/  ISETP.GE.AND P0, PT, R0, UR15, PT ;  /* 0x0000000f00007c0c */ /* 0x000fe2000bf06270 */
[----:B--2---:R-:W-:Y:S01]  /*17d2f0*/  VIADD R34, R83, 0xeb ;  /* 0x000000eb53227836 */ /* 0x004fe20000000000 */
[----:B------:R-:W-:Y:S01]  /*17d300*/  LOP3.LUT R8, R8, 0xefffffff, RZ, 0xc0, !PT ;  /* 0xefffffff08087812 */ /* 0x000fe200078ec0ff */
[----:B------:R-:W2:Y:S01]  /*17d310*/  LDCU UR15, c[0x0][0x398] ;  /* 0x00007300ff0f77ac */ /* 0x000ea20008000800 */
[----:B------:R-:W-:Y:S02]  /*17d320*/  ISETP.LT.AND P3, PT, R84, UR64, !P0 ;  /* 0x0000004054007c0c */ /* 0x000fe4000c761270 */
[----:B------:R-:W-:Y:S01]  /*17d330*/  ISETP.LT.AND P2, PT, R87, UR35, !P0 ;  /* 0x0000002357007c0c */ /* 0x000fe2000c741270 */
[----:B------:R-:W1:Y:S01]  /*17d340*/  LDCU.64 UR34, c[0x0][0x398] ;  /* 0x00007300ff2277ac */ /* 0x000e620008000a00 */
[----:B------:R-:W-:-:S02]  /*17d350*/  ISETP.LT.AND P1, PT, R86, UR54, !P0 ;  /* 0x0000003656007c0c */ /* 0x000fc4000c721270 */
[C---:B------:R-:W-:Y:S01]  /*17d360*/  IADD3 R0, PT, PT, R83.reuse, 0xf6, RZ ;  /* 0x000000f653007810 */ /* 0x040fe20007ffe0ff */
[----:B------:R-:W1:Y:S01]  /*17d370*/  LDCU UR54, c[0x0][0x3b8] ;  /* 0x00007700ff3677ac */ /* 0x000e620008000800 */
[----:B------:R-:W-:Y:S01]  /*17d380*/  IADD3 R36, PT, PT, R83, 0xe2, RZ ;  /* 0x000000e253247810 */ /* 0x000fe20007ffe0ff */
[----:B------:R-:W1:Y:S04]  /*17d390*/  LDCU UR64, c[0x0][0x3b8] ;  /* 0x00007700ff4077ac */ /* 0x000e680008000800 */
[----:B------:R-:W-:-:S04]  /*17d3a0*/  @P3 LOP3.LUT R8, R8, 0x10000000, RZ, 0xfc, !PT ;  /* 0x1000000008083812 */ /* 0x000fc800078efcff */
[----:B------:R-:W-:-:S04]  /*17d3b0*/  LOP3.LUT R8, R8, 0xf7ffffff, RZ, 0xc0, !PT ;  /* 0xf7ffffff08087812 */ /* 0x000fc800078ec0ff */
[----:B------:R-:W-:Y:S01]  /*17d3c0*/  @P2 LOP3.LUT R8, R8, 0x8000000, RZ, 0xfc, !PT ;  /* 0x0800000008082812 */ /* 0x000fe200078efcff */
[----:B------:R-:W-:Y:S01]  /*17d3d0*/  BAR.SYNC.DEFER_BLOCKING 0x0 ;  /* 0x0000000000007b1d */ /* 0x000fe20000010000 */
        /* <DEDUP_REMOVED lines=13> */
[----:B------:R-:W-:Y:S01]  /*17d4b0*/  VIADD R43, R83, 0x182 ;  /* 0x00000182532b7836 */ /* 0x000fe20000000000 */
        /* <DEDUP_REMOVED lines=74> */
[----:B------:R-:W-:-:S09]  /*17d960*/  ISETP.LT.AND P1, PT, R86, UR72, !P0 ;  /* 0x0000004856007c0c */ /* 0x000fd2000c721270 */
        /* <DEDUP_REMOVED lines=18> */
[----:B------:R-:W1:Y:S01]  /*17da90*/  S2R R44, SR_TID.X ;  /* 0x00000000002c7919 */ /* 0x000e620000002100 */
[----:B------:R-:W1:Y:S02]  /*17daa0*/  LDCU UR70, c[0x0][0x398] ;  /* 0x00007300ff4677ac */ /* 0x000e640008000800 */
        /* <DEDUP_REMOVED lines=10> */
[----:B---3--:R-:W-:Y:S01]  /*17db50*/  ISETP.LT.AND P2, PT, R87, UR67, !P0 ;  /* 0x0000004357007c0c */ /* 0x008fe2000c741270 */
[----:B------:R-:W3:Y:S01]  /*17db60*/  LDCU UR67, c[0x0][0x3b8] ;  /* 0x00007700ff4377ac */ /* 0x000ee20008000800 */
[----:B------:R-:W-:Y:S02]  /*17db70*/  ISETP.LT.AND P1, PT, R86, UR49, !P0 ;  /* 0x0000003156007c0c */ /* 0x000fe4000c721270 */
[----:B------:R-:W-:Y:S01]  /*17db80*/  ISETP.LT.AND P3, PT, R84, UR68, !P0 ;  /* 0x0000004454007c0c */ /* 0x000fe2000c761270 */
[----:B------:R-:W1:Y:S01]  /*17db90*/  LDCU UR49, c[0x0][0x3b8] ;  /* 0x00007700ff3177ac */ /* 0x000e620008000800 */
[----:B------:R-:W-:-:S02]  /*17dba0*/  ISETP.LT.AND P0, PT, R85, UR44, !P0 ;  /* 0x0000002c55007c0c */ /* 0x000fc4000c701270 */
[----:B------:R-:W-:Y:S01]  /*17dbb0*/  IADD3 R0, PT, PT, R83, 0xef, RZ ;  /* 0x000000ef53007810 */ /* 0x000fe20007ffe0ff */
[----:B------:R-:W1:Y:S04]  /*17dbc0*/  LDCU UR44, c[0x0][0x3b8] ;  /* 0x00007700ff2c77ac */ /* 0x000e680008000800 */
[----:B------:R-:W-:Y:S01]  /*17dbd0*/  @P2 LOP3.LUT R7, R7, 0x80000000, RZ, 0xfc, !PT ;  /* 0x8000000007072812 */ /* 0x000fe200078efcff */
[----:B------:R-:W1:Y:S03]  /*17dbe0*/  LDCU UR68, c[0x0][0x3b8] ;  /* 0x00007700ff4477ac */ /* 0x000e660008000800 */
[----:B------:R-:W-:-:S04]  /*17dbf0*/  LOP3.LUT R7, R7, 0xbfffffff, RZ, 0xc0, !PT ;  /* 0xbfffffff07077812 */ /* 0x000fc800078ec0ff */
[----:B------:R-:W-:-:S04]  /*17dc00*/  @P1 LOP3.LUT R7, R7, 0x40000000, RZ, 0xfc, !PT ;  /* 0x4000000007071812 */ /* 0x000fc800078efcff */
[----:B------:R-:W-:-:S04]  /*17dc10*/  LOP3.LUT R7, R7, 0xdfffffff, RZ, 0xc0, !PT ;  /* 0xdfffffff07077812 */ /* 0x000fc800078ec0ff */
[----:B------:R-:W-:Y:S02]  /*17dc20*/  @P0 LOP3.LUT R7, R7, 0x20000000, RZ, 0xfc, !PT ;  /* 0x2000000007070812 */ /* 0x000fe400078efcff */
[----:B------:R-:W-:Y:S01]  /*17dc30*/  ISETP.GE.AND P0, PT, R0, UR39, PT ;  /* 0x0000002700007c0c */ /* 0x000fe2000bf06270 */
[----:B------:R-:W-:Y:S01]  /*17dc40*/  VIADD R0, R116, UR32 ;  /* 0x0000002074007c36 */ /* 0x000fe20008000000 */
[----:B------:R-:W-:Y:S01]  /*17dc50*/  LOP3.LUT R8, R8, 0xfffffffe, RZ, 0xc0, !PT ;  /* 0xfffffffe08087812 */ /* 0x000fe200078ec0ff */
[----:B------:R-:W1:Y:S03]  /*17dc60*/  LDCU UR39, c[0x0][0x3b8] ;  /* 0x00007700ff2777ac */ /* 0x000e660008000800 */
[----:B------:R2:W-:Y:S01]  /*17dc70*/  STL [R1+0x2fc4], R0 ;  /* 0x002fc40001007387 */ /* 0x0005e20000100800 */
[----:B------:R-:W-:Y:S01]  /*17dc80*/  ISETP.LT.AND P2, PT, R87, UR60, !P0 ;  /* 0x0000003c57007c0c */ /* 0x000fe2000c741270 */
[----:B------:R-:W1:Y:S01]  /*17dc90*/  LDCU UR32, c[0x0][0x3b8] ;  /* 0x00007700ff2077ac */ /* 0x000e620008000800 */
[----:B------:R-:W-:Y:S01]  /*17dca0*/  @P3 LOP3.LUT R8, R8, 0x1, RZ, 0xfc, !PT ;  /* 0x0000000108083812 */ /* 0x000fe200078efcff */
[----:B--2---:R-:W-:Y:S01]  /*17dcb0*/  VIADD R0, R0, UR19 ;  /* 0x0000001300007c36 */ /* 0x004fe20008000000 */
[----:B------:R-:W-:Y:S01]  /*17dcc0*/  ISETP.LT.AND P3, PT, R84, UR59, !P0 ;  /* 0x0000003b54007c0c */ /* 0x000fe2000c761270 */
[----:B------:R-:W2:Y:S03]  /*17dcd0*/  LDCU UR19, c[0x0][0x3b8] ;  /* 0x00007700ff1377ac */ /* 0x000ea60008000800 */
[----:B------:R1:W-:Y:S01]  /*17dce0*/  STL [R1+0x2cc0], R0 ;  /* 0x002cc00001007387 */ /* 0x0003e20000100800 */
[----:B------:R-:W-:Y:S01]  /*17dcf0*/  ISETP.LT.AND P1, PT, R86, UR61, !P0 ;  /* 0x0000003d56007c0c */ /* 0x000fe2000c721270 */
[----:B------:R-:W2:Y:S01]  /*17dd00*/  LDCU UR59, c[0x0][0x3b8] ;  /* 0x00007700ff3b77ac */ /* 0x000ea20008000800 */
[----:B------:R-:W-:Y:S01]  /*17dd10*/  LOP3.LUT R7, R7, 0xefffffff, RZ, 0xc0, !PT ;  /* 0xefffffff07077812 */ /* 0x000fe200078ec0ff */
[----:B------:R-:W2:Y:S01]  /*17dd20*/  LDCU UR60, c[0x0][0x3b8] ;  /* 0x00007700ff3c77ac */ /* 0x000ea20008000800 */
[----:B-1----:R-:W-:Y:S01]  /*17dd30*/  VIADD R0, R0, UR52 ;  /* 0x0000003400007c36 */ /* 0x002fe20008000000 */
[----:B------:R-:W-:Y:S01]  /*17dd40*/  ISETP.LT.AND P0, PT, R85, UR28, !P0 ;  /* 0x0000001c55007c0c */ /* 0x000fe2000c701270 */
[----:B------:R-:W1:Y:S02]  /*17dd50*/  LDCU UR28, c[0x0][0x3b8] ;  /* 0x00007700ff1c77ac */ /* 0x000e640008000800 */
[----:B------:R-:W-:Y:S01]  /*17dd60*/  VIADD R117, R0, UR34 ;  /* 0x0000002200757c36 */ /* 0x000fe20008000000 */
[----:B------:R2:W-:Y:S01]  /*17dd70*/  STL [R1+0x2450], R0 ;  /* 0x0024500001007387 */ /* 0x0005e20000100800 */
[----:B------:R-:W1:Y:S02]  /*17dd80*/  LDCU UR34, c[0x0][0x3b8] ;  /* 0x00007700ff2277ac */ /* 0x000e640008000800 */
[----:B------:R-:W-:Y:S01]  /*17dd90*/  VIADD R252, R117, UR21 ;  /* 0x0000001575fc7c36 */ /* 0x000fe20008000000 */
[----:B------:R-:W1:Y:S01]  /*17dda0*/  LDCU UR21, c[0x0][0x3b8] ;  /* 0x00007700ff1577ac */ /* 0x000e620008000800 */
[----:B------:R-:W1:Y:S03]  /*17ddb0*/  LDCU UR52, c[0x0][0x3b8] ;  /* 0x00007700ff3477ac */ /* 0x000e660008000800 */
[----:B--2---:R-:W-:Y:S01]  /*17ddc0*/  IADD3 R0, PT, PT, R252, UR36, RZ ;  /* 0x00000024fc007c10 */ /* 0x004fe2000fffe0ff */
[----:B------:R-:W2:Y:S04]  /*17ddd0*/  LDCU UR36, c[0x0][0x3b8] ;  /* 0x00007700ff2477ac */ /* 0x000ea80008000800 */
[----:B------:R1:W-:Y:S01]  /*17dde0*/  STL [R1+0x22c0], R0 ;  /* 0x0022c00001007387 */ /* 0x0003e20000100800 */
[----:B------:R-:W2:Y:S01]  /*17ddf0*/  LDCU UR61, c[0x0][0x3b8] ;  /* 0x00007700ff3d77ac */ /* 0x000ea20008000800 */
[----:B-1----:R-:W-:Y:S01]  /*17de00*/  VIADD R0, R0, UR25 ;  /* 0x0000001900007c36 */ /* 0x002fe20008000000 */
[----:B------:R-:W1:Y:S04]  /*17de10*/  LDCU UR25, c[0x0][0x3b8] ;  /* 0x00007700ff1977ac */ /* 0x000e680008000800 */
[----:B------:R2:W-:Y:S02]  /*17de20*/  STL [R1+0x22c4], R0 ;  /* 0x0022c40001007387 */ /* 0x0005e40000100800 */
[----:B--2---:R-:W-:Y:S01]  /*17de30*/  VIADD R0, R0, UR48 ;  /* 0x0000003000007c36 */ /* 0x004fe20008000000 */
[----:B------:R-:W2:Y:S04]  /*17de40*/  LDCU UR48, c[0x0][0x3b8] ;  /* 0x00007700ff3077ac */ /* 0x000ea80008000800 */
[----:B------:R1:W-:Y:S02]  /*17de50*/  STL [R1+0x22c8], R0 ;  /* 0x0022c80001007387 */ /* 0x0003e40000100800 */
        /* <DEDUP_REMOVED lines=12> */
[----:B-1----:R-:W-:Y:S01]  /*17df20*/  IADD3 R0, PT, PT, R0, UR46, RZ ;  /* 0x0000002e00007c10 */ /* 0x002fe2000fffe0ff */
        /* <DEDUP_REMOVED lines=20> */
[----:B--2---:R-:W-:Y:S01]  /*17e070*/  IADD3 R0, PT, PT, R0, UR37, RZ ;  /* 0x0000002500007c10 */ /* 0x004fe2000fffe0ff */
        /* <DEDUP_REMOVED lines=1290> */
[----:B------:R-:W-:Y:S01]  /*183120*/  @P3 LOP3.LUT R7, R7, 0x10000000, RZ, 0xfc, !PT ;  /* 0x1000000007073812 */ /* 0x000fe200078efcff */
[----:B------:R-:W2:Y:S03]  /*183130*/  LDCU UR46, c[0x0][0x3b8] ;  /* 0x00007700ff2e77ac */ /* 0x000ea60008000800 */
        /* <DEDUP_REMOVED lines=17> */
[----:B------:R-:W-:Y:S01]  /*183250*/  LOP3.LUT R7, R7, 0xf7ffffff, RZ, 0xc0, !PT ;  /* 0xf7ffffff07077812 */ /* 0x000fe200078ec0ff */
[----:B------:R-:W2:Y:S03]  /*183260*/  LDCU UR44, c[0x0][0x3b8] ;  /* 0x00007700ff2c77ac */ /* 0x000ea60008000800 */
[----:B------:R1:W-:Y:S02]  /*183270*/  STL [R1+0x304c], R0 ;  /* 0x00304c0001007387 */ /* 0x0003e40000100800 */
[----:B-1----:R-:W-:Y:S01]  /*183280*/  VIADD R0, R0, UR37 ;  /* 0x0000002500007c36 */ /* 0x002fe20008000000 */
[----:B------:R-:W-:Y:S01]  /*183290*/  @P2 LOP3.LUT R7, R7, 0x8000000, RZ, 0xfc, !PT ;  /* 0x0800000007072812 */ /* 0x000fe200078efcff */
[----:B------:R-:W1:Y:S03]  /*1832a0*/  LDCU UR37, c[0x0][0x3b8] ;  /* 0x00007700ff2577ac */ /* 0x000e660008000800 */
[----:B------:R2:W-:Y:S02]  /*1832b0*/  STL [R1+0x305c], R0 ;  /* 0x00305c0001007387 */ /* 0x0005e40000100800 */
[----:B--2---:R-:W-:Y:S01]  /*1832c0*/  VIADD R0, R0, UR28 ;  /* 0x0000001c00007c36 */ /* 0x004fe20008000000 */
[----:B------:R-:W-:Y:S01]  /*1832d0*/  LOP3.LUT R7, R7, 0xfbffffff, RZ, 0xc0, !PT ;  /* 0xfbffffff07077812 */ /* 0x000fe200078ec0ff */
        /* <DEDUP_REMOVED lines=42> */
[----:B-1----:R-:W-:-:S05]  /*183580*/  VIADD R0, R0, UR38 ;  /* 0x0000002600007c36 */ /* 0x002fca0008000000 */
[----:B------:R1:W-:Y:S02]  /*183590*/  STL [R1+0x30fc], R0 ;  /* 0x0030fc0001007387 */ /* 0x0003e40000100800 */
[----:B-1----:R-:W-:Y:S01]  /*1835a0*/  VIADD R0, R0, UR54 ;  /* 0x0000003600007c36 */ /* 0x002fe20008000000 */
[----:B------:R-:W1:Y:S04]  /*1835b0*/  LDCU UR54, c[0x0][0x3b8] ;  /* 0x00007700ff3677ac */ /* 0x000e680008000800 */
[----:B------:R2:W-:Y:S02]  /*1835c0*/  STL [R1+0x3100], R0 ;  /* 0x0031000001007387 */ /* 0x0005e40000100800 */
[----:B--2---:R-:W-:-:S05]  /*1835d0*/  VIADD R0, R0, UR56 ;  /* 0x0000003800007c36 */ /* 0x004fca0008000000 */
[----:B------:R2:W-:Y:S02]  /*1835e0*/  STL [R1+0x3104], R0 ;  /* 0x0031040001007387 */ /* 0x0005e40000100800 */
[----:B--2---:R-:W-:-:S05]  /*1835f0*/  VIADD R0, R0, UR33 ;  /* 0x0000002100007c36 */ /* 0x004fca0008000000 */
[----:B------:R2:W-:Y:S02]  /*183600*/  STL [R1+0x30f8], R0 ;  /* 0x0030f80001007387 */ /* 0x0005e40000100800 */
[----:B--2---:R-:W-:-:S05]  /*183610*/  IADD3 R0, PT, PT, R0, UR55, RZ ;  /* 0x0000003700007c10 */ /* 0x004fca000fffe0ff */
[----:B------:R2:W-:Y:S02]  /*183620*/  STL [R1+0x30f0], R0 ;  /* 0x0030f00001007387 */ /* 0x0005e40000100800 */
[----:B--2---:R-:W-:-:S05]  /*183630*/  VIADD R0, R0, UR35 ;  /* 0x0000002300007c36 */ /* 0x004fca0008000000 */
[----:B------:R2:W-:Y:S02]  /*183640*/  STL [R1+0x30ec], R0 ;  /* 0x0030ec0001007387 */ /* 0x0005e40000100800 */
[----:B--2---:R-:W-:Y:S01]  /*183650*/  VIADD R0, R0, UR57 ;  /* 0x0000003900007c36 */ /* 0x004fe20008000000 */
[----:B------:R-:W2:Y:S04]  /*183660*/  LDCU.64 UR56, c[0x0][0x398] ;  /* 0x00007300ff3877ac */ /* 0x000ea80008000a00 */
[----:B------:R1:W-:Y:S02]  /*183670*/  STL [R1+0x30e8], R0 ;  /* 0x0030e80001007387 */ /* 0x0003e40000100800 */
[----:B-1----:R-:W-:-:S05]  /*183680*/  VIADD R0, R0, UR49 ;  /* 0x0000003100007c36 */ /* 0x002fca0008000000 */
[----:B------:R1:W-:Y:S02]  /*183690*/  STL [R1+0x30e4], R0 ;  /* 0x0030e40001007387 */ /* 0x0003e40000100800 */
[----:B-1----:R-:W-:-:S05]  /*1836a0*/  VIADD R0, R0, UR58 ;  /* 0x0000003a00007c36 */ /* 0x002fca0008000000 */
[----:B------:R1:W-:Y:S02]  /*1836b0*/  STL [R1+0x30dc], R0 ;  /* 0x0030dc0001007387 */ /* 0x0003e40000100800 */
[----:B-1----:R-:W-:Y:S01]  /*1836c0*/  VIADD R0, R0, UR59 ;  /* 0x0000003b00007c36 */ /* 0x002fe20008000000 */
[----:B------:R-:W1:Y:S04]  /*1836d0*/  LDCU.64 UR58, c[0x0][0x398] ;  /* 0x00007300ff3a77ac */ /* 0x000e680008000a00 */
[----:B------:R2:W-:Y:S02]  /*1836e0*/  STL [R1+0x30d8], R0 ;  /* 0x0030d80001007387 */ /* 0x0005e40000100800 */
[----:B--2---:R-:W-:Y:S01]  /*1836f0*/  VIADD R0, R0, UR61 ;  /* 0x0000003d00007c36 */ /* 0x004fe20008000000 */
[----:B------:R-:W2:Y:S04]  /*183700*/  LDCU UR61, c[0x0][0x3b8] ;  /* 0x00007700ff3d77ac */ /* 0x000ea80008000800 */
[----:B------:R1:W-:Y:S02]  /*183710*/  STL [R1+0x30d4], R0 ;  /* 0x0030d40001007387 */ /* 0x0003e40000100800 */
[----:B-1----:R-:W-:Y:S01]  /*183720*/  IADD3 R0, PT, PT, R0, UR39, RZ ;  /* 0x0000002700007c10 */ /* 0x002fe2000fffe0ff */
[----:B------:R-:W1:Y:S04]  /*183730*/  LDCU.64 UR38, c[0x0][0x398] ;  /* 0x00007300ff2677ac */ /* 0x000e680008000a00 */
[----:B------:R2:W-:Y:S02]  /*183740*/  STL [R1+0x30c8], R0 ;  /* 0x0030c80001007387 */ /* 0x0005e40000100800 */
[----:B--2---:R-:W-:-:S05]  /*183750*/  VIADD R0, R0, UR50 ;  /* 0x0000003200007c36 */ /* 0x004fca0008000000 */
[----:B------:R2:W-:Y:S02]  /*183760*/  STL [R1+0x30c0], R0 ;  /* 0x0030c00001007387 */ /* 0x0005e40000100800 */
[----:B--2---:R-:W-:Y:S01]  /*183770*/  VIADD R0, R0, UR32 ;  /* 0x0000002000007c36 */ /* 0x004fe20008000000 */
[----:B------:R-:W2:Y:S04]  /*183780*/  LDCU.64 UR32, c[0x0][0x398] ;  /* 0x00007300ff2077ac */ /* 0x000ea80008000a00 */
[----:B------:R1:W-:Y:S02]  /*183790*/  STL [R1+0x30bc], R0 ;  /* 0x0030bc0001007387 */ /* 0x0003e40000100800 */
[----:B-1----:R-:W-:Y:S01]  /*1837a0*/  VIADD R0, R0, UR65 ;  /* 0x0000004100007c36 */ /* 0x002fe20008000000 */
[----:B------:R-:W1:Y:S04]  /*1837b0*/  LDCU UR65, c[0x0][0x3b8] ;  /* 0x00007700ff4177ac */ /* 0x000e680008000800 */
[----:B------:R2:W-:Y:S02]  /*1837c0*/  STL [R1+0x30b8], R0 ;  /* 0x0030b80001007387 */ /* 0x0005e40000100800 */
[----:B--2---:R-:W-:Y:S01]  /*1837d0*/  VIADD R0, R0, UR51 ;  /* 0x0000003300007c36 */ /* 0x004fe20008000000 */
[----:B------:R-:W2:Y:S04]  /*1837e0*/  LDCU.64 UR50, c[0x0][0x398] ;  /* 0x00007300ff3277ac */ /* 0x000ea80008000a00 */
[----:B------:R3:W-:Y:S02]  /*1837f0*/  STL [R1+0x30b4], R0 ;  /* 0x0030b40001007387 */ /* 0x0007e40000100800 */
[----:B---3--:R-:W-:Y:S01]  /*183800*/  VIADD R0, R0, UR67 ;  /* 0x0000004300007c36 */ /* 0x008fe20008000000 */
[----:B------:R-:W3:Y:S03]  /*183810*/  LDCU UR67, c[0x0][0x3b8] ;  /* 0x00007700ff4377ac */ /* 0x000ee60008000800 */
[----:B------:R-:W-:Y:S01]  /*183820*/  VIADD R2, R0, UR68 ;  /* 0x0000004400027c36 */ /* 0x000fe20008000000 */
[----:B------:R1:W-:Y:S01]  /*183830*/  STL [R1+0x30ac], R0 ;  /* 0x0030ac0001007387 */ /* 0x0003e20000100800 */
[----:B------:R-:W2:Y:S01]  /*183840*/  LDCU UR68, c[0x0][0x398] ;  /* 0x00007300ff4477ac */ /* 0x000ea20008000800 */
[----:B-1----:R-:W-:-:S04]  /*183850*/  IADD3 R0, PT, PT, R83, 0xee, RZ ;  /* 0x000000ee53007810 */ /* 0x002fc80007ffe0ff */
[----:B------:R-:W-:-:S04]  /*183860*/  ISETP.GE.AND P0, PT, R0, UR47, PT ;  /* 0x0000002f00007c0c */ /* 0x000fc8000bf06270 */
[----:B------:R-:W-:Y:S01]  /*183870*/  ISETP.LT.AND P3, PT, R84, UR75, !P0 ;  /* 0x0000004b54007c0c */ /* 0x000fe2000c761270 */
[----:B------:R-:W1:Y:S01]  /*183880*/  LDCU UR75, c[0x0][0x398] ;  /* 0x00007300ff4b77ac */ /* 0x000e620008000800 */
[----:B------:R-:W-:Y:S02]  /*183890*/  ISETP.LT.AND P2, PT, R87, UR76, !P0 ;  /* 0x0000004c57007c0c */ /* 0x000fe4000c741270 */
[----:B------:R-:W-:Y:S01]  /*1838a0*/  ISETP.LT.AND P1, PT, R86, UR77, !P0 ;  /* 0x0000004d56007c0c */ /* 0x000fe2000c721270 */
[----:B------:R-:W1:Y:S08]  /*1838b0*/  LDCU UR76, c[0x0][0x398] ;  /* 0x00007300ff4c77ac */ /* 0x000e700008000800 */
[----:B------:R-:W-:Y:S01]  /*1838c0*/  @P3 LOP3.LUT R7, R7, 0x1000000, RZ, 0xfc, !PT ;  /* 0x0100000007073812 */ /* 0x000fe200078efcff */
[----:B------:R-:W-:Y:S01]  /*1838d0*/  VIADD R0, R83, 0xed ;  /* 0x000000ed53007836 */ /* 0x000fe20000000000 */
[----:B------:R-:W1:Y:S02]  /*1838e0*/  LDCU UR77, c[0x0][0x398] ;  /* 0x00007300ff4d77ac */ /* 0x000e640008000800 */
[----:B------:R-:W-:-:S04]  /*1838f0*/  LOP3.LUT R7, R7, 0xff7fffff, RZ, 0xc0, !PT ;  /* 0xff7fffff07077812 */ /* 0x000fc800078ec0ff */
[----:B------:R-:W-:Y:S02]  /*183900*/  @P2 LOP3.LUT R7, R7, 0x800000, RZ, 0xfc, !PT ;  /* 0x0080000007072812 */ /* 0x000fe400078efcff */
[----:B------:R-:W-:Y:S01]  /*183910*/  ISETP.LT.AND P0, PT, R85, UR32, !P0 ;  /* 0x0000002055007c0c */ /* 0x000fe2000c701270 */
[----:B------:R1:W-:Y:S01]  /*183920*/  STL [R1+0x30a8], R2 ;  /* 0x0030a80201007387 */ /* 0x0003e20000100800 */
[----:B------:R-:W-:Y:S01]  /*183930*/  LOP3.LUT R7, R7, 0xffbfffff, RZ, 0xc0, !PT ;  /* 0xffbfffff07077812 */ /* 0x000fe200078ec0ff */
[----:B------:R-:W2:Y:S03]  /*183940*/  LDCU UR32, c[0x0][0x398] ;  /* 0x00007300ff2077ac */ /* 0x000ea60008000800 */
[----:B------:R-:W-:-:S04]  /*183950*/  @P1 LOP3.LUT R7, R7, 0x400000, RZ, 0xfc, !PT ;  /* 0x0040000007071812 */ /* 0x000fc800078efcff */
[----:B------:R-:W-:-:S04]  /*183960*/  LOP3.LUT R7, R7, 0xffdfffff, RZ, 0xc0, !PT ;  /* 0xffdfffff07077812 */ /* 0x000fc800078ec0ff */
[----:B------:R-:W-:Y:S02]  /*183970*/  @P0 LOP3.LUT R7, R7, 0x200000, RZ, 0xfc, !PT ;  /* 0x0020000007070812 */ /* 0x000fe400078efcff */
[----:B------:R-:W-:-:S04]  /*183980*/  ISETP.GE.AND P0, PT, R0, UR41, PT ;  /* 0x0000002900007c0c */ /* 0x000fc8000bf06270 */
[----:B-1----:R-:W-:Y:S01]  /*183990*/  ISETP.LT.AND P3, PT, R84, UR75, !P0 ;  /* 0x0000004b54007c0c */ /* 0x002fe2000c761270 */
[----:B------:R-:W-:Y:S01]  /*1839a0*/  VIADD R2, R2, UR34 ;  /* 0x0000002202027c36 */ /* 0x000fe20008000000 */
[----:B------:R-:W1:Y:S01]  /*1839b0*/  LDCU.64 UR34, c[0x0][0x398] ;  /* 0x00007300ff2277ac */ /* 0x000e620008000a00 */
[----:B------:R-:W-:Y:S02]  /*1839c0*/  ISETP.LT.AND P2, PT, R87, UR76, !P0 ;  /* 0x0000004c57007c0c */ /* 0x000fe4000c741270 */
[----:B------:R-:W-:Y:S01]  /*1839d0*/  LOP3.LUT R7, R7, 0xffefffff, RZ, 0xc0, !PT ;  /* 0xffefffff07077812 */ /* 0x000fe200078ec0ff */
[----:B------:R-:W2:Y:S01]  /*1839e0*/  LDCU UR75, c[0x0][0x398] ;  /* 0x00007300ff4b77ac */ /* 0x000ea20008000800 */
[----:B------:R-:W-:Y:S01]  /*1839f0*/  ISETP.LT.AND P1, PT, R86, UR77, !P0 ;  /* 0x0000004d56007c0c */ /* 0x000fe2000c721270 */
[----:B------:R1:W-:Y:S01]  /*183a00*/  STL [R1+0x30a4], R2 ;  /* 0x0030a40201007387 */ /* 0x0003e20000100800 */
[----:B------:R-:W-:Y:S01]  /*183a10*/  VIADD R35, R2, UR37 ;  /* 0x0000002502237c36 */ /* 0x000fe20008000000 */
[----:B------:R-:W2:Y:S03]  /*183a20*/  LDCU UR76, c[0x0][0x398] ;  /* 0x00007300ff4c77ac */ /* 0x000ea60008000800 */
[----:B------:R-:W-:Y:S01]  /*183a30*/  @P3 LOP3.LUT R7, R7, 0x100000, RZ, 0xfc, !PT ;  /* 0x0010000007073812 */ /* 0x000fe200078efcff */
[----:B------:R-:W2:Y:S03]  /*183a40*/  LDCU UR77, c[0x0][0x398] ;  /* 0x00007300ff4d77ac */ /* 0x000ea60008000800 */
[----:B------:R-:W-:-:S04]  /*183a50*/  LOP3.LUT R7, R7, 0xfff7ffff, RZ, 0xc0, !PT ;  /* 0xfff7ffff07077812 */ /* 0x000fc800078ec0ff */
[----:B------:R-:W-:Y:S02]  /*183a60*/  @P2 LOP3.LUT R7, R7, 0x80000, RZ, 0xfc, !PT ;  /* 0x0008000007072812 */ /* 0x000fe400078efcff */
[----:B-1----:R-:W-:Y:S02]  /*183a70*/  ISETP.LT.AND P0, PT, R85, UR34, !P0 ;  /* 0x0000002255007c0c */ /* 0x002fe4000c701270 */
[----:B------:R-:W-:-:S04]  /*183a80*/  LOP3.LUT R7, R7, 0xfffbffff, RZ, 0xc0, !PT ;  /* 0xfffbffff07077812 */ /* 0x000fc800078ec0ff */
[----:B------:R-:W-:Y:S01]  /*183a90*/  @P1 LOP3.LUT R7, R7, 0x40000, RZ, 0xfc, !PT ;  /* 0x0004000007071812 */ /* 0x000fe200078efcff */
[----:B------:R-:W-:-:S03]  /*183aa0*/  VIADD R2, R83, 0xec ;  /* 0x000000ec53027836 */ /* 0x000fc60000000000 */
[----:B------:R-:W-:-:S04]  /*183ab0*/  LOP3.LUT R7, R7, 0xfffdffff, RZ, 0xc0, !PT ;  /* 0xfffdffff07077812 */ /* 0x000fc800078ec0ff */
[----:B------:R-:W-:Y:S02]  /*183ac0*/  @P0 LOP3.LUT R7, R7, 0x20000, RZ, 0xfc, !PT ;  /* 0x0002000007070812 */ /* 0x000fe400078efcff */
[----:B------:R-:W-:-:S04]  /*183ad0*/  ISETP.GE.AND P0, PT, R2, UR45, PT ;  /* 0x0000002d02007c0c */ /* 0x000fc8000bf06270 */
[----:B--2---:R-:W-:Y:S01]  /*183ae0*/  ISETP.LT.AND P3, PT, R84, UR75, !P0 ;  /* 0x0000004b54007c0c */ /* 0x004fe2000c761270 */
[----:B------:R1:W-:Y:S01]  /*183af0*/  STL [R1+0x3098], R35 ;  /* 0x0030982301007387 */ /* 0x0003e20000100800 */
[----:B------:R-:W-:Y:S01]  /*183b00*/  ISETP.LT.AND P2, PT, R87, UR76, !P0 ;  /* 0x0000004c57007c0c */ /* 0x000fe2000c741270 */
[----:B------:R-:W2:Y:S01]  /*183b10*/  LDCU UR75, c[0x0][0x398] ;  /* 0x00007300ff4b77ac */ /* 0x000ea20008000800 */
[----:B------:R-:W-:Y:S02]  /*183b20*/  LOP3.LUT R7, R7, 0xfffeffff, RZ, 0xc0, !PT ;  /* 0xfffeffff07077812 */ /* 0x000fe400078ec0ff */
[----:B------:R-:W-:Y:S01]  /*183b30*/  ISETP.LT.AND P1, PT, R86, UR77, !P0 ;  /* 0x0000004d56007c0c */ /* 0x000fe2000c721270 */
[----:B------:R-:W2:Y:S01]  /*183b40*/  LDCU UR76, c[0x0][0x398] ;  /* 0x00007300ff4c77ac */ /* 0x000ea20008000800 */
[----:B-1----:R-:W-:Y:S01]  /*183b50*/  VIADD R35, R35, UR36 ;  /* 0x0000002423237c36 */ /* 0x002fe20008000000 */
[----:B------:R-:W1:Y:S04]  /*183b60*/  LDCU.64 UR36, c[0x0][0x398] ;  /* 0x00007300ff2477ac */ /* 0x000e680008000a00 */
[----:B------:R-:W-:Y:S01]  /*183b70*/  @P3 LOP3.LUT R7, R7, 0x10000, RZ, 0xfc, !PT ;  /* 0x0001000007073812 */ /* 0x000fe200078efcff */
[----:B------:R-:W2:Y:S03]  /*183b80*/  LDCU UR77, c[0x0][0x398] ;  /* 0x00007300ff4d77ac */ /* 0x000ea60008000800 */
[----:B------:R-:W-:-:S04]  /*183b90*/  LOP3.LUT R7, R7, 0xffff7fff, RZ, 0xc0, !PT ;  /* 0xffff7fff07077812 */ /* 0x000fc800078ec0ff */
[----:B------:R-:W-:-:S04]  /*183ba0*/  @P2 LOP3.LUT R7, R7, 0x8000, RZ, 0xfc, !PT ;  /* 0x0000800007072812 */ /* 0x000fc800078efcff */
[----:B------:R-:W-:Y:S02]  /*183bb0*/  LOP3.LUT R7, R7, 0xffffbfff, RZ, 0xc0, !PT ;  /* 0xffffbfff07077812 */ /* 0x000fe400078ec0ff */
[----:B-1----:R-:W-:Y:S02]  /*183bc0*/  ISETP.LT.AND P0, PT, R85, UR36, !P0 ;  /* 0x0000002455007c0c */ /* 0x002fe4000c701270 */
[----:B------:R-:W-:-:S04]  /*183bd0*/  @P1 LOP3.LUT R7, R7, 0x4000, RZ, 0xfc, !PT ;  /* 0x0000400007071812 */ /* 0x000fc800078efcff */
[----:B------:R-:W-:-:S07]  /*183be0*/  LOP3.LUT R7, R7, 0xffffdfff, RZ, 0xc0, !PT ;  /* 0xffffdfff07077812 */ /* 0x000fce00078ec0ff */
[----:B------:R-:W-:Y:S02]  /*183bf0*/  @P0 LOP3.LUT R7, R7, 0x2000, RZ, 0xfc, !PT ;  /* 0x0000200007070812 */ /* 0x000fe400078efcff */
[----:B------:R-:W-:-:S04]  /*183c00*/  ISETP.GE.AND P0, PT, R34, UR29, PT ;  /* 0x0000001d22007c0c */ /* 0x000fc8000bf06270 */
[----:B--2---:R-:W-:Y:S01]  /*183c10*/  ISETP.LT.AND P3, PT, R84, UR75, !P0 ;  /* 0x0000004b54007c0c */ /* 0x004fe2000c761270 */
[----:B------:R-:W1:Y:S01]  /*183c20*/  LDCU UR75, c[0x0][0x398] ;  /* 0x00007300ff4b77ac */ /* 0x000e620008000800 */
[----:B------:R-:W-:Y:S02]  /*183c30*/  ISETP.LT.AND P2, PT, R87, UR76, !P0 ;  /* 0x0000004c57007c0c */ /* 0x000fe4000c741270 */
[----:B------:R-:W-:Y:S01]  /*183c40*/  LOP3.LUT R7, R7, 0xffffefff, RZ, 0xc0, !PT ;  /* 0xffffefff07077812 */ /* 0x000fe200078ec0ff */
[----:B------:R-:W2:Y:S01]  /*183c50*/  LDCU UR76, c[0x0][0x398] ;  /* 0x00007300ff4c77ac */ /* 0x000ea20008000800 */
[----:B------:R-:W-:-:S07]  /*183c60*/  ISETP.LT.AND P1, PT, R86, UR77, !P0 ;  /* 0x0000004d56007c0c */ /* 0x000fce000c721270 */
        /* <DEDUP_REMOVED lines=10> */
[----:B-1----:R-:W-:Y:S01]  /*183d10*/  ISETP.LT.AND P3, PT, R84, UR75, !P0 ;  /* 0x0000004b54007c0c */ /* 0x002fe2000c761270 */
[----:B------:R1:W-:Y:S01]  /*183d20*/  STL [R1+0x3090], R35 ;  /* 0x0030902301007387 */ /* 0x0003e20000100800 */
[----:B--2---:R-:W-:Y:S01]  /*183d30*/  ISETP.LT.AND P2, PT, R87, UR76, !P0 ;  /* 0x0000004c57007c0c */ /* 0x004fe2000c741270 */
        /* <DEDUP_REMOVED lines=17> */
[----:B------:R-:W-:Y:S01]  /*183e50*/  VIADD R0, R35, UR46 ;  /* 0x0000002e23007c36 */ /* 0x000fe20008000000 */
[----:B------:R-:W1:Y:S01]  /*183e60*/  LDCU.64 UR46, c[0x0][0x398] ;  /* 0x00007300ff2e77ac */ /* 0x000e620008000a00 */
[----:B------:R-:W-:Y:S02]  /*183e70*/  ISETP.LT.AND P2, PT, R87, UR76, !P0 ;  /* 0x0000004c57007c0c */ /* 0x000fe4000c741270 */
[----:B------:R-:W-:Y:S01]  /*183e80*/  LOP3.LUT R7, R7, 0xffffffef, RZ, 0xc0, !PT ;  /* 0xffffffef07077812 */ /* 0x000fe200078ec0ff */
[----:B------:R-:W2:Y:S01]  /*183e90*/  LDCU UR75, c[0x0][0x398] ;  /* 0x00007300ff4b77ac */ /* 0x000ea20008000800 */
[----:B------:R-:W-:Y:S01]  /*183ea0*/  ISETP.LT.AND P1, PT, R86, UR77, !P0 ;  /* 0x0000004d56007c0c */ /* 0x000fe2000c721270 */
[----:B------:R-:W2:Y:S05]  /*183eb0*/  LDCU UR76, c[0x0][0x398] ;  /* 0x00007300ff4c77ac */ /* 0x000eaa0008000800 */
        /* <DEDUP_REMOVED lines=10> */
[----:B------:R-:W-:Y:S03]  /*183f60*/  STL [R1+0x308c], R35 ;  /* 0x00308c2301007387 */ /* 0x000fe60000100800 */
[----:B--2---:R-:W-:Y:S01]  /*183f70*/  ISETP.LT.AND P1, PT, R84, UR75, !P0 ;  /* 0x0000004b54007c0c */ /* 0x004fe2000c721270 */
[----:B------:R1:W-:Y:S01]  /*183f80*/  STL [R1+0x3088], R0 ;  /* 0x0030880001007387 */ /* 0x0003e20000100800 */
[----:B------:R-:W-:Y:S01]  /*183f90*/  ISETP.LT.AND P3, PT, R87, UR76, !P0 ;  /* 0x0000004c57007c0c */ /* 0x000fe2000c761270 */
[----:B-1----:R-:W-:Y:S01]  /*183fa0*/  VIADD R0, R0, UR48 ;  /* 0x0000003000007c36 */ /* 0x002fe20008000000 */
[----:B------:R-:W1:Y:S09]  /*183fb0*/  LDCU.64 UR48, c[0x0][0x398] ;  /* 0x00007300ff3077ac */ /* 0x000e720008000a00 */
[----:B------:R-:W-:-:S02]  /*183fc0*/  @P1 LOP3.LUT R6, R6, 0x80000000, RZ, 0xfc, !PT ;  /* 0x8000000006061812 */ /* 0x000fc400078efcff */
[----:B------:R-:W-:Y:S01]  /*183fd0*/  ISETP.LT.AND P2, PT, R86, UR77, !P0 ;  /* 0x0000004d56007c0c */ /* 0x000fe2000c741270 */
[----:B------:R2:W-:Y:S01]  /*183fe0*/  STL [R1+0x3080], R0 ;  /* 0x0030800001007387 */ /* 0x0005e20000100800 */
[----:B------:R-:W-:Y:S01]  /*183ff0*/  LOP3.LUT R6, R6, 0xbfffffff, RZ, 0xc0, !PT ;  /* 0xbfffffff06067812 */ /* 0x000fe200078ec0ff */
[----:B------:R-:W-:Y:S01]  /*184000*/  VIADD R35, R0, UR54 ;  /* 0x0000003600237c36 */ /* 0x000fe20008000000 */
[----:B------:R-:W2:Y:S02]  /*184010*/  LDCU.64 UR54, c[0x0][0x398] ;  /* 0x00007300ff3677ac */ /* 0x000ea40008000a00 */
[----:B------:R-:W-:Y:S01]  /*184020*/  @P3 LOP3.LUT R6, R6, 0x40000000, RZ, 0xfc, !PT ;  /* 0x4000000006063812 */ /* 0x000fe200078efcff */
[----:B------:R-:W-:Y:S01]  /*184030*/  VIADD R2, R83, 0xe4 ;  /* 0x000000e453027836 */ /* 0x000fe20000000000 */
[----:B------:R-:W2:Y:S02]  /*184040*/  LDCU UR77, c[0x0][0x39c] ;  /* 0x00007380ff4d77ac */ /* 0x000ea40008000800 */
[----:B------:R-:W-:-:S02]  /*184050*/  LOP3.LUT R6, R6, 0xdfffffff, RZ, 0xc0, !PT ;  /* 0xdfffffff06067812 */ /* 0x000fc400078ec0ff */
[----:B-1----:R-:W-:Y:S02]  /*184060*/  ISETP.LT.AND P1, PT, R85, UR48, !P0 ;  /* 0x0000003055007c0c */ /* 0x002fe4000c721270 */
[----:B------:R-:W-:Y:S02]  /*184070*/  @P2 LOP3.LUT R6, R6, 0x20000000, RZ, 0xfc, !PT ;  /* 0x2000000006062812 */ /* 0x000fe400078efcff */
[----:B------:R-:W-:Y:S02]  /*184080*/  ISETP.GE.AND P0, PT, R38, UR39, PT ;  /* 0x0000002726007c0c */ /* 0x000fe4000bf06270 */
[----:B------:R-:W-:-:S07]  /*184090*/  LOP3.LUT R6, R6, 0xefffffff, RZ, 0xc0, !PT ;  /* 0xefffffff06067812 */ /* 0x000fce00078ec0ff */
[----:B------:R-:W-:Y:S02]  /*1840a0*/  @P1 LOP3.LUT R6, R6, 0x10000000, RZ, 0xfc, !PT ;  /* 0x1000000006061812 */ /* 0x000fe400078efcff */
[----:B------:R-:W-:Y:S02]  /*1840b0*/  ISETP.LT.AND P1, PT, R84, UR5, !P0 ;  /* 0x0000000554007c0c */ /* 0x000fe4000c721270 */
[----:B------:R-:W-:Y:S02]  /*1840c0*/  ISETP.LT.AND P3, PT, R87, UR11, !P0 ;  /* 0x0000000b57007c0c */ /* 0x000fe4000c761270 */
[----:B------:R-:W-:Y:S02]  /*1840d0*/  LOP3.LUT R6, R6, 0xf7ffffff, RZ, 0xc0, !PT ;  /* 0xf7ffffff06067812 */ /* 0x000fe400078ec0ff */
[----:B----4-:R-:W-:-:S07]  /*1840e0*/  ISETP.LT.AND P2, PT, R86, UR9, !P0 ;  /* 0x0000000956007c0c */ /* 0x010fce000c741270 */
[----:B------:R-:W-:-:S04]  /*1840f0*/  @P1 LOP3.LUT R6, R6, 0x8000000, RZ, 0xfc, !PT ;  /* 0x0800000006061812 */ /* 0x000fc800078efcff */
[----:B------:R-:W-:-:S04]  /*184100*/  LOP3.LUT R6, R6, 0xfbffffff, RZ, 0xc0, !PT ;  /* 0xfbffffff06067812 */ /* 0x000fc800078ec0ff */
[----:B------:R-:W-:Y:S02]  /*184110*/  @P3 LOP3.LUT R6, R6, 0x4000000, RZ, 0xfc, !PT ;  /* 0x0400000006063812 */ /* 0x000fe400078efcff */
[----:B------:R-:W-:Y:S02]  /*184120*/  ISETP.LT.AND P1, PT, R85, UR50, !P0 ;  /* 0x0000003255007c0c */ /* 0x000fe4000c721270 */
[----:B------:R-:W-:-:S04]  /*184130*/  LOP3.LUT R6, R6, 0xfdffffff, RZ, 0xc0, !PT ;  /* 0xfdffffff06067812 */ /* 0x000fc800078ec0ff */
[----:B------:R-:W-:Y:S02]  /*184140*/  @P2 LOP3.LUT R6, R6, 0x2000000, RZ, 0xfc, !PT ;  /* 0x0200000006062812 */ /* 0x000fe400078efcff */
[----:B------:R-:W-:Y:S02]  /*184150*/  ISETP.GE.AND P0, PT, R39, UR41, PT ;  /* 0x0000002927007c0c */ /* 0x000fe4000bf06270 */
[----:B------:R-:W-:-:S04]  /*184160*/  LOP3.LUT R6, R6, 0xfeffffff, RZ, 0xc0, !PT ;  /* 0xfeffffff06067812 */ /* 0x000fc800078ec0ff */
[----:B------:R-:W-:Y:S02]  /*184170*/  @P1 LOP3.LUT R6, R6, 0x1000000, RZ, 0xfc, !PT ;  /* 0x0100000006061812 */ /* 0x000fe400078efcff */
[----:B------:R-:W-:Y:S02]  /*184180*/  ISETP.LT.AND P1, PT, R84, UR7, !P0 ;  /* 0x0000000754007c0c */ /* 0x000fe4000c721270 */
[----:B------:R-:W-:Y:S02]  /*184190*/  ISETP.LT.AND P3, PT, R87, UR16, !P0 ;  /* 0x0000001057007c0c */ /* 0x000fe4000c761270 */
[----:B------:R-:W-:Y:S02]  /*1841a0*/  LOP3.LUT R6, R6, 0xff7fffff, RZ, 0xc0, !PT ;  /* 0xff7fffff06067812 */ /* 0x000fe400078ec0ff */
[----:B------:R-:W-:-:S07]  /*1841b0*/  ISETP.LT.AND P2, PT, R86, UR14, !P0 ;  /* 0x0000000e56007c0c */ /* 0x000fce000c741270 */
[----:B------:R-:W-:-:S04]  /*1841c0*/  @P1 LOP3.LUT R6, R6, 0x800000, RZ, 0xfc, !PT ;  /* 0x0080000006061812 */ /* 0x000fc800078efcff */
[----:B------:R-:W-:-:S04]  /*1841d0*/  LOP3.LUT R6, R6, 0xffbfffff, RZ, 0xc0, !PT ;  /* 0xffbfffff06067812 */ /* 0x000fc800078ec0ff */
[----:B------:R-:W-:Y:S02]  /*1841e0*/  @P3 LOP3.LUT R6, R6, 0x400000, RZ, 0xfc, !PT ;  /* 0x0040000006063812 */ /* 0x000fe400078efcff */
[----:B------:R-:W-:Y:S02]  /*1841f0*/  ISETP.LT.AND P1, PT, R85, UR58, !P0 ;  /* 0x0000003a55007c0c */ /* 0x000fe4000c721270 */
[----:B------:R-:W-:Y:S01]  /*184200*/  LOP3.LUT R6, R6, 0xffdfffff, RZ, 0xc0, !PT ;  /* 0xffdfffff06067812 */ /* 0x000fe200078ec0ff */
[----:B--2---:R-:W-:-:S03]  /*184210*/  VIADD R0, R83, 0xe5 ;  /* 0x000000e553007836 */ /* 0x004fc60000000000 */
        /* <DEDUP_REMOVED lines=26> */
[----:B------:R1:W-:Y:S01]  /*1843c0*/  STL [R1+0x307c], R35 ;  /* 0x00307c2301007387 */ /* 0x0003e20000100800 */
[----:B------:R-:W-:Y:S02]  /*1843d0*/  VIADD R40, R35, UR53 ;  /* 0x0000003523287c36 */ /* 0x000fe40008000000 */
[----:B------:R-:W-:Y:S01]  /*1843e0*/  @P2 LOP3.LUT R6, R6, 0x800, RZ, 0xfc, !PT ;  /* 0x0000080006062812 */ /* 0x000fe200078efcff */
[----:B-1----:R-:W-:-:S03]  /*1843f0*/  VIADD R35, R83, 0xe3 ;  /* 0x000000e353237836 */ /* 0x002fc60000000000 */
[----:B------:R-:W-:Y:S02]  /*184400*/  LOP3.LUT R6, R6, 0xfffffbff, RZ, 0xc0, !PT ;  /* 0xfffffbff06067812 */ /* 0x000fe400078ec0ff */
[----:B------:R-:W-:Y:S02]  /*184410*/  ISETP.GE.AND P0, PT, R35, UR51, PT ;  /* 0x0000003323007c0c */ /* 0x000fe4000bf06270 */
[----:B------:R-:W-:Y:S02]  /*184420*/  @P1 LOP3.LUT R6, R6, 0x400, RZ, 0xfc, !PT ;  /* 0x0000040006061812 */ /* 0x000fe400078efcff */
[----:B------:R-:W-:Y:S01]  /*184430*/  ISETP.LT.AND P1, PT, R84, UR20, !P0 ;  /* 0x0000001454007c0c */ /* 0x000fe2000c721270 */
[----:B------:R1:W-:Y:S01]  /*184440*/  STL [R1+0x3078], R40 ;  /* 0x0030782801007387 */ /* 0x0003e20000100800 */
[----:B------:R-:W-:Y:S02]  /*184450*/  ISETP.LT.AND P3, PT, R87, UR30, !P0 ;  /* 0x0000001e57007c0c */ /* 0x000fe4000c761270 */
[----:B------:R-:W-:Y:S01]  /*184460*/  LOP3.LUT R6, R6, 0xfffffdff, RZ, 0xc0, !PT ;  /* 0xfffffdff06067812 */ /* 0x000fe200078ec0ff */
[----:B-1----:R-:W-:Y:S01]  /*184470*/  VIADD R40, R40, UR52 ;  /* 0x0000003428287c36 */ /* 0x002fe20008000000 */
[----:B------:R-:W1:Y:S07]  /*184480*/  LDCU.64 UR52, c[0x0][0x398] ;  /* 0x00007300ff3477ac */ /* 0x000e6e0008000a00 */
[----:B------:R-:W-:-:S02]  /*184490*/  @P1 LOP3.LUT R6, R6, 0x200, RZ, 0xfc, !PT ;  /* 0x0000020006061812 */ /* 0x000fc400078efcff */
[----:B------:R-:W-:Y:S02]  /*1844a0*/  ISETP.LT.AND P2, PT, R86, UR27, !P0 ;  /* 0x0000001b56007c0c */ /* 0x000fe4000c741270 */
[----:B------:R-:W-:Y:S01]  /*1844b0*/  LOP3.LUT R6, R6, 0xfffffeff, RZ, 0xc0, !PT ;  /* 0xfffffeff06067812 */ /* 0x000fe200078ec0ff */
[----:B------:R-:W-:Y:S01]  /*1844c0*/  VIADD R45, R40, UR28 ;  /* 0x0000001c282d7c36 */ /* 0x000fe20008000000 */
[----:B------:R-:W-:Y:S01]  /*1844d0*/  STL [R1+0x3074], R40 ;  /* 0x0030742801007387 */ /* 0x000fe20000100800 */
[----:B------:R-:W2:Y:S01]  /*1844e0*/  LDCU.64 UR28, c[0x0][0x398] ;  /* 0x00007300ff1c77ac */ /* 0x000ea20008000a00 */
[----:B------:R-:W-:-:S04]  /*1844f0*/  @P3 LOP3.LUT R6, R6, 0x100, RZ, 0xfc, !PT ;  /* 0x0000010006063812 */ /* 0x000fc800078efcff */
[----:B------:R-:W-:Y:S02]  /*184500*/  LOP3.LUT R6, R6, 0xffffff7f, RZ, 0xc0, !PT ;  /* 0xffffff7f06067812 */ /* 0x000fe400078ec0ff */
[----:B-1----:R-:W-:Y:S01]  /*184510*/  ISETP.LT.AND P1, PT, R85, UR52, !P0 ;  /* 0x0000003455007c0c */ /* 0x002fe2000c721270 */
[----:B------:R1:W-:Y:S01]  /*184520*/  STL [R1+0x3064], R45 ;  /* 0x0030642d01007387 */ /* 0x0003e20000100800 */
[----:B------:R-:W-:Y:S02]  /*184530*/  ISETP.GE.AND P0, PT, R36, UR59, PT ;  /* 0x0000003b24007c0c */ /* 0x000fe4000bf06270 */
[----:B------:R-:W-:Y:S01]  /*184540*/  @P2 LOP3.LUT R6, R6, 0x80, RZ, 0xfc, !PT ;  /* 0x0000008006062812 */ /* 0x000fe200078efcff */
[----:B------:R-:W4:Y:S01]  /*184550*/  LDL.LU R64, [R1+0xf80] ;  /* 0x000f800001407983 */ /* 0x000f220000300800 */
[----:B------:R-:W-:Y:S02]  /*184560*/  ISETP.LT.AND P3, PT, R84, UR24, !P0 ;  /* 0x0000001854007c0c */ /* 0x000fe4000c761270 */
[----:B------:R-:W-:Y:S01]  /*184570*/  LOP3.LUT R6, R6, 0xffffffbf, RZ, 0xc0, !PT ;  /* 0xffffffbf06067812 */ /* 0x000fe200078ec0ff */
[----:B------:R-:W4:Y:S01]  /*184580*/  LDL.LU R65, [R1+0xf88] ;  /* 0x000f880001417983 */ /* 0x000f220000300800 */
[----:B-1----:R-:W-:Y:S01]  /*184590*/  VIADD R45, R45, UR44 ;  /* 0x0000002c2d2d7c36 */ /* 0x002fe20008000000 */
[----:B------:R-:W-:-:S02]  /*1845a0*/  ISETP.LT.AND P2, PT, R87, UR15, !P0 ;  /* 0x0000000f57007c0c */ /* 0x000fc4000c741270 */
[----:B------:R-:W-:Y:S01]  /*1845b0*/  LOP3.LUT R7, R7, 0xfffffff7, RZ, 0xc0, !PT ;  /* 0xfffffff707077812 */ /* 0x000fe200078ec0ff */
[----:B------:R-:W-:Y:S01]  /*1845c0*/  VIADD R60, R45, UR19 ;  /* 0x000000132d3c7c36 */ /* 0x000fe20008000000 */
[----:B------:R-:W-:Y:S01]  /*1845d0*/  @P1 LOP3.LUT R6, R6, 0x40, RZ, 0xfc, !PT ;  /* 0x0000004006061812 */ /* 0x000fe200078efcff */
[----:B------:R-:W-:Y:S01]  /*1845e0*/  STL [R1+0x3060], R45 ;  /* 0x0030602d01007387 */ /* 0x000fe20000100800 */
[C---:B------:R-:W-:Y:S01]  /*1845f0*/  VIADD R34, R83.reuse, 0xe1 ;  /* 0x000000e153227836 */ /* 0x040fe20000000000 */
[----:B------:R-:W-:Y:S01]  /*184600*/  LOP3.LUT R4, R4, 0xfffffffe, RZ, 0xc0, !PT ;  /* 0xfffffffe04047812 */ /* 0x000fe200078ec0ff */
[----:B------:R-:W-:Y:S01]  /*184610*/  VIADD R40, R83, 0xe0 ;  /* 0x000000e053287836 */ /* 0x000fe20000000000 */
[----:B------:R1:W-:Y:S01]  /*184620*/  STL [R1+0x3058], R60 ;  /* 0x0030583c01007387 */ /* 0x0003e20000100800 */
[----:B------:R-:W-:Y:S01]  /*184630*/  LOP3.LUT R6, R6, 0xffffffdf, RZ, 0xc0, !PT ;  /* 0xffffffdf06067812 */ /* 0x000fe200078ec0ff */
[----:B------:R-:W-:Y:S01]  /*184640*/  IMAD.SHL.U32 R46, R44, 0x10, RZ ;  /* 0x000000102c2e7824 */ /* 0x000fe200078e00ff */
[----:B------:R-:W-:Y:S01]  /*184650*/  LOP3.LUT R3, R3, 0x7fffffff, RZ, 0xc0, !PT ;  /* 0x7fffffff03037812 */ /* 0x000fe200078ec0ff */
[----:B------:R-:W2:Y:S01]  /*184660*/  LDCU.64 UR44, c[0x0][0x398] ;  /* 0x00007300ff2c77ac */ /* 0x000ea20008000a00 */
[----:B------:R-:W-:Y:S01]  /*184670*/  @P3 LOP3.LUT R6, R6, 0x20, RZ, 0xfc, !PT ;  /* 0x0000002006063812 */ /* 0x000fe200078efcff */
[----:B-1----:R-:W-:Y:S01]  /*184680*/  VIADD R60, R60, UR21 ;  /* 0x000000153c3c7c36 */ /* 0x002fe20008000000 */
[----:B------:R-:W-:-:S04]  /*184690*/  ISETP.LT.AND P1, PT, R86, UR31, !P0 ;  /* 0x0000001f56007c0c */ /* 0x000fc8000c721270 */
[----:B------:R1:W-:Y:S01]  /*1846a0*/  STL [R1+0x3054], R60 ;  /* 0x0030543c01007387 */ /* 0x0003e20000100800 */
[----:B------:R-:W-:Y:S01]  /*1846b0*/  LOP3.LUT R6, R6, 0xffffffef, RZ, 0xc0, !PT ;  /* 0xffffffef06067812 */ /* 0x000fe200078ec0ff */
[----:B-1----:R-:W-:-:S03]  /*1846c0*/  VIADD R60, R60, UR25 ;  /* 0x000000193c3c7c36 */ /* 0x002fc60008000000 */
[----:B------:R-:W-:Y:S02]  /*1846d0*/  @P2 LOP3.LUT R6, R6, 0x10, RZ, 0xfc, !PT ;  /* 0x0000001006062812 */ /* 0x000fe400078efcff */
[----:B------:R1:W-:Y:S01]  /*1846e0*/  STL [R1+0x3050], R60 ;  /* 0x0030503c01007387 */ /* 0x0003e20000100800 */
[----:B--2---:R-:W-:Y:S02]  /*1846f0*/  ISETP.LT.AND P0, PT, R85, UR28, !P0 ;  /* 0x0000001c55007c0c */ /* 0x004fe4000c701270 */
[----:B------:R-:W-:Y:S01]  /*184700*/  LOP3.LUT R6, R6, 0xfffffff7, RZ, 0xc0, !PT ;  /* 0xfffffff706067812 */ /* 0x000fe200078ec0ff */
[----:B-1----:R-:W-:-:S03]  /*184710*/  VIADD R60, R60, UR60 ;  /* 0x0000003c3c3c7c36 */ /* 0x002fc60008000000 */
[----:B------:R-:W-:Y:S02]  /*184720*/  @P1 LOP3.LUT R6, R6, 0x8, RZ, 0xfc, !PT ;  /* 0x0000000806061812 */ /* 0x000fe400078efcff */
[----:B------:R1:W-:Y:S02]  /*184730*/  STL [R1+0x3048], R60 ;  /* 0x0030483c01007387 */ /* 0x0003e40000100800 */
[----:B------:R-:W-:Y:S01]  /*184740*/  LOP3.LUT R6, R6, 0xfffffffb, RZ, 0xc0, !PT ;  /* 0xfffffffb06067812 */ /* 0x000fe200078ec0ff */
[----:B-1----:R-:W-:-:S05]  /*184750*/  VIADD R60, R60, UR61 ;  /* 0x0000003d3c3c7c36 */ /* 0x002fca0008000000 */
[----:B------:R1:W-:Y:S01]  /*184760*/  STL [R1+0x3044], R60 ;  /* 0x0030443c01007387 */ /* 0x0003e20000100800 */
[----:B------:R-:W-:Y:S02]  /*184770*/  @P0 LOP3.LUT R6, R6, 0x4, RZ, 0xfc, !PT ;  /* 0x0000000406060812 */ /* 0x000fe400078efcff */
[----:B------:R-:W-:Y:S01]  /*184780*/  ISETP.GE.AND P0, PT, R43, UR77, PT ;  /* 0x0000004d2b007c0c */ /* 0x000fe2000bf06270 */
[----:B-1----:R-:W-:-:S05]  /*184790*/  VIADD R60, R60, UR62 ;  /* 0x0000003e3c3c7c36 */ /* 0x002fca0008000000 */
[----:B------:R1:W-:Y:S01]  /*1847a0*/  STL [R1+0x3040], R60 ;  /* 0x0030403c01007387 */ /* 0x0003e20000100800 */
[----:B------:R-:W-:Y:S02]  /*1847b0*/  ISETP.LT.AND P3, PT, R87, UR10, !P0 ;  /* 0x0000000a57007c0c */ /* 0x000fe4000c761270 */
[----:B-1----:R-:W-:Y:S02]  /*1847c0*/  IADD3 R60, PT, PT, R60, UR63, RZ ;  /* 0x0000003f3c3c7c10 */ /* 0x002fe4000fffe0ff */
[----:B------:R-:W-:-:S03]  /*1847d0*/  ISETP.LT.AND P5, PT, R86, UR8, !P0 ;  /* 0x0000000856007c0c */ /* 0x000fc6000c7a1270 */
[----:B------:R1:W-:Y:S02]  /*1847e0*/  STL [R1+0x3030], R60 ;  /* 0x0030303c01007387 */ /* 0x0003e40000100800 */
[----:B-1----:R-:W-:-:S04]  /*1847f0*/  VIADD R60, R60, UR64 ;  /* 0x000000403c3c7c36 */ /* 0x002fc80008000000 */
[----:B------:R-:W-:Y:S01]  /*184800*/  VIADD R0, R60, UR65 ;  /* 0x000000413c007c36 */ /* 0x000fe20008000000 */
[----:B------:R1:W-:Y:S01]  /*184810*/  STL [R1+0x302c], R60 ;  /* 0x00302c3c01007387 */ /* 0x0003e20000100800 */
[----:B------:R-:W-:Y:S02]  /*184820*/  ISETP.LT.AND P4, PT, R85, UR6, !P0 ;  /* 0x0000000655007c0c */ /* 0x000fe4000c781270 */
[----:B------:R-:W-:Y:S01]  /*184830*/  @P3 LOP3.LUT R7, R7, 0x8, RZ, 0xfc, !PT ;  /* 0x0000000807073812 */ /* 0x000fe200078efcff */
[----:B------:R-:W-:Y:S01]  /*184840*/  STL [R1+0x3028], R0 ;  /* 0x0030280001007387 */ /* 0x000fe20000100800 */
[----:B------:R-:W-:Y:S01]  /*184850*/  LOP3.LUT R6, R6, 0xfffbffff, RZ, 0xc0, !PT ;  /* 0xfffbffff06067812 */ /* 0x000fe200078ec0ff */
[----:B-1----:R-:W-:Y:S01]  /*184860*/  VIADD R60, R0, UR66 ;  /* 0x00000042003c7c36 */ /* 0x002fe20008000000 */
[----:B------:R-:W-:Y:S02]  /*184870*/  ISETP.GE.AND P3, PT, R86, UR68, PT ;  /* 0x0000004456007c0c */ /* 0x000fe4000bf66270 */
[----:B------:R-:W-:-:S02]  /*184880*/  ISETP.GE.AND P1, PT, R34, UR57, PT ;  /* 0x0000003922007c0c */ /* 0x000fc4000bf26270 */
[----:B------:R3:W-:Y:S01]  /*184890*/  STL [R1+0x3024], R60 ;  /* 0x0030243c01007387 */ /* 0x0007e20000100800 */
[----:B------:R-:W-:Y:S02]  /*1848a0*/  @P5 LOP3.LUT R6, R6, 0x40000, RZ, 0xfc, !PT ;  /* 0x0004000006065812 */ /* 0x000fe400078efcff */
[----:B------:R-:W-:Y:S02]  /*1848b0*/  ISETP.LT.AND P5, PT, R84, UR69, !P1 ;  /* 0x0000004554007c0c */ /* 0x000fe4000cfa1270 */
[----:B------:R-:W-:Y:S01]  /*1848c0*/  LOP3.LUT R6, R6, 0xffffdfff, RZ, 0xc0, !PT ;  /* 0xffffdfff06067812 */ /* 0x000fe200078ec0ff */
[----:B---3--:R-:W-:-:S03]  /*1848d0*/  VIADD R60, R60, UR67 ;  /* 0x000000433c3c7c36 */ /* 0x008fc60008000000 */
[----:B------:R-:W-:Y:S02]  /*1848e0*/  @P4 LOP3.LUT R6, R6, 0x2000, RZ, 0xfc, !PT ;  /* 0x0000200006064812 */ /* 0x000fe400078efcff */
[----:B------:R1:W-:Y:S01]  /*1848f0*/  STL [R1+0x3108], R60 ;  /* 0x0031083c01007387 */ /* 0x0003e20000100800 */
[----:B------:R-:W-:Y:S02]  /*184900*/  @P3 LOP3.LUT R4, R4, 0x1, RZ, 0xfc, !PT ;  /* 0x0000000104043812 */ /* 0x000fe400078efcff */
[----:B------:R-:W-:Y:S02]  /*184910*/  ISETP.LT.AND P4, PT, R87, UR32, !P1 ;  /* 0x0000002057007c0c */ /* 0x000fe4000cf81270 */
[----:B------:R-:W-:Y:S02]  /*184920*/  ISETP.LT.AND P3, PT, R86, UR70, !P1 ;  /* 0x0000004656007c0c */ /* 0x000fe4000cf61270 */
[----:B------:R-:W-:-:S04]  /*184930*/  LOP3.LUT R6, R6, 0xfffffffd, RZ, 0xc0, !PT ;  /* 0xfffffffd06067812 */ /* 0x000fc800078ec0ff */
[----:B------:R-:W-:Y:S02]  /*184940*/  @P5 LOP3.LUT R6, R6, 0x2, RZ, 0xfc, !PT ;  /* 0x0000000206065812 */ /* 0x000fe400078efcff */
[----:B------:R-:W-:Y:S02]  /*184950*/  SHF.L.U32 R45, R44, 0x5, RZ ;  /* 0x000000052c2d7819 */ /* 0x000fe400000006ff */
[----:B------:R-:W-:Y:S02]  /*184960*/  LOP3.LUT R6, R6, 0xfffffffe, RZ, 0xc0, !PT ;  /* 0xfffffffe06067812 */ /* 0x000fe400078ec0ff */
[----:B------:R-:W-:Y:S02]  /*184970*/  LOP3.LUT R2, R45, 0x400, RZ, 0xc0, !PT ;  /* 0x000004002d027812 */ /* 0x000fe400078ec0ff */
[----:B------:R-:W-:Y:S02]  /*184980*/  LOP3.LUT R0, R46, 0x1f0, RZ, 0xc0, !PT ;  /* 0x000001f02e007812 */ /* 0x000fe400078ec0ff */
[----:B------:R-:W-:-:S02]  /*184990*/  ISETP.GE.AND P2, PT, R40, UR55, PT ;  /* 0x0000003728007c0c */ /* 0x000fc4000bf46270 */
[----:B------:R-:W-:Y:S02]  /*1849a0*/  ISETP.GE.AND P6, PT, R85, UR12, PT ;  /* 0x0000000c55007c0c */ /* 0x000fe4000bfc6270 */
[----:B------:R-:W-:Y:S02]  /*1849b0*/  @P4 LOP3.LUT R6, R6, 0x1, RZ, 0xfc, !PT ;  /* 0x0000000106064812 */ /* 0x000fe400078efcff */
[----:B------:R-:W-:Y:S01]  /*1849c0*/  @P3 LOP3.LUT R3, R3, 0x80000000, RZ, 0xfc, !PT ;  /* 0x8000000003033812 */ /* 0x000fe200078efcff */
[----:B------:R-:W4:Y:S01]  /*1849d0*/  LDL.LU R66, [R1+0x29b0] ;  /* 0x0029b00001427983 */ /* 0x000f220000300800 */
[----:B------:R-:W-:Y:S01]  /*1849e0*/  IADD3 R0, PT, PT, R0, UR4, R2 ;  /* 0x0000000400007c10 */ /* 0x000fe2000fffe002 */
[----:B------:R-:W2:Y:S02]  /*1849f0*/  LDCU UR7, c[0x0][0x398] ;  /* 0x00007300ff0777ac */ /* 0x000ea40008000800 */
[----:B------:R-:W4:Y:S01]  /*184a00*/  LDL.LU R67, [R1+0x29b8] ;  /* 0x0029b80001437983 */ /* 0x000f220000300800 */
[----:B------:R-:W3:Y:S03]  /*184a10*/  LDCU UR6, c[0x0][0x398] ;  /* 0x00007300ff0677ac */ /* 0x000ee60008000800 */
[----:B-1----:R-:W2:Y:S01]  /*184a20*/  LDL.LU R60, [R1+0xcd0] ;  /* 0x000cd000013c7983 */ /* 0x002ea20000300800 */
[----:B------:R-:W1:Y:S03]  /*184a30*/  LDCU UR56, c[0x0][0x398] ;  /* 0x00007300ff3877ac */ /* 0x000e660008000800 */
[----:B------:R-:W2:Y:S01]  /*184a40*/  LDL.LU R61, [R1+0xcd8] ;  /* 0x000cd800013d7983 */ /* 0x000ea20000300800 */
[----:B------:R-:W1:Y:S03]  /*184a50*/  LDCU.64 UR8, c[0x0][0x398] ;  /* 0x00007300ff0877ac */ /* 0x000e660008000a00 */
[----:B------:R-:W2:Y:S01]  /*184a60*/  LDL.LU R62, [R1+0x26a0] ;  /* 0x0026a000013e7983 */ /* 0x000ea20000300800 */
[----:B------:R-:W1:Y:S03]  /*184a70*/  LDCU UR12, c[0x0][0x398] ;  /* 0x00007300ff0c77ac */ /* 0x000e660008000800 */
[----:B------:R-:W2:Y:S01]  /*184a80*/  LDL.LU R63, [R1+0x26a8] ;  /* 0x0026a800013f7983 */ /* 0x000ea20000300800 */
[----:B------:R-:W1:Y:S03]  /*184a90*/  LDCU UR13, c[0x0][0x398] ;  /* 0x00007300ff0d77ac */ /* 0x000e660008000800 */
[----:B------:R-:W3:Y:S01]  /*184aa0*/  LDL.LU R68, [R1+0xb90] ;  /* 0x000b900001447983 */ /* 0x000ee20000300800 */
[----:B------:R-:W1:Y:S03]  /*184ab0*/  LDCU UR55, c[0x0][0x398] ;  /* 0x00007300ff3777ac */ /* 0x000e660008000800 */
[----:B------:R-:W3:Y:S01]  /*184ac0*/  LDL.LU R69, [R1+0xb98] ;  /* 0x000b980001457983 */ /* 0x000ee20000300800 */
[----:B------:R-:W1:Y:S03]  /*184ad0*/  LDCU UR26, c[0x0][0x398] ;  /* 0x00007300ff1a77ac */ /* 0x000e660008000800 */
[----:B------:R-:W3:Y:S01]  /*184ae0*/  LDL.LU R70, [R1+0x20c0] ;  /* 0x0020c00001467983 */ /* 0x000ee20000300800 */
[----:B------:R-:W1:Y:S03]  /*184af0*/  LDCU UR27, c[0x0][0x398] ;  /* 0x00007300ff1b77ac */ /* 0x000e660008000800 */
[----:B------:R-:W3:Y:S01]  /*184b00*/  LDL.LU R71, [R1+0x20c8] ;  /* 0x0020c80001477983 */ /* 0x000ee20000300800 */
[----:B------:R-:W-:Y:S01]  /*184b10*/  LOP3.LUT R2, R44, 0x3f, RZ, 0xc0, !PT ;  /* 0x0000003f2c027812 */ /* 0x000fe200078ec0ff */
[----:B------:R-:W1:Y:S03]  /*184b20*/  LDCU UR54, c[0x0][0x398] ;  /* 0x00007300ff3677ac */ /* 0x000e660008000800 */
[----:B------:R-:W-:Y:S01]  /*184b30*/  LEA R2, R2, UR4, 0x4 ;  /* 0x0000000402027c11 */ /* 0x000fe2000f8e20ff */
        /* <DEDUP_REMOVED lines=57> */
[----:B----4-:R4:W-:Y:S04]  /*184ed0*/  STSM.16.M88.4 [R0], R64 ;  /* 0x0000004000007844 */ /* 0x0109e80000000200 */
[----:B--2---:R-:W-:Y:S04]  /*184ee0*/  STSM.16.M88.4 [R0+0x200], R60 ;  /* 0x0002003c00007844 */ /* 0x004fe80000000200 */
[----:B----4-:R-:W2:Y:S01]  /*184ef0*/  LDL.LU R64, [R1+0x650] ;  /* 0x0006500001407983 */ /* 0x010ea20000300800 */
[----:B------:R-:W-:Y:S06]  /*184f00*/  BAR.SYNC.DEFER_BLOCKING 0x0 ;  /* 0x0000000000007b1d */ /* 0x000fec0000010000 */
[----:B------:R-:W2:Y:S04]  /*184f10*/  LDL.LU R65, [R1+0x658] ;  /* 0x0006580001417983 */ /* 0x000ea80000300800 */
[----:B------:R-:W2:Y:S04]  /*184f20*/  LDL.LU R66, [R1+0x1e70] ;  /* 0x001e700001427983 */ /* 0x000ea80000300800 */
[----:B------:R-:W2:Y:S04]  /*184f30*/  LDL.LU R67, [R1+0x1e78] ;  /* 0x001e780001437983 */ /* 0x000ea80000300800 */
[----:B------:R-:W4:Y:S04]  /*184f40*/  LDS.128 R72, [R2] ;  /* 0x0000000002487984 */ /* 0x000f280000000c00 */
[----:B------:R-:W1:Y:S01]  /*184f50*/  LDS.128 R60, [R2+0x400] ;  /* 0x00040000023c7984 */ /* 0x000e620000000c00 */
[----:B------:R-:W-:Y:S06]  /*184f60*/  BAR.SYNC.DEFER_BLOCKING 0x0 ;  /* 0x0000000000007b1d */ /* 0x000fec0000010000 */
[----:B---3--:R3:W-:Y:S04]  /*184f70*/  STSM.16.M88.4 [R0], R68 ;  /* 0x0000004400007844 */ /* 0x0087e80000000200 */
[----:B----4-:R-:W-:Y:S04]  /*184f80*/  STL.64 [R1+0x3e0], R72 ;  /* 0x0003e04801007387 */ /* 0x010fe80000100a00 */
[----:B------:R-:W-:Y:S04]  /*184f90*/  STL.64 [R1+0x3e8], R74 ;  /* 0x0003e84a01007387 */ /* 0x000fe80000100a00 */
[----:B-1----:R1:W-:Y:S04]  /*184fa0*/  STL.64 [R1+0x4b0], R60 ;  /* 0x0004b03c01007387 */ /* 0x0023e80000100a00 */
[----:B------:R4:W-:Y:S04]  /*184fb0*/  STL.64 [R1+0x4b8], R62 ;  /* 0x0004b83e01007387 */ /* 0x0009e80000100a00 */
[----:B---3--:R-:W3:Y:S04]  /*184fc0*/  LDL.LU R68, [R1+0x1b30] ;  /* 0x001b300001447983 */ /* 0x008ee80000300800 */
[----:B------:R-:W3:Y:S04]  /*184fd0*/  LDL.LU R69, [R1+0x1b38] ;  /* 0x001b380001457983 */ /* 0x000ee80000300800 */
[----:B------:R-:W3:Y:S04]  /*184fe0*/  LDL.LU R70, [R1+0x1ac0] ;  /* 0x001ac00001467983 */ /* 0x000ee80000300800 */
[----:B------:R-:W3:Y:S04]  /*184ff0*/  LDL.LU R71, [R1+0x1ac8] ;  /* 0x001ac80001477983 */ /* 0x000ee80000300800 */
[----:B-1----:R-:W3:Y:S04]  /*185000*/  LDL.LU R60, [R1+0x630] ;  /* 0x00063000013c7983 */ /* 0x002ee80000300800 */
[----:B------:R-:W3:Y:S04]  /*185010*/  LDL.LU R61, [R1+0x638] ;  /* 0x00063800013d7983 */ /* 0x000ee80000300800 */
[----:B----4-:R-:W4:Y:S04]  /*185020*/  LDL.LU R62, [R1+0x1810] ;  /* 0x00181000013e7983 */ /* 0x010f280000300800 */
[----:B------:R-:W4:Y:S04]  /*185030*/  LDL.LU R63, [R1+0x1818] ;  /* 0x00181800013f7983 */ /* 0x000f280000300800 */
[----:B--2---:R-:W-:Y:S01]  /*185040*/  STSM.16.M88.4 [R0+0x200], R64 ;  /* 0x0002004000007844 */ /* 0x004fe20000000200 */
[----:B------:R-:W-:Y:S06]  /*185050*/  BAR.SYNC.DEFER_BLOCKING 0x0 ;  /* 0x0000000000007b1d */ /* 0x000fec0000010000 */
[----:B------:R-:W1:Y:S04]  /*185060*/  LDS.128 R72, [R2] ;  /* 0x0000000002487984 */ /* 0x000e680000000c00 */
[----:B------:R-:W2:Y:S01]  /*185070*/  LDS.128 R64, [R2+0x400] ;  /* 0x0004000002407984 */ /* 0x000ea20000000c00 */
[----:B------:R-:W-:Y:S06]  /*185080*/  BAR.SYNC.DEFER_BLOCKING 0x0 ;  /* 0x0000000000007b1d */ /* 0x000fec0000010000 */
[----:B-1----:R-:W-:Y:S04]  /*185090*/  STL.64 [R1+0x3d0], R72 ;  /* 0x0003d04801007387 */ /* 0x002fe80000100a00 */
[----:B------:R-:W-:Y:S04]  /*1850a0*/  STL.64 [R1+0x3d8], R74 ;  /* 0x0003d84a01007387 */ /* 0x000fe80000100a00 */
[----:B--2---:R-:W-:Y:S04]  /*1850b0*/  STL.64 [R1+0x490], R64 ;  /* 0x0004904001007387 */ /* 0x004fe80000100a00 */
[----:B---3--:R1:W-:Y:S04]  /*1850c0*/  STSM.16.M88.4 [R0], R68 ;  /* 0x0000004400007844 */ /* 0x0083e80000000200 */
[----:B------:R2:W-:Y:S04]  /*1850d0*/  STL.64 [R1+0x498], R66 ;  /* 0x0004984201007387 */ /* 0x0005e80000100a00 */
[----:B-1----:R-:W3:Y:S04]  /*1850e0*/  LDL.LU R68, [R1+0x380] ;  /* 0x0003800001447983 */ /* 0x002ee80000300800 */
[----:B------:R-:W3:Y:S04]  /*1850f0*/  LDL.LU R69, [R1+0x388] ;  /* 0x0003880001457983 */ /* 0x000ee80000300800 */
[----:B------:R-:W3:Y:S04]  /*185100*/  LDL.LU R70, [R1+0x15f0] ;  /* 0x0015f00001467983 */ /* 0x000ee80000300800 */
[----:B------:R-:W3:Y:S04]  /*185110*/  LDL.LU R71, [R1+0x15f8] ;  /* 0x0015f80001477983 */ /* 0x000ee80000300800 */
[----:B------:R-:W3:Y:S04]  /*185120*/  LDL.LU R64, [R1+0x230] ;  /* 0x0002300001407983 */ /* 0x000ee80000300800 */
[----:B------:R-:W3:Y:S04]  /*185130*/  LDL.LU R65, [R1+0x238] ;  /* 0x0002380001417983 */ /* 0x000ee80000300800 */
[----:B--2---:R-:W2:Y:S04]  /*185140*/  LDL.LU R66, [R1+0x70] ;  /* 0x0000700001427983 */ /* 0x004ea80000300800 */
[----:B------:R-:W2:Y:S04]  /*185150*/  LDL.LU R67, [R1+0x78] ;  /* 0x0000780001437983 */ /* 0x000ea80000300800 */
[----:B----4-:R-:W-:Y:S01]  /*185160*/  STSM.16.M88.4 [R0+0x200], R60 ;  /* 0x0002003c00007844 */ /* 0x010fe20000000200 */
[----:B------:R-:W-:Y:S06]  /*185170*/  BAR.SYNC.DEFER_BLOCKING 0x0 ;  /* 0x0000000000007b1d */ /* 0x000fec0000010000 */
[----:B------:R-:W1:Y:S04]  /*185180*/  LDS.128 R72, [R2] ;  /* 0x0000000002487984 */ /* 0x000e680000000c00 */
[----:B------:R-:W4:Y:S01]  /*185190*/  LDS.128 R60, [R2+0x400] ;  /* 0x00040000023c7984 */ /* 0x000f220000000c00 */
[----:B------:R-:W-:Y:S06]  /*1851a0*/  BAR.SYNC.DEFER_BLOCKING 0x0 ;  /* 0x0000000000007b1d */ /* 0x000fec0000010000 */
[----:B-1----:R-:W-:Y:S04]  /*1851b0*/  STL.64 [R1+0x3c0], R72 ;  /* 0x0003c04801007387 */ /* 0x002fe80000100a00 */
[----:B------:R-:W-:Y:S04]  /*1851c0*/  STL.64 [R1+0x3c8], R74 ;  /* 0x0003c84a01007387 */ /* 0x000fe80000100a00 */
[----:B----4-:R1:W-:Y:S04]  /*1851d0*/  STL.64 [R1+0x470], R60 ;  /* 0x0004703c01007387 */ /* 0x0103e80000100a00 */
[----:B------:R4:W-:Y:S04]  /*1851e0*/  STL.64 [R1+0x478], R62 ;  /* 0x0004783e01007387 */ /* 0x0009e80000100a00 */
[----:B-1----:R-:W2:Y:S04]  /*1851f0*/  LDL.LU R60, [R1+0xf84] ;  /* 0x000f8400013c7983 */ /* 0x002ea80000300800 */
[----:B------:R-:W2:Y:S04]  /*185200*/  LDL.LU R61, [R1+0xf8c] ;  /* 0x000f8c00013d7983 */ /* 0x000ea80000300800 */
[----:B----4-:R-:W4:Y:S04]  /*185210*/  LDL.LU R62, [R1+0x29b4] ;  /* 0x0029b400013e7983 */ /* 0x010f280000300800 */
[----:B------:R-:W4:Y:S04]  /*185220*/  LDL.LU R63, [R1+0x29bc] ;  /* 0x0029bc00013f7983 */ /* 0x000f280000300800 */
[----:B---3--:R-:W-:Y:S04]  /*185230*/  STSM.16.M88.4 [R0], R68 ;  /* 0x0000004400007844 */ /* 0x008fe80000000200 */
[----:B--2---:R1:W-:Y:S01]  /*185240*/  STSM.16.M88.4 [R0+0x200], R64 ;  /* 0x0002004000007844 */ /* 0x0043e20000000200 */
[----:B------:R-:W-:Y:S06]  /*185250*/  BAR.SYNC.DEFER_BLOCKING 0x0 ;  /* 0x0000000000007b1d */ /* 0x000fec0000010000 */
[----:B-1----:R-:W2:Y:S04]  /*185260*/  LDL.LU R64, [R1+0xcd4] ;  /* 0x000cd40001407983 */ /* 0x002ea80000300800 */
[----:B------:R-:W2:Y:S04]  /*185270*/  LDL.LU R65, [R1+0xcdc] ;  /* 0x000cdc0001417983 */ /* 0x000ea80000300800 */
[----:B------:R-:W2:Y:S04]  /*185280*/  LDL.LU R66, [R1+0x26a4] ;  /* 0x0026a40001427983 */ /* 0x000ea80000300800 */
[----:B------:R-:W2:Y:S04]  /*185290*/  LDL.LU R67, [R1+0x26ac] ;  /* 0x0026ac0001437983 */ /* 0x000ea80000300800 */
[----:B------:R-:W1:Y:S04]  /*1852a0*/  LDS.128 R72, [R2] ;  /* 0x0000000002487984 */ /* 0x000e680000000c00 */
[----:B------:R-:W3:Y:S01]  /*1852b0*/  LDS.128 R68, [R2+0x400] ;  /* 0x0004000002447984 */ /* 0x000ee20000000c00 */
[----:B------:R-:W-:Y:S06]  /*1852c0*/  BAR.SYNC.DEFER_BLOCKING 0x0 ;  /* 0x0000000000007b1d */ /* 0x000fec0000010000 */
[----:B-1----:R-:W-:Y:S04]  /*1852d0*/  STL.64 [R1+0x3b0], R72 ;  /* 0x0003b04801007387 */ /* 0x002fe80000100a00 */
[----:B------:R-:W-:Y:S04]  /*1852e0*/  STL.64 [R1+0x3b8], R74 ;  /* 0x0003b84a01007387 */ /* 0x000fe80000100a00 */
[----:B---3--:R-:W-:Y:S04]  /*1852f0*/  STL.64 [R1+0x450], R68 ;  /* 0x0004504401007387 */ /* 0x008fe80000100a00 */
[----:B------:R-:W-:Y:S04]  /*185300*/  STL.64 [R1+0x458], R70 ;  /* 0x0004584601007387 */ /* 0x000fe80000100a00 */
[----:B----4-:R1:W-:Y:S04]  /*185310*/  STSM.16.M88.4 [R0], R60 ;  /* 0x0000003c00007844 */ /* 0x0103e80000000200 */
[----:B-1----:R-:W3:Y:S04]  /*185320*/  LDL.LU R60, [R1+0xb94] ;  /* 0x000b9400013c7983 */ /* 0x002ee80000300800 */
[----:B------:R-:W3:Y:S04]  /*185330*/  LDL.LU R61, [R1+0xb9c] ;  /* 0x000b9c00013d7983 */ /* 0x000ee80000300800 */
[----:B------:R-:W3:Y:S04]  /*185340*/  LDL.LU R62, [R1+0x20c4] ;  /* 0x0020c400013e7983 */ /* 0x000ee80000300800 */
[----:B------:R-:W3:Y:S04]  /*185350*/  LDL.LU R63, [R1+0x20cc] ;  /* 0x0020cc00013f7983 */ /* 0x000ee80000300800 */
[----:B--2---:R1:W-:Y:S01]  /*185360*/  STSM.16.M88.4 [R0+0x200], R64 ;  /* 0x0002004000007844 */ /* 0x0043e20000000200 */
[----:B------:R-:W-:Y:S06]  /*185370*/  BAR.SYNC.DEFER_BLOCKING 0x0 ;  /* 0x0000000000007b1d */ /* 0x000fec0000010000 */
[----:B-1----:R-:W2:Y:S04]  /*185380*/  LDL.LU R64, [R1+0x654] ;  /* 0x0006540001407983 */ /* 0x002ea80000300800 */
[----:B------:R-:W2:Y:S04]  /*185390*/  LDL.LU R65, [R1+0x65c] ;  /* 0x00065c0001417983 */ /* 0x000ea80000300800 */
[----:B------:R-:W2:Y:S04]  /*1853a0*/  LDL.LU R66, [R1+0x1e74] ;  /* 0x001e740001427983 */ /* 0x000ea80000300800 */
[----:B------:R-:W2:Y:S04]  /*1853b0*/  LDL.LU R67, [R1+0x1e7c] ;  /* 0x001e7c0001437983 */ /* 0x000ea80000300800 */
[----:B------:R-:W1:Y:S04]  /*1853c0*/  LDS.128 R72, [R2] ;  /* 0x0000000002487984 */ /* 0x000e680000000c00 */
[----:B------:R-:W4:Y:S01]  /*1853d0*/  LDS.128 R68, [R2+0x400] ;  /* 0x0004000002447984 */ /* 0x000f220000000c00 */
[----:B------:R-:W-:Y:S06]  /*1853e0*/  BAR.SYNC.DEFER_BLOCKING 0x0 ;  /* 0x0000000000007b1d */ /* 0x000fec0000010000 */
[----:B-1----:R-:W-:Y:S04]  /*1853f0*/  STL.64 [R1+0x3a0], R72 ;  /* 0x0003a04801007387 */ /* 0x002fe80000100a00 */
[----:B------:R-:W-:Y:S04]  /*185400*/  STL.64 [R1+0x3a8], R74 ;  /* 0x0003a84a01007387 */ /* 0x000fe80000100a00 */
[----:B----4-:R-:W-:Y:S04]  /*185410*/  STL.64 [R1+0x430], R68 ;  /* 0x0004304401007387 */ /* 0x010fe80000100a00 */
[----:B------:R-:W-:Y:S04]  /*185420*/  STL.64 [R1+0x438], R70 ;  /* 0x0004384601007387 */ /* 0x000fe80000100a00 */
[----:B---3--:R1:W-:Y:S04]  /*185430*/  STSM.16.M88.4 [R0], R60 ;  /* 0x0000003c00007844 */ /* 0x0083e80000000200 */
        /* <DEDUP_REMOVED lines=962> */
[----:B------:R-:W2:Y:S04]  /*189060*/  LDL.LU R66, [R1] ;  /* 0x0000000001427983 */ /* 0x000ea80000300800 */
        /* <DEDUP_REMOVED lines=139> */
[----:B------:R-:W4:Y:S04]  /*189920*/  LDL.LU R68, [R1+0x1b0] ;  /* 0x0001b00001447983 */ /* 0x000f280000300800 */
        /* <DEDUP_REMOVED lines=8> */
[----:B--2---:R1:W-:Y:S04]  /*1899b0*/  STL.64 [R1+0xce0], R64 ;  /* 0x000ce04001007387 */ /* 0x0043e80000100a00 */
[----:B------:R2:W-:Y:S04]  /*1899c0*/  STL.64 [R1+0xce8], R66 ;  /* 0x000ce84201007387 */ /* 0x0005e80000100a00 */
[----:B-1----:R-:W4:Y:S04]  /*1899d0*/  LDL.LU R64, [R1+0xe94] ;  /* 0x000e940001407983 */ /* 0x002f280000300800 */
[----:B------:R-:W4:Y:S04]  /*1899e0*/  LDL.LU R65, [R1+0xe9c] ;  /* 0x000e9c0001417983 */ /* 0x000f280000300800 */
[----:B--2---:R-:W2:Y:S04]  /*1899f0*/  LDL.LU R66, [R1+0x27c4] ;  /* 0x0027c40001427983 */ /* 0x004ea80000300800 */
[----:B------:R-:W2:Y:S01]  /*189a00*/  LDL.LU R67, [R1+0x27cc] ;  /* 0x0027cc0001437983 */ /* 0x000ea20000300800 */
[----:B------:R-:W-:-:S02]  /*189a10*/  IMAD.MOV.U32 R70, RZ, RZ, R248 ;  /* 0x000000ffff467224 */ /* 0x000fc400078e00f8 */
[----:B------:R-:W-:Y:S01]  /*189a20*/  IMAD.MOV.U32 R71, RZ, RZ, R250 ;  /* 0x000000ffff477224 */ /* 0x000fe200078e00fa */
[----:B---3--:R1:W-:Y:S04]  /*189a30*/  STSM.16.M88.4 [R0], R60 ;  /* 0x0000003c00007844 */ /* 0x0083e80000000200 */
[----:B----4-:R-:W-:Y:S01]  /*189a40*/  STSM.16.M88.4 [R0+0x200], R68 ;  /* 0x0002004400007844 */ /* 0x010fe20000000200 */
[----:B------:R-:W-:Y:S06]  /*189a50*/  BAR.SYNC.DEFER_BLOCKING 0x0 ;  /* 0x0000000000007b1d */ /* 0x000fec0000010000 */
[----:B-1----:R-:W3:Y:S04]  /*189a60*/  LDL.LU R60, [R1+0xc54] ;  /* 0x000c5400013c7983 */ /* 0x002ee80000300800 */
[----:B------:R-:W3:Y:S04]  /*189a70*/  LDL.LU R61, [R1+0xc5c] ;  /* 0x000c5c00013d7983 */ /* 0x000ee80000300800 */
[----:B------:R-:W3:Y:S04]  /*189a80*/  LDL.LU R62, [R1+0xbf4] ;  /* 0x000bf400013e7983 */ /* 0x000ee80000300800 */
[----:B------:R-:W3:Y:S04]  /*189a90*/  LDL.LU R63, [R1+0xbfc] ;  /* 0x000bfc00013f7983 */ /* 0x000ee80000300800 */
[----:B------:R-:W1:Y:S04]  /*189aa0*/  LDS.128 R72, [R2] ;  /* 0x0000000002487984 */ /* 0x000e680000000c00 */
[----:B------:R-:W4:Y:S01]  /*189ab0*/  LDS.128 R68, [R2+0x400] ;  /* 0x0004000002447984 */ /* 0x000f220000000c00 */
[----:B------:R-:W-:Y:S06]  /*189ac0*/  BAR.SYNC.DEFER_BLOCKING 0x0 ;  /* 0x0000000000007b1d */ /* 0x000fec0000010000 */
[----:B-1----:R-:W-:Y:S04]  /*189ad0*/  STL.64 [R1+0xbf0], R72 ;  /* 0x000bf04801007387 */ /* 0x002fe80000100a00 */
[----:B------:R-:W-:Y:S04]  /*189ae0*/  STL.64 [R1+0xbf8], R74 ;  /* 0x000bf84a01007387 */ /* 0x000fe80000100a00 */
[----:B----4-:R-:W-:Y:S04]  /*189af0*/  STL.64 [R1+0xcc0], R68 ;  /* 0x000cc04401007387 */ /* 0x010fe80000100a00 */
[----:B------:R-:W-:Y:S04]  /*189b00*/  STL.64 [R1+0xcc8], R70 ;  /* 0x000cc84601007387 */ /* 0x000fe80000100a00 */
[----:B--2---:R1:W-:Y:S04]  /*189b10*/  STSM.16.M88.4 [R0], R64 ;  /* 0x0000004000007844 */ /* 0x0043e80000000200 */
[----:B-1----:R-:W2:Y:S04]  /*189b20*/  LDL.LU R64, [R1+0xaa4] ;  /* 0x000aa40001407983 */ /* 0x002ea80000300800 */
[----:B------:R-:W2:Y:S04]  /*189b30*/  LDL.LU R65, [R1+0xaac] ;  /* 0x000aac0001417983 */ /* 0x000ea80000300800 */
[----:B------:R-:W2:Y:S04]  /*189b40*/  LDL.LU R66, [R1+0x8a4] ;  /* 0x0008a40001427983 */ /* 0x000ea80000300800 */
[----:B------:R-:W2:Y:S04]  /*189b50*/  LDL.LU R67, [R1+0x8ac] ;  /* 0x0008ac0001437983 */ /* 0x000ea80000300800 */
[----:B---3--:R1:W-:Y:S01]  /*189b60*/  STSM.16.M88.4 [R0+0x200], R60 ;  /* 0x0002003c00007844 */ /* 0x0083e20000000200 */
        /* <DEDUP_REMOVED lines=50> */
[----:B------:R-:W2:Y:S01]  /*189e90*/  LDL.LU R67, [R1+0xe38] ;  /* 0x000e380001437983 */ /* 0x000ea20000300800 */
[----:B------:R-:W-:Y:S01]  /*189ea0*/  MOV R62, R249 ;  /* 0x000000f9003e7202 */ /* 0x000fe20000000f00 */
[----:B------:R-:W-:-:S05]  /*189eb0*/  IMAD.MOV.U32 R63, RZ, RZ, R251 ;  /* 0x000000ffff3f7224 */ /* 0x000fca00078e00fb */
        /* <DEDUP_REMOVED lines=54> */
[----:B---3--:R-:W-:Y:S01]  /*18a220*/  STSM.16.M88.4 [R0+0x200], R60 ;  /* 0x0002003c00007844 */ /* 0x008fe20000000200 */
[----:B------:R-:W-:Y:S06]  /*18a230*/  BAR.SYNC.DEFER_BLOCKING 0x0 ;  /* 0x0000000000007b1d */ /* 0x000fec0000010000 */
[----:B------:R-:W1:Y:S04]  /*18a240*/  LDS.128 R72, [R2] ;  /* 0x0000000002487984 */ /* 0x000e680000000c00 */
[----:B------:R-:W3:Y:S01]  /*18a250*/  LDS.128 R68, [R2+0x400] ;  /* 0x0004000002447984 */ /* 0x000ee20000000c00 */
[----:B------:R-:W-:Y:S06]  /*18a260*/  BAR.SYNC.DEFER_BLOCKING 0x0 ;  /* 0x0000000000007b1d */ /* 0x000fec0000010000 */
[----:B-1----:R-:W-:Y:S04]  /*18a270*/  STL.64 [R1+0xcd0], R72 ;  /* 0x000cd04801007387 */ /* 0x002fe80000100a00 */
[----:B------:R-:W-:Y:S04]  /*18a280*/  STL.64 [R1+0xcd8], R74 ;  /* 0x000cd84a01007387 */ /* 0x000fe80000100a00 */
[----:B---3--:R-:W-:Y:S04]  /*18a290*/  STL.64 [R1+0xd90], R68 ;  /* 0x000d904401007387 */ /* 0x008fe80000100a00 */
[----:B------:R-:W-:Y:S04]  /*18a2a0*/  STL.64 [R1+0xd98], R70 ;  /* 0x000d984601007387 */ /* 0x000fe80000100a00 */
[----:B--2---:R1:W-:Y:S04]  /*18a2b0*/  STSM.16.M88.4 [R0], R64 ;  /* 0x0000004000007844 */ /* 0x0043e80000000200 */
[----:B-1----:R-:W2:Y:S04]  /*18a2c0*/  LDL.LU R64, [R1+0xe74] ;  /* 0x000e740001407983 */ /* 0x002ea80000300800 */
[----:B------:R-:W2:Y:S04]  /*18a2d0*/  LDL.LU R65, [R1+0xe7c] ;  /* 0x000e7c0001417983 */ /* 0x000ea80000300800 */
[----:B------:R-:W2:Y:S04]  /*18a2e0*/  LDL.LU R66, [R1+0xe34] ;  /* 0x000e340001427983 */ /* 0x000ea80000300800 */
[----:B------:R-:W2:Y:S01]  /*18a2f0*/  LDL.LU R67, [R1+0xe3c] ;  /* 0x000e3c0001437983 */ /* 0x000ea20000300800 */
[----:B------:R-:W-:-:S02]  /*18a300*/  IMAD.MOV.U32 R60, RZ, RZ, R220 ;  /* 0x000000ffff3c7224 */ /* 0x000fc400078e00dc */
[----:B------:R-:W-:Y:S02]  /*18a310*/  IMAD.MOV.U32 R61, RZ, RZ, R222 ;  /* 0x000000ffff3d7224 */ /* 0x000fe400078e00de */
[----:B------:R-:W-:Y:S02]  /*18a320*/  IMAD.MOV.U32 R62, RZ, RZ, R244 ;  /* 0x000000ffff3e7224 */ /* 0x000fe400078e00f4 */
[----:B------:R-:W-:-:S05]  /*18a330*/  IMAD.MOV.U32 R63, RZ, RZ, R246 ;  /* 0x000000ffff3f7224 */ /* 0x000fca00078e00f6 */
[----:B------:R1:W-:Y:S01]  /*18a340*/  STSM.16.M88.4 [R0+0x200], R60 ;  /* 0x0002003c00007844 */ /* 0x0003e20000000200 */
        /* <DEDUP_REMOVED lines=67> */
[----:B------:R-:W-:Y:S01]  /*18a780*/  IMAD.MOV.U32 R60, RZ, RZ, R221 ;  /* 0x000000ffff3c7224 */ /* 0x000fe200078e00dd */
[----:B------:R-:W-:Y:S01]  /*18a790*/  MOV R61, R223 ;  /* 0x000000df003d7202 */ /* 0x000fe20000000f00 */
[----:B------:R-:W-:-:S02]  /*18a7a0*/  IMAD.MOV.U32 R62, RZ, RZ, R245 ;  /* 0x000000ffff3e7224 */ /* 0x000fc400078e00f5 */
        /* <DEDUP_REMOVED lines=63> */
[----:B------:R-:W-:Y:S01]  /*18aba0*/  STL.64 [R1+0xe38], R70 ;  /* 0x000e384601007387 */ /* 0x000fe20000100a00 */
[----:B------:R-:W-:-:S02]  /*18abb0*/  IMAD.MOV.U32 R60, RZ, RZ, R236 ;  /* 0x000000ffff3c7224 */ /* 0x000fc400078e00ec */
[----:B------:R-:W-:Y:S02]  /*18abc0*/  IMAD.MOV.U32 R61, RZ, RZ, R238 ;  /* 0x000000ffff3d7224 */ /* 0x000fe400078e00ee */
[----:B------:R-:W-:Y:S02]  /*18abd0*/  IMAD.MOV.U32 R62, RZ, RZ, R224 ;  /* 0x000000ffff3e7224 */ /* 0x000fe400078e00e0 */
[----:B------:R-:W-:Y:S01]  /*18abe0*/  IMAD.MOV.U32 R63, RZ, RZ, R226 ;  /* 0x000000ffff3f7224 */ /* 0x000fe200078e00e2 */
[----:B--2---:R1:W-:Y:S04]  /*18abf0*/  STSM.16.M88.4 [R0], R64 ;  /* 0x0000004000007844 */ /* 0x0043e80000000200 */
[----:B-1----:R-:W2:Y:S04]  /*18ac00*/  LDL.LU R64, [R1+0xe54] ;  /* 0x000e540001407983 */ /* 0x002ea80000300800 */
[----:B------:R-:W2:Y:S04]  /*18ac10*/  LDL.LU R65, [R1+0xe5c] ;  /* 0x000e5c0001417983 */ /* 0x000ea80000300800 */
[----:B------:R-:W2:Y:S04]  /*18ac20*/  LDL.LU R66, [R1+0xe14] ;  /* 0x000e140001427983 */ /* 0x000ea80000300800 */
[----:B------:R-:W2:Y:S04]  /*18ac30*/  LDL.LU R67, [R1+0xe1c] ;  /* 0x000e1c0001437983 */ /* 0x000ea80000300800 */
        /* <DEDUP_REMOVED lines=47> */
[----:B----4-:R1:W-:Y:S04]  /*18af30*/  STL.64 [R1+0xcf0], R68 ;  /* 0x000cf04401007387 */ /* 0x0103e80000100a00 */
[----:B------:R-:W-:Y:S01]  /*18af40*/  STL.64 [R1+0xcf8], R70 ;  /* 0x000cf84601007387 */ /* 0x000fe20000100a00 */
[----:B------:R-:W-:-:S02]  /*18af50*/  ISETP.LT.AND P5, PT, R84, UR7, !P2 ;  /* 0x0000000754007c0c */ /* 0x000fc4000d7a1270 */
[----:B------:R-:W-:Y:S01]  /*18af60*/  ISETP.LT.AND P4, PT, R87, UR6, !P2 ;  /* 0x0000000657007c0c */ /* 0x000fe2000d781270 */
[----:B------:R-:W4:Y:S01]  /*18af70*/  LDCU.64 UR6, c[0x0][0x398] ;  /* 0x00007300ff0677ac */ /* 0x000f220008000a00 */
[----:B------:R-:W-:Y:S02]  /*18af80*/  LOP3.LUT R3, R3, 0xbfffffff, RZ, 0xc0, !PT ;  /* 0xbfffffff03037812 */ /* 0x000fe400078ec0ff */
[----:B------:R-:W-:Y:S01]  /*18af90*/  ISETP.LT.AND P3, PT, R86, UR56, !P2 ;  /* 0x0000003856007c0c */ /* 0x000fe2000d761270 */
[----:B--2---:R2:W-:Y:S06]  /*18afa0*/  STSM.16.M88.4 [R0], R64 ;  /* 0x0000004000007844 */ /* 0x0045ec0000000200 */
[----:B------:R-:W-:Y:S01]  /*18afb0*/  @P5 LOP3.LUT R3, R3, 0x40000000, RZ, 0xfc, !PT ;  /* 0x4000000003035812 */ /* 0x000fe200078efcff */
[----:B-1----:R-:W-:Y:S01]  /*18afc0*/  VIADD R68, R83, 0xdd ;  /* 0x000000dd53447836 */ /* 0x002fe20000000000 */
[----:B------:R-:W-:Y:S01]  /*18afd0*/  LOP3.LUT R35, R35, 0x7fffffff, RZ, 0xc0, !PT ;  /* 0x7fffffff23237812 */ /* 0x000fe200078ec0ff */
[----:B------:R-:W1:Y:S01]  /*18afe0*/  LDCU UR56, c[0x0][0x398] ;  /* 0x00007300ff3877ac */ /* 0x000e620008000800 */
[----:B--2---:R-:W2:Y:S04]  /*18aff0*/  LDL.LU R64, [R1+0x244] ;  /* 0x0002440001407983 */ /* 0x004ea80000300800 */
[----:B------:R-:W2:Y:S04]  /*18b000*/  LDL.LU R65, [R1+0x24c] ;  /* 0x00024c0001417983 */ /* 0x000ea80000300800 */
[----:B------:R-:W2:Y:S04]  /*18b010*/  LDL.LU R66, [R1+0x1124] ;  /* 0x0011240001427983 */ /* 0x000ea80000300800 */
[----:B------:R-:W2:Y:S01]  /*18b020*/  LDL.LU R67, [R1+0x112c] ;  /* 0x00112c0001437983 */ /* 0x000ea20000300800 */
[----:B------:R-:W-:-:S04]  /*18b030*/  LOP3.LUT R3, R3, 0xdfffffff, RZ, 0xc0, !PT ;  /* 0xdfffffff03037812 */ /* 0x000fc800078ec0ff */
[----:B------:R-:W-:Y:S02]  /*18b040*/  @P4 LOP3.LUT R3, R3, 0x20000000, RZ, 0xfc, !PT ;  /* 0x2000000003034812 */ /* 0x000fe400078efcff */
[----:B------:R-:W-:Y:S02]  /*18b050*/  ISETP.LT.AND P2, PT, R85, UR8, !P2 ;  /* 0x0000000855007c0c */ /* 0x000fe4000d741270 */
[----:B------:R-:W-:-:S04]  /*18b060*/  LOP3.LUT R3, R3, 0xefffffff, RZ, 0xc0, !PT ;  /* 0xefffffff03037812 */ /* 0x000fc800078ec0ff */
[----:B------:R-:W-:Y:S01]  /*18b070*/  @P3 LOP3.LUT R3, R3, 0x10000000, RZ, 0xfc, !PT ;  /* 0x1000000003033812 */ /* 0x000fe200078efcff */
[----:B---3--:R3:W-:Y:S03]  /*18b080*/  STSM.16.M88.4 [R0+0x200], R60 ;  /* 0x0002003c00007844 */ /* 0x0087e60000000200 */
[----:B------:R-:W-:Y:S01]  /*18b090*/  LOP3.LUT R3, R3, 0xf7ffffff, RZ, 0xc0, !PT ;  /* 0xf7ffffff03037812 */ /* 0x000fe200078ec0ff */
[----:B------:R-:W-:Y:S03]  /*18b0a0*/  BAR.SYNC.DEFER_BLOCKING 0x0 ;  /* 0x0000000000007b1d */ /* 0x000fe60000010000 */
[----:B------:R-:W-:Y:S02]  /*18b0b0*/  @P2 LOP3.LUT R3, R3, 0x8000000, RZ, 0xfc, !PT ;  /* 0x0800000003032812 */ /* 0x000fe400078efcff */
[----:B---3--:R-:W-:-:S04]  /*18b0c0*/  IADD3 R60, PT, PT, R83, 0xdf, RZ ;  /* 0x000000df533c7810 */ /* 0x008fc80007ffe0ff */
[----:B------:R-:W-:Y:S02]  /*18b0d0*/  ISETP.GE.AND P2, PT, R60, UR53, PT ;  /* 0x000000353c007c0c */ /* 0x000fe4000bf46270 */
[----:B------:R-:W-:Y:S01]  /*18b0e0*/  LOP3.LUT R3, R3, 0xfbffffff, RZ, 0xc0, !PT ;  /* 0xfbffffff03037812 */ /* 0x000fe200078ec0ff */
[----:B------:R-:W-:Y:S01]  /*18b0f0*/  VIADD R62, R83, 0xde ;  /* 0x000000de533e7836 */ /* 0x000fe20000000000 */
[----:B------:R-:W-:Y:S01]  /*18b100*/  ISETP.LT.AND P5, PT, R84, UR12, !P2 ;  /* 0x0000000c54007c0c */ /* 0x000fe2000d7a1270 */
[----:B------:R-:W3:Y:S01]  /*18b110*/  LDS.128 R72, [R2] ;  /* 0x0000000002487984 */ /* 0x000ee20000000c00 */
[----:B------:R-:W-:Y:S01]  /*18b120*/  ISETP.LT.AND P4, PT, R87, UR13, !P2 ;  /* 0x0000000d57007c0c */ /* 0x000fe2000d781270 */
[----:B------:R-:W1:Y:S01]  /*18b130*/  LDCU.64 UR12, c[0x0][0x398] ;  /* 0x00007300ff0c77ac */ /* 0x000e620008000a00 */
[----:B------:R-:W-:Y:S01]  /*18b140*/  ISETP.LT.AND P3, PT, R86, UR55, !P2 ;  /* 0x0000003756007c0c */ /* 0x000fe2000d761270 */
[----:B------:R-:W-:Y:S02]  /*18b150*/  IMAD.MOV.U32 R60, RZ, RZ, R237 ;  /* 0x000000ffff3c7224 */ /* 0x000fe400078e00ed */
[----:B------:R-:W-:Y:S01]  /*18b160*/  IMAD.MOV.U32 R61, RZ, RZ, R239 ;  /* 0x000000ffff3d7224 */ /* 0x000fe200078e00ef */
[----:B------:R-:W-:Y:S01]  /*18b170*/  LOP3.LUT R34, R34, 0x7fffffff, RZ, 0xc0, !PT ;  /* 0x7fffffff22227812 */ /* 0x000fe200078ec0ff */
[----:B------:R-:W-:-:S04]  /*18b180*/  IMAD.MOV.U32 R63, RZ, RZ, R227 ;  /* 0x000000ffff3f7224 */ /* 0x000fc800078e00e3 */
[----:B------:R-:W-:Y:S01]  /*18b190*/  @P5 LOP3.LUT R3, R3, 0x4000000, RZ, 0xfc, !PT ;  /* 0x0400000003035812 */ /* 0x000fe200078efcff */
[----:B------:R-:W1:Y:S03]  /*18b1a0*/  LDCU UR55, c[0x0][0x398] ;  /* 0x00007300ff3777ac */ /* 0x000e660008000800 */
[----:B------:R-:W-:Y:S01]  /*18b1b0*/  LOP3.LUT R3, R3, 0xfdffffff, RZ, 0xc0, !PT ;  /* 0xfdffffff03037812 */ /* 0x000fe200078ec0ff */
[----:B------:R-:W1:Y:S03]  /*18b1c0*/  LDCU UR53, c[0x0][0x398] ;  /* 0x00007300ff3577ac */ /* 0x000e660008000800 */
[----:B------:R-:W-:Y:S02]  /*18b1d0*/  @P4 LOP3.LUT R3, R3, 0x2000000, RZ, 0xfc, !PT ;  /* 0x0200000003034812 */ /* 0x000fe400078efcff */
[----:B----4-:R-:W-:-:S02]  /*18b1e0*/  ISETP.LT.AND P2, PT, R85, UR6, !P2 ;  /* 0x0000000655007c0c */ /* 0x010fc4000d741270 */
[----:B------:R-:W-:-:S04]  /*18b1f0*/  LOP3.LUT R3, R3, 0xfeffffff, RZ, 0xc0, !PT ;  /* 0xfeffffff03037812 */ /* 0x000fc800078ec0ff */
[----:B------:R-:W-:-:S04]  /*18b200*/  @P3 LOP3.LUT R3, R3, 0x1000000, RZ, 0xfc, !PT ;  /* 0x0100000003033812 */ /* 0x000fc800078efcff */
[----:B------:R-:W-:-:S04]  /*18b210*/  LOP3.LUT R3, R3, 0xff7fffff, RZ, 0xc0, !PT ;  /* 0xff7fffff03037812 */ /* 0x000fc800078ec0ff */
[----:B------:R-:W-:Y:S02]  /*18b220*/  @P2 LOP3.LUT R3, R3, 0x800000, RZ, 0xfc, !PT ;  /* 0x0080000003032812 */ /* 0x000fe400078efcff */
[----:B------:R-:W-:Y:S02]  /*18b230*/  ISETP.GE.AND P2, PT, R62, UR29, PT ;  /* 0x0000001d3e007c0c */ /* 0x000fe4000bf46270 */
[----:B------:R-:W-:Y:S01]  /*18b240*/  LOP3.LUT R3, R3, 0xffbfffff, RZ, 0xc0, !PT ;  /* 0xffbfffff03037812 */ /* 0x000fe200078ec0ff */
[----:B------:R-:W-:Y:S01]  /*18b250*/  IMAD.MOV.U32 R62, RZ, RZ, R225 ;  /* 0x000000ffff3e7224 */ /* 0x000fe200078e00e1 */
[----:B------:R-:W-:Y:S01]  /*18b260*/  ISETP.LT.AND P5, PT, R84, UR26, !P2 ;  /* 0x0000001a54007c0c */ /* 0x000fe2000d7a1270 */
[----:B---3--:R-:W-:Y:S01]  /*18b270*/  STL.64 [R1+0x390], R72 ;  /* 0x0003904801007387 */ /* 0x008fe20000100a00 */
[----:B------:R-:W-:Y:S01]  /*18b280*/  ISETP.LT.AND P4, PT, R87, UR27, !P2 ;  /* 0x0000001b57007c0c */ /* 0x000fe2000d781270 */
[----:B------:R-:W3:Y:S01]  /*18b290*/  LDCU.64 UR26, c[0x0][0x398] ;  /* 0x00007300ff1a77ac */ /* 0x000ee20008000a00 */
[----:B------:R-:W-:-:S02]  /*18b2a0*/  ISETP.LT.AND P3, PT, R86, UR54, !P2 ;  /* 0x0000003656007c0c */ /* 0x000fc4000d761270 */
[----:B------:R-:W-:Y:S01]  /*18b2b0*/  LOP3.LUT R38, R38, 0x7fffffff, RZ, 0xc0, !PT ;  /* 0x7fffffff26267812 */ /* 0x000fe200078ec0ff */
[----:B------:R-:W4:Y:S06]  /*18b2c0*/  LDCU UR29, c[0x0][0x398] ;  /* 0x00007300ff1d77ac */ /* 0x000f2c0008000800 */
[----:B------:R-:W-:Y:S01]  /*18b2d0*/  @P5 LOP3.LUT R3, R3, 0x400000, RZ, 0xfc, !PT ;  /* 0x0040000003035812 */ /* 0x000fe200078efcff */
[----:B------:R-:W-:Y:S01]  /*18b2e0*/  STL.64 [R1+0x398], R74 ;  /* 0x0003984a01007387 */ /* 0x000fe20000100a00 */
[----:B------:R-:W2:Y:S02]  /*18b2f0*/  LDCU UR54, c[0x0][0x398] ;  /* 0x00007300ff3677ac */ /* 0x000ea40008000800 */
        /* <DEDUP_REMOVED lines=8> */
[----:B------:R-:W1:Y:S01]  /*18b380*/  LDCU UR45, c[0x0][0x398] ;  /* 0x00007300ff2d77ac */ /* 0x000e620008000800 */
[----:B------:R-:W1:Y:S02]  /*18b390*/  LDS.128 R68, [R2+0x400] ;  /* 0x0004000002447984 */ /* 0x000e640000000c00 */
[----:B------:R-:W-:Y:S02]  /*18b3a0*/  ISETP.LT.AND P5, PT, R84, UR4, !P2 ;  /* 0x0000000454007c0c */ /* 0x000fe4000d7a1270 */
[----:B------:R-:W-:Y:S01]  /*18b3b0*/  ISETP.LT.AND P4, PT, R87, UR5, !P2 ;  /* 0x0000000557007c0c */ /* 0x000fe2000d781270 */
[----:B------:R-:W-:Y:S01]  /*18b3c0*/  BAR.SYNC.DEFER_BLOCKING 0x0 ;  /* 0x0000000000007b1d */ /* 0x000fe20000010000 */
[----:B------:R-:W-:-:S02]  /*18b3d0*/  LOP3.LUT R3, R3, 0xfffbffff, RZ, 0xc0, !PT ;  /* 0xfffbffff03037812 */ /* 0x000fc400078ec0ff */
[----:B------:R-:W-:-:S03]  /*18b3e0*/  ISETP.LT.AND P3, PT, R86, UR57, !P2 ;  /* 0x0000003956007c0c */ /* 0x000fc6000d761270 */
[----:B------:R-:W1:Y:S04]  /*18b3f0*/  LDCU.64 UR4, c[0x0][0x398] ;  /* 0x00007300ff0477ac */ /* 0x000e680008000a00 */
        /* <DEDUP_REMOVED lines=9> */
[----:B------:R-:W-:-:S04]  /*18b490*/  @P2 LOP3.LUT R3, R3, 0x8000, RZ, 0xfc, !PT ;  /* 0x0000800003032812 */ /* 0x000fc800078efcff */
[----:B------:R-:W-:Y:S01]  /*18b4a0*/  LOP3.LUT R3, R3, 0xffffbfff, RZ, 0xc0, !PT ;  /* 0xffffbfff03037812 */ /* 0x000fe200078ec0ff */
[----:B-1----:R-:W-:Y:S04]  /*18b4b0*/  STL.64 [R1+0xa50], R68 ;  /* 0x000a504401007387 */ /* 0x002fe80000100a00 */
[----:B------:R-:W-:Y:S04]  /*18b4c0*/  STL.64 [R1+0xa58], R70 ;  /* 0x000a584601007387 */ /* 0x000fe80000100a00 */
[----:B--2---:R1:W-:Y:S04]  /*18b4d0*/  STSM.16.M88.4 [R0], R64 ;  /* 0x0000004000007844 */ /* 0x0043e80000000200 */
[----:B------:R2:W-:Y:S01]  /*18b4e0*/  STSM.16.M88.4 [R0+0x200], R60 ;  /* 0x0002003c00007844 */ /* 0x0005e20000000200 */
[----:B------:R-:W-:Y:S06]  /*18b4f0*/  BAR.SYNC.DEFER_BLOCKING 0x0 ;  /* 0x0000000000007b1d */ /* 0x000fec0000010000 */
[----:B-1----:R-:W3:Y:S01]  /*18b500*/  LDL.LU R64, [R1+0x2a10] ;  /* 0x002a100001407983 */ /* 0x002ee20000300800 */
[C---:B--2---:R-:W-:Y:S01]  /*18b510*/  IADD3 R60, PT, PT, R83.reuse, 0xdc, RZ ;  /* 0x000000dc533c7810 */ /* 0x044fe20007ffe0ff */
[----:B------:R-:W-:-:S02]  /*18b520*/  VIADD R61, R83, 0xd9 ;  /* 0x000000d9533d7836 */ /* 0x000fc40000000000 */
[----:B------:R-:W3:Y:S01]  /*18b530*/  LDL.LU R65, [R1+0x2a18] ;  /* 0x002a180001417983 */ /* 0x000ee20000300800 */
[----:B------:R-:W-:Y:S01]  /*18b540*/  ISETP.GE.AND P2, PT, R60, UR9, PT ;  /* 0x000000093c007c0c */ /* 0x000fe2000bf46270 */
[----:B------:R-:W-:Y:S01]  /*18b550*/  VIADD R60, R83, 0xdb ;  /* 0x000000db533c7836 */ /* 0x000fe20000000000 */
[----:B------:R-:W1:Y:S01]  /*18b560*/  LDCU.64 UR8, c[0x0][0x398] ;  /* 0x00007300ff0877ac */ /* 0x000e620008000a00 */
[----:B------:R-:W3:Y:S01]  /*18b570*/  LDL.LU R66, [R1+0x27e0] ;  /* 0x0027e00001427983 */ /* 0x000ee20000300800 */
[----:B------:R-:W-:Y:S02]  /*18b580*/  ISETP.LT.AND P5, PT, R84, UR10, !P2 ;  /* 0x0000000a54007c0c */ /* 0x000fe4000d7a1270 */
[----:B------:R-:W-:Y:S01]  /*18b590*/  ISETP.LT.AND P4, PT, R87, UR77, !P2 ;  /* 0x0000004d57007c0c */ /* 0x000fe2000d781270 */
[----:B------:R-:W3:Y:S01]  /*18b5a0*/  LDL.LU R67, [R1+0x27e8] ;  /* 0x0027e80001437983 */ /* 0x000ee20000300800 */
[----:B------:R-:W-:Y:S01]  /*18b5b0*/  ISETP.LT.AND P3, PT, R86, UR11, !P2 ;  /* 0x0000000b56007c0c */ /* 0x000fe2000d761270 */
[----:B------:R-:W2:Y:S01]  /*18b5c0*/  LDCU.64 UR10, c[0x0][0x398] ;  /* 0x00007300ff0a77ac */ /* 0x000ea20008000a00 */
[----:B------:R-:W-:Y:S01]  /*18b5d0*/  VIADD R68, R83, 0xd8 ;  /* 0x000000d853447836 */ /* 0x000fe20000000000 */
[----:B------:R-:W1:Y:S06]  /*18b5e0*/  LDS.128 R72, [R2] ;  /* 0x0000000002487984 */ /* 0x000e6c0000000c00 */
        /* <DEDUP_REMOVED lines=27> */
[----:B------:R-:W-:Y:S01]  /*18b7a0*/  ISETP.GE.AND P2, PT, R60, UR13, PT ;  /* 0x0000000d3c007c0c */ /* 0x000fe2000bf46270 */
[----:B------:R-:W2:Y:S01]  /*18b7b0*/  LDCU.64 UR12, c[0x0][0x398] ;  /* 0x00007300ff0c77ac */ /* 0x000ea20008000a00 */
[----:B------:R-:W-:Y:S01]  /*18b7c0*/  LOP3.LUT R3, R3, 0xffffffbf, RZ, 0xc0, !PT ;  /* 0xffffffbf03037812 */ /* 0x000fe200078ec0ff */
[----:B------:R-:W4:Y:S01]  /*18b7d0*/  LDL.LU R60, [R1+0xdd0] ;  /* 0x000dd000013c7983 */ /* 0x000f220000300800 */
        /* <DEDUP_REMOVED lines=16> */
[----:B------:R-:W4:Y:S04]  /*18b8e0*/  LDL.LU R61, [R1+0xdd8] ;  /* 0x000dd800013d7983 */ /* 0x000f280000300800 */
[----:B------:R-:W4:Y:S04]  /*18b8f0*/  LDL.LU R62, [R1+0xc10] ;  /* 0x000c1000013e7983 */ /* 0x000f280000300800 */
[----:B------:R-:W4:Y:S01]  /*18b900*/  LDL.LU R63, [R1+0xc18] ;  /* 0x000c1800013f7983 */ /* 0x000f220000300800 */
[----:B------:R-:W-:Y:S01]  /*18b910*/  ISETP.LT.AND P5, PT, R84, UR50, !P2 ;  /* 0x0000003254007c0c */ /* 0x000fe2000d7a1270 */
[----:B------:R-:W1:Y:S01]  /*18b920*/  LDCU UR50, c[0x0][0x398] ;  /* 0x00007300ff3277ac */ /* 0x000e620008000800 */
[----:B------:R-:W-:-:S02]  /*18b930*/  ISETP.LT.AND P4, PT, R87, UR51, !P2 ;  /* 0x0000003357007c0c */ /* 0x000fc4000d781270 */
[----:B------:R-:W-:Y:S02]  /*18b940*/  ISETP.LT.AND P3, PT, R86, UR52, !P2 ;  /* 0x0000003456007c0c */ /* 0x000fe4000d761270 */
[----:B------:R-:W-:Y:S01]  /*18b950*/  LOP3.LUT R3, R3, 0xfffffffb, RZ, 0xc0, !PT ;  /* 0xfffffffb03037812 */ /* 0x000fe200078ec0ff */
[----:B------:R-:W-:Y:S01]  /*18b960*/  STL.64 [R1+0x240], R72 ;  /* 0x0002404801007387 */ /* 0x000fe20000100a00 */
[----:B------:R-:W-:Y:S01]  /*18b970*/  ISETP.LT.AND P2, PT, R85, UR6, !P2 ;  /* 0x0000000655007c0c */ /* 0x000fe2000d741270 */
[----:B------:R-:W1:Y:S04]  /*18b980*/  LDCU UR51, c[0x0][0x398] ;  /* 0x00007300ff3377ac */ /* 0x000e680008000800 */
[----:B------:R-:W-:Y:S01]  /*18b990*/  @P5 LOP3.LUT R3, R3, 0x4, RZ, 0xfc, !PT ;  /* 0x0000000403035812 */ /* 0x000fe200078efcff */
[----:B------:R-:W1:Y:S07]  /*18b9a0*/  LDCU UR52, c[0x0][0x398] ;  /* 0x00007300ff3477ac */ /* 0x000e6e0008000800 */
[----:B------:R-:W-:-:S02]  /*18b9b0*/  @P2 LOP3.LUT R35, R35, 0x80000000, RZ, 0xfc, !PT ;  /* 0x8000000023232812 */ /* 0x000fc400078efcff */
[----:B------:R-:W-:Y:S01]  /*18b9c0*/  ISETP.GE.AND P2, PT, R68, UR5, PT ;  /* 0x0000000544007c0c */ /* 0x000fe2000bf46270 */
[----:B------:R-:W1:Y:S01]  /*18b9d0*/  LDCU.64 UR4, c[0x0][0x398] ;  /* 0x00007300ff0477ac */ /* 0x000e620008000a00 */
[----:B------:R-:W-:Y:S01]  /*18b9e0*/  LOP3.LUT R3, R3, 0xfffffffd, RZ, 0xc0, !PT ;  /* 0xfffffffd03037812 */ /* 0x000fe200078ec0ff */
[----:B------:R-:W1:Y:S01]  /*18b9f0*/  LDS.128 R68, [R2+0x400] ;  /* 0x0004000002447984 */ /* 0x000e620000000c00 */
[----:B------:R-:W-:Y:S01]  /*18ba00*/  ISETP.LT.AND P5, PT, R84, UR68, !P2 ;  /* 0x0000004454007c0c */ /* 0x000fe2000d7a1270 */
[----:B------:R-:W1:Y:S01]  /*18ba10*/  LDCU UR68, c[0x0][0x398] ;  /* 0x00007300ff4477ac */ /* 0x000e620008000800 */
[----:B------:R-:W-:Y:S01]  /*18ba20*/  @P4 LOP3.LUT R3, R3, 0x2, RZ, 0xfc, !PT ;  /* 0x0000000203034812 */ /* 0x000fe200078efcff */
[----:B------:R-:W-:Y:S01]  /*18ba30*/  BAR.SYNC.DEFER_BLOCKING 0x0 ;  /* 0x0000000000007b1d */ /* 0x000fe20000010000 */
[----:B------:R-:W-:Y:S02]  /*18ba40*/  ISETP.LT.AND P4, PT, R87, UR70, !P2 ;  /* 0x0000004657007c0c */ /* 0x000fe4000d781270 */
[----:B------:R-:W-:-:S02]  /*18ba50*/  LOP3.LUT R35, R35, 0xbfffffff, RZ, 0xc0, !PT ;  /* 0xbfffffff23237812 */ /* 0x000fc400078ec0ff */
[----:B------:R-:W-:Y:S01]  /*18ba60*/  LOP3.LUT R3, R3, 0xfffffffe, RZ, 0xc0, !PT ;  /* 0xfffffffe03037812 */ /* 0x000fe200078ec0ff */
[----:B------:R-:W1:Y:S04]  /*18ba70*/  LDCU UR70, c[0x0][0x398] ;  /* 0x00007300ff4677ac */ /* 0x000e680008000800 */
[----:B------:R-:W-:Y:S02]  /*18ba80*/  @P5 LOP3.LUT R35, R35, 0x40000000, RZ, 0xfc, !PT ;  /* 0x4000000023235812 */ /* 0x000fe400078efcff */
[----:B------:R-:W-:Y:S02]  /*18ba90*/  @P3 LOP3.LUT R3, R3, 0x1, RZ, 0xfc, !PT ;  /* 0x0000000103033812 */ /* 0x000fe400078efcff */
[----:B------:R-:W-:Y:S01]  /*18baa0*/  ISETP.LT.AND P3, PT, R86, UR69, !P2 ;  /* 0x0000004556007c0c */ /* 0x000fe2000d761270 */
[----:B------:R-:W-:Y:S01]  /*18bab0*/  STL.64 [R1+0x248], R74 ;  /* 0x0002484a01007387 */ /* 0x000fe20000100a00 */
[----:B------:R-:W-:Y:S01]  /*18bac0*/  LOP3.LUT R35, R35, 0xdfffffff, RZ, 0xc0, !PT ;  /* 0xdfffffff23237812 */ /* 0x000fe200078ec0ff */
[----:B------:R-:W1:Y:S03]  /*18bad0*/  LDCU UR69, c[0x0][0x398] ;  /* 0x00007300ff4577ac */ /* 0x000e660008000800 */
[----:B------:R-:W-:-:S02]  /*18bae0*/  @P4 LOP3.LUT R35, R35, 0x20000000, RZ, 0xfc, !PT ;  /* 0x2000000023234812 */ /* 0x000fc400078efcff */
[----:B--2---:R-:W-:Y:S02]  /*18baf0*/  ISETP.LT.AND P2, PT, R85, UR12, !P2 ;  /* 0x0000000c55007c0c */ /* 0x004fe4000d741270 */
[----:B------:R-:W-:-:S04]  /*18bb00*/  LOP3.LUT R35, R35, 0xefffffff, RZ, 0xc0, !PT ;  /* 0xefffffff23237812 */ /* 0x000fc800078ec0ff */
[----:B------:R-:W-:-:S04]  /*18bb10*/  @P3 LOP3.LUT R35, R35, 0x10000000, RZ, 0xfc, !PT ;  /* 0x1000000023233812 */ /* 0x000fc800078efcff */
[----:B------:R-:W-:-:S04]  /*18bb20*/  LOP3.LUT R35, R35, 0xf7ffffff, RZ, 0xc0, !PT ;  /* 0xf7ffffff23237812 */ /* 0x000fc800078ec0ff */
[----:B------:R-:W-:-:S04]  /*18bb30*/  @P2 LOP3.LUT R35, R35, 0x8000000, RZ, 0xfc, !PT ;  /* 0x0800000023232812 */ /* 0x000fc800078efcff */
[----:B------:R-:W-:Y:S01]  /*18bb40*/  LOP3.LUT R35, R35, 0xfbffffff, RZ, 0xc0, !PT ;  /* 0xfbffffff23237812 */ /* 0x000fe200078ec0ff */
[----:B---3--:R2:W-:Y:S04]  /*18bb50*/  STSM.16.M88.4 [R0], R64 ;  /* 0x0000004000007844 */ /* 0x0085e80000000200 */
[----:B-1----:R-:W-:Y:S04]  /*18bb60*/  STL.64 [R1+0x860], R68 ;  /* 0x0008604401007387 */ /* 0x002fe80000100a00 */
[----:B----4-:R1:W-:Y:S04]  /*18bb70*/  STSM.16.M88.4 [R0+0x200], R60 ;  /* 0x0002003c00007844 */ /* 0x0103e80000000200 */
[----:B------:R-:W-:Y:S04]  /*18bb80*/  STL.64 [R1+0x868], R70 ;  /* 0x0008684601007387 */ /* 0x000fe80000100a00 */
[----:B--2---:R-:W2:Y:S04]  /*18bb90*/  LDL.LU R64, [R1+0x2120] ;  /* 0x0021200001407983 */ /* 0x004ea80000300800 */
[----:B------:R-:W2:Y:S01]  /*18bba0*/  LDL.LU R65, [R1+0x2128] ;  /* 0x0021280001417983 */ /* 0x000ea20000300800 */
[C---:B-1----:R-:W-:Y:S01]  /*18bbb0*/  VIADD R60, R83.reuse, 0xd7 ;  /* 0x000000d7533c7836 */ /* 0x042fe20000000000 */
[----:B------:R-:W-:-:S02]  /*18bbc0*/  IADD3 R61, PT, PT, R83, 0xd4, RZ ;  /* 0x000000d4533d7810 */ /* 0x000fc40007ffe0ff */
[----:B------:R-:W2:Y:S02]  /*18bbd0*/  LDL.LU R66, [R1+0x8d0] ;  /* 0x0008d00001427983 */ /* 0x000ea40000300800 */
[----:B------:R-:W-:Y:S01]  /*18bbe0*/  ISETP.GE.AND P2, PT, R60, UR11, PT ;  /* 0x0000000b3c007c0c */ /* 0x000fe2000bf46270 */
[----:B------:R-:W-:Y:S01]  /*18bbf0*/  VIADD R60, R83, 0xd6 ;  /* 0x000000d6533c7836 */ /* 0x000fe20000000000 */
[----:B------:R-:W1:Y:S01]  /*18bc00*/  LDCU.64 UR10, c[0x0][0x398] ;  /* 0x00007300ff0a77ac */ /* 0x000e620008000a00 */
[----:B------:R-:W2:Y:S01]  /*18bc10*/  LDL.LU R67, [R1+0x8d8] ;  /* 0x0008d80001437983 */ /* 0x000ea20000300800 */
[----:B------:R-:W-:Y:S02]  /*18bc20*/  ISETP.LT.AND P5, PT, R84, UR60, !P2 ;  /* 0x0000003c54007c0c */ /* 0x000fe4000d7a1270 */
[----:B------:R-:W-:Y:S01]  /*18bc30*/  ISETP.LT.AND P4, PT, R87, UR49, !P2 ;  /* 0x0000003157007c0c */ /* 0x000fe2000d781270 */
[----:B------:R-:W-:Y:S01]  /*18bc40*/  BAR.SYNC.DEFER_BLOCKING 0x0 ;  /* 0x0000000000007b1d */ /* 0x000fe20000010000 */
[----:B------:R-:W-:Y:S01]  /*18bc50*/  ISETP.LT.AND P3, PT, R86, UR67, !P2 ;  /* 0x0000004356007c0c */ /* 0x000fe2000d761270 */
[----:B------:R-:W-:Y:S01]  /*18bc60*/  VIADD R68, R83, 0xd3 ;  /* 0x000000d353447836 */ /* 0x000fe20000000000 */
[----:B------:R-:W-:-:S03]  /*18bc70*/  LOP3.LUT R37, R37, 0x7fffffff, RZ, 0xc0, !PT ;  /* 0x7fffffff25257812 */ /* 0x000fc600078ec0ff */
[----:B------:R-:W3:Y:S04]  /*18bc80*/  LDCU UR60, c[0x0][0x398] ;  /* 0x00007300ff3c77ac */ /* 0x000ee80008000800 */
[----:B------:R-:W-:Y:S01]  /*18bc90*/  @P5 LOP3.LUT R35, R35, 0x4000000, RZ, 0xfc, !PT ;  /* 0x0400000023235812 */ /* 0x000fe200078efcff */
[----:B------:R-:W4:Y:S03]  /*18bca0*/  LDCU UR49, c[0x0][0x398] ;  /* 0x00007300ff3177ac */ /* 0x000f260008000800 */
[----:B------:R-:W-:Y:S01]  /*18bcb0*/  LOP3.LUT R35, R35, 0xfdffffff, RZ, 0xc0, !PT ;  /* 0xfdffffff23237812 */ /* 0x000fe200078ec0ff */
[----:B------:R-:W1:Y:S03]  /*18bcc0*/  LDCU UR67, c[0x0][0x398] ;  /* 0x00007300ff4377ac */ /* 0x000e660008000800 */
[----:B------:R-:W-:-:S02]  /*18bcd0*/  @P4 LOP3.LUT R35, R35, 0x2000000, RZ, 0xfc, !PT ;  /* 0x0200000023234812 */ /* 0x000fc400078efcff */
[----:B------:R-:W-:Y:S02]  /*18bce0*/  ISETP.LT.AND P2, PT, R85, UR4, !P2 ;  /* 0x0000000455007c0c */ /* 0x000fe4000d741270 */
[----:B------:R-:W-:Y:S01]  /*18bcf0*/  LOP3.LUT R35, R35, 0xfeffffff, RZ, 0xc0, !PT ;  /* 0xfeffffff23237812 */ /* 0x000fe200078ec0ff */
[----:B------:R-:W1:Y:S03]  /*18bd00*/  LDS.128 R72, [R2] ;  /* 0x0000000002487984 */ /* 0x000e660000000c00 */
        /* <DEDUP_REMOVED lines=22> */
[----:B------:R-:W1:Y:S01]  /*18be70*/  LDCU.64 UR6, c[0x0][0x398] ;  /* 0x00007300ff0677ac */ /* 0x000e620008000a00 */
[----:B------:R-:W-:Y:S01]  /*18be80*/  LOP3.LUT R35, R35, 0xfffbffff, RZ, 0xc0, !PT ;  /* 0xfffbffff23237812 */ /* 0x000fe200078ec0ff */
[----:B------:R-:W3:Y:S01]  /*18be90*/  LDL.LU R60, [R1+0x840] ;  /* 0x00084000013c7983 */ /* 0x000ee20000300800 */
[----:B------:R-:W-:Y:S01]  /*18bea0*/  ISETP.LT.AND P5, PT, R84, UR63, !P2 ;  /* 0x0000003f54007c0c */ /* 0x000fe2000d7a1270 */
[----:B------:R-:W1:Y:S01]  /*18beb0*/  LDCU UR63, c[0x0][0x398] ;  /* 0x00007300ff3f77ac */ /* 0x000e620008000800 */
[----:B------:R-:W-:Y:S02]  /*18bec0*/  ISETP.LT.AND P4, PT, R87, UR61, !P2 ;  /* 0x0000003d57007c0c */ /* 0x000fe4000d781270 */
        /* <DEDUP_REMOVED lines=12> */
[----:B------:R-:W1:Y:S01]  /*18bf90*/  LDCU.64 UR12, c[0x0][0x398] ;  /* 0x00007300ff0c77ac */ /* 0x000e620008000a00 */
[----:B------:R-:W3:Y:S04]  /*18bfa0*/  LDL.LU R61, [R1+0x848] ;  /* 0x00084800013d7983 */ /* 0x000ee80000300800 */
[----:B------:R-:W3:Y:S04]  /*18bfb0*/  LDL.LU R62, [R1+0x1cb0] ;  /* 0x001cb000013e7983 */ /* 0x000ee80000300800 */
[----:B------:R-:W3:Y:S01]  /*18bfc0*/  LDL.LU R63, [R1+0x1cb8] ;  /* 0x001cb800013f7983 */ /* 0x000ee20000300800 */
[----:B------:R-:W-:Y:S01]  /*18bfd0*/  ISETP.LT.AND P5, PT, R84, UR37, !P2 ;  /* 0x0000002554007c0c */ /* 0x000fe2000d7a1270 */
[----:B------:R-:W1:Y:S01]  /*18bfe0*/  LDCU UR37, c[0x0][0x398] ;  /* 0x00007300ff2577ac */ /* 0x000e620008000800 */
[----:B------:R-:W-:-:S02]  /*18bff0*/  ISETP.LT.AND P4, PT, R87, UR28, !P2 ;  /* 0x0000001c57007c0c */ /* 0x000fc4000d781270 */
[----:B------:R-:W-:Y:S02]  /*18c000*/  LOP3.LUT R35, R35, 0xffffbfff, RZ, 0xc0, !PT ;  /* 0xffffbfff23237812 */ /* 0x000fe400078ec0ff */
[----:B------:R-:W-:Y:S01]  /*18c010*/  ISETP.LT.AND P3, PT, R86, UR62, !P2 ;  /* 0x0000003e56007c0c */ /* 0x000fe2000d761270 */
[----:B------:R-:W-:Y:S01]  /*18c020*/  STL.64 [R1+0xe80], R72 ;  /* 0x000e804801007387 */ /* 0x000fe20000100a00 */
        /* <DEDUP_REMOVED lines=12> */
[----:B------:R-:W1:Y:S02]  /*18c0f0*/  LDS.128 R68, [R2+0x400] ;  /* 0x0004000002447984 */ /* 0x000e640000000c00 */
[----:B------:R-:W-:Y:S01]  /*18c100*/  ISETP.LT.AND P5, PT, R84, UR59, !P2 ;  /* 0x0000003b54007c0c */ /* 0x000fe2000d7a1270 */
[----:B------:R-:W1:Y:S01]  /*18c110*/  LDCU UR59, c[0x0][0x398] ;  /* 0x00007300ff3b77ac */ /* 0x000e620008000800 */
[----:B------:R-:W-:Y:S01]  /*18c120*/  BAR.SYNC.DEFER_BLOCKING 0x0 ;  /* 0x0000000000007b1d */ /* 0x000fe20000010000 */
[----:B------:R-:W-:Y:S02]  /*18c130*/  ISETP.LT.AND P4, PT, R87, UR39, !P2 ;  /* 0x0000002757007c0c */ /* 0x000fe4000d781270 */
[----:B------:R-:W-:-:S02]  /*18c140*/  LOP3.LUT R35, R35, 0xfffffbff, RZ, 0xc0, !PT ;  /* 0xfffffbff23237812 */ /* 0x000fc400078ec0ff */
[----:B------:R-:W-:Y:S01]  /*18c150*/  ISETP.LT.AND P3, PT, R86, UR38, !P2 ;  /* 0x0000002656007c0c */ /* 0x000fe2000d761270 */
[----:B------:R-:W1:Y:S05]  /*18c160*/  LDCU.64 UR38, c[0x0][0x398] ;  /* 0x00007300ff2677ac */ /* 0x000e6a0008000a00 */
[----:B------:R-:W-:-:S04]  /*18c170*/  @P5 LOP3.LUT R35, R35, 0x400, RZ, 0xfc, !PT ;  /* 0x0000040023235812 */ /* 0x000fc800078efcff */
[----:B------:R-:W-:-:S04]  /*18c180*/  LOP3.LUT R35, R35, 0xfffffdff, RZ, 0xc0, !PT ;  /* 0xfffffdff23237812 */ /* 0x000fc800078ec0ff */
[----:B------:R-:W-:Y:S02]  /*18c190*/  @P4 LOP3.LUT R35, R35, 0x200, RZ, 0xfc, !PT ;  /* 0x0000020023234812 */ /* 0x000fe400078efcff */
[----:B------:R-:W-:Y:S01]  /*18c1a0*/  ISETP.LT.AND P2, PT, R85, UR12, !P2 ;  /* 0x0000000c55007c0c */ /* 0x000fe2000d741270 */
[----:B------:R-:W-:Y:S01]  /*18c1b0*/  STL.64 [R1+0xe88], R74 ;  /* 0x000e884a01007387 */ /* 0x000fe20000100a00 */
[----:B------:R-:W-:Y:S01]  /*18c1c0*/  LOP3.LUT R35, R35, 0xfffffeff, RZ, 0xc0, !PT ;  /* 0xfffffeff23237812 */ /* 0x000fe200078ec0ff */
[----:B------:R-:W1:Y:S03]  /*18c1d0*/  LDCU UR12, c[0x0][0x398] ;  /* 0x00007300ff0c77ac */ /* 0x000e660008000800 */
[----:B------:R-:W-:-:S04]  /*18c1e0*/  @P3 LOP3.LUT R35, R35, 0x100, RZ, 0xfc, !PT ;  /* 0x0000010023233812 */ /* 0x000fc800078efcff */
[----:B------:R-:W-:-:S04]  /*18c1f0*/  LOP3.LUT R35, R35, 0xffffff7f, RZ, 0xc0, !PT ;  /* 0xffffff7f23237812 */ /* 0x000fc800078ec0ff */
[----:B------:R-:W-:-:S04]  /*18c200*/  @P2 LOP3.LUT R35, R35, 0x80, RZ, 0xfc, !PT ;  /* 0x0000008023232812 */ /* 0x000fc800078efcff */
[----:B------:R-:W-:Y:S01]  /*18c210*/  LOP3.LUT R35, R35, 0xffffffbf, RZ, 0xc0, !PT ;  /* 0xffffffbf23237812 */ /* 0x000fe200078ec0ff */
[----:B--2---:R2:W-:Y:S04]  /*18c220*/  STSM.16.M88.4 [R0], R64 ;  /* 0x0000004000007844 */ /* 0x0045e80000000200 */
[----:B-1----:R-:W-:Y:S04]  /*18c230*/  STL.64 [R1+0xf10], R68 ;  /* 0x000f104401007387 */ /* 0x002fe80000100a00 */
[----:B------:R-:W-:Y:S04]  /*18c240*/  STL.64 [R1+0xf18], R70 ;  /* 0x000f184601007387 */ /* 0x000fe80000100a00 */
[----:B--2---:R-:W2:Y:S04]  /*18c250*/  LDL.LU R64, [R1+0x1b90] ;  /* 0x001b900001407983 */ /* 0x004ea80000300800 */
[----:B------:R-:W2:Y:S04]  /*18c260*/  LDL.LU R65, [R1+0x1b98] ;  /* 0x001b980001417983 */ /* 0x000ea80000300800 */
[----:B------:R-:W2:Y:S04]  /*18c270*/  LDL.LU R66, [R1+0x1960] ;  /* 0x0019600001427983 */ /* 0x000ea80000300800 */
[----:B------:R-:W2:Y:S04]  /*18c280*/  LDL.LU R67, [R1+0x1968] ;  /* 0x0019680001437983 */ /* 0x000ea80000300800 */
[----:B---3--:R1:W-:Y:S01]  /*18c290*/  STSM.16.M88.4 [R0+0x200], R60 ;  /* 0x0002003c00007844 */ /* 0x0083e20000000200 */
[----:B------:R-:W-:Y:S01]  /*18c2a0*/  BAR.SYNC.DEFER_BLOCKING 0x0 ;  /* 0x0000000000007b1d */ /* 0x000fe20000010000 */
[----:B-1----:R-:W-:-:S05]  /*18c2b0*/  VIADD R60, R83, 0xd2 ;  /* 0x000000d2533c7836 */ /* 0x002fca0000000000 */
[----:B------:R-:W-:Y:S01]  /*18c2c0*/  ISETP.GE.AND P2, PT, R60, UR11, PT ;  /* 0x0000000b3c007c0c */ /* 0x000fe2000bf46270 */
[----:B------:R-:W1:Y:S03]  /*18c2d0*/  LDCU.64 UR10, c[0x0][0x398] ;  /* 0x00007300ff0a77ac */ /* 0x000e660008000a00 */
[----:B------:R-:W-:Y:S01]  /*18c2e0*/  ISETP.LT.AND P5, PT, R84, UR36, !P2 ;  /* 0x0000002454007c0c */ /* 0x000fe2000d7a1270 */
[----:B------:R-:W-:Y:S01]  /*18c2f0*/  VIADD R60, R83, 0xd1 ;  /* 0x000000d1533c7836 */ /* 0x000fe20000000000 */
[----:B------:R-:W-:Y:S01]  /*18c300*/  ISETP.LT.AND P4, PT, R87, UR21, !P2 ;  /* 0x0000001557007c0c */ /* 0x000fe2000d781270 */
[C---:B------:R-:W-:Y:S01]  /*18c310*/  VIADD R61, R83.reuse, 0xcf ;  /* 0x000000cf533d7836 */ /* 0x040fe20000000000 */
[----:B------:R-:W-:Y:S01]  /*18c320*/  ISETP.LT.AND P3, PT, R86, UR20, !P2 ;  /* 0x0000001456007c0c */ /* 0x000fe2000d761270 */
[----:B------:R-:W-:Y:S01]  /*18c330*/  VIADD R68, R83, 0xce ;  /* 0x000000ce53447836 */ /* 0x000fe20000000000 */
[----:B------:R-:W3:Y:S01]  /*18c340*/  LDS.128 R72, [R2] ;  /* 0x0000000002487984 */ /* 0x000ee20000000c00 */
[----:B------:R-:W1:Y:S06]  /*18c350*/  LDCU UR36, c[0x0][0x398] ;  /* 0x00007300ff2477ac */ /* 0x000e6c0008000800 */
        /* <DEDUP_REMOVED lines=13> */
[----:B------:R-:W-:Y:S01]  /*18c430*/  ISETP.LT.AND P5, PT, R84, UR31, !P2 ;  /* 0x0000001f54007c0c */ /* 0x000fe2000d7a1270 */
[----:B------:R-:W2:Y:S01]  /*18c440*/  LDCU UR31, c[0x0][0x398] ;  /* 0x00007300ff1f77ac */ /* 0x000ea20008000800 */
[----:B------:R-:W-:Y:S02]  /*18c450*/  ISETP.LT.AND P4, PT, R87, UR24, !P2 ;  /* 0x0000001857007c0c */ /* 0x000fe4000d781270 */
[----:B------:R-:W-:Y:S01]  /*18c460*/  ISETP.LT.AND P3, PT, R86, UR25, !P2 ;  /* 0x0000001956007c0c */ /* 0x000fe2000d761270 */
[----:B------:R-:W2:Y:S01]  /*18c470*/  LDCU UR25, c[0x0][0x398] ;  /* 0x00007300ff1977ac */ /* 0x000ea20008000800 */
[----:B-1----:R-:W-:-:S02]  /*18c480*/  ISETP.LT.AND P2, PT, R85, UR10, !P2 ;  /* 0x0000000a55007c0c */ /* 0x002fc4000d741270 */
[----:B------:R-:W-:Y:S01]  /*18c490*/  IADD3 R60, PT, PT, R83, 0xd0, RZ ;  /* 0x000000d0533c7810 */ /* 0x000fe20007ffe0ff */
[----:B------:R-:W1:Y:S01]  /*18c4a0*/  LDCU UR24, c[0x0][0x398] ;  /* 0x00007300ff1877ac */ /* 0x000e620008000800 */
[----:B------:R-:W-:Y:S02]  /*18c4b0*/  LOP3.LUT R35, R35, 0xfffffffb, RZ, 0xc0, !PT ;  /* 0xfffffffb23237812 */ /* 0x000fe400078ec0ff */
[----:B------:R-:W-:Y:S01]  /*18c4c0*/  LOP3.LUT R36, R36, 0x7fffffff, RZ, 0xc0, !PT ;  /* 0x7fffffff24247812 */ /* 0x000fe200078ec0ff */
[----:B------:R-:W1:Y:S01]  /*18c4d0*/  LDCU UR10, c[0x0][0x398] ;  /* 0x00007300ff0a77ac */ /* 0x000e620008000800 */
[----:B------:R-:W-:-:S05]  /*18c4e0*/  @P5 LOP3.LUT R35, R35, 0x4, RZ, 0xfc, !PT ;  /* 0x0000000423235812 */ /* 0x000fca00078efcff */
[----:B------:R-:W-:Y:S02]  /*18c4f0*/  @P2 LOP3.LUT R34, R34, 0x80000000, RZ, 0xfc, !PT ;  /* 0x8000000022222812 */ /* 0x000fe400078efcff */
[----:B------:R-:W-:Y:S01]  /*18c500*/  ISETP.GE.AND P2, PT, R60, UR7, PT ;  /* 0x000000073c007c0c */ /* 0x000fe2000bf46270 */
[----:B------:R-:W1:Y:S01]  /*18c510*/  LDCU.64 UR6, c[0x0][0x398] ;  /* 0x00007300ff0677ac */ /* 0x000e620008000a00 */
[----:B------:R-:W-:Y:S01]  /*18c520*/  LOP3.LUT R35, R35, 0xfffffffd, RZ, 0xc0, !PT ;  /* 0xfffffffd23237812 */ /* 0x000fe200078ec0ff */
[----:B------:R-:W4:Y:S01]  /*18c530*/  LDL.LU R60, [R1+0x1880] ;  /* 0x00188000013c7983 */ /* 0x000f220000300800 */
[----:B------:R-:W-:Y:S01]  /*18c540*/  ISETP.LT.AND P5, PT, R84, UR22, !P2 ;  /* 0x0000001654007c0c */ /* 0x000fe2000d7a1270 */
[----:B------:R-:W1:Y:S01]  /*18c550*/  LDCU UR22, c[0x0][0x398] ;  /* 0x00007300ff1677ac */ /* 0x000e620008000800 */
[----:B------:R-:W-:Y:S02]  /*18c560*/  @P4 LOP3.LUT R35, R35, 0x2, RZ, 0xfc, !PT ;  /* 0x0000000223234812 */ /* 0x000fe400078efcff */
[----:B------:R-:W-:Y:S01]  /*18c570*/  ISETP.LT.AND P4, PT, R87, UR23, !P2 ;  /* 0x0000001757007c0c */ /* 0x000fe2000d781270 */
[----:B------:R-:W1:Y:S01]  /*18c580*/  LDCU UR23, c[0x0][0x398] ;  /* 0x00007300ff1777ac */ /* 0x000e620008000800 */
[----:B------:R-:W-:-:S02]  /*18c590*/  LOP3.LUT R34, R34, 0xbfffffff, RZ, 0xc0, !PT ;  /* 0xbfffffff22227812 */ /* 0x000fc400078ec0ff */
[----:B------:R-:W-:-:S05]  /*18c5a0*/  LOP3.LUT R35, R35, 0xfffffffe, RZ, 0xc0, !PT ;  /* 0xfffffffe23237812 */ /* 0x000fca00078ec0ff */
[----:B------:R-:W-:Y:S02]  /*18c5b0*/  @P5 LOP3.LUT R34, R34, 0x40000000, RZ, 0xfc, !PT ;  /* 0x4000000022225812 */ /* 0x000fe400078efcff */
[----:B------:R-:W-:Y:S02]  /*18c5c0*/  @P3 LOP3.LUT R35, R35, 0x1, RZ, 0xfc, !PT ;  /* 0x0000000123233812 */ /* 0x000fe400078efcff */
[----:B------:R-:W-:Y:S01]  /*18c5d0*/  ISETP.LT.AND P3, PT, R86, UR30, !P2 ;  /* 0x0000001e56007c0c */ /* 0x000fe2000d761270 */
[----:B------:R-:W1:Y:S01]  /*18c5e0*/  LDCU UR30, c[0x0][0x398] ;  /* 0x00007300ff1e77ac */ /* 0x000e620008000800 */
        /* <DEDUP_REMOVED lines=13> */
[----:B------:R-:W-:-:S02]  /*18c6c0*/  ISETP.LT.AND P5, PT, R84, UR34, !P2 ;  /* 0x0000002254007c0c */ /* 0x000fc4000d7a1270 */
[----:B------:R-:W-:Y:S02]  /*18c6d0*/  ISETP.LT.AND P4, PT, R87, UR35, !P2 ;  /* 0x0000002357007c0c */ /* 0x000fe4000d781270 */
[----:B------:R-:W-:Y:S02]  /*18c6e0*/  LOP3.LUT R34, R34, 0xfbffffff, RZ, 0xc0, !PT ;  /* 0xfbffffff22227812 */ /* 0x000fe400078ec0ff */
[----:B------:R-:W-:Y:S01]  /*18c6f0*/  ISETP.LT.AND P3, PT, R86, UR18, !P2 ;  /* 0x0000001256007c0c */ /* 0x000fe2000d761270 */
[----:B------:R-:W-:Y:S01]  /*18c700*/  STL.64 [R1+0xe50], R72 ;  /* 0x000e504801007387 */ /* 0x000fe20000100a00 */
[----:B------:R-:W2:Y:S05]  /*18c710*/  LDCU.64 UR34, c[0x0][0x398] ;  /* 0x00007300ff2277ac */ /* 0x000eaa0008000a00 */
[----:B------:R-:W-:Y:S01]  /*18c720*/  @P5 LOP3.LUT R34, R34, 0x4000000, RZ, 0xfc, !PT ;  /* 0x0400000022225812 */ /* 0x000fe200078efcff */
[----:B------:R-:W2:Y:S03]  /*18c730*/  LDCU UR18, c[0x0][0x398] ;  /* 0x00007300ff1277ac */ /* 0x000ea60008000800 */
[----:B------:R-:W-:-:S04]  /*18c740*/  LOP3.LUT R34, R34, 0xfdffffff, RZ, 0xc0, !PT ;  /* 0xfdffffff22227812 */ /* 0x000fc800078ec0ff */
[----:B------:R-:W-:Y:S02]  /*18c750*/  @P4 LOP3.LUT R34, R34, 0x2000000, RZ, 0xfc, !PT ;  /* 0x0200000022224812 */ /* 0x000fe400078efcff */
[----:B-1----:R-:W-:Y:S01]  /*18c760*/  ISETP.LT.AND P2, PT, R85, UR6, !P2 ;  /* 0x0000000655007c0c */ /* 0x002fe2000d741270 */
[----:B------:R-:W-:Y:S01]  /*18c770*/  STL.64 [R1+0xe58], R74 ;  /* 0x000e584a01007387 */ /* 0x000fe20000100a00 */
[----:B------:R-:W-:Y:S01]  /*18c780*/  LOP3.LUT R34, R34, 0xfeffffff, RZ, 0xc0, !PT ;  /* 0xfeffffff22227812 */ /* 0x000fe200078ec0ff */
[----:B------:R-:W1:Y:S03]  /*18c790*/  LDCU UR6, c[0x0][0x398] ;  /* 0x00007300ff0677ac */ /* 0x000e660008000800 */
[----:B------:R-:W-:-:S04]  /*18c7a0*/  @P3 LOP3.LUT R34, R34, 0x1000000, RZ, 0xfc, !PT ;  /* 0x0100000022223812 */ /* 0x000fc800078efcff */
[----:B------:R-:W-:-:S04]  /*18c7b0*/  LOP3.LUT R34, R34, 0xff7fffff, RZ, 0xc0, !PT ;  /* 0xff7fffff22227812 */ /* 0x000fc800078ec0ff */
[----:B------:R-:W-:Y:S02]  /*18c7c0*/  @P2 LOP3.LUT R34, R34, 0x800000, RZ, 0xfc, !PT ;  /* 0x0080000022222812 */ /* 0x000fe400078efcff */
[----:B------:R-:W-:Y:S01]  /*18c7d0*/  ISETP.GE.AND P2, PT, R68, UR5, PT ;  /* 0x0000000544007c0c */ /* 0x000fe2000bf46270 */
[----:B------:R-:W1:Y:S01]  /*18c7e0*/  LDCU UR5, c[0x0][0x398] ;  /* 0x00007300ff0577ac */ /* 0x000e620008000800 */
[----:B------:R-:W1:Y:S01]  /*18c7f0*/  LDS.128 R68, [R2+0x400] ;  /* 0x0004000002447984 */ /* 0x000e620000000c00 */
[----:B------:R-:W-:Y:S06]  /*18c800*/  BAR.SYNC.DEFER_BLOCKING 0x0 ;  /* 0x0000000000007b1d */ /* 0x000fec0000010000 */
[----:B--2---:R2:W-:Y:S04]  /*18c810*/  STSM.16.M88.4 [R0], R64 ;  /* 0x0000004000007844 */ /* 0x0045e80000000200 */
[----:B-1----:R1:W-:Y:S04]  /*18c820*/  STL.64 [R1+0xef0], R68 ;  /* 0x000ef04401007387 */ /* 0x0023e80000100a00 */
[----:B------:R-:W-:Y:S04]  /*18c830*/  STL.64 [R1+0xef8], R70 ;  /* 0x000ef84601007387 */ /* 0x000fe80000100a00 */
[----:B--2---:R-:W2:Y:S04]  /*18c840*/  LDL.LU R64, [R1+0x2d0] ;  /* 0x0002d00001407983 */ /* 0x004ea80000300800 */
[----:B------:R-:W2:Y:S04]  /*18c850*/  LDL.LU R65, [R1+0x2d8] ;  /* 0x0002d80001417983 */ /* 0x000ea80000300800 */
[----:B------:R-:W2:Y:S04]  /*18c860*/  LDL.LU R66, [R1+0x1580] ;  /* 0x0015800001427983 */ /* 0x000ea80000300800 */
[----:B------:R-:W2:Y:S01]  /*18c870*/  LDL.LU R67, [R1+0x1588] ;  /* 0x0015880001437983 */ /* 0x000ea20000300800 */
[----:B------:R-:W-:-:S02]  /*18c880*/  ISETP.LT.AND P5, PT, R84, UR33, !P2 ;  /* 0x0000002154007c0c */ /* 0x000fc4000d7a1270 */
[----:B------:R-:W-:Y:S01]  /*18c890*/  ISETP.LT.AND P4, PT, R87, UR32, !P2 ;  /* 0x0000002057007c0c */ /* 0x000fe2000d781270 */
[----:B------:R-:W1:Y:S01]  /*18c8a0*/  LDCU.64 UR32, c[0x0][0x398] ;  /* 0x00007300ff2077ac */ /* 0x000e620008000a00 */
[----:B------:R-:W-:Y:S02]  /*18c8b0*/  LOP3.LUT R34, R34, 0xffbfffff, RZ, 0xc0, !PT ;  /* 0xffbfffff22227812 */ /* 0x000fe400078ec0ff */
[----:B------:R-:W-:Y:S01]  /*18c8c0*/  ISETP.LT.AND P3, PT, R86, UR19, !P2 ;  /* 0x0000001356007c0c */ /* 0x000fe2000d761270 */
[----:B----4-:R4:W-:Y:S06]  /*18c8d0*/  STSM.16.M88.4 [R0+0x200], R60 ;  /* 0x0002003c00007844 */ /* 0x0109ec0000000200 */
[----:B------:R-:W-:Y:S01]  /*18c8e0*/  @P5 LOP3.LUT R34, R34, 0x400000, RZ, 0xfc, !PT ;  /* 0x0040000022225812 */ /* 0x000fe200078efcff */
[----:B-1----:R-:W-:Y:S01]  /*18c8f0*/  VIADD R68, R83, 0xc9 ;  /* 0x000000c953447836 */ /* 0x002fe20000000000 */
[----:B------:R-:W-:Y:S01]  /*18c900*/  ISETP.LT.AND P2, PT, R85, UR38, !P2 ;  /* 0x0000002655007c0c */ /* 0x000fe2000d741270 */
[----:B------:R-:W-:Y:S06]  /*18c910*/  BAR.SYNC.DEFER_BLOCKING 0x0 ;  /* 0x0000000000007b1d */ /* 0x000fec0000010000 */
[----:B------:R-:W1:Y:S01]  /*18c920*/  LDCU UR19, c[0x0][0x398] ;  /* 0x00007300ff1377ac */ /* 0x000e620008000800 */
[----:B----4-:R-:W4:Y:S04]  /*18c930*/  LDL.LU R62, [R1+0xd50] ;  /* 0x000d5000013e7983 */ /* 0x010f280000300800 */
[----:B------:R-:W4:Y:S01]  /*18c940*/  LDL.LU R63, [R1+0xd58] ;  /* 0x000d5800013f7983 */ /* 0x000f220000300800 */
[----:B------:R-:W-:-:S04]  /*18c950*/  LOP3.LUT R34, R34, 0xffdfffff, RZ, 0xc0, !PT ;  /* 0xffdfffff22227812 */ /* 0x000fc800078ec0ff */
[----:B------:R-:W-:Y:S01]  /*18c960*/  @P4 LOP3.LUT R34, R34, 0x200000, RZ, 0xfc, !PT ;  /* 0x0020000022224812 */ /* 0x000fe200078efcff */
[C---:B------:R-:W-:Y:S02]  /*18c970*/  VIADD R60, R83.reuse, 0xcd ;  /* 0x000000cd533c7836 */ /* 0x040fe40000000000 */
[----:B------:R-:W-:Y:S01]  /*18c980*/  VIADD R61, R83, 0xca ;  /* 0x000000ca533d7836 */ /* 0x000fe20000000000 */
        /* <DEDUP_REMOVED lines=27> */
[----:B-1----:R-:W-:Y:S01]  /*18cb40*/  STL.64 [R1+0xe40], R72 ;  /* 0x000e404801007387 */ /* 0x002fe20000100a00 */
[----:B------:R-:W-:Y:S01]  /*18cb50*/  ISETP.LT.AND P4, PT, R87, UR46, !P2 ;  /* 0x0000002e57007c0c */ /* 0x000fe2000d781270 */
[----:B------:R-:W1:Y:S01]  /*18cb60*/  LDCU UR14, c[0x0][0x398] ;  /* 0x00007300ff0e77ac */ /* 0x000e620008000800 */
[----:B------:R-:W-:Y:S01]  /*18cb70*/  ISETP.LT.AND P3, PT, R86, UR47, !P2 ;  /* 0x0000002f56007c0c */ /* 0x000fe2000d761270 */
[----:B------:R-:W1:Y:S08]  /*18cb80*/  LDCU UR9, c[0x0][0x398] ;  /* 0x00007300ff0977ac */ /* 0x000e700008000800 */
[----:B------:R-:W-:Y:S01]  /*18cb90*/  @P5 LOP3.LUT R34, R34, 0x4000, RZ, 0xfc, !PT ;  /* 0x0000400022225812 */ /* 0x000fe200078efcff */
[----:B------:R-:W1:Y:S03]  /*18cba0*/  LDCU.64 UR46, c[0x0][0x398] ;  /* 0x00007300ff2e77ac */ /* 0x000e660008000a00 */
        /* <DEDUP_REMOVED lines=12> */
[----:B------:R-:W-:Y:S01]  /*18cc70*/  STL.64 [R1+0xe48], R74 ;  /* 0x000e484a01007387 */ /* 0x000fe20000100a00 */
[----:B------:R-:W-:Y:S01]  /*18cc80*/  ISETP.LT.AND P4, PT, R87, UR41, !P2 ;  /* 0x0000002957007c0c */ /* 0x000fe2000d781270 */
[----:B------:R-:W1:Y:S01]  /*18cc90*/  LDCU UR58, c[0x0][0x398] ;  /* 0x00007300ff3a77ac */ /* 0x000e620008000800 */
[----:B------:R-:W-:Y:S01]  /*18cca0*/  ISETP.LT.AND P3, PT, R86, UR40, !P2 ;  /* 0x0000002856007c0c */ /* 0x000fe2000d761270 */
[----:B------:R-:W1:Y:S08]  /*18ccb0*/  LDCU UR7, c[0x0][0x398] ;  /* 0x00007300ff0777ac */ /* 0x000e700008000800 */
[----:B------:R-:W-:Y:S01]  /*18ccc0*/  @P5 LOP3.LUT R34, R34, 0x400, RZ, 0xfc, !PT ;  /* 0x0000040022225812 */ /* 0x000fe200078efcff */
[----:B------:R-:W2:Y:S03]  /*18ccd0*/  LDCU.64 UR40, c[0x0][0x398] ;  /* 0x00007300ff2877ac */ /* 0x000ea60008000a00 */
        /* <DEDUP_REMOVED lines=26> */
[----:B------:R-:W2:Y:S01]  /*18ce80*/  LDS.128 R68, [R2+0x400] ;  /* 0x0004000002447984 */ /* 0x000ea20000000c00 */
[----:B------:R-:W-:Y:S01]  /*18ce90*/  BAR.SYNC.DEFER_BLOCKING 0x0 ;  /* 0x0000000000007b1d */ /* 0x000fe20000010000 */
[----:B------:R-:W-:Y:S02]  /*18cea0*/  ISETP.LT.AND P5, PT, R84, UR62, !P2 ;  /* 0x0000003e54007c0c */ /* 0x000fe4000d7a1270 */
[----:B-1----:R-:W-:Y:S02]  /*18ceb0*/  ISETP.LT.AND P4, PT, R87, UR75, !P2 ;  /* 0x0000004b57007c0c */ /* 0x002fe4000d781270 */
[----:B------:R-:W-:Y:S01]  /*18cec0*/  ISETP.LT.AND P3, PT, R86, UR76, !P2 ;  /* 0x0000004c56007c0c */ /* 0x000fe2000d761270 */
[----:B------:R-:W1:Y:S01]  /*18ced0*/  LDCU UR62, c[0x0][0x398] ;  /* 0x00007300ff3e77ac */ /* 0x000e620008000800 */
[----:B------:R-:W-:-:S02]  /*18cee0*/  ISETP.LT.AND P2, PT, R85, UR38, !P2 ;  /* 0x0000002655007c0c */ /* 0x000fc4000d741270 */
[----:B------:R-:W-:Y:S01]  /*18cef0*/  MOV R61, R214 ;  /* 0x000000d6003d7202 */ /* 0x000fe20000000f00 */
[----:B------:R-:W1:Y:S01]  /*18cf00*/  LDCU UR76, c[0x0][0x398] ;  /* 0x00007300ff4c77ac */ /* 0x000e620008000800 */
[----:B------:R-:W-:Y:S01]  /*18cf10*/  LOP3.LUT R34, R34, 0xfffffffb, RZ, 0xc0, !PT ;  /* 0xfffffffb22227812 */ /* 0x000fe200078ec0ff */
[----:B------:R-:W1:Y:S01]  /*18cf20*/  LDCU UR75, c[0x0][0x398] ;  /* 0x00007300ff4b77ac */ /* 0x000e620008000800 */
[----:B------:R-:W-:Y:S07]  /*18cf30*/  STSM.16.M88.4 [R0], R64 ;  /* 0x0000004000007844 */ /* 0x000fee0000000200 */
[----:B------:R-:W-:-:S02]  /*18cf40*/  @P2 LOP3.LUT R38, R38, 0x80000000, RZ, 0xfc, !PT ;  /* 0x8000000026262812 */ /* 0x000fc400078efcff */
[----:B------:R-:W-:-:S04]  /*18cf50*/  @P5 LOP3.LUT R34, R34, 0x4, RZ, 0xfc, !PT ;  /* 0x0000000422225812 */ /* 0x000fc800078efcff */
[----:B------:R-:W-:Y:S02]  /*18cf60*/  LOP3.LUT R34, R34, 0xfffffffd, RZ, 0xc0, !PT ;  /* 0xfffffffd22227812 */ /* 0x000fe400078ec0ff */
[----:B------:R-:W-:Y:S02]  /*18cf70*/  LOP3.LUT R38, R38, 0xbfffffff, RZ, 0xc0, !PT ;  /* 0xbfffffff26267812 */ /* 0x000fe400078ec0ff */
[----:B------:R-:W-:-:S04]  /*18cf80*/  @P4 LOP3.LUT R34, R34, 0x2, RZ, 0xfc, !PT ;  /* 0x0000000222224812 */ /* 0x000fc800078efcff */
[----:B------:R-:W-:-:S04]  /*18cf90*/  LOP3.LUT R34, R34, 0xfffffffe, RZ, 0xc0, !PT ;  /* 0xfffffffe22227812 */ /* 0x000fc800078ec0ff */
[----:B------:R-:W-:Y:S01]  /*18cfa0*/  @P3 LOP3.LUT R34, R34, 0x1, RZ, 0xfc, !PT ;  /* 0x0000000122223812 */ /* 0x000fe200078efcff */
[----:B----4-:R4:W-:Y:S04]  /*18cfb0*/  STSM.16.M88.4 [R0+0x200], R60 ;  /* 0x0002003c00007844 */ /* 0x0109e80000000200 */
[----:B--2---:R2:W-:Y:S01]  /*18cfc0*/  STL.64 [R1+0xed0], R68 ;  /* 0x000ed04401007387 */ /* 0x0045e20000100a00 */
[----:B----4-:R-:W-:Y:S01]  /*18cfd0*/  VIADD R60, R83, 0xc8 ;  /* 0x000000c8533c7836 */ /* 0x010fe20000000000 */
[----:B------:R-:W-:Y:S04]  /*18cfe0*/  BAR.SYNC.DEFER_BLOCKING 0x0 ;  /* 0x0000000000007b1d */ /* 0x000fe80000010000 */
[----:B------:R-:W-:-:S04]  /*18cff0*/  ISETP.GE.AND P2, PT, R60, UR33, PT ;  /* 0x000000213c007c0c */ /* 0x000fc8000bf46270 */
[----:B------:R-:W-:Y:S01]  /*18d000*/  ISETP.LT.AND P5, PT, R84, UR32, !P2 ;  /* 0x0000002054007c0c */ /* 0x000fe2000d7a1270 */
[----:B------:R-:W-:Y:S01]  /*18d010*/  VIADD R60, R83, 0xc7 ;  /* 0x000000c7533c7836 */ /* 0x000fe20000000000 */
[----:B------:R-:W-:Y:S01]  /*18d020*/  ISETP.LT.AND P4, PT, R87, UR59, !P2 ;  /* 0x0000003b57007c0c */ /* 0x000fe2000d781270 */
[----:B------:R-:W4:Y:S01]  /*18d030*/  LDCU.64 UR32, c[0x0][0x398] ;  /* 0x00007300ff2077ac */ /* 0x000f220008000a00 */
[----:B-1----:R-:W-:-:S09]  /*18d040*/  ISETP.LT.AND P3, PT, R86, UR62, !P2 ;  /* 0x0000003e56007c0c */ /* 0x002fd2000d761270 */
[----:B------:R-:W-:Y:S01]  /*18d050*/  @P5 LOP3.LUT R38, R38, 0x40000000, RZ, 0xfc, !PT ;  /* 0x4000000026265812 */ /* 0x000fe200078efcff */
[----:B------:R-:W1:Y:S01]  /*18d060*/  LDCU UR59, c[0x0][0x398] ;  /* 0x00007300ff3b77ac */ /* 0x000e620008000800 */
[----:B------:R-:W-:Y:S02]  /*18d070*/  STL.64 [R1+0xed8], R70 ;  /* 0x000ed84601007387 */ /* 0x000fe40000100a00 */
[----:B------:R-:W-:Y:S01]  /*18d080*/  LOP3.LUT R38, R38, 0xdfffffff, RZ, 0xc0, !PT ;  /* 0xdfffffff26267812 */ /* 0x000fe200078ec0ff */
[----:B------:R-:W1:Y:S01]  /*18d090*/  LDCU UR62, c[0x0][0x398] ;  /* 0x00007300ff3e77ac */ /* 0x000e620008000800 */
[----:B------:R-:W-:Y:S01]  /*18d0a0*/  ISETP.LT.AND P2, PT, R85, UR34, !P2 ;  /* 0x0000002255007c0c */ /* 0x000fe2000d741270 */
[----:B------:R-:W3:Y:S01]  /*18d0b0*/  LDL.LU R64, [R1+0x2a14] ;  /* 0x002a140001407983 */ /* 0x000ee20000300800 */
[----:B------:R-:W-:Y:S01]  /*18d0c0*/  @P4 LOP3.LUT R38, R38, 0x20000000, RZ, 0xfc, !PT ;  /* 0x2000000026264812 */ /* 0x000fe200078efcff */
[----:B------:R-:W-:Y:S02]  /*18d0d0*/  VIADD R62, R83, 0xc5 ;  /* 0x000000c5533e7836 */ /* 0x000fe40000000000 */
[----:B------:R-:W3:Y:S01]  /*18d0e0*/  LDL.LU R65, [R1+0x2a1c] ;  /* 0x002a1c0001417983 */ /* 0x000ee20000300800 */
[----:B------:R-:W-:-:S03]  /*18d0f0*/  LOP3.LUT R38, R38, 0xefffffff, RZ, 0xc0, !PT ;  /* 0xefffffff26267812 */ /* 0x000fc600078ec0ff */
[----:B------:R-:W3:Y:S01]  /*18d100*/  LDL.LU R66, [R1+0x27e4] ;  /* 0x0027e40001427983 */ /* 0x000ee20000300800 */
[----:B------:R-:W-:-:S03]  /*18d110*/  @P3 LOP3.LUT R38, R38, 0x10000000, RZ, 0xfc, !PT ;  /* 0x1000000026263812 */ /* 0x000fc600078efcff */
[----:B------:R-:W3:Y:S01]  /*18d120*/  LDL.LU R67, [R1+0x27ec] ;  /* 0x0027ec0001437983 */ /* 0x000ee20000300800 */
[----:B------:R-:W-:Y:S01]  /*18d130*/  LOP3.LUT R38, R38, 0xf7ffffff, RZ, 0xc0, !PT ;  /* 0xf7ffffff26267812 */ /* 0x000fe200078ec0ff */
[C---:B--2---:R-:W-:Y:S02]  /*18d140*/  VIADD R68, R83.reuse, 0xc4 ;  /* 0x000000c453447836 */ /* 0x044fe40000000000 */
[----:B------:R-:W2:Y:S01]  /*18d150*/  LDS.128 R72, [R2] ;  /* 0x0000000002487984 */ /* 0x000ea20000000c00 */
[----:B------:R-:W-:Y:S02]  /*18d160*/  @P2 LOP3.LUT R38, R38, 0x8000000, RZ, 0xfc, !PT ;  /* 0x0800000026262812 */ /* 0x000fe400078efcff */
[----:B------:R-:W-:Y:S02]  /*18d170*/  ISETP.GE.AND P2, PT, R60, UR47, PT ;  /* 0x0000002f3c007c0c */ /* 0x000fe4000bf46270 */
[----:B------:R-:W-:Y:S01]  /*18d180*/  LOP3.LUT R38, R38, 0xfbffffff, RZ, 0xc0, !PT ;  /* 0xfbffffff26267812 */ /* 0x000fe200078ec0ff */
[----:B------:R-:W-:Y:S01]  /*18d190*/  VIADD R60, R83, 0xc6 ;  /* 0x000000c6533c7836 */ /* 0x000fe20000000000 */
[----:B------:R-:W-:Y:S01]  /*18d1a0*/  ISETP.LT.AND P5, PT, R84, UR54, !P2 ;  /* 0x0000003654007c0c */ /* 0x000fe2000d7a1270 */
[----:B------:R-:W1:Y:S01]  /*18d1b0*/  LDCU.64 UR46, c[0x0][0x398] ;  /* 0x00007300ff2e77ac */ /* 0x000e620008000a00 */
[----:B------:R-:W-:-:S02]  /*18d1c0*/  ISETP.LT.AND P4, PT, R87, UR55, !P2 ;  /* 0x0000003757007c0c */ /* 0x000fc4000d781270 */
[----:B------:R-:W-:Y:S01]  /*18d1d0*/  ISETP.LT.AND P3, PT, R86, UR56, !P2 ;  /* 0x0000003856007c0c */ /* 0x000fe2000d761270 */
[----:B------:R-:W1:Y:S01]  /*18d1e0*/  LDCU UR55, c[0x0][0x398] ;  /* 0x00007300ff3777ac */ /* 0x000e620008000800 */
[----:B------:R-:W-:Y:S02]  /*18d1f0*/  LOP3.LUT R40, R40, 0x7fffffff, RZ, 0xc0, !PT ;  /* 0x7fffffff28287812 */ /* 0x000fe400078ec0ff */
[----:B------:R-:W-:Y:S01]  /*18d200*/  LOP3.LUT R39, R39, 0x7fffffff, RZ, 0xc0, !PT ;  /* 0x7fffffff27277812 */ /* 0x000fe200078ec0ff */
[----:B------:R-:W1:Y:S04]  /*18d210*/  LDCU UR56, c[0x0][0x398] ;  /* 0x00007300ff3877ac */ /* 0x000e680008000800 */
        /* <DEDUP_REMOVED lines=11> */
[----:B------:R-:W2:Y:S01]  /*18d2d0*/  LDCU.64 UR40, c[0x0][0x398] ;  /* 0x00007300ff2877ac */ /* 0x000ea20008000a00 */
[----:B------:R-:W-:Y:S01]  /*18d2e0*/  LOP3.LUT R38, R38, 0xffbfffff, RZ, 0xc0, !PT ;  /* 0xffbfffff26267812 */ /* 0x000fe200078ec0ff */
[----:B------:R-:W3:Y:S01]  /*18d2f0*/  LDL.LU R60, [R1+0xdd4] ;  /* 0x000dd400013c7983 */ /* 0x000ee20000300800 */
[----:B----4-:R-:W-:Y:S02]  /*18d300*/  ISETP.LT.AND P5, PT, R84, UR32, !P2 ;  /* 0x0000002054007c0c */ /* 0x010fe4000d7a1270 */
[----:B-1----:R-:W-:Y:S01]  /*18d310*/  ISETP.LT.AND P4, PT, R87, UR59, !P2 ;  /* 0x0000003b57007c0c */ /* 0x002fe2000d781270 */
[----:B------:R-:W4:Y:S01]  /*18d320*/  LDL.LU R61, [R1+0xddc] ;  /* 0x000ddc00013d7983 */ /* 0x000f220000300800 */
        /* <DEDUP_REMOVED lines=12> */
[----:B------:R-:W2:Y:S01]  /*18d3f0*/  LDCU.64 UR38, c[0x0][0x398] ;  /* 0x00007300ff2677ac */ /* 0x000ea20008000a00 */
[----:B------:R-:W4:Y:S04]  /*18d400*/  LDL.LU R62, [R1+0xc14] ;  /* 0x000c1400013e7983 */ /* 0x000f280000300800 */
[----:B------:R-:W4:Y:S01]  /*18d410*/  LDL.LU R63, [R1+0xc1c] ;  /* 0x000c1c00013f7983 */ /* 0x000f220000300800 */
[----:B------:R-:W-:Y:S01]  /*18d420*/  ISETP.LT.AND P5, PT, R84, UR58, !P2 ;  /* 0x0000003a54007c0c */ /* 0x000fe2000d7a1270 */
[----:B------:R-:W2:Y:S01]  /*18d430*/  LDCU UR58, c[0x0][0x398] ;  /* 0x00007300ff3a77ac */ /* 0x000ea20008000800 */
[----:B-1----:R-:W-:-:S02]  /*18d440*/  ISETP.LT.AND P4, PT, R87, UR59, !P2 ;  /* 0x0000003b57007c0c */ /* 0x002fc4000d781270 */
        /* <DEDUP_REMOVED lines=14> */
[----:B------:R-:W2:Y:S02]  /*18d530*/  LDS.128 R68, [R2+0x400] ;  /* 0x0004000002447984 */ /* 0x000ea40000000c00 */
[----:B-1----:R-:W-:Y:S01]  /*18d540*/  ISETP.LT.AND P5, PT, R84, UR62, !P2 ;  /* 0x0000003e54007c0c */ /* 0x002fe2000d7a1270 */
[----:B------:R-:W1:Y:S01]  /*18d550*/  LDCU UR62, c[0x0][0x398] ;  /* 0x00007300ff3e77ac */ /* 0x000e620008000800 */
[----:B------:R-:W-:Y:S01]  /*18d560*/  BAR.SYNC.DEFER_BLOCKING 0x0 ;  /* 0x0000000000007b1d */ /* 0x000fe20000010000 */
[----:B------:R-:W-:Y:S02]  /*18d570*/  ISETP.LT.AND P4, PT, R87, UR74, !P2 ;  /* 0x0000004a57007c0c */ /* 0x000fe4000d781270 */
[----:B------:R-:W-:-:S02]  /*18d580*/  LOP3.LUT R38, R38, 0xffffbfff, RZ, 0xc0, !PT ;  /* 0xffffbfff26267812 */ /* 0x000fc400078ec0ff */
[----:B------:R-:W-:Y:S01]  /*18d590*/  ISETP.LT.AND P3, PT, R86, UR73, !P2 ;  /* 0x0000004956007c0c */ /* 0x000fe2000d761270 */
[----:B------:R-:W1:Y:S05]  /*18d5a0*/  LDCU UR74, c[0x0][0x398] ;  /* 0x00007300ff4a77ac */ /* 0x000e6a0008000800 */
[----:B------:R-:W-:Y:S01]  /*18d5b0*/  @P5 LOP3.LUT R38, R38, 0x4000, RZ, 0xfc, !PT ;  /* 0x0000400026265812 */ /* 0x000fe200078efcff */
[----:B------:R-:W-:Y:S01]  /*18d5c0*/  STL.64 [R1+0xdd0], R72 ;  /* 0x000dd04801007387 */ /* 0x000fe20000100a00 */
[----:B------:R-:W1:Y:S02]  /*18d5d0*/  LDCU UR73, c[0x0][0x398] ;  /* 0x00007300ff4977ac */ /* 0x000e640008000800 */
[----:B------:R-:W-:-:S04]  /*18d5e0*/  LOP3.LUT R38, R38, 0xffffdfff, RZ, 0xc0, !PT ;  /* 0xffffdfff26267812 */ /* 0x000fc800078ec0ff */
[----:B------:R-:W-:Y:S02]  /*18d5f0*/  @P4 LOP3.LUT R38, R38, 0x2000, RZ, 0xfc, !PT ;  /* 0x0000200026264812 */ /* 0x000fe400078efcff */
[----:B------:R-:W-:Y:S02]  /*18d600*/  ISETP.LT.AND P2, PT, R85, UR38, !P2 ;  /* 0x0000002655007c0c */ /* 0x000fe4000d741270 */
[----:B------:R-:W-:-:S04]  /*18d610*/  LOP3.LUT R38, R38, 0xffffefff, RZ, 0xc0, !PT ;  /* 0xffffefff26267812 */ /* 0x000fc800078ec0ff */
[----:B------:R-:W-:-:S04]  /*18d620*/  @P3 LOP3.LUT R38, R38, 0x1000, RZ, 0xfc, !PT ;  /* 0x0000100026263812 */ /* 0x000fc800078efcff */
[----:B------:R-:W-:-:S04]  /*18d630*/  LOP3.LUT R38, R38, 0xfffff7ff, RZ, 0xc0, !PT ;  /* 0xfffff7ff26267812 */ /* 0x000fc800078ec0ff */
[----:B------:R-:W-:-:S04]  /*18d640*/  @P2 LOP3.LUT R38, R38, 0x800, RZ, 0xfc, !PT ;  /* 0x0000080026262812 */ /* 0x000fc800078efcff */
[----:B------:R-:W-:Y:S01]  /*18d650*/  LOP3.LUT R38, R38, 0xfffffbff, RZ, 0xc0, !PT ;  /* 0xfffffbff26267812 */ /* 0x000fe200078ec0ff */
[----:B------:R-:W-:Y:S04]  /*18d660*/  STL.64 [R1+0xdd8], R74 ;  /* 0x000dd84a01007387 */ /* 0x000fe80000100a00 */
[----:B--2---:R-:W-:Y:S04]  /*18d670*/  STL.64 [R1+0xec0], R68 ;  /* 0x000ec04401007387 */ /* 0x004fe80000100a00 */
[----:B------:R-:W-:Y:S04]  /*18d680*/  STL.64 [R1+0xec8], R70 ;  /* 0x000ec84601007387 */ /* 0x000fe80000100a00 */
[----:B---3--:R2:W-:Y:S04]  /*18d690*/  STSM.16.M88.4 [R0], R64 ;  /* 0x0000004000007844 */ /* 0x0085e80000000200 */
[----:B--2---:R-:W2:Y:S04]  /*18d6a0*/  LDL.LU R64, [R1+0x2124] ;  /* 0x0021240001407983 */ /* 0x004ea80000300800 */
[----:B------:R-:W2:Y:S04]  /*18d6b0*/  LDL.LU R65, [R1+0x212c] ;  /* 0x00212c0001417983 */ /* 0x000ea80000300800 */
[----:B------:R-:W2:Y:S04]  /*18d6c0*/  LDL.LU R66, [R1+0x8d4] ;  /* 0x0008d40001427983 */ /* 0x000ea80000300800 */
[----:B------:R-:W2:Y:S04]  /*18d6d0*/  LDL.LU R67, [R1+0x8dc] ;  /* 0x0008dc0001437983 */ /* 0x000ea80000300800 */
[----:B----4-:R3:W-:Y:S01]  /*18d6e0*/  STSM.16.M88.4 [R0+0x200], R60 ;  /* 0x0002003c00007844 */ /* 0x0107e20000000200 */
[----:B------:R-:W-:Y:S01]  /*18d6f0*/  BAR.SYNC.DEFER_BLOCKING 0x0 ;  /* 0x0000000000007b1d */ /* 0x000fe20000010000 */
[----:B---3--:R-:W-:-:S05]  /*18d700*/  VIADD R60, R83, 0xc3 ;  /* 0x000000c3533c7836 */ /* 0x008fca0000000000 */
[----:B------:R-:W-:Y:S01]  /*18d710*/  ISETP.GE.AND P2, PT, R60, UR33, PT ;  /* 0x000000213c007c0c */ /* 0x000fe2000bf46270 */
[----:B------:R-:W3:Y:S03]  /*18d720*/  LDCU.64 UR32, c[0x0][0x398] ;  /* 0x00007300ff2077ac */ /* 0x000ee60008000a00 */
[----:B------:R-:W-:Y:S01]  /*18d730*/  ISETP.LT.AND P5, PT, R84, UR59, !P2 ;  /* 0x0000003b54007c0c */ /* 0x000fe2000d7a1270 */
[----:B------:R-:W-:Y:S01]  /*18d740*/  VIADD R62, R83, 0xc0 ;  /* 0x000000c0533e7836 */ /* 0x000fe20000000000 */
[----:B-1----:R-:W-:Y:S01]  /*18d750*/  ISETP.LT.AND P4, PT, R87, UR62, !P2 ;  /* 0x0000003e57007c0c */ /* 0x002fe2000d781270 */
[C---:B------:R-:W-:Y:S01]  /*18d760*/  VIADD R68, R83.reuse, 0xbf ;  /* 0x000000bf53447836 */ /* 0x040fe20000000000 */
[----:B------:R-:W-:Y:S01]  /*18d770*/  ISETP.LT.AND P3, PT, R86, UR77, !P2 ;  /* 0x0000004d56007c0c */ /* 0x000fe2000d761270 */
[----:B------:R-:W1:Y:S01]  /*18d780*/  LDS.128 R72, [R2] ;  /* 0x0000000002487984 */ /* 0x000e620000000c00 */
[----:B------:R-:W-:Y:S01]  /*18d790*/  IADD3 R60, PT, PT, R83, 0xc2, RZ ;  /* 0x000000c2533c7810 */ /* 0x000fe20007ffe0ff */
[----:B------:R-:W4:Y:S01]  /*18d7a0*/  LDCU UR77, c[0x0][0x398] ;  /* 0x00007300ff4d77ac */ /* 0x000f220008000800 */
[----:B------:R-:W1:Y:S05]  /*18d7b0*/  LDCU UR59, c[0x0][0x398] ;  /* 0x00007300ff3b77ac */ /* 0x000e6a0008000800 */
        /* <DEDUP_REMOVED lines=10> */
[----:B------:R-:W1:Y:S03]  /*18d860*/  LDCU.64 UR46, c[0x0][0x398] ;  /* 0x00007300ff2e77ac */ /* 0x000e660008000a00 */
        /* <DEDUP_REMOVED lines=18> */
[----:B------:R-:W4:Y:S01]  /*18d990*/  LDCU.64 UR40, c[0x0][0x398] ;  /* 0x00007300ff2877ac */ /* 0x000f220008000a00 */
[----:B------:R-:W2:Y:S02]  /*18d9a0*/  LDL.LU R60, [R1+0x844] ;  /* 0x00084400013c7983 */ /* 0x000ea40000300800 */
[----:B---3--:R-:W-:Y:S02]  /*18d9b0*/  ISETP.LT.AND P5, PT, R84, UR32, !P2 ;  /* 0x0000002054007c0c */ /* 0x008fe4000d7a1270 */
[----:B------:R-:W-:Y:S01]  /*18d9c0*/  ISETP.LT.AND P4, PT, R87, UR72, !P2 ;  /* 0x0000004857007c0c */ /* 0x000fe2000d781270 */
[----:B------:R-:W3:Y:S01]  /*18d9d0*/  LDL.LU R61, [R1+0x84c] ;  /* 0x00084c00013d7983 */ /* 0x000ee20000300800 */
[----:B------:R-:W-:Y:S01]  /*18d9e0*/  ISETP.LT.AND P3, PT, R86, UR71, !P2 ;  /* 0x0000004756007c0c */ /* 0x000fe2000d761270 */
[----:B------:R-:W2:Y:S01]  /*18d9f0*/  LDCU UR72, c[0x0][0x398] ;  /* 0x00007300ff4877ac */ /* 0x000ea20008000800 */
[----:B-1----:R-:W-:-:S02]  /*18da00*/  ISETP.LT.AND P2, PT, R85, UR46, !P2 ;  /* 0x0000002e55007c0c */ /* 0x002fc4000d741270 */
[----:B------:R-:W-:Y:S01]  /*18da10*/  LOP3.LUT R38, R38, 0xfffffffb, RZ, 0xc0, !PT ;  /* 0xfffffffb26267812 */ /* 0x000fe200078ec0ff */
[----:B------:R-:W1:Y:S10]  /*18da20*/  LDCU UR71, c[0x0][0x398] ;  /* 0x00007300ff4777ac */ /* 0x000e740008000800 */
[----:B------:R-:W-:-:S02]  /*18da30*/  @P2 LOP3.LUT R37, R37, 0x80000000, RZ, 0xfc, !PT ;  /* 0x8000000025252812 */ /* 0x000fc400078efcff */
[----:B------:R-:W-:Y:S01]  /*18da40*/  ISETP.GE.AND P2, PT, R62, UR39, PT ;  /* 0x000000273e007c0c */ /* 0x000fe2000bf46270 */
[----:B------:R-:W1:Y:S01]  /*18da50*/  LDCU.64 UR38, c[0x0][0x398] ;  /* 0x00007300ff2677ac */ /* 0x000e620008000a00 */
[----:B------:R-:W3:Y:S04]  /*18da60*/  LDL.LU R62, [R1+0x1cb4] ;  /* 0x001cb400013e7983 */ /* 0x000ee80000300800 */
[----:B------:R-:W3:Y:S01]  /*18da70*/  LDL.LU R63, [R1+0x1cbc] ;  /* 0x001cbc00013f7983 */ /* 0x000ee20000300800 */
[----:B------:R-:W-:Y:S02]  /*18da80*/  @P5 LOP3.LUT R38, R38, 0x4, RZ, 0xfc, !PT ;  /* 0x0000000426265812 */ /* 0x000fe400078efcff */
[----:B------:R-:W-:Y:S02]  /*18da90*/  ISETP.LT.AND P5, PT, R84, UR70, !P2 ;  /* 0x0000004654007c0c */ /* 0x000fe4000d7a1270 */
[----:B------:R-:W-:Y:S01]  /*18daa0*/  LOP3.LUT R37, R37, 0xbfffffff, RZ, 0xc0, !PT ;  /* 0xbfffffff25257812 */ /* 0x000fe200078ec0ff */
[----:B------:R-:W-:Y:S01]  /*18dab0*/  STL.64 [R1+0xc10], R72 ;  /* 0x000c104801007387 */ /* 0x000fe20000100a00 */
[----:B------:R-:W-:Y:S01]  /*18dac0*/  LOP3.LUT R38, R38, 0xfffffffd, RZ, 0xc0, !PT ;  /* 0xfffffffd26267812 */ /* 0x000fe200078ec0ff */
[----:B------:R-:W1:Y:S03]  /*18dad0*/  LDCU UR70, c[0x0][0x398] ;  /* 0x00007300ff4677ac */ /* 0x000e660008000800 */
[----:B------:R-:W-:-:S02]  /*18dae0*/  @P4 LOP3.LUT R38, R38, 0x2, RZ, 0xfc, !PT ;  /* 0x0000000226264812 */ /* 0x000fc400078efcff */
[----:B------:R-:W-:-:S03]  /*18daf0*/  ISETP.LT.AND P4, PT, R87, UR60, !P2 ;  /* 0x0000003c57007c0c */ /* 0x000fc6000d781270 */
[----:B------:R-:W-:Y:S01]  /*18db00*/  @P5 LOP3.LUT R37, R37, 0x40000000, RZ, 0xfc, !PT ;  /* 0x4000000025255812 */ /* 0x000fe200078efcff */
[----:B------:R-:W-:Y:S01]  /*18db10*/  STL.64 [R1+0xc18], R74 ;  /* 0x000c184a01007387 */ /* 0x000fe20000100a00 */
[----:B------:R-:W-:Y:S01]  /*18db20*/  LOP3.LUT R38, R38, 0xfffffffe, RZ, 0xc0, !PT ;  /* 0xfffffffe26267812 */ /* 0x000fe200078ec0ff */
[----:B------:R-:W1:Y:S01]  /*18db30*/  LDCU UR60, c[0x0][0x398] ;  /* 0x00007300ff3c77ac */ /* 0x000e620008000800 */
[----:B------:R-:W-:Y:S02]  /*18db40*/  LOP3.LUT R37, R37, 0xdfffffff, RZ, 0xc0, !PT ;  /* 0xdfffffff25257812 */ /* 0x000fe400078ec0ff */
[----:B------:R-:W-:Y:S02]  /*18db50*/  @P3 LOP3.LUT R38, R38, 0x1, RZ, 0xfc, !PT ;  /* 0x0000000126263812 */ /* 0x000fe400078efcff */
[----:B------:R-:W-:Y:S01]  /*18db60*/  ISETP.LT.AND P3, PT, R86, UR49, !P2 ;  /* 0x0000003156007c0c */ /* 0x000fe2000d761270 */
[----:B------:R-:W1:Y:S01]  /*18db70*/  LDCU UR49, c[0x0][0x398] ;  /* 0x00007300ff3177ac */ /* 0x000e620008000800 */
[----:B------:R-:W-:-:S02]  /*18db80*/  @P4 LOP3.LUT R37, R37, 0x20000000, RZ, 0xfc, !PT ;  /* 0x2000000025254812 */ /* 0x000fc400078efcff */
[----:B----4-:R-:W-:Y:S01]  /*18db90*/  ISETP.LT.AND P2, PT, R85, UR40, !P2 ;  /* 0x0000002855007c0c */ /* 0x010fe2000d741270 */
[----:B------:R-:W4:Y:S01]  /*18dba0*/  LDCU UR40, c[0x0][0x398] ;  /* 0x00007300ff2877ac */ /* 0x000f220008000800 */
[----:B------:R-:W-:-:S07]  /*18dbb0*/  LOP3.LUT R37, R37, 0xefffffff, RZ, 0xc0, !PT ;  /* 0xefffffff25257812 */ /* 0x000fce00078ec0ff */
[----:B------:R-:W-:-:S04]  /*18dbc0*/  @P3 LOP3.LUT R37, R37, 0x10000000, RZ, 0xfc, !PT ;  /* 0x1000000025253812 */ /* 0x000fc800078efcff */
[----:B------:R-:W-:-:S04]  /*18dbd0*/  LOP3.LUT R37, R37, 0xf7ffffff, RZ, 0xc0, !PT ;  /* 0xf7ffffff25257812 */ /* 0x000fc800078ec0ff */
[----:B------:R-:W-:Y:S02]  /*18dbe0*/  @P2 LOP3.LUT R37, R37, 0x8000000, RZ, 0xfc, !PT ;  /* 0x0800000025252812 */ /* 0x000fe400078efcff */
[----:B------:R-:W-:Y:S01]  /*18dbf0*/  ISETP.GE.AND P2, PT, R68, UR35, PT ;  /* 0x0000002344007c0c */ /* 0x000fe2000bf46270 */
[----:B------:R-:W1:Y:S01]  /*18dc00*/  LDCU.64 UR34, c[0x0][0x398] ;  /* 0x00007300ff2277ac */ /* 0x000e620008000a00 */
[----:B------:R-:W2:Y:S02]  /*18dc10*/  LDS.128 R68, [R2+0x400] ;  /* 0x0004000002447984 */ /* 0x000ea40000000c00 */
[----:B------:R-:W-:Y:S01]  /*18dc20*/  ISETP.LT.AND P5, PT, R84, UR67, !P2 ;  /* 0x0000004354007c0c */ /* 0x000fe2000d7a1270 */
[----:B------:R-:W1:Y:S01]  /*18dc30*/  LDCU UR67, c[0x0][0x398] ;  /* 0x00007300ff4377ac */ /* 0x000e620008000800 */
[----:B------:R-:W-:Y:S01]  /*18dc40*/  BAR.SYNC.DEFER_BLOCKING 0x0 ;  /* 0x0000000000007b1d */ /* 0x000fe20000010000 */
[----:B------:R-:W-:Y:S02]  /*18dc50*/  ISETP.LT.AND P4, PT, R87, UR66, !P2 ;  /* 0x0000004257007c0c */ /* 0x000fe4000d781270 */
[----:B------:R-:W-:-:S02]  /*18dc60*/  LOP3.LUT R37, R37, 0xfbffffff, RZ, 0xc0, !PT ;  /* 0xfbffffff25257812 */ /* 0x000fc400078ec0ff */
[----:B------:R-:W-:Y:S01]  /*18dc70*/  ISETP.LT.AND P3, PT, R86, UR48, !P2 ;  /* 0x0000003056007c0c */ /* 0x000fe2000d761270 */
[----:B------:R-:W2:Y:S05]  /*18dc80*/  LDCU UR66, c[0x0][0x398] ;  /* 0x00007300ff4277ac */ /* 0x000eaa0008000800 */
        /* <DEDUP_REMOVED lines=8> */
[----:B------:R-:W-:Y:S01]  /*18dd10*/  LOP3.LUT R37, R37, 0xff7fffff, RZ, 0xc0, !PT ;  /* 0xff7fffff25257812 */ /* 0x000fe200078ec0ff */
[----:B--2---:R2:W-:Y:S03]  /*18dd20*/  STSM.16.M88.4 [R0], R64 ;  /* 0x0000004000007844 */ /* 0x0045e60000000200 */
[----:B------:R-:W-:-:S04]  /*18dd30*/  @P2 LOP3.LUT R37, R37, 0x800000, RZ, 0xfc, !PT ;  /* 0x0080000025252812 */ /* 0x000fc800078efcff */
[----:B------:R-:W-:Y:S01]  /*18dd40*/  LOP3.LUT R37, R37, 0xffbfffff, RZ, 0xc0, !PT ;  /* 0xffbfffff25257812 */ /* 0x000fe200078ec0ff */
[----:B------:R-:W-:Y:S04]  /*18dd50*/  STL.64 [R1+0xeb0], R68 ;  /* 0x000eb04401007387 */ /* 0x000fe80000100a00 */
[----:B------:R-:W-:Y:S04]  /*18dd60*/  STL.64 [R1+0xeb8], R70 ;  /* 0x000eb84601007387 */ /* 0x000fe80000100a00 */
[----:B--2---:R-:W2:Y:S04]  /*18dd70*/  LDL.LU R64, [R1+0x1b94] ;  /* 0x001b940001407983 */ /* 0x004ea80000300800 */
[----:B------:R-:W2:Y:S04]  /*18dd80*/  LDL.LU R65, [R1+0x1b9c] ;  /* 0x001b9c0001417983 */ /* 0x000ea80000300800 */
[----:B------:R-:W2:Y:S04]  /*18dd90*/  LDL.LU R66, [R1+0x1964] ;  /* 0x0019640001427983 */ /* 0x000ea80000300800 */
[----:B------:R-:W2:Y:S04]  /*18dda0*/  LDL.LU R67, [R1+0x196c] ;  /* 0x00196c0001437983 */ /* 0x000ea80000300800 */
[----:B---3--:R3:W-:Y:S01]  /*18ddb0*/  STSM.16.M88.4 [R0+0x200], R60 ;  /* 0x0002003c00007844 */ /* 0x0087e20000000200 */
[----:B------:R-:W-:Y:S01]  /*18ddc0*/  BAR.SYNC.DEFER_BLOCKING 0x0 ;  /* 0x0000000000007b1d */ /* 0x000fe20000010000 */
[----:B---3--:R-:W-:-:S05]  /*18ddd0*/  VIADD R60, R83, 0xbe ;  /* 0x000000be533c7836 */ /* 0x008fca0000000000 */
[----:B------:R-:W-:Y:S01]  /*18dde0*/  ISETP.GE.AND P2, PT, R60, UR33, PT ;  /* 0x000000213c007c0c */ /* 0x000fe2000bf46270 */
[----:B------:R-:W-:Y:S01]  /*18ddf0*/  VIADD R60, R83, 0xbd ;  /* 0x000000bd533c7836 */ /* 0x000fe20000000000 */
[----:B------:R-:W3:Y:S02]  /*18de00*/  LDCU.64 UR32, c[0x0][0x398] ;  /* 0x00007300ff2077ac */ /* 0x000ee40008000a00 */
[----:B------:R-:W-:Y:S02]  /*18de10*/  ISETP.LT.AND P5, PT, R84, UR69, !P2 ;  /* 0x0000004554007c0c */ /* 0x000fe4000d7a1270 */
[----:B------:R-:W-:Y:S01]  /*18de20*/  ISETP.LT.AND P4, PT, R87, UR68, !P2 ;  /* 0x0000004457007c0c */ /* 0x000fe2000d781270 */
[C---:B------:R-:W-:Y:S01]  /*18de30*/  VIADD R68, R83.reuse, 0xba ;  /* 0x000000ba53447836 */ /* 0x040fe20000000000 */
[----:B------:R-:W-:Y:S01]  /*18de40*/  ISETP.LT.AND P3, PT, R86, UR61, !P2 ;  /* 0x0000003d56007c0c */ /* 0x000fe2000d761270 */
[----:B------:R-:W1:Y:S01]  /*18de50*/  LDS.128 R72, [R2] ;  /* 0x0000000002487984 */ /* 0x000e620000000c00 */
[----:B------:R-:W-:Y:S01]  /*18de60*/  IADD3 R62, PT, PT, R83, 0xbb, RZ ;  /* 0x000000bb533e7810 */ /* 0x000fe20007ffe0ff */
        /* <DEDUP_REMOVED lines=32> */
[----:B------:R-:W4:Y:S01]  /*18e070*/  LDL.LU R60, [R1+0x1884] ;  /* 0x00188400013c7983 */ /* 0x000f220000300800 */
[----:B---3--:R-:W-:Y:S02]  /*18e080*/  ISETP.LT.AND P5, PT, R84, UR32, !P2 ;  /* 0x0000002054007c0c */ /* 0x008fe4000d7a1270 */
[----:B------:R-:W-:Y:S01]  /*18e090*/  ISETP.LT.AND P4, PT, R87, UR26, !P2 ;  /* 0x0000001a57007c0c */ /* 0x000fe2000d781270 */
[----:B------:R-:W4:Y:S01]  /*18e0a0*/  LDL.LU R61, [R1+0x188c] ;  /* 0x00188c00013d7983 */ /* 0x000f220000300800 */
[----:B------:R-:W-:Y:S01]  /*18e0b0*/  ISETP.LT.AND P3, PT, R86, UR27, !P2 ;  /* 0x0000001b56007c0c */ /* 0x000fe2000d761270 */
[----:B------:R-:W3:Y:S08]  /*18e0c0*/  LDCU.64 UR26, c[0x0][0x398] ;  /* 0x00007300ff1a77ac */ /* 0x000ef00008000a00 */
        /* <DEDUP_REMOVED lines=10> */
[----:B------:R-:W1:Y:S01]  /*18e170*/  LDCU UR39, c[0x0][0x398] ;  /* 0x00007300ff2777ac */ /* 0x000e620008000800 */
[----:B------:R-:W4:Y:S04]  /*18e180*/  LDL.LU R62, [R1+0x16a4] ;  /* 0x0016a400013e7983 */ /* 0x000f280000300800 */
[----:B------:R-:W4:Y:S01]  /*18e190*/  LDL.LU R63, [R1+0x16ac] ;  /* 0x0016ac00013f7983 */ /* 0x000f220000300800 */
[----:B------:R-:W-:Y:S02]  /*18e1a0*/  ISETP.LT.AND P5, PT, R84, UR20, !P2 ;  /* 0x0000001454007c0c */ /* 0x000fe4000d7a1270 */
[----:B------:R-:W-:Y:S01]  /*18e1b0*/  ISETP.LT.AND P4, PT, R87, UR21, !P2 ;  /* 0x0000001557007c0c */ /* 0x000fe2000d781270 */
[----:B------:R-:W1:Y:S01]  /*18e1c0*/  LDCU.64 UR20, c[0x0][0x398] ;  /* 0x00007300ff1477ac */ /* 0x000e620008000a00 */
[----:B------:R-:W-:-:S02]  /*18e1d0*/  LOP3.LUT R37, R37, 0xfffffbff, RZ, 0xc0, !PT ;  /* 0xfffffbff25257812 */ /* 0x000fc400078ec0ff */
[----:B------:R-:W-:Y:S01]  /*18e1e0*/  ISETP.LT.AND P3, PT, R86, UR36, !P2 ;  /* 0x0000002456007c0c */ /* 0x000fe2000d761270 */
[----:B------:R-:W-:Y:S06]  /*18e1f0*/  STL.64 [R1+0x8d0], R72 ;  /* 0x0008d04801007387 */ /* 0x000fec0000100a00 */
[----:B------:R-:W-:Y:S01]  /*18e200*/  @P5 LOP3.LUT R37, R37, 0x400, RZ, 0xfc, !PT ;  /* 0x0000040025255812 */ /* 0x000fe200078efcff */
[----:B------:R-:W1:Y:S03]  /*18e210*/  LDCU UR36, c[0x0][0x398] ;  /* 0x00007300ff2477ac */ /* 0x000e660008000800 */
[----:B------:R-:W-:-:S04]  /*18e220*/  LOP3.LUT R37, R37, 0xfffffdff, RZ, 0xc0, !PT ;  /* 0xfffffdff25257812 */ /* 0x000fc800078ec0ff */
[----:B------:R-:W-:Y:S02]  /*18e230*/  @P4 LOP3.LUT R37, R37, 0x200, RZ, 0xfc, !PT ;  /* 0x0000020025254812 */ /* 0x000fe400078efcff */
[----:B---3--:R-:W-:Y:S01]  /*18e240*/  ISETP.LT.AND P2, PT, R85, UR26, !P2 ;  /* 0x0000001a55007c0c */ /* 0x008fe2000d741270 */
[----:B------:R-:W-:Y:S01]  /*18e250*/  STL.64 [R1+0x8d8], R74 ;  /* 0x0008d84a01007387 */ /* 0x000fe20000100a00 */
[----:B------:R-:W-:Y:S01]  /*18e260*/  LOP3.LUT R37, R37, 0xfffffeff, RZ, 0xc0, !PT ;  /* 0xfffffeff25257812 */ /* 0x000fe200078ec0ff */
[----:B------:R-:W3:Y:S03]  /*18e270*/  LDCU UR26, c[0x0][0x398] ;  /* 0x00007300ff1a77ac */ /* 0x000ee60008000800 */
[----:B------:R-:W-:-:S04]  /*18e280*/  @P3 LOP3.LUT R37, R37, 0x100, RZ, 0xfc, !PT ;  /* 0x0000010025253812 */ /* 0x000fc800078efcff */
[----:B------:R-:W-:-:S04]  /*18e290*/  LOP3.LUT R37, R37, 0xffffff7f, RZ, 0xc0, !PT ;  /* 0xffffff7f25257812 */ /* 0x000fc800078ec0ff */
[----:B------:R-:W-:Y:S02]  /*18e2a0*/  @P2 LOP3.LUT R37, R37, 0x80, RZ, 0xfc, !PT ;  /* 0x0000008025252812 */ /* 0x000fe400078efcff */
[----:B------:R-:W-:Y:S01]  /*18e2b0*/  ISETP.GE.AND P2, PT, R68, UR35, PT ;  /* 0x0000002344007c0c */ /* 0x000fe2000bf46270 */
[----:B------:R-:W1:Y:S01]  /*18e2c0*/  LDCU UR35, c[0x0][0x398] ;  /* 0x00007300ff2377ac */ /* 0x000e620008000800 */
[----:B------:R-:W3:Y:S02]  /*18e2d0*/  LDS.128 R68, [R2+0x400] ;  /* 0x0004000002447984 */ /* 0x000ee40000000c00 */
[----:B------:R-:W-:Y:S01]  /*18e2e0*/  ISETP.LT.AND P5, PT, R84, UR31, !P2 ;  /* 0x0000001f54007c0c */ /* 0x000fe2000d7a1270 */
[----:B------:R-:W1:Y:S01]  /*18e2f0*/  LDCU UR31, c[0x0][0x398] ;  /* 0x00007300ff1f77ac */ /* 0x000e620008000800 */
[----:B------:R-:W-:Y:S01]  /*18e300*/  BAR.SYNC.DEFER_BLOCKING 0x0 ;  /* 0x0000000000007b1d */ /* 0x000fe20000010000 */
[----:B------:R-:W-:Y:S02]  /*18e310*/  ISETP.LT.AND P4, PT, R87, UR25, !P2 ;  /* 0x0000001957007c0c */ /* 0x000fe4000d781270 */
[----:B------:R-:W-:-:S02]  /*18e320*/  LOP3.LUT R37, R37, 0xffffffbf, RZ, 0xc0, !PT ;  /* 0xffffffbf25257812 */ /* 0x000fc400078ec0ff */
[----:B------:R-:W-:Y:S01]  /*18e330*/  ISETP.LT.AND P3, PT, R86, UR24, !P2 ;  /* 0x0000001856007c0c */ /* 0x000fe2000d761270 */
[----:B------:R-:W2:Y:S05]  /*18e340*/  LDCU.64 UR24, c[0x0][0x398] ;  /* 0x00007300ff1877ac */ /* 0x000eaa0008000a00 */
[----:B------:R-:W-:-:S04]  /*18e350*/  @P5 LOP3.LUT R37, R37, 0x40, RZ, 0xfc, !PT ;  /* 0x0000004025255812 */ /* 0x000fc800078efcff */
[----:B------:R-:W-:-:S04]  /*18e360*/  LOP3.LUT R37, R37, 0xffffffdf, RZ, 0xc0, !PT ;  /* 0xffffffdf25257812 */ /* 0x000fc800078ec0ff */
[----:B------:R-:W-:Y:S02]  /*18e370*/  @P4 LOP3.LUT R37, R37, 0x20, RZ, 0xfc, !PT ;  /* 0x0000002025254812 */ /* 0x000fe400078efcff */
[----:B-1----:R-:W-:Y:S01]  /*18e380*/  ISETP.LT.AND P2, PT, R85, UR20, !P2 ;  /* 0x0000001455007c0c */ /* 0x002fe2000d741270 */
[----:B------:R-:W1:Y:S01]  /*18e390*/  LDCU UR20, c[0x0][0x398] ;  /* 0x00007300ff1477ac */ /* 0x000e620008000800 */
[----:B------:R-:W-:Y:S01]  /*18e3a0*/  LOP3.LUT R37, R37, 0xffffffef, RZ, 0xc0, !PT ;  /* 0xffffffef25257812 */ /* 0x000fe200078ec0ff */
[----:B--2---:R2:W-:Y:S03]  /*18e3b0*/  STSM.16.M88.4 [R0], R64 ;  /* 0x0000004000007844 */ /* 0x0045e60000000200 */
[----:B------:R-:W-:-:S04]  /*18e3c0*/  @P3 LOP3.LUT R37, R37, 0x10, RZ, 0xfc, !PT ;  /* 0x0000001025253812 */ /* 0x000fc800078efcff */
[----:B------:R-:W-:-:S04]  /*18e3d0*/  LOP3.LUT R37, R37, 0xfffffff7, RZ, 0xc0, !PT ;  /* 0xfffffff725257812 */ /* 0x000fc800078ec0ff */
[----:B------:R-:W-:-:S04]  /*18e3e0*/  @P2 LOP3.LUT R37, R37, 0x8, RZ, 0xfc, !PT ;  /* 0x0000000825252812 */ /* 0x000fc800078efcff */
[----:B------:R-:W-:Y:S01]  /*18e3f0*/  LOP3.LUT R37, R37, 0xfffffffb, RZ, 0xc0, !PT ;  /* 0xfffffffb25257812 */ /* 0x000fe200078ec0ff */
[----:B---3--:R-:W-:Y:S04]  /*18e400*/  STL.64 [R1+0xea0], R68 ;  /* 0x000ea04401007387 */ /* 0x008fe80000100a00 */
[----:B------:R-:W-:Y:S04]  /*18e410*/  STL.64 [R1+0xea8], R70 ;  /* 0x000ea84601007387 */ /* 0x000fe80000100a00 */
        /* <DEDUP_REMOVED lines=8> */
[C---:B------:R-:W-:Y:S01]  /*18e4a0*/  VIADD R60, R83.reuse, 0xb8 ;  /* 0x000000b8533c7836 */ /* 0x040fe20000000000 */
[C---:B------:R-:W-:Y:S01]  /*18e4b0*/  IADD3 R62, PT, PT, R83.reuse, 0xb6, RZ ;  /* 0x000000b6533e7810 */ /* 0x040fe20007ffe0ff */
[----:B------:R-:W-:Y:S01]  /*18e4c0*/  VIADD R68, R83, 0xb5 ;  /* 0x000000b553447836 */ /* 0x000fe20000000000 */
[----:B------:R-:W-:Y:S01]  /*18e4d0*/  ISETP.LT.AND P5, PT, R84, UR23, !P2 ;  /* 0x0000001754007c0c */ /* 0x000fe2000d7a1270 */
[----:B------:R-:W-:Y:S01]  /*18e4e0*/  IMAD.MOV.U32 R61, RZ, RZ, R215 ;  /* 0x000000ffff3d7224 */ /* 0x000fe200078e00d7 */
[----:B------:R-:W-:Y:S01]  /*18e4f0*/  ISETP.LT.AND P4, PT, R87, UR22, !P2 ;  /* 0x0000001657007c0c */ /* 0x000fe2000d781270 */
[----:B------:R-:W3:Y:S01]  /*18e500*/  LDS.128 R72, [R2] ;  /* 0x0000000002487984 */ /* 0x000ee20000000c00 */
[----:B------:R-:W-:Y:S01]  /*18e510*/  ISETP.LT.AND P3, PT, R86, UR30, !P2 ;  /* 0x0000001e56007c0c */ /* 0x000fe2000d761270 */
[----:B------:R-:W4:Y:S01]  /*18e520*/  LDCU.64 UR32, c[0x0][0x398] ;  /* 0x00007300ff2077ac */ /* 0x000f220008000a00 */
[----:B------:R-:W-:Y:S01]  /*18e530*/  ISETP.LT.AND P2, PT, R85, UR24, !P2 ;  /* 0x0000001855007c0c */ /* 0x000fe2000d741270 */
[----:B------:R-:W1:Y:S06]  /*18e540*/  LDCU UR22, c[0x0][0x398] ;  /* 0x00007300ff1677ac */ /* 0x000e6c0008000800 */
[----:B------:R-:W-:Y:S01]  /*18e550*/  @P5 LOP3.LUT R37, R37, 0x4, RZ, 0xfc, !PT ;  /* 0x0000000425255812 */ /* 0x000fe200078efcff */
[----:B------:R-:W1:Y:S01]  /*18e560*/  LDCU UR23, c[0x0][0x398] ;  /* 0x00007300ff1777ac */ /* 0x000e620008000800 */
[----:B------:R-:W1:Y:S04]  /*18e570*/  LDCU UR30, c[0x0][0x398] ;  /* 0x00007300ff1e77ac */ /* 0x000e680008000800 */
[----:B------:R-:W-:-:S02]  /*18e580*/  @P2 LOP3.LUT R36, R36, 0x80000000, RZ, 0xfc, !PT ;  /* 0x8000000024242812 */ /* 0x000fc400078efcff */
[----:B------:R-:W-:Y:S02]  /*18e590*/  ISETP.GE.AND P2, PT, R60, UR29, PT ;  /* 0x0000001d3c007c0c */ /* 0x000fe4000bf46270 */
[----:B------:R-:W-:Y:S02]  /*18e5a0*/  LOP3.LUT R37, R37, 0xfffffffd, RZ, 0xc0, !PT ;  /* 0xfffffffd25257812 */ /* 0x000fe400078ec0ff */
[----:B------:R-:W-:Y:S01]  /*18e5b0*/  LOP3.LUT R36, R36, 0xbfffffff, RZ, 0xc0, !PT ;  /* 0xbfffffff24247812 */ /* 0x000fe200078ec0ff */
[----:B------:R-:W-:Y:S01]  /*18e5c0*/  VIADD R60, R83, 0xb7 ;  /* 0x000000b7533c7836 */ /* 0x000fe20000000000 */
[----:B------:R-:W-:Y:S01]  /*18e5d0*/  ISETP.LT.AND P5, PT, R84, UR18, !P2 ;  /* 0x0000001254007c0c */ /* 0x000fe2000d7a1270 */
[----:B------:R-:W1:Y:S01]  /*18e5e0*/  LDCU UR29, c[0x0][0x398] ;  /* 0x00007300ff1d77ac */ /* 0x000e620008000800 */
[----:B------:R-:W-:Y:S02]  /*18e5f0*/  @P4 LOP3.LUT R37, R37, 0x2, RZ, 0xfc, !PT ;  /* 0x0000000225254812 */ /* 0x000fe400078efcff */
[----:B------:R-:W-:-:S02]  /*18e600*/  ISETP.LT.AND P4, PT, R87, UR12, !P2 ;  /* 0x0000000c57007c0c */ /* 0x000fc4000d781270 */
[----:B------:R-:W-:-:S04]  /*18e610*/  LOP3.LUT R37, R37, 0xfffffffe, RZ, 0xc0, !PT ;  /* 0xfffffffe25257812 */ /* 0x000fc800078ec0ff */
[----:B------:R-:W-:-:S03]  /*18e620*/  @P3 LOP3.LUT R37, R37, 0x1, RZ, 0xfc, !PT ;  /* 0x0000000125253812 */ /* 0x000fc600078efcff */
[----:B------:R-:W-:Y:S02]  /*18e630*/  @P5 LOP3.LUT R36, R36, 0x40000000, RZ, 0xfc, !PT ;  /* 0x4000000024245812 */ /* 0x000fe400078efcff */
[----:B------:R-:W-:Y:S01]  /*18e640*/  ISETP.LT.AND P3, PT, R86, UR13, !P2 ;  /* 0x0000000d56007c0c */ /* 0x000fe2000d761270 */
[----:B------:R-:W1:Y:S01]  /*18e650*/  LDCU.64 UR12, c[0x0][0x398] ;  /* 0x00007300ff0c77ac */ /* 0x000e620008000a00 */
[----:B------:R-:W-:Y:S02]  /*18e660*/  LOP3.LUT R36, R36, 0xdfffffff, RZ, 0xc0, !PT ;  /* 0xdfffffff24247812 */ /* 0x000fe400078ec0ff */
[----:B------:R-:W-:Y:S01]  /*18e670*/  ISETP.LT.AND P2, PT, R85, UR19, !P2 ;  /* 0x0000001355007c0c */ /* 0x000fe2000d741270 */
[----:B------:R-:W1:Y:S01]  /*18e680*/  LDCU.64 UR18, c[0x0][0x398] ;  /* 0x00007300ff1277ac */ /* 0x000e620008000a00 */
[----:B------:R-:W-:-:S04]  /*18e690*/  @P4 LOP3.LUT R36, R36, 0x20000000, RZ, 0xfc, !PT ;  /* 0x2000000024244812 */ /* 0x000fc800078efcff */
[----:B------:R-:W-:-:S04]  /*18e6a0*/  LOP3.LUT R36, R36, 0xefffffff, RZ, 0xc0, !PT ;  /* 0xefffffff24247812 */ /* 0x000fc800078ec0ff */
[----:B------:R-:W-:-:S04]  /*18e6b0*/  @P3 LOP3.LUT R36, R36, 0x10000000, RZ, 0xfc, !PT ;  /* 0x1000000024243812 */ /* 0x000fc800078efcff */
[----:B------:R-:W-:-:S04]  /*18e6c0*/  LOP3.LUT R36, R36, 0xf7ffffff, RZ, 0xc0, !PT ;  /* 0xf7ffffff24247812 */ /* 0x000fc800078ec0ff */
[----:B------:R-:W-:Y:S02]  /*18e6d0*/  @P2 LOP3.LUT R36, R36, 0x8000000, RZ, 0xfc, !PT ;  /* 0x0800000024242812 */ /* 0x000fe400078efcff */
[----:B------:R-:W-:Y:S02]  /*18e6e0*/  ISETP.GE.AND P2, PT, R60, UR27, PT ;  /* 0x0000001b3c007c0c */ /* 0x000fe4000bf46270 */
[----:B------:R-:W-:Y:S01]  /*18e6f0*/  LOP3.LUT R36, R36, 0xfbffffff, RZ, 0xc0, !PT ;  /* 0xfbffffff24247812 */ /* 0x000fe200078ec0ff */
[----:B------:R-:W-:Y:S01]  /*18e700*/  IMAD.MOV.U32 R60, RZ, RZ, R213 ;  /* 0x000000ffff3c7224 */ /* 0x000fe200078e00d5 */
[----:B-1----:R-:W-:Y:S01]  /*18e710*/  ISETP.LT.AND P5, PT, R84, UR18, !P2 ;  /* 0x0000001254007c0c */ /* 0x002fe2000d7a1270 */
        /* <DEDUP_REMOVED lines=22> */
[----:B---3--:R-:W-:Y:S06]  /*18e880*/  STL.64 [R1+0x840], R72 ;  /* 0x0008404801007387 */ /* 0x008fec0000100a00 */
[----:B------:R-:W-:Y:S01]  /*18e890*/  @P5 LOP3.LUT R36, R36, 0x400000, RZ, 0xfc, !PT ;  /* 0x0040000024245812 */ /* 0x000fe200078efcff */
[----:B------:R-:W3:Y:S03]  /*18e8a0*/  LDCU UR15, c[0x0][0x398] ;  /* 0x00007300ff0f77ac */ /* 0x000ee60008000800 */
        /* <DEDUP_REMOVED lines=10> */
[----:B------:R-:W1:Y:S01]  /*18e950*/  LDCU.64 UR24, c[0x0][0x398] ;  /* 0x00007300ff1877ac */ /* 0x000e620008000a00 */
[----:B------:R-:W1:Y:S02]  /*18e960*/  LDS.128 R68, [R2+0x400] ;  /* 0x0004000002447984 */ /* 0x000e640000000c00 */
[----:B------:R-:W-:Y:S01]  /*18e970*/  ISETP.LT.AND P5, PT, R84, UR11, !P2 ;  /* 0x0000000b54007c0c */ /* 0x000fe2000d7a1270 */
[----:B------:R-:W-:Y:S01]  /*18e980*/  BAR.SYNC.DEFER_BLOCKING 0x0 ;  /* 0x0000000000007b1d */ /* 0x000fe20000010000 */
[----:B------:R-:W-:Y:S02]  /*18e990*/  ISETP.LT.AND P4, PT, R87, UR10, !P2 ;  /* 0x0000000a57007c0c */ /* 0x000fe4000d781270 */
[----:B------:R-:W-:-:S02]  /*18e9a0*/  LOP3.LUT R36, R36, 0xfffbffff, RZ, 0xc0, !PT ;  /* 0xfffbffff24247812 */ /* 0x000fc400078ec0ff */
[----:B------:R-:W-:Y:S01]  /*18e9b0*/  ISETP.LT.AND P3, PT, R86, UR14, !P2 ;  /* 0x0000000e56007c0c */ /* 0x000fe2000d761270 */
[----:B------:R-:W1:Y:S06]  /*18e9c0*/  LDCU.64 UR10, c[0x0][0x398] ;  /* 0x00007300ff0a77ac */ /* 0x000e6c0008000a00 */
[----:B------:R-:W-:Y:S01]  /*18e9d0*/  @P5 LOP3.LUT R36, R36, 0x40000, RZ, 0xfc, !PT ;  /* 0x0004000024245812 */ /* 0x000fe200078efcff */
[----:B------:R-:W1:Y:S03]  /*18e9e0*/  LDCU UR14, c[0x0][0x398] ;  /* 0x00007300ff0e77ac */ /* 0x000e660008000800 */
[----:B------:R-:W-:-:S04]  /*18e9f0*/  LOP3.LUT R36, R36, 0xfffdffff, RZ, 0xc0, !PT ;  /* 0xfffdffff24247812 */ /* 0x000fc800078ec0ff */
[----:B------:R-:W-:Y:S02]  /*18ea00*/  @P4 LOP3.LUT R36, R36, 0x20000, RZ, 0xfc, !PT ;  /* 0x0002000024244812 */ /* 0x000fe400078efcff */
[----:B------:R-:W-:Y:S01]  /*18ea10*/  ISETP.LT.AND P2, PT, R85, UR16, !P2 ;  /* 0x0000001055007c0c */ /* 0x000fe2000d741270 */
[----:B------:R-:W1:Y:S01]  /*18ea20*/  LDCU UR16, c[0x0][0x398] ;  /* 0x00007300ff1077ac */ /* 0x000e620008000800 */
[----:B------:R-:W-:Y:S01]  /*18ea30*/  LOP3.LUT R36, R36, 0xfffeffff, RZ, 0xc0, !PT ;  /* 0xfffeffff24247812 */ /* 0x000fe200078ec0ff */
[----:B--2---:R2:W-:Y:S03]  /*18ea40*/  STSM.16.M88.4 [R0], R64 ;  /* 0x0000004000007844 */ /* 0x0045e60000000200 */
[----:B------:R-:W-:-:S04]  /*18ea50*/  @P3 LOP3.LUT R36, R36, 0x10000, RZ, 0xfc, !PT ;  /* 0x0001000024243812 */ /* 0x000fc800078efcff */
[----:B------:R-:W-:-:S04]  /*18ea60*/  LOP3.LUT R36, R36, 0xffff7fff, RZ, 0xc0, !PT ;  /* 0xffff7fff24247812 */ /* 0x000fc800078ec0ff */
[----:B------:R-:W-:-:S04]  /*18ea70*/  @P2 LOP3.LUT R36, R36, 0x8000, RZ, 0xfc, !PT ;  /* 0x0000800024242812 */ /* 0x000fc800078efcff */
[----:B------:R-:W-:Y:S01]  /*18ea80*/  LOP3.LUT R36, R36, 0xffffbfff, RZ, 0xc0, !PT ;  /* 0xffffbfff24247812 */ /* 0x000fe200078ec0ff */
[----:B-1----:R-:W-:Y:S04]  /*18ea90*/  STL.64 [R1+0xe90], R68 ;  /* 0x000e904401007387 */ /* 0x002fe80000100a00 */
[----:B------:R-:W-:Y:S04]  /*18eaa0*/  STL.64 [R1+0xe98], R70 ;  /* 0x000e984601007387 */ /* 0x000fe80000100a00 */
[----:B--2---:R-:W2:Y:S04]  /*18eab0*/  LDL.LU R64, [R1+0x2aa0] ;  /* 0x002aa00001407983 */ /* 0x004ea80000300800 */
[----:B------:R-:W2:Y:S04]  /*18eac0*/  LDL.LU R65, [R1+0x2aa8] ;  /* 0x002aa80001417983 */ /* 0x000ea80000300800 */
[----:B------:R-:W2:Y:S04]  /*18ead0*/  LDL.LU R66, [R1+0x2940] ;  /* 0x0029400001427983 */ /* 0x000ea80000300800 */
[----:B------:R-:W2:Y:S04]  /*18eae0*/  LDL.LU R67, [R1+0x2948] ;  /* 0x0029480001437983 */ /* 0x000ea80000300800 */
[----:B----4-:R1:W-:Y:S01]  /*18eaf0*/  STSM.16.M88.4 [R0+0x200], R60 ;  /* 0x0002003c00007844 */ /* 0x0103e20000000200 */
[----:B------:R-:W-:Y:S01]  /*18eb00*/  BAR.SYNC.DEFER_BLOCKING 0x0 ;  /* 0x0000000000007b1d */ /* 0x000fe20000010000 */
[----:B-1----:R-:W-:-:S05]  /*18eb10*/  VIADD R60, R83, 0xb4 ;  /* 0x000000b4533c7836 */ /* 0x002fca0000000000 */
[----:B------:R-:W-:Y:S01]  /*18eb20*/  ISETP.GE.AND P2, PT, R60, UR19, PT ;  /* 0x000000133c007c0c */ /* 0x000fe2000bf46270 */
[----:B------:R-:W-:Y:S01]  /*18eb30*/  VIADD R60, R83, 0xb3 ;  /* 0x000000b3533c7836 */ /* 0x000fe20000000000 */
[----:B------:R-:W1:Y:S02]  /*18eb40*/  LDCU.64 UR18, c[0x0][0x398] ;  /* 0x00007300ff1277ac */ /* 0x000e640008000a00 */
[----:B------:R-:W-:Y:S02]  /*18eb50*/  ISETP.LT.AND P5, PT, R84, UR8, !P2 ;  /* 0x0000000854007c0c */ /* 0x000fe4000d7a1270 */
[----:B------:R-:W-:Y:S01]  /*18eb60*/  ISETP.LT.AND P4, PT, R87, UR9, !P2 ;  /* 0x0000000957007c0c */ /* 0x000fe2000d781270 */
[C---:B------:R-:W-:Y:S01]  /*18eb70*/  VIADD R61, R83.reuse, 0xb1 ;  /* 0x000000b1533d7836 */ /* 0x040fe20000000000 */
[----:B------:R-:W-:Y:S01]  /*18eb80*/  ISETP.LT.AND P3, PT, R86, UR7, !P2 ;  /* 0x0000000756007c0c */ /* 0x000fe2000d761270 */
[----:B------:R-:W-:Y:S01]  /*18eb90*/  VIADD R68, R83, 0xb0 ;  /* 0x000000b053447836 */ /* 0x000fe20000000000 */
[----:B------:R-:W4:Y:S01]  /*18eba0*/  LDS.128 R72, [R2] ;  /* 0x0000000002487984 */ /* 0x000f220000000c00 */
[----:B------:R-:W-:Y:S01]  /*18ebb0*/  LOP3.LUT R43, R43, 0x7fffffff, RZ, 0xc0, !PT ;  /* 0x7fffffff2b2b7812 */ /* 0x000fe200078ec0ff */
[----:B------:R-:W1:Y:S05]  /*18ebc0*/  LDCU UR8, c[0x0][0x398] ;  /* 0x00007300ff0877ac */ /* 0x000e6a0008000800 */
        /* <DEDUP_REMOVED lines=33> */
[----:B------:R-:W-:Y:S01]  /*18ede0*/  LOP3.LUT R36, R36, 0xffffffbf, RZ, 0xc0, !PT ;  /* 0xffffffbf24247812 */ /* 0x000fe200078ec0ff */
[----:B------:R-:W3:Y:S01]  /*18edf0*/  LDL.LU R60, [R1+0xdf0] ;  /* 0x000df000013c7983 */ /* 0x000ee20000300800 */
[----:B------:R-:W-:Y:S02]  /*18ee00*/  ISETP.LT.AND P5, PT, R84, UR24, !P2 ;  /* 0x0000001854007c0c */ /* 0x000fe4000d7a1270 */
[----:B------:R-:W-:Y:S01]  /*18ee10*/  ISETP.LT.AND P4, PT, R87, UR76, !P2 ;  /* 0x0000004c57007c0c */ /* 0x000fe2000d781270 */
[----:B------:R-:W1:Y:S01]  /*18ee20*/  LDCU UR76, c[0x0][0x398] ;  /* 0x00007300ff4c77ac */ /* 0x000e620008000800 */
[----:B------:R-:W-:-:S09]  /*18ee30*/  ISETP.LT.AND P3, PT, R86, UR75, !P2 ;  /* 0x0000004b56007c0c */ /* 0x000fd2000d761270 */
        /* <DEDUP_REMOVED lines=10> */
[----:B------:R-:W1:Y:S01]  /*18eee0*/  LDCU UR17, c[0x0][0x398] ;  /* 0x00007300ff1177ac */ /* 0x000e620008000800 */
[----:B------:R-:W3:Y:S04]  /*18eef0*/  LDL.LU R61, [R1+0xdf8] ;  /* 0x000df800013d7983 */ /* 0x000ee80000300800 */
[----:B------:R-:W3:Y:S04]  /*18ef00*/  LDL.LU R62, [R1+0x2630] ;  /* 0x00263000013e7983 */ /* 0x000ee80000300800 */
[----:B------:R-:W3:Y:S01]  /*18ef10*/  LDL.LU R63, [R1+0x2638] ;  /* 0x00263800013f7983 */ /* 0x000ee20000300800 */
[----:B------:R-:W-:Y:S01]  /*18ef20*/  ISETP.LT.AND P5, PT, R84, UR69, !P2 ;  /* 0x0000004554007c0c */ /* 0x000fe2000d7a1270 */
[----:B------:R-:W1:Y:S01]  /*18ef30*/  LDCU UR69, c[0x0][0x398] ;  /* 0x00007300ff4577ac */ /* 0x000e620008000800 */
[----:B------:R-:W-:-:S02]  /*18ef40*/  ISETP.LT.AND P4, PT, R87, UR40, !P2 ;  /* 0x0000002857007c0c */ /* 0x000fc4000d781270 */
[----:B------:R-:W-:Y:S01]  /*18ef50*/  ISETP.LT.AND P3, PT, R86, UR70, !P2 ;  /* 0x0000004656007c0c */ /* 0x000fe2000d761270 */
[----:B------:R-:W1:Y:S01]  /*18ef60*/  LDCU UR70, c[0x0][0x398] ;  /* 0x00007300ff4677ac */ /* 0x000e620008000800 */
[----:B------:R-:W-:Y:S02]  /*18ef70*/  ISETP.LT.AND P2, PT, R85, UR46, !P2 ;  /* 0x0000002e55007c0c */ /* 0x000fe4000d741270 */
[----:B------:R-:W-:Y:S01]  /*18ef80*/  LOP3.LUT R36, R36, 0xfffffffb, RZ, 0xc0, !PT ;  /* 0xfffffffb24247812 */ /* 0x000fe200078ec0ff */
[----:B------:R-:W1:Y:S04]  /*18ef90*/  LDCU.64 UR40, c[0x0][0x398] ;  /* 0x00007300ff2877ac */ /* 0x000e680008000a00 */
[----:B------:R-:W-:-:S06]  /*18efa0*/  @P5 LOP3.LUT R36, R36, 0x4, RZ, 0xfc, !PT ;  /* 0x0000000424245812 */ /* 0x000fcc00078efcff */
[----:B------:R-:W-:Y:S02]  /*18efb0*/  @P2 LOP3.LUT R40, R40, 0x80000000, RZ, 0xfc, !PT ;  /* 0x8000000028282812 */ /* 0x000fe400078efcff */
[----:B------:R-:W-:Y:S01]  /*18efc0*/  ISETP.GE.AND P2, PT, R68, UR11, PT ;  /* 0x0000000b44007c0c */ /* 0x000fe2000bf46270 */
[----:B----4-:R-:W-:Y:S01]  /*18efd0*/  STL.64 [R1+0x2d0], R72 ;  /* 0x0002d04801007387 */ /* 0x010fe20000100a00 */
[----:B------:R-:W-:Y:S01]  /*18efe0*/  LOP3.LUT R36, R36, 0xfffffffd, RZ, 0xc0, !PT ;  /* 0xfffffffd24247812 */ /* 0x000fe200078ec0ff */
[----:B------:R-:W4:Y:S01]  /*18eff0*/  LDCU UR11, c[0x0][0x398] ;  /* 0x00007300ff0b77ac */ /* 0x000f220008000800 */
[----:B------:R-:W-:Y:S01]  /*18f000*/  ISETP.LT.AND P5, PT, R84, UR68, !P2 ;  /* 0x0000004454007c0c */ /* 0x000fe2000d7a1270 */
[----:B------:R-:W4:Y:S01]  /*18f010*/  LDS.128 R68, [R2+0x400] ;  /* 0x0004000002447984 */ /* 0x000f220000000c00 */
[----:B------:R-:W-:Y:S01]  /*18f020*/  @P4 LOP3.LUT R36, R36, 0x2, RZ, 0xfc, !PT ;  /* 0x0000000224244812 */ /* 0x000fe200078efcff */
[----:B------:R-:W2:Y:S01]  /*18f030*/  LDCU UR68, c[0x0][0x398] ;  /* 0x00007300ff4477ac */ /* 0x000ea20008000800 */
[----:B-1----:R-:W-:Y:S01]  /*18f040*/  ISETP.LT.AND P4, PT, R87, UR69, !P2 ;  /* 0x0000004557007c0c */ /* 0x002fe2000d781270 */
[----:B------:R-:W-:Y:S01]  /*18f050*/  BAR.SYNC.DEFER_BLOCKING 0x0 ;  /* 0x0000000000007b1d */ /* 0x000fe20000010000 */
[----:B------:R-:W-:-:S02]  /*18f060*/  LOP3.LUT R40, R40, 0xbfffffff, RZ, 0xc0, !PT ;  /* 0xbfffffff28287812 */ /* 0x000fc400078ec0ff */
[----:B------:R-:W-:-:S03]  /*18f070*/  LOP3.LUT R36, R36, 0xfffffffe, RZ, 0xc0, !PT ;  /* 0xfffffffe24247812 */ /* 0x000fc600078ec0ff */
[----:B------:R-:W1:Y:S02]  /*18f080*/  LDCU UR69, c[0x0][0x398] ;  /* 0x00007300ff4577ac */ /* 0x000e640008000800 */
[----:B------:R-:W-:Y:S02]  /*18f090*/  @P5 LOP3.LUT R40, R40, 0x40000000, RZ, 0xfc, !PT ;  /* 0x4000000028285812 */ /* 0x000fe400078efcff */
[----:B------:R-:W-:Y:S02]  /*18f0a0*/  @P3 LOP3.LUT R36, R36, 0x1, RZ, 0xfc, !PT ;  /* 0x0000000124243812 */ /* 0x000fe400078efcff */
[----:B------:R-:W-:Y:S01]  /*18f0b0*/  ISETP.LT.AND P3, PT, R86, UR70, !P2 ;  /* 0x0000004656007c0c */ /* 0x000fe2000d761270 */
[----:B------:R-:W1:Y:S01]  /*18f0c0*/  LDCU UR70, c[0x0][0x398] ;  /* 0x00007300ff4677ac */ /* 0x000e620008000800 */
[----:B------:R-:W-:-:S04]  /*18f0d0*/  LOP3.LUT R40, R40, 0xdfffffff, RZ, 0xc0, !PT ;  /* 0xdfffffff28287812 */ /* 0x000fc800078ec0ff */
[----:B------:R-:W-:Y:S02]  /*18f0e0*/  @P4 LOP3.LUT R40, R40, 0x20000000, RZ, 0xfc, !PT ;  /* 0x2000000028284812 */ /* 0x000fe400078efcff */
[----:B------:R-:W-:Y:S02]  /*18f0f0*/  ISETP.LT.AND P2, PT, R85, UR40, !P2 ;  /* 0x0000002855007c0c */ /* 0x000fe4000d741270 */
[----:B------:R-:W-:-:S04]  /*18f100*/  LOP3.LUT R40, R40, 0xefffffff, RZ, 0xc0, !PT ;  /* 0xefffffff28287812 */ /* 0x000fc800078ec0ff */
[----:B------:R-:W-:Y:S01]  /*18f110*/  @P3 LOP3.LUT R40, R40, 0x10000000, RZ, 0xfc, !PT ;  /* 0x1000000028283812 */ /* 0x000fe200078efcff */
[----:B--2---:R2:W-:Y:S03]  /*18f120*/  STSM.16.M88.4 [R0], R64 ;  /* 0x0000004000007844 */ /* 0x0045e60000000200 */
[----:B------:R-:W-:-:S04]  /*18f130*/  LOP3.LUT R40, R40, 0xf7ffffff, RZ, 0xc0, !PT ;  /* 0xf7ffffff28287812 */ /* 0x000fc800078ec0ff */
[----:B------:R-:W-:-:S04]  /*18f140*/  @P2 LOP3.LUT R40, R40, 0x8000000, RZ, 0xfc, !PT ;  /* 0x0800000028282812 */ /* 0x000fc800078efcff */
[----:B------:R-:W-:Y:S01]  /*18f150*/  LOP3.LUT R40, R40, 0xfbffffff, RZ, 0xc0, !PT ;  /* 0xfbffffff28287812 */ /* 0x000fe200078ec0ff */
[----:B------:R-:W-:Y:S04]  /*18f160*/  STL.64 [R1+0x2d8], R74 ;  /* 0x0002d84a01007387 */ /* 0x000fe80000100a00 */
[----:B----4-:R-:W-:Y:S04]  /*18f170*/  STL.64 [R1+0xd50], R68 ;  /* 0x000d504401007387 */ /* 0x010fe80000100a00 */
[----:B------:R-:W-:Y:S04]  /*18f180*/  STL.64 [R1+0xd58], R70 ;  /* 0x000d584601007387 */ /* 0x000fe80000100a00 */
[----:B--2---:R-:W2:Y:S04]  /*18f190*/  LDL.LU R64, [R1+0x21b0] ;  /* 0x0021b00001407983 */ /* 0x004ea80000300800 */
[----:B------:R-:W2:Y:S04]  /*18f1a0*/  LDL.LU R65, [R1+0x21b8] ;  /* 0x0021b80001417983 */ /* 0x000ea80000300800 */
[----:B------:R-:W2:Y:S04]  /*18f1b0*/  LDL.LU R66, [R1+0x2050] ;  /* 0x0020500001427983 */ /* 0x000ea80000300800 */
[----:B------:R-:W2:Y:S04]  /*18f1c0*/  LDL.LU R67, [R1+0x2058] ;  /* 0x0020580001437983 */ /* 0x000ea80000300800 */
[----:B---3--:R3:W-:Y:S01]  /*18f1d0*/  STSM.16.M88.4 [R0+0x200], R60 ;  /* 0x0002003c00007844 */ /* 0x0087e20000000200 */
[----:B------:R-:W-:Y:S01]  /*18f1e0*/  BAR.SYNC.DEFER_BLOCKING 0x0 ;  /* 0x0000000000007b1d */ /* 0x000fe20000010000 */
[----:B---3--:R-:W-:-:S04]  /*18f1f0*/  IADD3 R60, PT, PT, R83, 0xaf, RZ ;  /* 0x000000af533c7810 */ /* 0x008fc80007ffe0ff */
[----:B------:R-:W-:Y:S01]  /*18f200*/  ISETP.GE.AND P2, PT, R60, UR25, PT ;  /* 0x000000193c007c0c */ /* 0x000fe2000bf46270 */
[----:B------:R-:W-:Y:S01]  /*18f210*/  VIADD R60, R83, 0xae ;  /* 0x000000ae533c7836 */ /* 0x000fe20000000000 */
[----:B------:R-:W3:Y:S02]  /*18f220*/  LDCU.64 UR24, c[0x0][0x398] ;  /* 0x00007300ff1877ac */ /* 0x000ee40008000a00 */
[----:B------:R-:W-:Y:S02]  /*18f230*/  ISETP.LT.AND P5, PT, R84, UR68, !P2 ;  /* 0x0000004454007c0c */ /* 0x000fe4000d7a1270 */
[----:B-1----:R-:W-:Y:S01]  /*18f240*/  ISETP.LT.AND P4, PT, R87, UR69, !P2 ;  /* 0x0000004557007c0c */ /* 0x002fe2000d781270 */
[----:B------:R-:W1:Y:S01]  /*18f250*/  LDCU UR68, c[0x0][0x398] ;  /* 0x00007300ff4477ac */ /* 0x000e620008000800 */
[----:B------:R-:W-:Y:S01]  /*18f260*/  ISETP.LT.AND P3, PT, R86, UR70, !P2 ;  /* 0x0000004656007c0c */ /* 0x000fe2000d761270 */
[----:B------:R-:W-:Y:S01]  /*18f270*/  VIADD R61, R83, 0xac ;  /* 0x000000ac533d7836 */ /* 0x000fe20000000000 */
[----:B------:R-:W4:Y:S07]  /*18f280*/  LDS.128 R72, [R2] ;  /* 0x0000000002487984 */ /* 0x000f2e0000000c00 */
        /* <DEDUP_REMOVED lines=24> */
[----:B------:R-:W-:Y:S01]  /*18f410*/  VIADD R68, R83, 0xab ;  /* 0x000000ab53447836 */ /* 0x000fe20000000000 */
[----:B------:R-:W-:Y:S01]  /*18f420*/  LOP3.LUT R40, R40, 0xffefffff, RZ, 0xc0, !PT ;  /* 0xffefffff28287812 */ /* 0x000fe200078ec0ff */
[----:B------:R-:W1:Y:S03]  /*18f430*/  LDCU UR74, c[0x0][0x398] ;  /* 0x00007300ff4a77ac */ /* 0x000e660008000800 */
[----:B------:R-:W-:-:S04]  /*18f440*/  @P3 LOP3.LUT R40, R40, 0x100000, RZ, 0xfc, !PT ;  /* 0x0010000028283812 */ /* 0x000fc800078efcff */
[----:B------:R-:W-:-:S04]  /*18f450*/  LOP3.LUT R40, R40, 0xfff7ffff, RZ, 0xc0, !PT ;  /* 0xfff7ffff28287812 */ /* 0x000fc800078ec0ff */
[----:B------:R-:W-:Y:S02]  /*18f460*/  @P2 LOP3.LUT R40, R40, 0x80000, RZ, 0xfc, !PT ;  /* 0x0008000028282812 */ /* 0x000fe400078efcff */
[----:B------:R-:W-:Y:S01]  /*18f470*/  ISETP.GE.AND P2, PT, R60, UR47, PT ;  /* 0x0000002f3c007c0c */ /* 0x000fe2000bf46270 */
[----:B------:R-:W2:Y:S01]  /*18f480*/  LDCU.64 UR46, c[0x0][0x398] ;  /* 0x00007300ff2e77ac */ /* 0x000ea20008000a00 */
[----:B------:R-:W-:Y:S01]  /*18f490*/  LOP3.LUT R40, R40, 0xfffbffff, RZ, 0xc0, !PT ;  /* 0xfffbffff28287812 */ /* 0x000fe200078ec0ff */
[----:B------:R-:W4:Y:S01]  /*18f4a0*/  LDL.LU R60, [R1+0x8f0] ;  /* 0x0008f000013c7983 */ /* 0x000f220000300800 */
[----:B---3--:R-:W-:Y:S02]  /*18f4b0*/  ISETP.LT.AND P5, PT, R84, UR24, !P2 ;  /* 0x0000001854007c0c */ /* 0x008fe4000d7a1270 */
[----:B-1----:R-:W-:Y:S01]  /*18f4c0*/  ISETP.LT.AND P4, PT, R87, UR69, !P2 ;  /* 0x0000004557007c0c */ /* 0x002fe2000d781270 */
[----:B------:R-:W1:Y:S01]  /*18f4d0*/  LDCU UR69, c[0x0][0x398] ;  /* 0x00007300ff4577ac */ /* 0x000e620008000800 */
[----:B------:R-:W-:-:S09]  /*18f4e0*/  ISETP.LT.AND P3, PT, R86, UR70, !P2 ;  /* 0x0000004656007c0c */ /* 0x000fd2000d761270 */
[----:B------:R-:W-:Y:S01]  /*18f4f0*/  @P5 LOP3.LUT R40, R40, 0x40000, RZ, 0xfc, !PT ;  /* 0x0004000028285812 */ /* 0x000fe200078efcff */
[----:B------:R-:W3:Y:S03]  /*18f500*/  LDCU UR70, c[0x0][0x398] ;  /* 0x00007300ff4677ac */ /* 0x000ee60008000800 */
        /* <DEDUP_REMOVED lines=10> */
[----:B------:R-:W4:Y:S04]  /*18f5b0*/  LDL.LU R62, [R1+0x1e20] ;  /* 0x001e2000013e7983 */ /* 0x000f280000300800 */
[----:B------:R-:W4:Y:S01]  /*18f5c0*/  LDL.LU R63, [R1+0x1e28] ;  /* 0x001e2800013f7983 */ /* 0x000f220000300800 */
[----:B------:R-:W-:Y:S01]  /*18f5d0*/  ISETP.LT.AND P5, PT, R84, UR68, !P2 ;  /* 0x0000004454007c0c */ /* 0x000fe2000d7a1270 */
[----:B------:R-:W2:Y:S01]  /*18f5e0*/  LDCU UR68, c[0x0][0x398] ;  /* 0x00007300ff4477ac */ /* 0x000ea20008000800 */
[----:B-1----:R-:W-:-:S02]  /*18f5f0*/  ISETP.LT.AND P4, PT, R87, UR69, !P2 ;  /* 0x0000004557007c0c */ /* 0x002fc4000d781270 */
[----:B------:R-:W-:Y:S01]  /*18f600*/  LOP3.LUT R40, R40, 0xffffbfff, RZ, 0xc0, !PT ;  /* 0xffffbfff28287812 */ /* 0x000fe200078ec0ff */
[----:B------:R-:W1:Y:S01]  /*18f610*/  LDCU UR69, c[0x0][0x398] ;  /* 0x00007300ff4577ac */ /* 0x000e620008000800 */
[----:B---3--:R-:W-:-:S07]  /*18f620*/  ISETP.LT.AND P3, PT, R86, UR70, !P2 ;  /* 0x0000004656007c0c */ /* 0x008fce000d761270 */
[----:B------:R-:W-:Y:S01]  /*18f630*/  @P5 LOP3.LUT R40, R40, 0x4000, RZ, 0xfc, !PT ;  /* 0x0000400028285812 */ /* 0x000fe200078efcff */
[----:B------:R-:W3:Y:S03]  /*18f640*/  LDCU UR70, c[0x0][0x398] ;  /* 0x00007300ff4677ac */ /* 0x000ee60008000800 */
        /* <DEDUP_REMOVED lines=13> */
[----:B---3--:R-:W-:Y:S02]  /*18f720*/  ISETP.LT.AND P4, PT, R87, UR70, !P2 ;  /* 0x0000004657007c0c */ /* 0x008fe4000d781270 */
[----:B------:R-:W-:-:S02]  /*18f730*/  LOP3.LUT R40, R40, 0xfffffbff, RZ, 0xc0, !PT ;  /* 0xfffffbff28287812 */ /* 0x000fc400078ec0ff */
[----:B------:R-:W-:Y:S01]  /*18f740*/  ISETP.LT.AND P3, PT, R86, UR77, !P2 ;  /* 0x0000004d56007c0c */ /* 0x000fe2000d761270 */
[----:B------:R-:W3:Y:S01]  /*18f750*/  LDCU UR77, c[0x0][0x398] ;  /* 0x00007300ff4d77ac */ /* 0x000ee20008000800 */
[----:B----4-:R-:W-:Y:S01]  /*18f760*/  STL.64 [R1+0xf20], R72 ;  /* 0x000f204801007387 */ /* 0x010fe20000100a00 */
[----:B------:R-:W4:Y:S03]  /*18f770*/  LDCU UR70, c[0x0][0x398] ;  /* 0x00007300ff4677ac */ /* 0x000f260008000800 */
[----:B------:R-:W-:-:S04]  /*18f780*/  @P5 LOP3.LUT R40, R40, 0x400, RZ, 0xfc, !PT ;  /* 0x0000040028285812 */ /* 0x000fc800078efcff */
[----:B------:R-:W-:-:S04]  /*18f790*/  LOP3.LUT R40, R40, 0xfffffdff, RZ, 0xc0, !PT ;  /* 0xfffffdff28287812 */ /* 0x000fc800078ec0ff */
[----:B------:R-:W-:Y:S02]  /*18f7a0*/  @P4 LOP3.LUT R40, R40, 0x200, RZ, 0xfc, !PT ;  /* 0x0000020028284812 */ /* 0x000fe400078efcff */
[----:B------:R-:W-:Y:S02]  /*18f7b0*/  ISETP.LT.AND P2, PT, R85, UR40, !P2 ;  /* 0x0000002855007c0c */ /* 0x000fe4000d741270 */
[----:B------:R-:W-:Y:S01]  /*18f7c0*/  LOP3.LUT R40, R40, 0xfffffeff, RZ, 0xc0, !PT ;  /* 0xfffffeff28287812 */ /* 0x000fe200078ec0ff */
[----:B------:R1:W-:Y:S03]  /*18f7d0*/  STSM.16.M88.4 [R0], R64 ;  /* 0x0000004000007844 */ /* 0x0003e60000000200 */
[----:B------:R-:W-:-:S04]  /*18f7e0*/  @P3 LOP3.LUT R40, R40, 0x100, RZ, 0xfc, !PT ;  /* 0x0000010028283812 */ /* 0x000fc800078efcff */
[----:B------:R-:W-:-:S04]  /*18f7f0*/  LOP3.LUT R40, R40, 0xffffff7f, RZ, 0xc0, !PT ;  /* 0xffffff7f28287812 */ /* 0x000fc800078ec0ff */
[----:B------:R-:W-:-:S04]  /*18f800*/  @P2 LOP3.LUT R40, R40, 0x80, RZ, 0xfc, !PT ;  /* 0x0000008028282812 */ /* 0x000fc800078efcff */
[----:B------:R-:W-:Y:S01]  /*18f810*/  LOP3.LUT R40, R40, 0xffffffbf, RZ, 0xc0, !PT ;  /* 0xffffffbf28287812 */ /* 0x000fe200078ec0ff */
[----:B------:R-:W-:Y:S04]  /*18f820*/  STL.64 [R1+0xf28], R74 ;  /* 0x000f284a01007387 */ /* 0x000fe80000100a00 */
[----:B--2---:R-:W-:Y:S04]  /*18f830*/  STL.64 [R1+0xfe0], R68 ;  /* 0x000fe04401007387 */ /* 0x004fe80000100a00 */
[----:B------:R-:W-:Y:S04]  /*18f840*/  STL.64 [R1+0xfe8], R70 ;  /* 0x000fe84601007387 */ /* 0x000fe80000100a00 */
[----:B-1----:R-:W2:Y:S04]  /*18f850*/  LDL.LU R64, [R1+0x1c20] ;  /* 0x001c200001407983 */ /* 0x002ea80000300800 */
[----:B------:R-:W2:Y:S04]  /*18f860*/  LDL.LU R65, [R1+0x1c28] ;  /* 0x001c280001417983 */ /* 0x000ea80000300800 */
[----:B------:R-:W2:Y:S04]  /*18f870*/  LDL.LU R66, [R1+0x1a70] ;  /* 0x001a700001427983 */ /* 0x000ea80000300800 */
[----:B------:R-:W2:Y:S04]  /*18f880*/  LDL.LU R67, [R1+0x1a78] ;  /* 0x001a780001437983 */ /* 0x000ea80000300800 */
[----:B------:R1:W-:Y:S01]  /*18f890*/  STSM.16.M88.4 [R0+0x200], R60 ;  /* 0x0002003c00007844 */ /* 0x0003e20000000200 */
        /* <DEDUP_REMOVED lines=9> */
[----:B------:R-:W1:Y:S01]  /*18f930*/  LDS.128 R72, [R2] ;  /* 0x0000000002487984 */ /* 0x000e620000000c00 */
[----:B------:R-:W-:Y:S01]  /*18f940*/  IADD3 R61, PT, PT, R83, 0xa7, RZ ;  /* 0x000000a7533d7810 */ /* 0x000fe20007ffe0ff */
[----:B------:R-:W1:Y:S01]  /*18f950*/  LDCU UR71, c[0x0][0x398] ;  /* 0x00007300ff4777ac */ /* 0x000e620008000800 */
[----:B------:R-:W1:Y:S05]  /*18f960*/  LDCU UR73, c[0x0][0x398] ;  /* 0x00007300ff4977ac */ /* 0x000e6a0008000800 */
        /* <DEDUP_REMOVED lines=20> */
[----:B------:R-:W-:Y:S01]  /*18fab0*/  LOP3.LUT R41, R41, 0x7fffffff, RZ, 0xc0, !PT ;  /* 0x7fffffff29297812 */ /* 0x000fe200078ec0ff */
[----:B------:R-:W2:Y:S04]  /*18fac0*/  LDCU UR55, c[0x0][0x398] ;  /* 0x00007300ff3777ac */ /* 0x000ea80008000800 */
[----:B------:R-:W-:Y:S01]  /*18fad0*/  @P5 LOP3.LUT R40, R40, 0x4, RZ, 0xfc, !PT ;  /* 0x0000000428285812 */ /* 0x000fe200078efcff */
[----:B------:R-:W2:Y:S05]  /*18fae0*/  LDCU UR62, c[0x0][0x398] ;  /* 0x00007300ff3e77ac */ /* 0x000eaa0008000800 */
[----:B------:R-:W-:-:S02]  /*18faf0*/  @P2 LOP3.LUT R39, R39, 0x80000000, RZ, 0xfc, !PT ;  /* 0x8000000027272812 */ /* 0x000fc400078efcff */
[----:B------:R-:W-:Y:S01]  /*18fb00*/  ISETP.GE.AND P2, PT, R60, UR47, PT ;  /* 0x0000002f3c007c0c */ /* 0x000fe2000bf46270 */
[----:B------:R-:W2:Y:S01]  /*18fb10*/  LDCU.64 UR46, c[0x0][0x398] ;  /* 0x00007300ff2e77ac */ /* 0x000ea20008000a00 */
[----:B------:R-:W-:Y:S01]  /*18fb20*/  LOP3.LUT R40, R40, 0xfffffffd, RZ, 0xc0, !PT ;  /* 0xfffffffd28287812 */ /* 0x000fe200078ec0ff */
[----:B------:R-:W3:Y:S01]  /*18fb30*/  LDL.LU R60, [R1+0x600] ;  /* 0x00060000013c7983 */ /* 0x000ee20000300800 */
[----:B-1----:R-:W-:Y:S02]  /*18fb40*/  ISETP.LT.AND P5, PT, R84, UR24, !P2 ;  /* 0x0000001854007c0c */ /* 0x002fe4000d7a1270 */
        /* <DEDUP_REMOVED lines=27> */
[----:B------:R-:W1:Y:S05]  /*18fd00*/  LDCU UR57, c[0x0][0x398] ;  /* 0x00007300ff3977ac */ /* 0x000e6a0008000800 */
[----:B------:R-:W-:Y:S01]  /*18fd10*/  @P5 LOP3.LUT R39, R39, 0x4000000, RZ, 0xfc, !PT ;  /* 0x0400000027275812 */ /* 0x000fe200078efcff */
[----:B------:R-:W1:Y:S03]  /*18fd20*/  LDCU UR56, c[0x0][0x398] ;  /* 0x00007300ff3877ac */ /* 0x000e660008000800 */
[----:B------:R-:W-:-:S04]  /*18fd30*/  LOP3.LUT R39, R39, 0xfdffffff, RZ, 0xc0, !PT ;  /* 0xfdffffff27277812 */ /* 0x000fc800078ec0ff */
[----:B------:R-:W-:Y:S02]  /*18fd40*/  @P4 LOP3.LUT R39, R39, 0x2000000, RZ, 0xfc, !PT ;  /* 0x0200000027274812 */ /* 0x000fe400078efcff */
[----:B--2---:R-:W-:Y:S01]  /*18fd50*/  ISETP.LT.AND P2, PT, R85, UR46, !P2 ;  /* 0x0000002e55007c0c */ /* 0x004fe2000d741270 */
[----:B------:R-:W-:Y:S01]  /*18fd60*/  STL.64 [R1+0xf08], R74 ;  /* 0x000f084a01007387 */ /* 0x000fe20000100a00 */
[----:B------:R-:W-:Y:S01]  /*18fd70*/  LOP3.LUT R39, R39, 0xfeffffff, RZ, 0xc0, !PT ;  /* 0xfeffffff27277812 */ /* 0x000fe200078ec0ff */
[----:B------:R-:W2:Y:S03]  /*18fd80*/  LDCU UR46, c[0x0][0x398] ;  /* 0x00007300ff2e77ac */ /* 0x000ea60008000800 */
[----:B------:R-:W-:-:S04]  /*18fd90*/  @P3 LOP3.LUT R39, R39, 0x1000000, RZ, 0xfc, !PT ;  /* 0x0100000027273812 */ /* 0x000fc800078efcff */
[----:B------:R-:W-:-:S04]  /*18fda0*/  LOP3.LUT R39, R39, 0xff7fffff, RZ, 0xc0, !PT ;  /* 0xff7fffff27277812 */ /* 0x000fc800078ec0ff */
[----:B------:R-:W-:Y:S02]  /*18fdb0*/  @P2 LOP3.LUT R39, R39, 0x800000, RZ, 0xfc, !PT ;  /* 0x0080000027272812 */ /* 0x000fe400078efcff */
[----:B------:R-:W-:Y:S02]  /*18fdc0*/  ISETP.GE.AND P2, PT, R68, UR19, PT ;  /* 0x0000001344007c0c */ /* 0x000fe4000bf46270 */
[----:B------:R-:W1:Y:S01]  /*18fdd0*/  LDS.128 R68, [R2+0x400] ;  /* 0x0004000002447984 */ /* 0x000e620000000c00 */
[----:B------:R-:W-:Y:S06]  /*18fde0*/  BAR.SYNC.DEFER_BLOCKING 0x0 ;  /* 0x0000000000007b1d */ /* 0x000fec0000010000 */
[----:B------:R1:W-:Y:S04]  /*18fdf0*/  STSM.16.M88.4 [R0], R64 ;  /* 0x0000004000007844 */ /* 0x0003e80000000200 */
[----:B-1----:R1:W-:Y:S04]  /*18fe00*/  STL.64 [R1+0xfc0], R68 ;  /* 0x000fc04401007387 */ /* 0x0023e80000100a00 */
[----:B------:R-:W-:Y:S04]  /*18fe10*/  STL.64 [R1+0xfc8], R70 ;  /* 0x000fc84601007387 */ /* 0x000fe80000100a00 */
[----:B------:R-:W2:Y:S04]  /*18fe20*/  LDL.LU R64, [R1+0x2c0] ;  /* 0x0002c00001407983 */ /* 0x000ea80000300800 */
[----:B------:R-:W2:Y:S04]  /*18fe30*/  LDL.LU R65, [R1+0x2c8] ;  /* 0x0002c80001417983 */ /* 0x000ea80000300800 */
[----:B------:R-:W2:Y:S04]  /*18fe40*/  LDL.LU R66, [R1+0x15d0] ;  /* 0x0015d00001427983 */ /* 0x000ea80000300800 */
[----:B------:R-:W2:Y:S01]  /*18fe50*/  LDL.LU R67, [R1+0x15d8] ;  /* 0x0015d80001437983 */ /* 0x000ea20000300800 */
[----:B------:R-:W-:Y:S01]  /*18fe60*/  ISETP.LT.AND P5, PT, R84, UR18, !P2 ;  /* 0x0000001254007c0c */ /* 0x000fe2000d7a1270 */
[----:B------:R-:W1:Y:S01]  /*18fe70*/  LDCU.64 UR18, c[0x0][0x398] ;  /* 0x00007300ff1277ac */ /* 0x000e620008000a00 */
[----:B------:R-:W-:-:S02]  /*18fe80*/  ISETP.LT.AND P4, PT, R87, UR63, !P2 ;  /* 0x0000003f57007c0c */ /* 0x000fc4000d781270 */
[----:B------:R-:W-:Y:S02]  /*18fe90*/  LOP3.LUT R39, R39, 0xffbfffff, RZ, 0xc0, !PT ;  /* 0xffbfffff27277812 */ /* 0x000fe400078ec0ff */
[----:B------:R-:W-:Y:S01]  /*18fea0*/  ISETP.LT.AND P3, PT, R86, UR54, !P2 ;  /* 0x0000003656007c0c */ /* 0x000fe2000d761270 */
[----:B---3--:R3:W-:Y:S06]  /*18feb0*/  STSM.16.M88.4 [R0+0x200], R60 ;  /* 0x0002003c00007844 */ /* 0x0087ec0000000200 */
[----:B------:R-:W-:Y:S01]  /*18fec0*/  @P5 LOP3.LUT R39, R39, 0x400000, RZ, 0xfc, !PT ;  /* 0x0040000027275812 */ /* 0x000fe200078efcff */
[----:B-1----:R-:W-:Y:S01]  /*18fed0*/  VIADD R68, R83, 0xa1 ;  /* 0x000000a153447836 */ /* 0x002fe20000000000 */
[----:B------:R-:W-:Y:S01]  /*18fee0*/  ISETP.LT.AND P2, PT, R85, UR40, !P2 ;  /* 0x0000002855007c0c */ /* 0x000fe2000d741270 */
[----:B------:R-:W-:Y:S06]  /*18fef0*/  BAR.SYNC.DEFER_BLOCKING 0x0 ;  /* 0x0000000000007b1d */ /* 0x000fec0000010000 */
[----:B------:R-:W1:Y:S01]  /*18ff00*/  LDCU UR63, c[0x0][0x398] ;  /* 0x00007300ff3f77ac */ /* 0x000e620008000800 */
[----:B------:R-:W1:Y:S01]  /*18ff10*/  LDCU UR54, c[0x0][0x398] ;  /* 0x00007300ff3677ac */ /* 0x000e620008000800 */
[----:B---3--:R-:W3:Y:S01]  /*18ff20*/  LDL.LU R62, [R1+0x1a0] ;  /* 0x0001a000013e7983 */ /* 0x008ee20000300800 */
[----:B------:R-:W-:Y:S01]  /*18ff30*/  LOP3.LUT R39, R39, 0xffdfffff, RZ, 0xc0, !PT ;  /* 0xffdfffff27277812 */ /* 0x000fe200078ec0ff */
[----:B------:R-:W-:Y:S01]  /*18ff40*/  VIADD R60, R83, 0xa5 ;  /* 0x000000a5533c7836 */ /* 0x000fe20000000000 */
[----:B------:R-:W1:Y:S01]  /*18ff50*/  LDCU UR40, c[0x0][0x398] ;  /* 0x00007300ff2877ac */ /* 0x000e620008000800 */
[----:B------:R-:W3:Y:S01]  /*18ff60*/  LDL.LU R63, [R1+0x1a8] ;  /* 0x0001a800013f7983 */ /* 0x000ee20000300800 */
[----:B------:R-:W-:-:S04]  /*18ff70*/  @P4 LOP3.LUT R39, R39, 0x200000, RZ, 0xfc, !PT ;  /* 0x0020000027274812 */ /* 0x000fc800078efcff */
[----:B------:R-:W-:Y:S01]  /*18ff80*/  LOP3.LUT R39, R39, 0xffefffff, RZ, 0xc0, !PT ;  /* 0xffefffff27277812 */ /* 0x000fe200078ec0ff */
[----:B------:R-:W-:Y:S01]  /*18ff90*/  VIADD R61, R83, 0xa2 ;  /* 0x000000a2533d7836 */ /* 0x000fe20000000000 */
[----:B------:R-:W1:Y:S02]  /*18ffa0*/  LDS.128 R72, [R2] ;  /* 0x0000000002487984 */ /* 0x000e640000000c00 */
        /* <DEDUP_REMOVED lines=22> */
[----:B------:R-:W2:Y:S03]  /*190110*/  LDCU.64 UR32, c[0x0][0x398] ;  /* 0x00007300ff2077ac */ /* 0x000ea60008000a00 */
[----:B------:R-:W-:Y:S01]  /*190120*/  ISETP.LT.AND P5, PT, R84, UR50, !P2 ;  /* 0x0000003254007c0c */ /* 0x000fe2000d7a1270 */
[----:B-1----:R-:W-:Y:S01]  /*190130*/  STL.64 [R1+0xee0], R72 ;  /* 0x000ee04801007387 */ /* 0x002fe20000100a00 */
[----:B------:R-:W-:Y:S01]  /*190140*/  ISETP.LT.AND P4, PT, R87, UR51, !P2 ;  /* 0x0000003357007c0c */ /* 0x000fe2000d781270 */
[----:B------:R-:W1:Y:S01]  /*190150*/  LDCU UR51, c[0x0][0x398] ;  /* 0x00007300ff3377ac */ /* 0x000e620008000800 */
[----:B------:R-:W-:-:S02]  /*190160*/  LOP3.LUT R39, R39, 0xffffbfff, RZ, 0xc0, !PT ;  /* 0xffffbfff27277812 */ /* 0x000fc400078ec0ff */
[----:B------:R-:W-:Y:S02]  /*190170*/  ISETP.LT.AND P3, PT, R86, UR52, !P2 ;  /* 0x0000003456007c0c */ /* 0x000fe4000d761270 */
[----:B------:R-:W-:Y:S01]  /*190180*/  IADD3 R60, PT, PT, R83, 0xa3, RZ ;  /* 0x000000a3533c7810 */ /* 0x000fe20007ffe0ff */
[----:B------:R-:W-:Y:S01]  /*190190*/  STL.64 [R1+0xee8], R74 ;  /* 0x000ee84a01007387 */ /* 0x000fe20000100a00 */
[----:B------:R-:W1:Y:S03]  /*1901a0*/  LDCU UR50, c[0x0][0x398] ;  /* 0x00007300ff3277ac */ /* 0x000e660008000800 */
        /* <DEDUP_REMOVED lines=22> */
[----:B--2---:R-:W-:Y:S02]  /*190310*/  ISETP.LT.AND P2, PT, R85, UR32, !P2 ;  /* 0x0000002055007c0c */ /* 0x004fe4000d741270 */
[----:B------:R-:W-:-:S04]  /*190320*/  LOP3.LUT R39, R39, 0xfffffeff, RZ, 0xc0, !PT ;  /* 0xfffffeff27277812 */ /* 0x000fc800078ec0ff */
[----:B------:R-:W-:-:S04]  /*190330*/  @P3 LOP3.LUT R39, R39, 0x100, RZ, 0xfc, !PT ;  /* 0x0000010027273812 */ /* 0x000fc800078efcff */
[----:B------:R-:W-:-:S04]  /*190340*/  LOP3.LUT R39, R39, 0xffffff7f, RZ, 0xc0, !PT ;  /* 0xffffff7f27277812 */ /* 0x000fc800078ec0ff */
[----:B------:R-:W-:Y:S02]  /*190350*/  @P2 LOP3.LUT R39, R39, 0x80, RZ, 0xfc, !PT ;  /* 0x0000008027272812 */ /* 0x000fe400078efcff */
[----:B------:R-:W-:-:S04]  /*190360*/  ISETP.GE.AND P2, PT, R61, UR41, PT ;  /* 0x000000293d007c0c */ /* 0x000fc8000bf46270 */
[----:B------:R-:W-:Y:S02]  /*190370*/  ISETP.LT.AND P5, PT, R84, UR22, !P2 ;  /* 0x0000001654007c0c */ /* 0x000fe4000d7a1270 */
[----:B------:R-:W-:Y:S01]  /*190380*/  ISETP.LT.AND P4, PT, R87, UR23, !P2 ;  /* 0x0000001757007c0c */ /* 0x000fe2000d781270 */
[----:B------:R-:W2:Y:S01]  /*190390*/  LDCU.64 UR22, c[0x0][0x398] ;  /* 0x00007300ff1677ac */ /* 0x000ea20008000a00 */
[----:B------:R-:W-:Y:S02]  /*1903a0*/  LOP3.LUT R39, R39, 0xffffffbf, RZ, 0xc0, !PT ;  /* 0xffffffbf27277812 */ /* 0x000fe400078ec0ff */
[----:B------:R-:W-:Y:S01]  /*1903b0*/  ISETP.LT.AND P3, PT, R86, UR31, !P2 ;  /* 0x0000001f56007c0c */ /* 0x000fe2000d761270 */
[----:B------:R-:W-:-:S06]  /*1903c0*/  IMAD.MOV.U32 R61, RZ, RZ, R138 ;  /* 0x000000ffff3d7224 */ /* 0x000fcc00078e008a */
        /* <DEDUP_REMOVED lines=11> */
[----:B------:R-:W1:Y:S01]  /*190480*/  LDCU.64 UR18, c[0x0][0x398] ;  /* 0x00007300ff1277ac */ /* 0x000e620008000a00 */
[----:B------:R-:W1:Y:S01]  /*190490*/  LDS.128 R68, [R2+0x400] ;  /* 0x0004000002447984 */ /* 0x000e620000000c00 */
[----:B------:R-:W-:Y:S01]  /*1904a0*/  BAR.SYNC.DEFER_BLOCKING 0x0 ;  /* 0x0000000000007b1d */ /* 0x000fe20000010000 */
[----:B------:R-:W-:Y:S02]  /*1904b0*/  ISETP.LT.AND P5, PT, R84, UR40, !P2 ;  /* 0x0000002854007c0c */ /* 0x000fe4000d7a1270 */
[----:B------:R-:W-:Y:S02]  /*1904c0*/  ISETP.LT.AND P4, PT, R87, UR46, !P2 ;  /* 0x0000002e57007c0c */ /* 0x000fe4000d781270 */
[----:B------:R-:W-:Y:S01]  /*1904d0*/  ISETP.LT.AND P3, PT, R86, UR30, !P2 ;  /* 0x0000001e56007c0c */ /* 0x000fe2000d761270 */
[----:B------:R-:W1:Y:S01]  /*1904e0*/  LDCU UR40, c[0x0][0x398] ;  /* 0x00007300ff2877ac */ /* 0x000e620008000800 */
[----:B--2---:R-:W-:-:S02]  /*1904f0*/  ISETP.LT.AND P2, PT, R85, UR22, !P2 ;  /* 0x0000001655007c0c */ /* 0x004fc4000d741270 */
[----:B------:R-:W-:Y:S01]  /*190500*/  LOP3.LUT R39, R39, 0xfffffffb, RZ, 0xc0, !PT ;  /* 0xfffffffb27277812 */ /* 0x000fe200078ec0ff */
[----:B------:R-:W2:Y:S04]  /*190510*/  LDCU UR46, c[0x0][0x398] ;  /* 0x00007300ff2e77ac */ /* 0x000ea80008000800 */
[----:B------:R-:W-:Y:S01]  /*190520*/  @P5 LOP3.LUT R39, R39, 0x4, RZ, 0xfc, !PT ;  /* 0x0000000427275812 */ /* 0x000fe200078efcff */
[----:B------:R-:W1:Y:S01]  /*190530*/  LDCU UR30, c[0x0][0x398] ;  /* 0x00007300ff1e77ac */ /* 0x000e620008000800 */
[----:B------:R-:W-:Y:S01]  /*190540*/  LOP3.LUT R45, R45, 0x7fffffff, RZ, 0xc0, !PT ;  /* 0x7fffffff2d2d7812 */ /* 0x000fe200078ec0ff */
[----:B------:R-:W1:Y:S01]  /*190550*/  LDCU UR22, c[0x0][0x398] ;  /* 0x00007300ff1677ac */ /* 0x000e620008000800 */
[----:B------:R-:W-:Y:S02]  /*190560*/  STSM.16.M88.4 [R0], R64 ;  /* 0x0000004000007844 */ /* 0x000fe40000000200 */
[----:B------:R-:W-:-:S02]  /*190570*/  @P2 LOP3.LUT R43, R43, 0x80000000, RZ, 0xfc, !PT ;  /* 0x800000002b2b2812 */ /* 0x000fc400078efcff */
[----:B------:R-:W-:Y:S02]  /*190580*/  LOP3.LUT R39, R39, 0xfffffffd, RZ, 0xc0, !PT ;  /* 0xfffffffd27277812 */ /* 0x000fe400078ec0ff */
[----:B------:R-:W-:Y:S02]  /*190590*/  LOP3.LUT R43, R43, 0xbfffffff, RZ, 0xc0, !PT ;  /* 0xbfffffff2b2b7812 */ /* 0x000fe400078ec0ff */
[----:B------:R-:W-:-:S04]  /*1905a0*/  @P4 LOP3.LUT R39, R39, 0x2, RZ, 0xfc, !PT ;  /* 0x0000000227274812 */ /* 0x000fc800078efcff */
[----:B------:R-:W-:-:S04]  /*1905b0*/  LOP3.LUT R39, R39, 0xfffffffe, RZ, 0xc0, !PT ;  /* 0xfffffffe27277812 */ /* 0x000fc800078ec0ff */
[----:B------:R-:W-:Y:S01]  /*1905c0*/  @P3 LOP3.LUT R39, R39, 0x1, RZ, 0xfc, !PT ;  /* 0x0000000127273812 */ /* 0x000fe200078efcff */
[----:B---3--:R3:W-:Y:S04]  /*1905d0*/  STSM.16.M88.4 [R0+0x200], R60 ;  /* 0x0002003c00007844 */ /* 0x0087e80000000200 */
[----:B-1----:R1:W-:Y:S01]  /*1905e0*/  STL.64 [R1+0xfa0], R68 ;  /* 0x000fa04401007387 */ /* 0x0023e20000100a00 */
[C---:B---3--:R-:W-:Y:S01]  /*1905f0*/  VIADD R60, R83.reuse, 0xa0 ;  /* 0x000000a0533c7836 */ /* 0x048fe20000000000 */
[----:B------:R-:W-:Y:S04]  /*190600*/  BAR.SYNC.DEFER_BLOCKING 0x0 ;  /* 0x0000000000007b1d */ /* 0x000fe80000010000 */
[----:B------:R-:W-:Y:S01]  /*190610*/  ISETP.GE.AND P2, PT, R60, UR25, PT ;  /* 0x000000193c007c0c */ /* 0x000fe2000bf46270 */
[----:B------:R-:W-:-:S02]  /*190620*/  VIADD R60, R83, 0x9f ;  /* 0x0000009f533c7836 */ /* 0x000fc40000000000 */
[----:B------:R-:W-:Y:S01]  /*190630*/  VIADD R62, R83, 0x9d ;  /* 0x0000009d533e7836 */ /* 0x000fe20000000000 */
[----:B------:R-:W-:Y:S01]  /*190640*/  ISETP.LT.AND P5, PT, R84, UR39, !P2 ;  /* 0x0000002754007c0c */ /* 0x000fe2000d7a1270 */
[----:B------:R-:W-:Y:S01]  /*190650*/  STL.64 [R1+0xfa8], R70 ;  /* 0x000fa84601007387 */ /* 0x000fe20000100a00 */
[----:B------:R-:W-:Y:S01]  /*190660*/  ISETP.LT.AND P4, PT, R87, UR27, !P2 ;  /* 0x0000001b57007c0c */ /* 0x000fe2000d781270 */
[----:B------:R-:W3:Y:S01]  /*190670*/  LDCU UR25, c[0x0][0x398] ;  /* 0x00007300ff1977ac */ /* 0x000ee20008000800 */
[----:B------:R-:W-:Y:S01]  /*190680*/  ISETP.LT.AND P3, PT, R86, UR38, !P2 ;  /* 0x0000002656007c0c */ /* 0x000fe2000d761270 */
[----:B------:R-:W2:Y:S08]  /*190690*/  LDL.LU R64, [R1+0x2aa4] ;  /* 0x002aa40001407983 */ /* 0x000eb00000300800 */
[----:B------:R-:W-:Y:S01]  /*1906a0*/  @P5 LOP3.LUT R43, R43, 0x40000000, RZ, 0xfc, !PT ;  /* 0x400000002b2b5812 */ /* 0x000fe200078efcff */
[----:B------:R-:W2:Y:S01]  /*1906b0*/  LDL.LU R65, [R1+0x2aac] ;  /* 0x002aac0001417983 */ /* 0x000ea20000300800 */
[----:B-1----:R-:W-:Y:S01]  /*1906c0*/  IADD3 R68, PT, PT, R83, 0x9c, RZ ;  /* 0x0000009c53447810 */ /* 0x002fe20007ffe0ff */
[----:B------:R-:W1:Y:S01]  /*1906d0*/  LDCU.64 UR38, c[0x0][0x398] ;  /* 0x00007300ff2677ac */ /* 0x000e620008000a00 */
[----:B------:R-:W-:Y:S01]  /*1906e0*/  LOP3.LUT R43, R43, 0xdfffffff, RZ, 0xc0, !PT ;  /* 0xdfffffff2b2b7812 */ /* 0x000fe200078ec0ff */
[----:B------:R-:W2:Y:S01]  /*1906f0*/  LDL.LU R66, [R1+0x2944] ;  /* 0x0029440001427983 */ /* 0x000ea20000300800 */
[----:B------:R-:W1:Y:S02]  /*190700*/  LDCU UR27, c[0x0][0x398] ;  /* 0x00007300ff1b77ac */ /* 0x000e640008000800 */
[----:B------:R-:W-:Y:S01]  /*190710*/  @P4 LOP3.LUT R43, R43, 0x20000000, RZ, 0xfc, !PT ;  /* 0x200000002b2b4812 */ /* 0x000fe200078efcff */
[----:B------:R-:W2:Y:S01]  /*190720*/  LDL.LU R67, [R1+0x294c] ;  /* 0x00294c0001437983 */ /* 0x000ea20000300800 */
[----:B------:R-:W-:Y:S01]  /*190730*/  ISETP.LT.AND P2, PT, R85, UR18, !P2 ;  /* 0x0000001255007c0c */ /* 0x000fe2000d741270 */
[----:B------:R-:W1:Y:S01]  /*190740*/  LDCU UR18, c[0x0][0x398] ;  /* 0x00007300ff1277ac */ /* 0x000e620008000800 */
        /* <DEDUP_REMOVED lines=24> */
[----:B------:R-:W2:Y:S01]  /*1908d0*/  LDCU UR35, c[0x0][0x398] ;  /* 0x00007300ff2377ac */ /* 0x000ea20008000800 */
[----:B------:R-:W-:Y:S01]  /*1908e0*/  LOP3.LUT R43, R43, 0xffbfffff, RZ, 0xc0, !PT ;  /* 0xffbfffff2b2b7812 */ /* 0x000fe200078ec0ff */
[----:B------:R-:W3:Y:S01]  /*1908f0*/  LDL.LU R60, [R1+0xdf4] ;  /* 0x000df400013c7983 */ /* 0x000ee20000300800 */
[----:B-1----:R-:W-:Y:S02]  /*190900*/  ISETP.LT.AND P5, PT, R84, UR36, !P2 ;  /* 0x0000002454007c0c */ /* 0x002fe4000d7a1270 */
[----:B------:R-:W-:Y:S01]  /*190910*/  ISETP.LT.AND P4, PT, R87, UR14, !P2 ;  /* 0x0000000e57007c0c */ /* 0x000fe2000d781270 */
[----:B------:R-:W3:Y:S01]  /*190920*/  LDL.LU R61, [R1+0xdfc] ;  /* 0x000dfc00013d7983 */ /* 0x000ee20000300800 */
        /* <DEDUP_REMOVED lines=13> */
[----:B------:R-:W3:Y:S01]  /*190a00*/  LDL.LU R63, [R1+0x263c] ;  /* 0x00263c00013f7983 */ /* 0x000ee20000300800 */
[----:B------:R-:W-:Y:S02]  /*190a10*/  ISETP.LT.AND P5, PT, R84, UR8, !P2 ;  /* 0x0000000854007c0c */ /* 0x000fe4000d7a1270 */
[----:B------:R-:W-:Y:S01]  /*190a20*/  ISETP.LT.AND P4, PT, R87, UR9, !P2 ;  /* 0x0000000957007c0c */ /* 0x000fe2000d781270 */
[----:B------:R-:W1:Y:S01]  /*190a30*/  LDCU.64 UR8, c[0x0][0x398] ;  /* 0x00007300ff0877ac */ /* 0x000e620008000a00 */
[----:B------:R-:W-:-:S02]  /*190a40*/  LOP3.LUT R43, R43, 0xfffbffff, RZ, 0xc0, !PT ;  /* 0xfffbffff2b2b7812 */ /* 0x000fc400078ec0ff */
[----:B------:R-:W-:Y:S01]  /*190a50*/  ISETP.LT.AND P3, PT, R86, UR29, !P2 ;  /* 0x0000001d56007c0c */ /* 0x000fe2000d761270 */
[----:B------:R-:W-:Y:S06]  /*190a60*/  STL.64 [R1+0xdf0], R72 ;  /* 0x000df04801007387 */ /* 0x000fec0000100a00 */
        /* <DEDUP_REMOVED lines=10> */
[----:B------:R-:W-:Y:S01]  /*190b10*/  STL.64 [R1+0xdf8], R74 ;  /* 0x000df84a01007387 */ /* 0x000fe20000100a00 */
[----:B------:R-:W-:Y:S01]  /*190b20*/  LOP3.LUT R43, R43, 0xffffbfff, RZ, 0xc0, !PT ;  /* 0xffffbfff2b2b7812 */ /* 0x000fe200078ec0ff */
[----:B------:R-:W1:Y:S01]  /*190b30*/  LDCU UR19, c[0x0][0x398] ;  /* 0x00007300ff1377ac */ /* 0x000e620008000800 */
[----:B------:R-:W-:Y:S01]  /*190b40*/  ISETP.LT.AND P5, PT, R84, UR12, !P2 ;  /* 0x0000000c54007c0c */ /* 0x000fe2000d7a1270 */
[----:B------:R-:W1:Y:S01]  /*190b50*/  LDS.128 R68, [R2+0x400] ;  /* 0x0004000002447984 */ /* 0x000e620000000c00 */
[----:B------:R-:W-:Y:S01]  /*190b60*/  ISETP.LT.AND P4, PT, R87, UR28, !P2 ;  /* 0x0000001c57007c0c */ /* 0x000fe2000d781270 */
[----:B------:R-:W1:Y:S01]  /*190b70*/  LDCU UR28, c[0x0][0x398] ;  /* 0x00007300ff1c77ac */ /* 0x000e620008000800 */
[----:B------:R-:W-:Y:S01]  /*190b80*/  BAR.SYNC.DEFER_BLOCKING 0x0 ;  /* 0x0000000000007b1d */ /* 0x000fe20000010000 */
[----:B------:R-:W-:-:S08]  /*190b90*/  ISETP.LT.AND P3, PT, R86, UR13, !P2 ;  /* 0x0000000d56007c0c */ /* 0x000fd0000d761270 */
        /* <DEDUP_REMOVED lines=10> */
[----:B-1----:R-:W-:Y:S04]  /*190c40*/  STL.64 [R1+0xf80], R68 ;  /* 0x000f804401007387 */ /* 0x002fe80000100a00 */
[----:B--2---:R1:W-:Y:S04]  /*190c50*/  STSM.16.M88.4 [R0], R64 ;  /* 0x0000004000007844 */ /* 0x0043e80000000200 */
[----:B------:R-:W-:Y:S04]  /*190c60*/  STL.64 [R1+0xf88], R70 ;  /* 0x000f884601007387 */ /* 0x000fe80000100a00 */
[----:B-1----:R-:W2:Y:S04]  /*190c70*/  LDL.LU R64, [R1+0x21b4] ;  /* 0x0021b40001407983 */ /* 0x002ea80000300800 */
[----:B------:R-:W2:Y:S04]  /*190c80*/  LDL.LU R65, [R1+0x21bc] ;  /* 0x0021bc0001417983 */ /* 0x000ea80000300800 */
[----:B------:R-:W2:Y:S04]  /*190c90*/  LDL.LU R66, [R1+0x2054] ;  /* 0x0020540001427983 */ /* 0x000ea80000300800 */
[----:B------:R-:W2:Y:S04]  /*190ca0*/  LDL.LU R67, [R1+0x205c] ;  /* 0x00205c0001437983 */ /* 0x000ea80000300800 */
[----:B---3--:R1:W-:Y:S01]  /*190cb0*/  STSM.16.M88.4 [R0+0x200], R60 ;  /* 0x0002003c00007844 */ /* 0x0083e20000000200 */
        /* <DEDUP_REMOVED lines=44> */
[----:B------:R-:W4:Y:S02]  /*190f80*/  LDL.LU R60, [R1+0x8f4] ;  /* 0x0008f400013c7983 */ /* 0x000f240000300800 */
[----:B-1----:R-:W-:Y:S02]  /*190f90*/  ISETP.LT.AND P5, PT, R84, UR32, !P2 ;  /* 0x0000002054007c0c */ /* 0x002fe4000d7a1270 */
[----:B------:R-:W-:Y:S01]  /*190fa0*/  ISETP.LT.AND P4, PT, R87, UR10, !P2 ;  /* 0x0000000a57007c0c */ /* 0x000fe2000d781270 */
[----:B------:R-:W4:Y:S01]  /*190fb0*/  LDL.LU R61, [R1+0x8fc] ;  /* 0x0008fc00013d7983 */ /* 0x000f220000300800 */
[----:B------:R-:W-:Y:S01]  /*190fc0*/  ISETP.LT.AND P3, PT, R86, UR11, !P2 ;  /* 0x0000000b56007c0c */ /* 0x000fe2000d761270 */
[----:B------:R-:W1:Y:S01]  /*190fd0*/  LDCU UR10, c[0x0][0x398] ;  /* 0x00007300ff0a77ac */ /* 0x000e620008000800 */
[----:B------:R-:W-:-:S02]  /*190fe0*/  ISETP.LT.AND P2, PT, R85, UR36, !P2 ;  /* 0x0000002455007c0c */ /* 0x000fc4000d741270 */
[----:B------:R-:W-:Y:S01]  /*190ff0*/  LOP3.LUT R43, R43, 0xfffffffb, RZ, 0xc0, !PT ;  /* 0xfffffffb2b2b7812 */ /* 0x000fe200078ec0ff */
[----:B------:R-:W1:Y:S10]  /*191000*/  LDCU UR11, c[0x0][0x398] ;  /* 0x00007300ff0b77ac */ /* 0x000e740008000800 */
[----:B------:R-:W-:-:S02]  /*191010*/  @P2 LOP3.LUT R42, R42, 0x80000000, RZ, 0xfc, !PT ;  /* 0x800000002a2a2812 */ /* 0x000fc400078efcff */
[----:B------:R-:W-:Y:S01]  /*191020*/  ISETP.GE.AND P2, PT, R62, UR9, PT ;  /* 0x000000093e007c0c */ /* 0x000fe2000bf46270 */
[----:B------:R-:W1:Y:S01]  /*191030*/  LDCU.64 UR8, c[0x0][0x398] ;  /* 0x00007300ff0877ac */ /* 0x000e620008000a00 */
[----:B------:R-:W4:Y:S04]  /*191040*/  LDL.LU R62, [R1+0x1e24] ;  /* 0x001e2400013e7983 */ /* 0x000f280000300800 */
[----:B------:R-:W4:Y:S01]  /*191050*/  LDL.LU R63, [R1+0x1e2c] ;  /* 0x001e2c00013f7983 */ /* 0x000f220000300800 */
[----:B------:R-:W-:Y:S02]  /*191060*/  @P5 LOP3.LUT R43, R43, 0x4, RZ, 0xfc, !PT ;  /* 0x000000042b2b5812 */ /* 0x000fe400078efcff */
[----:B------:R-:W-:Y:S01]  /*191070*/  ISETP.LT.AND P5, PT, R84, UR47, !P2 ;  /* 0x0000002f54007c0c */ /* 0x000fe2000d7a1270 */
[----:B------:R-:W1:Y:S01]  /*191080*/  LDCU UR47, c[0x0][0x398] ;  /* 0x00007300ff2f77ac */ /* 0x000e620008000800 */
[----:B------:R-:W-:-:S02]  /*191090*/  LOP3.LUT R43, R43, 0xfffffffd, RZ, 0xc0, !PT ;  /* 0xfffffffd2b2b7812 */ /* 0x000fc400078ec0ff */
[----:B------:R-:W-:Y:S02]  /*1910a0*/  LOP3.LUT R42, R42, 0xbfffffff, RZ, 0xc0, !PT ;  /* 0xbfffffff2a2a7812 */ /* 0x000fe400078ec0ff */
[----:B------:R-:W-:Y:S02]  /*1910b0*/  @P4 LOP3.LUT R43, R43, 0x2, RZ, 0xfc, !PT ;  /* 0x000000022b2b4812 */ /* 0x000fe400078efcff */
[----:B------:R-:W-:Y:S01]  /*1910c0*/  ISETP.LT.AND P4, PT, R87, UR40, !P2 ;  /* 0x0000002857007c0c */ /* 0x000fe2000d781270 */
[----:B------:R-:W1:Y:S01]  /*1910d0*/  LDCU UR40, c[0x0][0x398] ;  /* 0x00007300ff2877ac */ /* 0x000e620008000800 */
[----:B------:R-:W-:-:S03]  /*1910e0*/  LOP3.LUT R43, R43, 0xfffffffe, RZ, 0xc0, !PT ;  /* 0xfffffffe2b2b7812 */ /* 0x000fc600078ec0ff */
        /* <DEDUP_REMOVED lines=12> */
[----:B---3--:R-:W-:Y:S01]  /*1911b0*/  STL.64 [R1+0x8f0], R72 ;  /* 0x0008f04801007387 */ /* 0x008fe20000100a00 */
[----:B------:R-:W-:Y:S01]  /*1911c0*/  LOP3.LUT R42, R42, 0xfbffffff, RZ, 0xc0, !PT ;  /* 0xfbffffff2a2a7812 */ /* 0x000fe200078ec0ff */
[----:B------:R-:W3:Y:S01]  /*1911d0*/  LDCU UR13, c[0x0][0x398] ;  /* 0x00007300ff0d77ac */ /* 0x000ee20008000800 */
[----:B-1----:R-:W-:Y:S01]  /*1911e0*/  ISETP.LT.AND P5, PT, R84, UR47, !P2 ;  /* 0x0000002f54007c0c */ /* 0x002fe2000d7a1270 */
[----:B------:R-:W1:Y:S01]  /*1911f0*/  LDS.128 R68, [R2+0x400] ;  /* 0x0004000002447984 */ /* 0x000e620000000c00 */
[----:B------:R-:W-:Y:S01]  /*191200*/  ISETP.LT.AND P4, PT, R87, UR40, !P2 ;  /* 0x0000002857007c0c */ /* 0x000fe2000d781270 */
[----:B------:R-:W1:Y:S01]  /*191210*/  LDCU UR47, c[0x0][0x398] ;  /* 0x00007300ff2f77ac */ /* 0x000e620008000800 */
[----:B------:R-:W-:Y:S01]  /*191220*/  BAR.SYNC.DEFER_BLOCKING 0x0 ;  /* 0x0000000000007b1d */ /* 0x000fe20000010000 */
[----:B------:R-:W-:-:S08]  /*191230*/  ISETP.LT.AND P3, PT, R86, UR46, !P2 ;  /* 0x0000002e56007c0c */ /* 0x000fd0000d761270 */
[----:B------:R-:W-:Y:S01]  /*191240*/  @P5 LOP3.LUT R42, R42, 0x4000000, RZ, 0xfc, !PT ;  /* 0x040000002a2a5812 */ /* 0x000fe200078efcff */
[----:B------:R-:W1:Y:S03]  /*191250*/  LDCU UR40, c[0x0][0x398] ;  /* 0x00007300ff2877ac */ /* 0x000e660008000800 */
[----:B------:R-:W-:Y:S01]  /*191260*/  LOP3.LUT R42, R42, 0xfdffffff, RZ, 0xc0, !PT ;  /* 0xfdffffff2a2a7812 */ /* 0x000fe200078ec0ff */
[----:B------:R-:W1:Y:S03]  /*191270*/  LDCU UR46, c[0x0][0x398] ;  /* 0x00007300ff2e77ac */ /* 0x000e660008000800 */
[----:B------:R-:W-:Y:S02]  /*191280*/  @P4 LOP3.LUT R42, R42, 0x2000000, RZ, 0xfc, !PT ;  /* 0x020000002a2a4812 */ /* 0x000fe400078efcff */
[----:B------:R-:W-:Y:S01]  /*191290*/  ISETP.LT.AND P2, PT, R85, UR8, !P2 ;  /* 0x0000000855007c0c */ /* 0x000fe2000d741270 */
[----:B------:R-:W-:Y:S01]  /*1912a0*/  STL.64 [R1+0x8f8], R74 ;  /* 0x0008f84a01007387 */ /* 0x000fe20000100a00 */
[----:B------:R-:W-:Y:S01]  /*1912b0*/  LOP3.LUT R42, R42, 0xfeffffff, RZ, 0xc0, !PT ;  /* 0xfeffffff2a2a7812 */ /* 0x000fe200078ec0ff */
[----:B------:R-:W3:Y:S03]  /*1912c0*/  LDCU UR8, c[0x0][0x398] ;  /* 0x00007300ff0877ac */ /* 0x000ee60008000800 */
[----:B------:R-:W-:Y:S01]  /*1912d0*/  @P3 LOP3.LUT R42, R42, 0x1000000, RZ, 0xfc, !PT ;  /* 0x010000002a2a3812 */ /* 0x000fe200078efcff */
[----:B--2---:R2:W-:Y:S03]  /*1912e0*/  STSM.16.M88.4 [R0], R64 ;  /* 0x0000004000007844 */ /* 0x0045e60000000200 */
        /* <DEDUP_REMOVED lines=13> */
[----:B------:R-:W1:Y:S03]  /*1913c0*/  LDCU.64 UR32, c[0x0][0x398] ;  /* 0x00007300ff2077ac */ /* 0x000e660008000a00 */
[----:B------:R-:W-:Y:S02]  /*1913d0*/  ISETP.LT.AND P5, PT, R84, UR47, !P2 ;  /* 0x0000002f54007c0c */ /* 0x000fe4000d7a1270 */
[----:B------:R-:W-:Y:S01]  /*1913e0*/  ISETP.LT.AND P4, PT, R87, UR40, !P2 ;  /* 0x0000002857007c0c */ /* 0x000fe2000d781270 */
[C---:B------:R-:W-:Y:S01]  /*1913f0*/  VIADD R62, R83.reuse, 0x93 ;  /* 0x00000093533e7836 */ /* 0x040fe20000000000 */
[----:B------:R-:W-:Y:S01]  /*191400*/  ISETP.LT.AND P3, PT, R86, UR46, !P2 ;  /* 0x0000002e56007c0c */ /* 0x000fe2000d761270 */
[----:B------:R-:W4:Y:S01]  /*191410*/  LDCU UR46, c[0x0][0x398] ;  /* 0x00007300ff2e77ac */ /* 0x000f220008000800 */
[----:B------:R-:W-:Y:S01]  /*191420*/  VIADD R68, R83, 0x92 ;  /* 0x0000009253447836 */ /* 0x000fe20000000000 */
[----:B------:R-:W1:Y:S06]  /*191430*/  LDS.128 R72, [R2] ;  /* 0x0000000002487984 */ /* 0x000e6c0000000c00 */
[----:B------:R-:W-:Y:S01]  /*191440*/  @P5 LOP3.LUT R42, R42, 0x400000, RZ, 0xfc, !PT ;  /* 0x004000002a2a5812 */ /* 0x000fe200078efcff */
[----:B------:R-:W1:Y:S03]  /*191450*/  LDCU.64 UR40, c[0x0][0x398] ;  /* 0x00007300ff2877ac */ /* 0x000e660008000a00 */
        /* <DEDUP_REMOVED lines=32> */
[----:B-1----:R-:W-:Y:S02]  /*191660*/  ISETP.LT.AND P5, PT, R84, UR32, !P2 ;  /* 0x0000002054007c0c */ /* 0x002fe4000d7a1270 */
[----:B----4-:R-:W-:Y:S01]  /*191670*/  ISETP.LT.AND P4, PT, R87, UR46, !P2 ;  /* 0x0000002e57007c0c */ /* 0x010fe2000d781270 */
[----:B------:R-:W3:Y:S01]  /*191680*/  LDL.LU R61, [R1+0x60c] ;  /* 0x00060c00013d7983 */ /* 0x000ee20000300800 */
[----:B------:R-:W-:Y:S01]  /*191690*/  ISETP.LT.AND P3, PT, R86, UR77, !P2 ;  /* 0x0000004d56007c0c */ /* 0x000fe2000d761270 */
[----:B------:R-:W1:Y:S08]  /*1916a0*/  LDCU.64 UR46, c[0x0][0x398] ;  /* 0x00007300ff2e77ac */ /* 0x000e700008000a00 */
[----:B------:R-:W-:Y:S01]  /*1916b0*/  @P5 LOP3.LUT R42, R42, 0x4000, RZ, 0xfc, !PT ;  /* 0x000040002a2a5812 */ /* 0x000fe200078efcff */
[----:B------:R-:W4:Y:S03]  /*1916c0*/  LDCU UR77, c[0x0][0x398] ;  /* 0x00007300ff4d77ac */ /* 0x000f260008000800 */
        /* <DEDUP_REMOVED lines=17> */
[----:B------:R-:W-:Y:S01]  /*1917e0*/  LOP3.LUT R44, R44, 0x7fffffff, RZ, 0xc0, !PT ;  /* 0x7fffffff2c2c7812 */ /* 0x000fe200078ec0ff */
[----:B------:R-:W2:Y:S04]  /*1917f0*/  LDCU UR69, c[0x0][0x398] ;  /* 0x00007300ff4577ac */ /* 0x000ea80008000800 */
        /* <DEDUP_REMOVED lines=24> */
[----:B------:R-:W-:-:S02]  /*191980*/  ISETP.LT.AND P2, PT, R85, UR40, !P2 ;  /* 0x0000002855007c0c */ /* 0x000fc4000d741270 */
[----:B------:R-:W-:-:S04]  /*191990*/  LOP3.LUT R42, R42, 0xffffffef, RZ, 0xc0, !PT ;  /* 0xffffffef2a2a7812 */ /* 0x000fc800078ec0ff */
        /* <DEDUP_REMOVED lines=22> */
[----:B------:R-:W-:Y:S01]  /*191b00*/  ISETP.LT.AND P2, PT, R85, UR38, !P2 ;  /* 0x0000002655007c0c */ /* 0x000fe2000d741270 */
[----:B------:R-:W3:Y:S01]  /*191b10*/  LDS.128 R72, [R2] ;  /* 0x0000000002487984 */ /* 0x000ee20000000c00 */
[----:B------:R-:W-:Y:S01]  /*191b20*/  IMAD.MOV.U32 R61, RZ, RZ, R139 ;  /* 0x000000ffff3d7224 */ /* 0x000fe200078e008b */
[----:B------:R-:W-:Y:S01]  /*191b30*/  LOP3.LUT R48, R48, 0x7fffffff, RZ, 0xc0, !PT ;  /* 0x7fffffff30307812 */ /* 0x000fe200078ec0ff */
[----:B------:R-:W1:Y:S03]  /*191b40*/  LDCU UR67, c[0x0][0x398] ;  /* 0x00007300ff4377ac */ /* 0x000e660008000800 */
        /* <DEDUP_REMOVED lines=9> */
[----:B------:R-:W1:Y:S01]  /*191be0*/  LDCU.64 UR36, c[0x0][0x398] ;  /* 0x00007300ff2477ac */ /* 0x000e620008000a00 */
[----:B------:R-:W-:Y:S02]  /*191bf0*/  @P4 LOP3.LUT R42, R42, 0x2, RZ, 0xfc, !PT ;  /* 0x000000022a2a4812 */ /* 0x000fe400078efcff */
[----:B------:R-:W-:Y:S01]  /*191c00*/  ISETP.LT.AND P4, PT, R87, UR60, !P2 ;  /* 0x0000003c57007c0c */ /* 0x000fe2000d781270 */
[----:B------:R-:W1:Y:S01]  /*191c10*/  LDCU UR61, c[0x0][0x398] ;  /* 0x00007300ff3d77ac */ /* 0x000e620008000800 */
[----:B------:R-:W-:Y:S01]  /*191c20*/  LOP3.LUT R42, R42, 0xfffffffe, RZ, 0xc0, !PT ;  /* 0xfffffffe2a2a7812 */ /* 0x000fe200078ec0ff */
[----:B------:R-:W1:Y:S03]  /*191c30*/  LDCU UR60, c[0x0][0x398] ;  /* 0x00007300ff3c77ac */ /* 0x000e660008000800 */
[----:B------:R-:W-:-:S03]  /*191c40*/  @P3 LOP3.LUT R42, R42, 0x1, RZ, 0xfc, !PT ;  /* 0x000000012a2a3812 */ /* 0x000fc600078efcff */
[----:B------:R-:W-:Y:S02]  /*191c50*/  @P5 LOP3.LUT R41, R41, 0x40000000, RZ, 0xfc, !PT ;  /* 0x4000000029295812 */ /* 0x000fe400078efcff */
[----:B------:R-:W-:Y:S01]  /*191c60*/  ISETP.LT.AND P3, PT, R86, UR59, !P2 ;  /* 0x0000003b56007c0c */ /* 0x000fe2000d761270 */
[----:B------:R-:W1:Y:S01]  /*191c70*/  LDCU UR59, c[0x0][0x398] ;  /* 0x00007300ff3b77ac */ /* 0x000e620008000800 */
        /* <DEDUP_REMOVED lines=10> */
[----:B-1----:R-:W-:Y:S02]  /*191d20*/  ISETP.LT.AND P5, PT, R84, UR32, !P2 ;  /* 0x0000002054007c0c */ /* 0x002fe4000d7a1270 */
[----:B------:R-:W-:Y:S01]  /*191d30*/  ISETP.LT.AND P4, PT, R87, UR63, !P2 ;  /* 0x0000003f57007c0c */ /* 0x000fe2000d781270 */
[----:B------:R-:W1:Y:S01]  /*191d40*/  LDCU UR63, c[0x0][0x398] ;  /* 0x00007300ff3f77ac */ /* 0x000e620008000800 */
[----:B------:R-:W-:-:S02]  /*191d50*/  LOP3.LUT R41, R41, 0xfbffffff, RZ, 0xc0, !PT ;  /* 0xfbffffff29297812 */ /* 0x000fc400078ec0ff */
[----:B------:R-:W-:Y:S01]  /*191d60*/  ISETP.LT.AND P3, PT, R86, UR62, !P2 ;  /* 0x0000003e56007c0c */ /* 0x000fe2000d761270 */
        /* <DEDUP_REMOVED lines=11> */
[----:B------:R-:W4:Y:S04]  /*191e20*/  LDL.LU R62, [R1+0x1a4] ;  /* 0x0001a400013e7983 */ /* 0x000f280000300800 */
[----:B------:R-:W4:Y:S01]  /*191e30*/  LDL.LU R63, [R1+0x1ac] ;  /* 0x0001ac00013f7983 */ /* 0x000f220000300800 */
[----:B------:R-:W-:Y:S01]  /*191e40*/  ISETP.LT.AND P5, PT, R84, UR58, !P2 ;  /* 0x0000003a54007c0c */ /* 0x000fe2000d7a1270 */
[----:B------:R-:W1:Y:S01]  /*191e50*/  LDCU UR58, c[0x0][0x398] ;  /* 0x00007300ff3a77ac */ /* 0x000e620008000800 */
[----:B------:R-:W-:-:S02]  /*191e60*/  ISETP.LT.AND P4, PT, R87, UR57, !P2 ;  /* 0x0000003957007c0c */ /* 0x000fc4000d781270 */
[----:B------:R-:W-:Y:S02]  /*191e70*/  LOP3.LUT R41, R41, 0xffbfffff, RZ, 0xc0, !PT ;  /* 0xffbfffff29297812 */ /* 0x000fe400078ec0ff */
[----:B------:R-:W-:Y:S02]  /*191e80*/  ISETP.LT.AND P3, PT, R86, UR56, !P2 ;  /* 0x0000003856007c0c */ /* 0x000fe4000d761270 */
[----:B------:R-:W-:Y:S01]  /*191e90*/  MOV R60, R137 ;  /* 0x00000089003c7202 */ /* 0x000fe20000000f00 */
[----:B---3--:R-:W-:Y:S01]  /*191ea0*/  STL.64 [R1+0x2c0], R72 ;  /* 0x0002c04801007387 */ /* 0x008fe20000100a00 */
[----:B------:R-:W3:Y:S03]  /*191eb0*/  LDCU UR57, c[0x0][0x398] ;  /* 0x00007300ff3977ac */ /* 0x000ee60008000800 */
        /* <DEDUP_REMOVED lines=27> */
[----:B------:R-:W-:Y:S01]  /*192070*/  LOP3.LUT R41, R41, 0xfffeffff, RZ, 0xc0, !PT ;  /* 0xfffeffff29297812 */ /* 0x000fe200078ec0ff */
[----:B------:R1:W-:Y:S03]  /*192080*/  STSM.16.M88.4 [R0], R64 ;  /* 0x0000004000007844 */ /* 0x0003e60000000200 */
[----:B------:R-:W-:-:S04]  /*192090*/  @P3 LOP3.LUT R41, R41, 0x10000, RZ, 0xfc, !PT ;  /* 0x0001000029293812 */ /* 0x000fc800078efcff */
[----:B------:R-:W-:-:S04]  /*1920a0*/  LOP3.LUT R41, R41, 0xffff7fff, RZ, 0xc0, !PT ;  /* 0xffff7fff29297812 */ /* 0x000fc800078ec0ff */
[----:B------:R-:W-:-:S04]  /*1920b0*/  @P2 LOP3.LUT R41, R41, 0x8000, RZ, 0xfc, !PT ;  /* 0x0000800029292812 */ /* 0x000fc800078efcff */
[----:B------:R-:W-:Y:S01]  /*1920c0*/  LOP3.LUT R41, R41, 0xffffbfff, RZ, 0xc0, !PT ;  /* 0xffffbfff29297812 */ /* 0x000fe200078ec0ff */
[----:B--2---:R-:W-:Y:S04]  /*1920d0*/  STL.64 [R1+0xf40], R68 ;  /* 0x000f404401007387 */ /* 0x004fe80000100a00 */
[----:B------:R-:W-:Y:S04]  /*1920e0*/  STL.64 [R1+0xf48], R70 ;  /* 0x000f484601007387 */ /* 0x000fe80000100a00 */
[----:B-1----:R-:W2:Y:S04]  /*1920f0*/  LDL.LU R64, [R1+0x2ac0] ;  /* 0x002ac00001407983 */ /* 0x002ea80000300800 */
        /* <DEDUP_REMOVED lines=13> */
[----:B------:R-:W4:Y:S01]  /*1921d0*/  LDS.128 R72, [R2] ;  /* 0x0000000002487984 */ /* 0x000f220000000c00 */
[----:B------:R-:W-:Y:S01]  /*1921e0*/  IADD3 R60, PT, PT, R83, 0x8b, RZ ;  /* 0x0000008b533c7810 */ /* 0x000fe20007ffe0ff */
[----:B------:R-:W1:Y:S01]  /*1921f0*/  LDCU UR48, c[0x0][0x398] ;  /* 0x00007300ff3077ac */ /* 0x000e620008000800 */
        /* <DEDUP_REMOVED lines=19> */
[----:B------:R-:W-:Y:S01]  /*192330*/  ISETP.LT.AND P3, PT, R86, UR49, !P2 ;  /* 0x0000003156007c0c */ /* 0x000fe2000d761270 */
        /* <DEDUP_REMOVED lines=31> */
[----:B------:R-:W3:Y:S04]  /*192530*/  LDL.LU R61, [R1+0x2798] ;  /* 0x00279800013d7983 */ /* 0x000ee80000300800 */
[----:B------:R-:W3:Y:S04]  /*192540*/  LDL.LU R62, [R1+0x26c0] ;  /* 0x0026c000013e7983 */ /* 0x000ee80000300800 */
[----:B------:R-:W3:Y:S01]  /*192550*/  LDL.LU R63, [R1+0x26c8] ;  /* 0x0026c800013f7983 */ /* 0x000ee20000300800 */
[----:B------:R-:W-:-:S02]  /*192560*/  ISETP.LT.AND P5, PT, R84, UR25, !P2 ;  /* 0x0000001954007c0c */ /* 0x000fc4000d7a1270 */
[----:B------:R-:W-:Y:S01]  /*192570*/  ISETP.LT.AND P4, PT, R87, UR24, !P2 ;  /* 0x0000001857007c0c */ /* 0x000fe2000d781270 */
[----:B------:R-:W2:Y:S01]  /*192580*/  LDCU.64 UR24, c[0x0][0x398] ;  /* 0x00007300ff1877ac */ /* 0x000ea20008000a00 */
[----:B------:R-:W-:Y:S02]  /*192590*/  ISETP.LT.AND P3, PT, R86, UR27, !P2 ;  /* 0x0000001b56007c0c */ /* 0x000fe4000d761270 */
[----:B-1----:R-:W-:Y:S02]  /*1925a0*/  ISETP.LT.AND P2, PT, R85, UR30, !P2 ;  /* 0x0000001e55007c0c */ /* 0x002fe4000d741270 */
[----:B------:R-:W-:Y:S01]  /*1925b0*/  LOP3.LUT R41, R41, 0xfffffffb, RZ, 0xc0, !PT ;  /* 0xfffffffb29297812 */ /* 0x000fe200078ec0ff */
[----:B----4-:R-:W-:Y:S01]  /*1925c0*/  STL.64 [R1+0x1a0], R72 ;  /* 0x0001a04801007387 */ /* 0x010fe20000100a00 */
[----:B------:R-:W1:Y:S03]  /*1925d0*/  LDCU UR30, c[0x0][0x398] ;  /* 0x00007300ff1e77ac */ /* 0x000e660008000800 */
[----:B------:R-:W-:-:S06]  /*1925e0*/  @P5 LOP3.LUT R41, R41, 0x4, RZ, 0xfc, !PT ;  /* 0x0000000429295812 */ /* 0x000fcc00078efcff */
[----:B------:R-:W-:Y:S02]  /*1925f0*/  @P2 LOP3.LUT R45, R45, 0x80000000, RZ, 0xfc, !PT ;  /* 0x800000002d2d2812 */ /* 0x000fe400078efcff */
[----:B------:R-:W-:Y:S02]  /*192600*/  ISETP.GE.AND P2, PT, R68, UR39, PT ;  /* 0x0000002744007c0c */ /* 0x000fe4000bf46270 */
[----:B------:R-:W-:Y:S01]  /*192610*/  LOP3.LUT R41, R41, 0xfffffffd, RZ, 0xc0, !PT ;  /* 0xfffffffd29297812 */ /* 0x000fe200078ec0ff */
[----:B------:R-:W4:Y:S01]  /*192620*/  LDS.128 R68, [R2+0x400] ;  /* 0x0004000002447984 */ /* 0x000f220000000c00 */
[----:B------:R-:W-:Y:S01]  /*192630*/  ISETP.LT.AND P5, PT, R84, UR46, !P2 ;  /* 0x0000002e54007c0c */ /* 0x000fe2000d7a1270 */
[----:B------:R-:W1:Y:S01]  /*192640*/  LDCU UR46, c[0x0][0x398] ;  /* 0x00007300ff2e77ac */ /* 0x000e620008000800 */
[----:B------:R-:W-:Y:S01]  /*192650*/  @P4 LOP3.LUT R41, R41, 0x2, RZ, 0xfc, !PT ;  /* 0x0000000229294812 */ /* 0x000fe200078efcff */
[----:B------:R-:W-:Y:S01]  /*192660*/  BAR.SYNC.DEFER_BLOCKING 0x0 ;  /* 0x0000000000007b1d */ /* 0x000fe20000010000 */
[----:B------:R-:W-:-:S02]  /*192670*/  ISETP.LT.AND P4, PT, R87, UR55, !P2 ;  /* 0x0000003757007c0c */ /* 0x000fc4000d781270 */
[----:B------:R-:W-:Y:S02]  /*192680*/  LOP3.LUT R45, R45, 0xbfffffff, RZ, 0xc0, !PT ;  /* 0xbfffffff2d2d7812 */ /* 0x000fe400078ec0ff */
[----:B------:R-:W-:Y:S01]  /*192690*/  LOP3.LUT R41, R41, 0xfffffffe, RZ, 0xc0, !PT ;  /* 0xfffffffe29297812 */ /* 0x000fe200078ec0ff */
[----:B------:R-:W1:Y:S04]  /*1926a0*/  LDCU UR55, c[0x0][0x398] ;  /* 0x00007300ff3777ac */ /* 0x000e680008000800 */
[----:B------:R-:W-:Y:S02]  /*1926b0*/  @P5 LOP3.LUT R45, R45, 0x40000000, RZ, 0xfc, !PT ;  /* 0x400000002d2d5812 */ /* 0x000fe400078efcff */
[----:B------:R-:W-:Y:S02]  /*1926c0*/  @P3 LOP3.LUT R41, R41, 0x1, RZ, 0xfc, !PT ;  /* 0x0000000129293812 */ /* 0x000fe400078efcff */
[----:B------:R-:W-:Y:S01]  /*1926d0*/  ISETP.LT.AND P3, PT, R86, UR26, !P2 ;  /* 0x0000001a56007c0c */ /* 0x000fe2000d761270 */
[----:B------:R-:W1:Y:S01]  /*1926e0*/  LDCU.64 UR26, c[0x0][0x398] ;  /* 0x00007300ff1a77ac */ /* 0x000e620008000a00 */
[----:B------:R-:W-:-:S04]  /*1926f0*/  LOP3.LUT R45, R45, 0xdfffffff, RZ, 0xc0, !PT ;  /* 0xdfffffff2d2d7812 */ /* 0x000fc800078ec0ff */
[----:B------:R-:W-:Y:S02]  /*192700*/  @P4 LOP3.LUT R45, R45, 0x20000000, RZ, 0xfc, !PT ;  /* 0x200000002d2d4812 */ /* 0x000fe400078efcff */
[----:B--2---:R-:W-:Y:S01]  /*192710*/  ISETP.LT.AND P2, PT, R85, UR24, !P2 ;  /* 0x0000001855007c0c */ /* 0x004fe2000d741270 */
[----:B------:R-:W-:Y:S01]  /*192720*/  STL.64 [R1+0x1a8], R74 ;  /* 0x0001a84a01007387 */ /* 0x000fe20000100a00 */
[----:B------:R-:W-:Y:S01]  /*192730*/  LOP3.LUT R45, R45, 0xefffffff, RZ, 0xc0, !PT ;  /* 0xefffffff2d2d7812 */ /* 0x000fe200078ec0ff */
[----:B------:R-:W2:Y:S03]  /*192740*/  LDCU UR24, c[0x0][0x398] ;  /* 0x00007300ff1877ac */ /* 0x000ea60008000800 */
[----:B------:R-:W-:Y:S01]  /*192750*/  @P3 LOP3.LUT R45, R45, 0x10000000, RZ, 0xfc, !PT ;  /* 0x100000002d2d3812 */ /* 0x000fe200078efcff */
[----:B------:R1:W-:Y:S03]  /*192760*/  STSM.16.M88.4 [R0], R64 ;  /* 0x0000004000007844 */ /* 0x0003e60000000200 */
[----:B------:R-:W-:-:S04]  /*192770*/  LOP3.LUT R45, R45, 0xf7ffffff, RZ, 0xc0, !PT ;  /* 0xf7ffffff2d2d7812 */ /* 0x000fc800078ec0ff */
[----:B------:R-:W-:-:S04]  /*192780*/  @P2 LOP3.LUT R45, R45, 0x8000000, RZ, 0xfc, !PT ;  /* 0x080000002d2d2812 */ /* 0x000fc800078efcff */
[----:B------:R-:W-:Y:S01]  /*192790*/  LOP3.LUT R45, R45, 0xfbffffff, RZ, 0xc0, !PT ;  /* 0xfbffffff2d2d7812 */ /* 0x000fe200078ec0ff */
[----:B----4-:R-:W-:Y:S04]  /*1927a0*/  STL.64 [R1+0xf30], R68 ;  /* 0x000f304401007387 */ /* 0x010fe80000100a00 */
[----:B------:R-:W-:Y:S04]  /*1927b0*/  STL.64 [R1+0xf38], R70 ;  /* 0x000f384601007387 */ /* 0x000fe80000100a00 */
[----:B-1----:R-:W4:Y:S04]  /*1927c0*/  LDL.LU R64, [R1+0x21d0] ;  /* 0x0021d00001407983 */ /* 0x002f280000300800 */
[----:B------:R-:W4:Y:S04]  /*1927d0*/  LDL.LU R65, [R1+0x21d8] ;  /* 0x0021d80001417983 */ /* 0x000f280000300800 */
[----:B------:R-:W4:Y:S04]  /*1927e0*/  LDL.LU R66, [R1+0x20e0] ;  /* 0x0020e00001427983 */ /* 0x000f280000300800 */
[----:B------:R-:W4:Y:S04]  /*1927f0*/  LDL.LU R67, [R1+0x20e8] ;  /* 0x0020e80001437983 */ /* 0x000f280000300800 */
[----:B---3--:R1:W-:Y:S01]  /*192800*/  STSM.16.M88.4 [R0+0x200], R60 ;  /* 0x0002003c00007844 */ /* 0x0083e20000000200 */
[----:B------:R-:W-:Y:S01]  /*192810*/  BAR.SYNC.DEFER_BLOCKING 0x0 ;  /* 0x0000000000007b1d */ /* 0x000fe20000010000 */
[----:B-1----:R-:W-:-:S05]  /*192820*/  VIADD R60, R83, 0x87 ;  /* 0x00000087533c7836 */ /* 0x002fca0000000000 */
[----:B------:R-:W-:-:S04]  /*192830*/  ISETP.GE.AND P2, PT, R60, UR37, PT ;  /* 0x000000253c007c0c */ /* 0x000fc8000bf46270 */
[----:B------:R-:W-:Y:S01]  /*192840*/  ISETP.LT.AND P5, PT, R84, UR21, !P2 ;  /* 0x0000001554007c0c */ /* 0x000fe2000d7a1270 */
[----:B------:R-:W-:Y:S01]  /*192850*/  VIADD R60, R83, 0x86 ;  /* 0x00000086533c7836 */ /* 0x000fe20000000000 */
[----:B------:R-:W-:Y:S01]  /*192860*/  ISETP.LT.AND P4, PT, R87, UR34, !P2 ;  /* 0x0000002257007c0c */ /* 0x000fe2000d781270 */
[C---:B------:R-:W-:Y:S01]  /*192870*/  VIADD R61, R83.reuse, 0x84 ;  /* 0x00000084533d7836 */ /* 0x040fe20000000000 */
[----:B------:R-:W-:Y:S01]  /*192880*/  ISETP.LT.AND P3, PT, R86, UR35, !P2 ;  /* 0x0000002356007c0c */ /* 0x000fe2000d761270 */
[----:B------:R-:W-:Y:S01]  /*192890*/  VIADD R68, R83, 0x83 ;  /* 0x0000008353447836 */ /* 0x000fe20000000000 */
[----:B------:R-:W1:Y:S01]  /*1928a0*/  LDS.128 R72, [R2] ;  /* 0x0000000002487984 */ /* 0x000e620000000c00 */
[----:B------:R-:W3:Y:S06]  /*1928b0*/  LDCU UR21, c[0x0][0x398] ;  /* 0x00007300ff1577ac */ /* 0x000eec0008000800 */
        /* <DEDUP_REMOVED lines=27> */
[----:B------:R-:W-:Y:S01]  /*192a70*/  ISETP.GE.AND P2, PT, R60, UR31, PT ;  /* 0x0000001f3c007c0c */ /* 0x000fe2000bf46270 */
[----:B------:R-:W2:Y:S01]  /*192a80*/  LDCU UR31, c[0x0][0x398] ;  /* 0x00007300ff1f77ac */ /* 0x000ea20008000800 */
[----:B------:R-:W-:Y:S01]  /*192a90*/  LOP3.LUT R45, R45, 0xfffbffff, RZ, 0xc0, !PT ;  /* 0xfffbffff2d2d7812 */ /* 0x000fe200078ec0ff */
[----:B------:R-:W2:Y:S01]  /*192aa0*/  LDL.LU R60, [R1+0x910] ;  /* 0x00091000013c7983 */ /* 0x000ea20000300800 */
[----:B-1----:R-:W-:Y:S02]  /*192ab0*/  ISETP.LT.AND P5, PT, R84, UR28, !P2 ;  /* 0x0000001c54007c0c */ /* 0x002fe4000d7a1270 */
        /* <DEDUP_REMOVED lines=14> */
[----:B------:R-:W2:Y:S04]  /*192ba0*/  LDL.LU R61, [R1+0x918] ;  /* 0x00091800013d7983 */ /* 0x000ea80000300800 */
[----:B------:R-:W2:Y:S04]  /*192bb0*/  LDL.LU R62, [R1+0x1ea0] ;  /* 0x001ea000013e7983 */ /* 0x000ea80000300800 */
[----:B------:R-:W2:Y:S01]  /*192bc0*/  LDL.LU R63, [R1+0x1ea8] ;  /* 0x001ea800013f7983 */ /* 0x000ea20000300800 */
[----:B------:R-:W-:-:S02]  /*192bd0*/  ISETP.LT.AND P5, PT, R84, UR5, !P2 ;  /* 0x0000000554007c0c */ /* 0x000fc4000d7a1270 */
[----:B------:R-:W-:Y:S02]  /*192be0*/  ISETP.LT.AND P4, PT, R87, UR7, !P2 ;  /* 0x0000000757007c0c */ /* 0x000fe4000d781270 */
[----:B------:R-:W-:Y:S02]  /*192bf0*/  LOP3.LUT R45, R45, 0xffffbfff, RZ, 0xc0, !PT ;  /* 0xffffbfff2d2d7812 */ /* 0x000fe400078ec0ff */
[----:B------:R-:W-:Y:S01]  /*192c00*/  ISETP.LT.AND P3, PT, R86, UR4, !P2 ;  /* 0x0000000456007c0c */ /* 0x000fe2000d761270 */
[----:B------:R-:W3:Y:S06]  /*192c10*/  LDCU.64 UR4, c[0x0][0x398] ;  /* 0x00007300ff0477ac */ /* 0x000eec0008000a00 */
[----:B------:R-:W-:-:S04]  /*192c20*/  @P5 LOP3.LUT R45, R45, 0x4000, RZ, 0xfc, !PT ;  /* 0x000040002d2d5812 */ /* 0x000fc800078efcff */
        /* <DEDUP_REMOVED lines=21> */
[----:B------:R-:W-:Y:S01]  /*192d80*/  LOP3.LUT R45, R45, 0xfffffdff, RZ, 0xc0, !PT ;  /* 0xfffffdff2d2d7812 */ /* 0x000fe200078ec0ff */
[----:B------:R-:W1:Y:S03]  /*192d90*/  LDCU UR48, c[0x0][0x398] ;  /* 0x00007300ff3077ac */ /* 0x000e660008000800 */
[----:B------:R-:W-:Y:S02]  /*192da0*/  @P4 LOP3.LUT R45, R45, 0x200, RZ, 0xfc, !PT ;  /* 0x000002002d2d4812 */ /* 0x000fe400078efcff */
[----:B---3--:R-:W-:-:S02]  /*192db0*/  ISETP.LT.AND P2, PT, R85, UR4, !P2 ;  /* 0x0000000455007c0c */ /* 0x008fc4000d741270 */
[----:B------:R-:W-:-:S04]  /*192dc0*/  LOP3.LUT R45, R45, 0xfffffeff, RZ, 0xc0, !PT ;  /* 0xfffffeff2d2d7812 */ /* 0x000fc800078ec0ff */
[----:B------:R-:W-:Y:S01]  /*192dd0*/  @P3 LOP3.LUT R45, R45, 0x100, RZ, 0xfc, !PT ;  /* 0x000001002d2d3812 */ /* 0x000fe200078efcff */
[----:B----4-:R3:W-:Y:S03]  /*192de0*/  STSM.16.M88.4 [R0], R64 ;  /* 0x0000004000007844 */ /* 0x0107e60000000200 */
[----:B------:R-:W-:-:S04]  /*192df0*/  LOP3.LUT R45, R45, 0xffffff7f, RZ, 0xc0, !PT ;  /* 0xffffff7f2d2d7812 */ /* 0x000fc800078ec0ff */
[----:B------:R-:W-:-:S04]  /*192e00*/  @P2 LOP3.LUT R45, R45, 0x80, RZ, 0xfc, !PT ;  /* 0x000000802d2d2812 */ /* 0x000fc800078efcff */
[----:B------:R-:W-:Y:S01]  /*192e10*/  LOP3.LUT R45, R45, 0xffffffbf, RZ, 0xc0, !PT ;  /* 0xffffffbf2d2d7812 */ /* 0x000fe200078ec0ff */
[----:B-1----:R-:W-:Y:S04]  /*192e20*/  STL.64 [R1+0x1170], R68 ;  /* 0x0011704401007387 */ /* 0x002fe80000100a00 */
[----:B------:R-:W-:Y:S04]  /*192e30*/  STL.64 [R1+0x1178], R70 ;  /* 0x0011784601007387 */ /* 0x000fe80000100a00 */
[----:B---3--:R-:W3:Y:S04]  /*192e40*/  LDL.LU R64, [R1+0x1c30] ;  /* 0x001c300001407983 */ /* 0x008ee80000300800 */
[----:B------:R-:W3:Y:S04]  /*192e50*/  LDL.LU R65, [R1+0x1c38] ;  /* 0x001c380001417983 */ /* 0x000ee80000300800 */
[----:B------:R-:W3:Y:S04]  /*192e60*/  LDL.LU R66, [R1+0x1b50] ;  /* 0x001b500001427983 */ /* 0x000ee80000300800 */
[----:B------:R-:W3:Y:S04]  /*192e70*/  LDL.LU R67, [R1+0x1b58] ;  /* 0x001b580001437983 */ /* 0x000ee80000300800 */
[----:B--2---:R1:W-:Y:S01]  /*192e80*/  STSM.16.M88.4 [R0+0x200], R60 ;  /* 0x0002003c00007844 */ /* 0x0043e20000000200 */
[----:B------:R-:W-:Y:S01]  /*192e90*/  BAR.SYNC.DEFER_BLOCKING 0x0 ;  /* 0x0000000000007b1d */ /* 0x000fe20000010000 */
[----:B-1----:R-:W-:-:S04]  /*192ea0*/  IADD3 R60, PT, PT, R83, 0x82, RZ ;  /* 0x00000082533c7810 */ /* 0x002fc80007ffe0ff */
[----:B------:R-:W-:Y:S01]  /*192eb0*/  ISETP.GE.AND P2, PT, R60, UR29, PT ;  /* 0x0000001d3c007c0c */ /* 0x000fe2000bf46270 */
[----:B------:R-:W-:Y:S01]  /*192ec0*/  VIADD R60, R83, 0x81 ;  /* 0x00000081533c7836 */ /* 0x000fe20000000000 */
[----:B------:R-:W1:Y:S02]  /*192ed0*/  LDCU.64 UR28, c[0x0][0x398] ;  /* 0x00007300ff1c77ac */ /* 0x000e640008000a00 */
[----:B------:R-:W-:Y:S02]  /*192ee0*/  ISETP.LT.AND P5, PT, R84, UR17, !P2 ;  /* 0x0000001154007c0c */ /* 0x000fe4000d7a1270 */
[----:B------:R-:W-:Y:S01]  /*192ef0*/  ISETP.LT.AND P4, PT, R87, UR20, !P2 ;  /* 0x0000001457007c0c */ /* 0x000fe2000d781270 */
[C---:B------:R-:W-:Y:S01]  /*192f00*/  VIADD R61, R83.reuse, 0x7f ;  /* 0x0000007f533d7836 */ /* 0x040fe20000000000 */
[----:B------:R-:W-:Y:S01]  /*192f10*/  ISETP.LT.AND P3, PT, R86, UR16, !P2 ;  /* 0x0000001056007c0c */ /* 0x000fe2000d761270 */
[----:B------:R-:W2:Y:S01]  /*192f20*/  LDCU.64 UR16, c[0x0][0x398] ;  /* 0x00007300ff1077ac */ /* 0x000ea20008000a00 */
[----:B------:R-:W-:Y:S01]  /*192f30*/  VIADD R68, R83, 0x7e ;  /* 0x0000007e53447836 */ /* 0x000fe20000000000 */
[----:B------:R-:W4:Y:S06]  /*192f40*/  LDS.128 R72, [R2] ;  /* 0x0000000002487984 */ /* 0x000f2c0000000c00 */
        /* <DEDUP_REMOVED lines=19> */
[----:B------:R-:W-:Y:S01]  /*193080*/  LOP3.LUT R46, R46, 0x7fffffff, RZ, 0xc0, !PT ;  /* 0x7fffffff2e2e7812 */ /* 0x000fe200078ec0ff */
[----:B------:R-:W1:Y:S04]  /*193090*/  LDCU UR13, c[0x0][0x398] ;  /* 0x00007300ff0d77ac */ /* 0x000e680008000800 */
[----:B------:R-:W-:-:S06]  /*1930a0*/  @P5 LOP3.LUT R45, R45, 0x4, RZ, 0xfc, !PT ;  /* 0x000000042d2d5812 */ /* 0x000fcc00078efcff */
[----:B------:R-:W-:Y:S02]  /*1930b0*/  @P2 LOP3.LUT R44, R44, 0x80000000, RZ, 0xfc, !PT ;  /* 0x800000002c2c2812 */ /* 0x000fe400078efcff */
[----:B------:R-:W-:Y:S01]  /*1930c0*/  ISETP.GE.AND P2, PT, R60, UR19, PT ;  /* 0x000000133c007c0c */ /* 0x000fe2000bf46270 */
[----:B------:R-:W1:Y:S01]  /*1930d0*/  LDCU UR19, c[0x0][0x398] ;  /* 0x00007300ff1377ac */ /* 0x000e620008000800 */
[----:B------:R-:W-:Y:S01]  /*1930e0*/  LOP3.LUT R45, R45, 0xfffffffd, RZ, 0xc0, !PT ;  /* 0xfffffffd2d2d7812 */ /* 0x000fe200078ec0ff */
[----:B------:R-:W3:Y:S01]  /*1930f0*/  LDL.LU R60, [R1+0x5e0] ;  /* 0x0005e000013c7983 */ /* 0x000ee20000300800 */
[----:B--2---:R-:W-:Y:S01]  /*193100*/  ISETP.LT.AND P5, PT, R84, UR16, !P2 ;  /* 0x0000001054007c0c */ /* 0x004fe2000d7a1270 */
[----:B------:R-:W2:Y:S01]  /*193110*/  LDCU UR16, c[0x0][0x398] ;  /* 0x00007300ff1077ac */ /* 0x000ea20008000800 */
        /* <DEDUP_REMOVED lines=8> */
[----:B------:R-:W2:Y:S01]  /*1931a0*/  LDCU UR38, c[0x0][0x398] ;  /* 0x00007300ff2677ac */ /* 0x000ea20008000800 */
        /* <DEDUP_REMOVED lines=16> */
[----:B--2---:R-:W-:Y:S01]  /*1932b0*/  ISETP.LT.AND P3, PT, R86, UR38, !P2 ;  /* 0x0000002656007c0c */ /* 0x004fe2000d761270 */
[----:B----4-:R-:W-:Y:S01]  /*1932c0*/  STL.64 [R1+0xfb0], R72 ;  /* 0x000fb04801007387 */ /* 0x010fe20000100a00 */
[----:B------:R-:W2:Y:S05]  /*1932d0*/  LDCU UR36, c[0x0][0x398] ;  /* 0x00007300ff2477ac */ /* 0x000eaa0008000800 */
[----:B------:R-:W-:Y:S01]  /*1932e0*/  @P5 LOP3.LUT R44, R44, 0x4000000, RZ, 0xfc, !PT ;  /* 0x040000002c2c5812 */ /* 0x000fe200078efcff */
[----:B------:R-:W4:Y:S03]  /*1932f0*/  LDCU UR38, c[0x0][0x398] ;  /* 0x00007300ff2677ac */ /* 0x000f260008000800 */
        /* <DEDUP_REMOVED lines=11> */
[----:B------:R-:W1:Y:S01]  /*1933b0*/  LDS.128 R68, [R2+0x400] ;  /* 0x0004000002447984 */ /* 0x000e620000000c00 */
[----:B------:R-:W-:Y:S06]  /*1933c0*/  BAR.SYNC.DEFER_BLOCKING 0x0 ;  /* 0x0000000000007b1d */ /* 0x000fec0000010000 */
[----:B---3--:R3:W-:Y:S04]  /*1933d0*/  STSM.16.M88.4 [R0], R64 ;  /* 0x0000004000007844 */ /* 0x0087e80000000200 */
[----:B-1----:R-:W-:Y:S04]  /*1933e0*/  STL.64 [R1+0x1150], R68 ;  /* 0x0011504401007387 */ /* 0x002fe80000100a00 */
[----:B------:R-:W-:Y:S04]  /*1933f0*/  STL.64 [R1+0x1158], R70 ;  /* 0x0011584601007387 */ /* 0x000fe80000100a00 */
[----:B---3--:R-:W3:Y:S04]  /*193400*/  LDL.LU R64, [R1+0x2b0] ;  /* 0x0002b00001407983 */ /* 0x008ee80000300800 */
[----:B------:R-:W3:Y:S04]  /*193410*/  LDL.LU R65, [R1+0x2b8] ;  /* 0x0002b80001417983 */ /* 0x000ee80000300800 */
[----:B------:R-:W3:Y:S04]  /*193420*/  LDL.LU R66, [R1+0x1600] ;  /* 0x0016000001427983 */ /* 0x000ee80000300800 */
[----:B------:R-:W3:Y:S01]  /*193430*/  LDL.LU R67, [R1+0x1608] ;  /* 0x0016080001437983 */ /* 0x000ee20000300800 */
[----:B------:R-:W-:Y:S01]  /*193440*/  ISETP.LT.AND P5, PT, R84, UR41, !P2 ;  /* 0x0000002954007c0c */ /* 0x000fe2000d7a1270 */
[----:B------:R-:W1:Y:S01]  /*193450*/  LDCU UR41, c[0x0][0x398] ;  /* 0x00007300ff2977ac */ /* 0x000e620008000800 */
[----:B--2---:R-:W-:-:S02]  /*193460*/  ISETP.LT.AND P4, PT, R87, UR36, !P2 ;  /* 0x0000002457007c0c */ /* 0x004fc4000d781270 */
[----:B------:R-:W-:Y:S01]  /*193470*/  LOP3.LUT R44, R44, 0xffbfffff, RZ, 0xc0, !PT ;  /* 0xffbfffff2c2c7812 */ /* 0x000fe200078ec0ff */
[----:B------:R-:W2:Y:S01]  /*193480*/  LDCU UR36, c[0x0][0x398] ;  /* 0x00007300ff2477ac */ /* 0x000ea20008000800 */
[----:B----4-:R-:W-:-:S07]  /*193490*/  ISETP.LT.AND P3, PT, R86, UR38, !P2 ;  /* 0x0000002656007c0c */ /* 0x010fce000d761270 */
        /* <DEDUP_REMOVED lines=10> */
[----:B------:R1:W-:Y:S01]  /*193540*/  STSM.16.M88.4 [R0+0x200], R60 ;  /* 0x0002003c00007844 */ /* 0x0003e20000000200 */
[----:B------:R-:W-:Y:S06]  /*193550*/  BAR.SYNC.DEFER_BLOCKING 0x0 ;  /* 0x0000000000007b1d */ /* 0x000fec0000010000 */
[----:B-1----:R-:W3:Y:S04]  /*193560*/  LDL.LU R62, [R1+0x190] ;  /* 0x00019000013e7983 */ /* 0x002ee80000300800 */
[----:B------:R-:W3:Y:S01]  /*193570*/  LDL.LU R63, [R1+0x198] ;  /* 0x00019800013f7983 */ /* 0x000ee20000300800 */
[----:B------:R-:W-:-:S05]  /*193580*/  VIADD R60, R83, 0x7d ;  /* 0x0000007d533c7836 */ /* 0x000fca0000000000 */
[----:B------:R-:W-:Y:S01]  /*193590*/  ISETP.GE.AND P2, PT, R60, UR17, PT ;  /* 0x000000113c007c0c */ /* 0x000fe2000bf46270 */
[C---:B------:R-:W-:Y:S01]  /*1935a0*/  VIADD R60, R83.reuse, 0x7c ;  /* 0x0000007c533c7836 */ /* 0x040fe20000000000 */
[C---:B------:R-:W-:Y:S01]  /*1935b0*/  IADD3 R61, PT, PT, R83.reuse, 0x7a, RZ ;  /* 0x0000007a533d7810 */ /* 0x040fe20007ffe0ff */
[----:B------:R-:W-:Y:S01]  /*1935c0*/  VIADD R68, R83, 0x79 ;  /* 0x0000007953447836 */ /* 0x000fe20000000000 */
[----:B------:R-:W-:Y:S01]  /*1935d0*/  ISETP.LT.AND P5, PT, R84, UR41, !P2 ;  /* 0x0000002954007c0c */ /* 0x000fe2000d7a1270 */
[----:B------:R-:W1:Y:S01]  /*1935e0*/  LDCU UR41, c[0x0][0x398] ;  /* 0x00007300ff2977ac */ /* 0x000e620008000800 */
[----:B--2---:R-:W-:Y:S01]  /*1935f0*/  ISETP.LT.AND P4, PT, R87, UR36, !P2 ;  /* 0x0000002457007c0c */ /* 0x004fe2000d781270 */
[----:B------:R-:W2:Y:S01]  /*193600*/  LDS.128 R72, [R2] ;  /* 0x0000000002487984 */ /* 0x000ea20000000c00 */
[----:B----4-:R-:W-:Y:S01]  /*193610*/  ISETP.LT.AND P3, PT, R86, UR38, !P2 ;  /* 0x0000002656007c0c */ /* 0x010fe2000d761270 */
[----:B------:R-:W4:Y:S01]  /*193620*/  LDCU UR36, c[0x0][0x398] ;  /* 0x00007300ff2477ac */ /* 0x000f220008000800 */
[----:B------:R-:W1:Y:S07]  /*193630*/  LDCU UR17, c[0x0][0x398] ;  /* 0x00007300ff1177ac */ /* 0x000e6e0008000800 */
        /* <DEDUP_REMOVED lines=16> */
[----:B--2---:R-:W-:Y:S01]  /*193740*/  STL.64 [R1+0xf90], R72 ;  /* 0x000f904801007387 */ /* 0x004fe20000100a00 */
[----:B------:R-:W-:Y:S01]  /*193750*/  ISETP.LT.AND P3, PT, R86, UR14, !P2 ;  /* 0x0000000e56007c0c */ /* 0x000fe2000d761270 */
[----:B------:R-:W2:Y:S01]  /*193760*/  LDCU UR9, c[0x0][0x398] ;  /* 0x00007300ff0977ac */ /* 0x000ea20008000800 */
[----:B------:R-:W1:Y:S05]  /*193770*/  LDCU UR8, c[0x0][0x398] ;  /* 0x00007300ff0877ac */ /* 0x000e6a0008000800 */
[----:B------:R-:W-:Y:S01]  /*193780*/  @P5 LOP3.LUT R44, R44, 0x4000, RZ, 0xfc, !PT ;  /* 0x000040002c2c5812 */ /* 0x000fe200078efcff */
[----:B------:R-:W-:Y:S01]  /*193790*/  STL.64 [R1+0xf98], R74 ;  /* 0x000f984a01007387 */ /* 0x000fe20000100a00 */
        /* <DEDUP_REMOVED lines=14> */
[----:B----4-:R-:W-:Y:S02]  /*193880*/  ISETP.LT.AND P4, PT, R87, UR36, !P2 ;  /* 0x0000002457007c0c */ /* 0x010fe4000d781270 */
[----:B------:R-:W-:Y:S01]  /*193890*/  ISETP.LT.AND P3, PT, R86, UR77, !P2 ;  /* 0x0000004d56007c0c */ /* 0x000fe2000d761270 */
[----:B------:R-:W4:Y:S08]  /*1938a0*/  LDCU.64 UR36, c[0x0][0x398] ;  /* 0x00007300ff2477ac */ /* 0x000f300008000a00 */
        /* <DEDUP_REMOVED lines=13> */
[----:B------:R-:W-:Y:S01]  /*193980*/  IMAD.MOV.U32 R61, RZ, RZ, R142 ;  /* 0x000000ffff3d7224 */ /* 0x000fe200078e008e */
        /* <DEDUP_REMOVED lines=13> */
[----:B------:R-:W-:Y:S01]  /*193a60*/  ISETP.GE.AND P2, PT, R68, UR7, PT ;  /* 0x0000000744007c0c */ /* 0x000fe2000bf46270 */
[----:B------:R-:W4:Y:S01]  /*193a70*/  LDCU UR7, c[0x0][0x398] ;  /* 0x00007300ff0777ac */ /* 0x000f220008000800 */
[----:B------:R-:W2:Y:S01]  /*193a80*/  LDS.128 R68, [R2+0x400] ;  /* 0x0004000002447984 */ /* 0x000ea20000000c00 */
[----:B------:R-:W-:Y:S01]  /*193a90*/  BAR.SYNC.DEFER_BLOCKING 0x0 ;  /* 0x0000000000007b1d */ /* 0x000fe20000010000 */
[----:B------:R-:W-:Y:S02]  /*193aa0*/  ISETP.LT.AND P5, PT, R84, UR34, !P2 ;  /* 0x0000002254007c0c */ /* 0x000fe4000d7a1270 */
[----:B------:R-:W-:Y:S02]  /*193ab0*/  ISETP.LT.AND P4, PT, R87, UR41, !P2 ;  /* 0x0000002957007c0c */ /* 0x000fe4000d781270 */
[----:B------:R-:W-:Y:S01]  /*193ac0*/  ISETP.LT.AND P3, PT, R86, UR73, !P2 ;  /* 0x0000004956007c0c */ /* 0x000fe2000d761270 */
[----:B------:R-:W2:Y:S01]  /*193ad0*/  LDCU.64 UR34, c[0x0][0x398] ;  /* 0x00007300ff2277ac */ /* 0x000ea20008000a00 */
[----:B-1----:R-:W-:-:S02]  /*193ae0*/  ISETP.LT.AND P2, PT, R85, UR4, !P2 ;  /* 0x0000000455007c0c */ /* 0x002fc4000d741270 */
[----:B------:R-:W-:Y:S01]  /*193af0*/  LOP3.LUT R44, R44, 0xfffffffb, RZ, 0xc0, !PT ;  /* 0xfffffffb2c2c7812 */ /* 0x000fe200078ec0ff */
[----:B------:R-:W1:Y:S04]  /*193b00*/  LDCU UR73, c[0x0][0x398] ;  /* 0x00007300ff4977ac */ /* 0x000e680008000800 */
[----:B------:R-:W-:Y:S01]  /*193b10*/  @P5 LOP3.LUT R44, R44, 0x4, RZ, 0xfc, !PT ;  /* 0x000000042c2c5812 */ /* 0x000fe200078efcff */
[----:B------:R-:W1:Y:S01]  /*193b20*/  LDCU UR4, c[0x0][0x398] ;  /* 0x00007300ff0477ac */ /* 0x000e620008000800 */
[----:B---3--:R-:W-:Y:S04]  /*193b30*/  STSM.16.M88.4 [R0], R64 ;  /* 0x0000004000007844 */ /* 0x008fe80000000200 */
[----:B------:R-:W-:-:S02]  /*193b40*/  @P2 LOP3.LUT R48, R48, 0x80000000, RZ, 0xfc, !PT ;  /* 0x8000000030302812 */ /* 0x000fc400078efcff */
[----:B------:R-:W-:Y:S02]  /*193b50*/  LOP3.LUT R44, R44, 0xfffffffd, RZ, 0xc0, !PT ;  /* 0xfffffffd2c2c7812 */ /* 0x000fe400078ec0ff */
[----:B------:R-:W-:Y:S02]  /*193b60*/  LOP3.LUT R48, R48, 0xbfffffff, RZ, 0xc0, !PT ;  /* 0xbfffffff30307812 */ /* 0x000fe400078ec0ff */
[----:B------:R-:W-:-:S04]  /*193b70*/  @P4 LOP3.LUT R44, R44, 0x2, RZ, 0xfc, !PT ;  /* 0x000000022c2c4812 */ /* 0x000fc800078efcff */
[----:B------:R-:W-:-:S04]  /*193b80*/  LOP3.LUT R44, R44, 0xfffffffe, RZ, 0xc0, !PT ;  /* 0xfffffffe2c2c7812 */ /* 0x000fc800078ec0ff */
[----:B------:R-:W-:Y:S01]  /*193b90*/  @P3 LOP3.LUT R44, R44, 0x1, RZ, 0xfc, !PT ;  /* 0x000000012c2c3812 */ /* 0x000fe200078efcff */
[----:B------:R3:W-:Y:S04]  /*193ba0*/  STSM.16.M88.4 [R0+0x200], R60 ;  /* 0x0002003c00007844 */ /* 0x0007e80000000200 */
[----:B--2---:R2:W-:Y:S01]  /*193bb0*/  STL.64 [R1+0x1130], R68 ;  /* 0x0011304401007387 */ /* 0x0045e20000100a00 */
[C---:B---3--:R-:W-:Y:S01]  /*193bc0*/  VIADD R60, R83.reuse, 0x78 ;  /* 0x00000078533c7836 */ /* 0x048fe20000000000 */
[----:B------:R-:W-:Y:S04]  /*193bd0*/  BAR.SYNC.DEFER_BLOCKING 0x0 ;  /* 0x0000000000007b1d */ /* 0x000fe80000010000 */
[----:B------:R-:W-:Y:S01]  /*193be0*/  ISETP.GE.AND P2, PT, R60, UR29, PT ;  /* 0x0000001d3c007c0c */ /* 0x000fe2000bf46270 */
[----:B------:R-:W-:Y:S01]  /*193bf0*/  VIADD R60, R83, 0x77 ;  /* 0x00000077533c7836 */ /* 0x000fe20000000000 */
[----:B------:R-:W3:Y:S02]  /*193c00*/  LDCU.64 UR28, c[0x0][0x398] ;  /* 0x00007300ff1c77ac */ /* 0x000ee40008000a00 */
[----:B------:R-:W-:-:S02]  /*193c10*/  ISETP.LT.AND P5, PT, R84, UR72, !P2 ;  /* 0x0000004854007c0c */ /* 0x000fc4000d7a1270 */
[----:B------:R-:W-:Y:S01]  /*193c20*/  ISETP.LT.AND P4, PT, R87, UR71, !P2 ;  /* 0x0000004757007c0c */ /* 0x000fe2000d781270 */
[----:B------:R-:W-:Y:S01]  /*193c30*/  STL.64 [R1+0x1138], R70 ;  /* 0x0011384601007387 */ /* 0x000fe20000100a00 */
[----:B------:R-:W-:Y:S01]  /*193c40*/  ISETP.LT.AND P3, PT, R86, UR70, !P2 ;  /* 0x0000004656007c0c */ /* 0x000fe2000d761270 */
[C---:B------:R-:W-:Y:S01]  /*193c50*/  VIADD R62, R83.reuse, 0x75 ;  /* 0x00000075533e7836 */ /* 0x040fe20000000000 */
[----:B------:R-:W-:Y:S01]  /*193c60*/  LOP3.LUT R50, R50, 0x7fffffff, RZ, 0xc0, !PT ;  /* 0x7fffffff32327812 */ /* 0x000fe200078ec0ff */
[----:B------:R-:W4:Y:S01]  /*193c70*/  LDL.LU R64, [R1+0x2ac4] ;  /* 0x002ac40001407983 */ /* 0x000f220000300800 */
[----:B--2---:R-:W-:Y:S01]  /*193c80*/  VIADD R68, R83, 0x74 ;  /* 0x0000007453447836 */ /* 0x004fe20000000000 */
[----:B------:R-:W2:Y:S04]  /*193c90*/  LDCU UR72, c[0x0][0x398] ;  /* 0x00007300ff4877ac */ /* 0x000ea80008000800 */
[----:B------:R-:W-:Y:S01]  /*193ca0*/  @P5 LOP3.LUT R48, R48, 0x40000000, RZ, 0xfc, !PT ;  /* 0x4000000030305812 */ /* 0x000fe200078efcff */
[----:B------:R-:W4:Y:S01]  /*193cb0*/  LDL.LU R65, [R1+0x2acc] ;  /* 0x002acc0001417983 */ /* 0x000f220000300800 */
[----:B------:R-:W1:Y:S02]  /*193cc0*/  LDCU UR71, c[0x0][0x398] ;  /* 0x00007300ff4777ac */ /* 0x000e640008000800 */
[----:B------:R-:W-:Y:S01]  /*193cd0*/  LOP3.LUT R48, R48, 0xdfffffff, RZ, 0xc0, !PT ;  /* 0xdfffffff30307812 */ /* 0x000fe200078ec0ff */
[----:B------:R-:W4:Y:S01]  /*193ce0*/  LDL.LU R66, [R1+0x29d4] ;  /* 0x0029d40001427983 */ /* 0x000f220000300800 */
[----:B------:R-:W1:Y:S02]  /*193cf0*/  LDCU UR70, c[0x0][0x398] ;  /* 0x00007300ff4677ac */ /* 0x000e640008000800 */
[----:B------:R-:W-:Y:S01]  /*193d00*/  @P4 LOP3.LUT R48, R48, 0x20000000, RZ, 0xfc, !PT ;  /* 0x2000000030304812 */ /* 0x000fe200078efcff */
[----:B------:R-:W4:Y:S01]  /*193d10*/  LDL.LU R67, [R1+0x29dc] ;  /* 0x0029dc0001437983 */ /* 0x000f220000300800 */
[----:B------:R-:W-:-:S02]  /*193d20*/  ISETP.LT.AND P2, PT, R85, UR34, !P2 ;  /* 0x0000002255007c0c */ /* 0x000fc4000d741270 */
[----:B------:R-:W-:Y:S01]  /*193d30*/  LOP3.LUT R48, R48, 0xefffffff, RZ, 0xc0, !PT ;  /* 0xefffffff30307812 */ /* 0x000fe200078ec0ff */
[----:B------:R-:W1:Y:S03]  /*193d40*/  LDS.128 R72, [R2] ;  /* 0x0000000002487984 */ /* 0x000e660000000c00 */
        /* <DEDUP_REMOVED lines=16> */
[----:B------:R-:W1:Y:S01]  /*193e50*/  LDCU.64 UR40, c[0x0][0x398] ;  /* 0x00007300ff2877ac */ /* 0x000e620008000a00 */
[----:B------:R-:W-:-:S04]  /*193e60*/  LOP3.LUT R48, R48, 0xfeffffff, RZ, 0xc0, !PT ;  /* 0xfeffffff30307812 */ /* 0x000fc800078ec0ff */
[----:B------:R-:W-:Y:S02]  /*193e70*/  @P3 LOP3.LUT R48, R48, 0x1000000, RZ, 0xfc, !PT ;  /* 0x0100000030303812 */ /* 0x000fe400078efcff */
[----:B------:R-:W-:Y:S02]  /*193e80*/  IADD3 R60, PT, PT, R83, 0x76, RZ ;  /* 0x00000076533c7810 */ /* 0x000fe40007ffe0ff */
[----:B------:R-:W-:-:S04]  /*193e90*/  LOP3.LUT R48, R48, 0xff7fffff, RZ, 0xc0, !PT ;  /* 0xff7fffff30307812 */ /* 0x000fc800078ec0ff */
[----:B------:R-:W-:Y:S02]  /*193ea0*/  @P2 LOP3.LUT R48, R48, 0x800000, RZ, 0xfc, !PT ;  /* 0x0080000030302812 */ /* 0x000fe400078efcff */
[----:B------:R-:W-:Y:S01]  /*193eb0*/  ISETP.GE.AND P2, PT, R60, UR37, PT ;  /* 0x000000253c007c0c */ /* 0x000fe2000bf46270 */
[----:B------:R-:W1:Y:S01]  /*193ec0*/  LDCU.64 UR36, c[0x0][0x398] ;  /* 0x00007300ff2477ac */ /* 0x000e620008000a00 */
[----:B------:R-:W-:Y:S01]  /*193ed0*/  LOP3.LUT R48, R48, 0xffbfffff, RZ, 0xc0, !PT ;  /* 0xffbfffff30307812 */ /* 0x000fe200078ec0ff */
[----:B------:R-:W2:Y:S01]  /*193ee0*/  LDL.LU R60, [R1+0x2794] ;  /* 0x00279400013c7983 */ /* 0x000ea20000300800 */
[----:B---3--:R-:W-:Y:S02]  /*193ef0*/  ISETP.LT.AND P5, PT, R84, UR28, !P2 ;  /* 0x0000001c54007c0c */ /* 0x008fe4000d7a1270 */
[----:B------:R-:W-:Y:S01]  /*193f00*/  ISETP.LT.AND P4, PT, R87, UR69, !P2 ;  /* 0x0000004557007c0c */ /* 0x000fe2000d781270 */
[----:B------:R-:W2:Y:S01]  /*193f10*/  LDL.LU R61, [R1+0x279c] ;  /* 0x00279c00013d7983 */ /* 0x000ea20000300800 */
[----:B------:R-:W-:Y:S01]  /*193f20*/  ISETP.LT.AND P3, PT, R86, UR68, !P2 ;  /* 0x0000004456007c0c */ /* 0x000fe2000d761270 */
[----:B------:R-:W3:Y:S08]  /*193f30*/  LDCU UR69, c[0x0][0x398] ;  /* 0x00007300ff4577ac */ /* 0x000ef00008000800 */
        /* <DEDUP_REMOVED lines=11> */
[----:B------:R-:W2:Y:S04]  /*193ff0*/  LDL.LU R62, [R1+0x26c4] ;  /* 0x0026c400013e7983 */ /* 0x000ea80000300800 */
[----:B------:R-:W2:Y:S01]  /*194000*/  LDL.LU R63, [R1+0x26cc] ;  /* 0x0026cc00013f7983 */ /* 0x000ea20000300800 */
        /* <DEDUP_REMOVED lines=28> */
[----:B------:R-:W-:Y:S01]  /*1941d0*/  LOP3.LUT R49, R49, 0x7fffffff, RZ, 0xc0, !PT ;  /* 0x7fffffff31317812 */ /* 0x000fe200078ec0ff */
        /* <DEDUP_REMOVED lines=8> */
[----:B------:R-:W-:-:S04]  /*194260*/  @P2 LOP3.LUT R48, R48, 0x800, RZ, 0xfc, !PT ;  /* 0x0000080030302812 */ /* 0x000fc800078efcff */
[----:B------:R-:W-:Y:S01]  /*194270*/  LOP3.LUT R48, R48, 0xfffffbff, RZ, 0xc0, !PT ;  /* 0xfffffbff30307812 */ /* 0x000fe200078ec0ff */
[----:B-1----:R-:W-:Y:S04]  /*194280*/  STL.64 [R1+0x1040], R68 ;  /* 0x0010404401007387 */ /* 0x002fe80000100a00 */
[----:B----4-:R1:W-:Y:S04]  /*194290*/  STSM.16.M88.4 [R0], R64 ;  /* 0x0000004000007844 */ /* 0x0103e80000000200 */
[----:B------:R-:W-:Y:S04]  /*1942a0*/  STL.64 [R1+0x1048], R70 ;  /* 0x0010484601007387 */ /* 0x000fe80000100a00 */
[----:B-1----:R-:W4:Y:S04]  /*1942b0*/  LDL.LU R64, [R1+0x21d4] ;  /* 0x0021d40001407983 */ /* 0x002f280000300800 */
[----:B------:R-:W4:Y:S04]  /*1942c0*/  LDL.LU R65, [R1+0x21dc] ;  /* 0x0021dc0001417983 */ /* 0x000f280000300800 */
[----:B------:R-:W4:Y:S04]  /*1942d0*/  LDL.LU R66, [R1+0x20e4] ;  /* 0x0020e40001427983 */ /* 0x000f280000300800 */
[----:B------:R-:W4:Y:S04]  /*1942e0*/  LDL.LU R67, [R1+0x20ec] ;  /* 0x0020ec0001437983 */ /* 0x000f280000300800 */
[----:B--2---:R1:W-:Y:S01]  /*1942f0*/  STSM.16.M88.4 [R0+0x200], R60 ;  /* 0x0002003c00007844 */ /* 0x0043e20000000200 */
        /* <DEDUP_REMOVED lines=9> */
[----:B------:R-:W2:Y:S01]  /*194390*/  LDS.128 R72, [R2] ;  /* 0x0000000002487984 */ /* 0x000ea20000000c00 */
[----:B------:R-:W-:Y:S01]  /*1943a0*/  IADD3 R68, PT, PT, R83, 0x6f, RZ ;  /* 0x0000006f53447810 */ /* 0x000fe20007ffe0ff */
[----:B------:R-:W1:Y:S01]  /*1943b0*/  LDCU UR58, c[0x0][0x398] ;  /* 0x00007300ff3a77ac */ /* 0x000e620008000800 */
        /* <DEDUP_REMOVED lines=19> */
[----:B------:R-:W-:-:S04]  /*1944f0*/  @P5 LOP3.LUT R48, R48, 0x40, RZ, 0xfc, !PT ;  /* 0x0000004030305812 */ /* 0x000fc800078efcff */
[----:B------:R-:W-:-:S04]  /*194500*/  LOP3.LUT R48, R48, 0xffffffdf, RZ, 0xc0, !PT ;  /* 0xffffffdf30307812 */ /* 0x000fc800078ec0ff */
[----:B------:R-:W-:Y:S02]  /*194510*/  @P4 LOP3.LUT R48, R48, 0x20, RZ, 0xfc, !PT ;  /* 0x0000002030304812 */ /* 0x000fe400078efcff */
[----:B------:R-:W-:Y:S01]  /*194520*/  ISETP.LT.AND P2, PT, R85, UR46, !P2 ;  /* 0x0000002e55007c0c */ /* 0x000fe2000d741270 */
[----:B------:R-:W1:Y:S01]  /*194530*/  LDCU.64 UR46, c[0x0][0x398] ;  /* 0x00007300ff2e77ac */ /* 0x000e620008000a00 */
[----:B------:R-:W-:-:S04]  /*194540*/  LOP3.LUT R48, R48, 0xffffffef, RZ, 0xc0, !PT ;  /* 0xffffffef30307812 */ /* 0x000fc800078ec0ff */
[----:B------:R-:W-:-:S04]  /*194550*/  @P3 LOP3.LUT R48, R48, 0x10, RZ, 0xfc, !PT ;  /* 0x0000001030303812 */ /* 0x000fc800078efcff */
[----:B------:R-:W-:-:S04]  /*194560*/  LOP3.LUT R48, R48, 0xfffffff7, RZ, 0xc0, !PT ;  /* 0xfffffff730307812 */ /* 0x000fc800078ec0ff */
[----:B------:R-:W-:Y:S02]  /*194570*/  @P2 LOP3.LUT R48, R48, 0x8, RZ, 0xfc, !PT ;  /* 0x0000000830302812 */ /* 0x000fe400078efcff */
[----:B------:R-:W-:Y:S01]  /*194580*/  ISETP.GE.AND P2, PT, R60, UR39, PT ;  /* 0x000000273c007c0c */ /* 0x000fe2000bf46270 */
[----:B------:R-:W2:Y:S01]  /*194590*/  LDCU.64 UR38, c[0x0][0x398] ;  /* 0x00007300ff2677ac */ /* 0x000ea20008000a00 */
[----:B------:R-:W3:Y:S02]  /*1945a0*/  LDL.LU R60, [R1+0x914] ;  /* 0x00091400013c7983 */ /* 0x000ee40000300800 */
[----:B-1----:R-:W-:Y:S02]  /*1945b0*/  ISETP.LT.AND P5, PT, R84, UR28, !P2 ;  /* 0x0000001c54007c0c */ /* 0x002fe4000d7a1270 */
[----:B------:R-:W-:Y:S01]  /*1945c0*/  ISETP.LT.AND P4, PT, R87, UR54, !P2 ;  /* 0x0000003657007c0c */ /* 0x000fe2000d781270 */
[----:B------:R-:W3:Y:S01]  /*1945d0*/  LDL.LU R61, [R1+0x91c] ;  /* 0x00091c00013d7983 */ /* 0x000ee20000300800 */
[----:B------:R-:W-:Y:S01]  /*1945e0*/  ISETP.LT.AND P3, PT, R86, UR55, !P2 ;  /* 0x0000003756007c0c */ /* 0x000fe2000d761270 */
[----:B------:R-:W1:Y:S01]  /*1945f0*/  LDCU UR54, c[0x0][0x398] ;  /* 0x00007300ff3677ac */ /* 0x000e620008000800 */
[----:B------:R-:W-:-:S02]  /*194600*/  ISETP.LT.AND P2, PT, R85, UR46, !P2 ;  /* 0x0000002e55007c0c */ /* 0x000fc4000d741270 */
[----:B------:R-:W-:Y:S01]  /*194610*/  LOP3.LUT R48, R48, 0xfffffffb, RZ, 0xc0, !PT ;  /* 0xfffffffb30307812 */ /* 0x000fe200078ec0ff */
[----:B------:R-:W1:Y:S01]  /*194620*/  LDCU UR46, c[0x0][0x398] ;  /* 0x00007300ff2e77ac */ /* 0x000e620008000800 */
[----:B------:R-:W1:Y:S09]  /*194630*/  LDCU UR55, c[0x0][0x398] ;  /* 0x00007300ff3777ac */ /* 0x000e720008000800 */
[----:B------:R-:W-:-:S02]  /*194640*/  @P2 LOP3.LUT R47, R47, 0x80000000, RZ, 0xfc, !PT ;  /* 0x800000002f2f2812 */ /* 0x000fc400078efcff */
[----:B------:R-:W-:Y:S01]  /*194650*/  ISETP.GE.AND P2, PT, R62, UR37, PT ;  /* 0x000000253e007c0c */ /* 0x000fe2000bf46270 */
[----:B------:R-:W1:Y:S01]  /*194660*/  LDCU UR37, c[0x0][0x398] ;  /* 0x00007300ff2577ac */ /* 0x000e620008000800 */
[----:B------:R-:W3:Y:S04]  /*194670*/  LDL.LU R62, [R1+0x1ea4] ;  /* 0x001ea400013e7983 */ /* 0x000ee80000300800 */
[----:B------:R-:W3:Y:S01]  /*194680*/  LDL.LU R63, [R1+0x1eac] ;  /* 0x001eac00013f7983 */ /* 0x000ee20000300800 */
[----:B------:R-:W-:Y:S02]  /*194690*/  @P5 LOP3.LUT R48, R48, 0x4, RZ, 0xfc, !PT ;  /* 0x0000000430305812 */ /* 0x000fe400078efcff */
[----:B------:R-:W-:Y:S02]  /*1946a0*/  ISETP.LT.AND P5, PT, R84, UR21, !P2 ;  /* 0x0000001554007c0c */ /* 0x000fe4000d7a1270 */
[----:B------:R-:W-:Y:S01]  /*1946b0*/  LOP3.LUT R47, R47, 0xbfffffff, RZ, 0xc0, !PT ;  /* 0xbfffffff2f2f7812 */ /* 0x000fe200078ec0ff */
[----:B--2---:R-:W-:Y:S01]  /*1946c0*/  STL.64 [R1+0x910], R72 ;  /* 0x0009104801007387 */ /* 0x004fe20000100a00 */
[----:B------:R-:W-:Y:S01]  /*1946d0*/  LOP3.LUT R48, R48, 0xfffffffd, RZ, 0xc0, !PT ;  /* 0xfffffffd30307812 */ /* 0x000fe200078ec0ff */
[----:B------:R-:W2:Y:S03]  /*1946e0*/  LDCU UR21, c[0x0][0x398] ;  /* 0x00007300ff1577ac */ /* 0x000ea60008000800 */
        /* <DEDUP_REMOVED lines=11> */
[----:B------:R-:W-:Y:S01]  /*1947a0*/  ISETP.LT.AND P2, PT, R85, UR40, !P2 ;  /* 0x0000002855007c0c */ /* 0x000fe2000d741270 */
[----:B------:R-:W1:Y:S01]  /*1947b0*/  LDCU UR40, c[0x0][0x398] ;  /* 0x00007300ff2877ac */ /* 0x000e620008000800 */
[----:B------:R-:W-:-:S07]  /*1947c0*/  LOP3.LUT R47, R47, 0xefffffff, RZ, 0xc0, !PT ;  /* 0xefffffff2f2f7812 */ /* 0x000fce00078ec0ff */
        /* <DEDUP_REMOVED lines=14> */
[----:B------:R-:W1:Y:S03]  /*1948b0*/  LDCU UR52, c[0x0][0x398] ;  /* 0x00007300ff3477ac */ /* 0x000e660008000800 */
[----:B------:R-:W-:-:S04]  /*1948c0*/  LOP3.LUT R47, R47, 0xfdffffff, RZ, 0xc0, !PT ;  /* 0xfdffffff2f2f7812 */ /* 0x000fc800078ec0ff */
[----:B------:R-:W-:Y:S02]  /*1948d0*/  @P4 LOP3.LUT R47, R47, 0x2000000, RZ, 0xfc, !PT ;  /* 0x020000002f2f4812 */ /* 0x000fe400078efcff */
[----:B------:R-:W-:Y:S02]  /*1948e0*/  ISETP.LT.AND P2, PT, R85, UR38, !P2 ;  /* 0x0000002655007c0c */ /* 0x000fe4000d741270 */
        /* <DEDUP_REMOVED lines=8> */
[----:B----4-:R-:W4:Y:S04]  /*194970*/  LDL.LU R64, [R1+0x1c34] ;  /* 0x001c340001407983 */ /* 0x010f280000300800 */
[----:B------:R-:W4:Y:S04]  /*194980*/  LDL.LU R65, [R1+0x1c3c] ;  /* 0x001c3c0001417983 */ /* 0x000f280000300800 */
[----:B------:R-:W4:Y:S04]  /*194990*/  LDL.LU R66, [R1+0x1b54] ;  /* 0x001b540001427983 */ /* 0x000f280000300800 */
[----:B------:R-:W4:Y:S04]  /*1949a0*/  LDL.LU R67, [R1+0x1b5c] ;  /* 0x001b5c0001437983 */ /* 0x000f280000300800 */
        /* <DEDUP_REMOVED lines=43> */
[----:B------:R-:W2:Y:S01]  /*194c60*/  LDL.LU R60, [R1+0x5e4] ;  /* 0x0005e400013c7983 */ /* 0x000ea20000300800 */
[----:B-1----:R-:W-:Y:S02]  /*194c70*/  ISETP.LT.AND P5, PT, R84, UR24, !P2 ;  /* 0x0000001854007c0c */ /* 0x002fe4000d7a1270 */
[----:B------:R-:W-:Y:S01]  /*194c80*/  ISETP.LT.AND P4, PT, R87, UR30, !P2 ;  /* 0x0000001e57007c0c */ /* 0x000fe2000d781270 */
[----:B------:R-:W2:Y:S01]  /*194c90*/  LDL.LU R61, [R1+0x5ec] ;  /* 0x0005ec00013d7983 */ /* 0x000ea20000300800 */
        /* <DEDUP_REMOVED lines=12> */
[----:B------:R-:W2:Y:S04]  /*194d60*/  LDL.LU R62, [R1+0x1844] ;  /* 0x00184400013e7983 */ /* 0x000ea80000300800 */
[----:B------:R-:W2:Y:S01]  /*194d70*/  LDL.LU R63, [R1+0x184c] ;  /* 0x00184c00013f7983 */ /* 0x000ea20000300800 */
[----:B------:R-:W-:Y:S01]  /*194d80*/  ISETP.LT.AND P5, PT, R84, UR27, !P2 ;  /* 0x0000001b54007c0c */ /* 0x000fe2000d7a1270 */
[----:B------:R-:W1:Y:S01]  /*194d90*/  LDCU UR27, c[0x0][0x398] ;  /* 0x00007300ff1b77ac */ /* 0x000e620008000800 */
[----:B------:R-:W-:-:S02]  /*194da0*/  ISETP.LT.AND P4, PT, R87, UR33, !P2 ;  /* 0x0000002157007c0c */ /* 0x000fc4000d781270 */
[----:B------:R-:W-:Y:S02]  /*194db0*/  LOP3.LUT R47, R47, 0xfffffbff, RZ, 0xc0, !PT ;  /* 0xfffffbff2f2f7812 */ /* 0x000fe400078ec0ff */
[----:B------:R-:W-:Y:S01]  /*194dc0*/  ISETP.LT.AND P3, PT, R86, UR32, !P2 ;  /* 0x0000002056007c0c */ /* 0x000fe2000d761270 */
[----:B------:R-:W4:Y:S06]  /*194dd0*/  LDCU.64 UR32, c[0x0][0x398] ;  /* 0x00007300ff2077ac */ /* 0x000f2c0008000a00 */
[----:B------:R-:W-:-:S04]  /*194de0*/  @P5 LOP3.LUT R47, R47, 0x400, RZ, 0xfc, !PT ;  /* 0x000004002f2f5812 */ /* 0x000fc800078efcff */
[----:B------:R-:W-:-:S04]  /*194df0*/  LOP3.LUT R47, R47, 0xfffffdff, RZ, 0xc0, !PT ;  /* 0xfffffdff2f2f7812 */ /* 0x000fc800078ec0ff */
[----:B------:R-:W-:Y:S02]  /*194e00*/  @P4 LOP3.LUT R47, R47, 0x200, RZ, 0xfc, !PT ;  /* 0x000002002f2f4812 */ /* 0x000fe400078efcff */
[----:B-1----:R-:W-:Y:S01]  /*194e10*/  ISETP.LT.AND P2, PT, R85, UR30, !P2 ;  /* 0x0000001e55007c0c */ /* 0x002fe2000d741270 */
[----:B---3--:R-:W-:Y:S01]  /*194e20*/  STL.64 [R1+0x5e0], R72 ;  /* 0x0005e04801007387 */ /* 0x008fe20000100a00 */
[----:B------:R-:W-:Y:S01]  /*194e30*/  LOP3.LUT R47, R47, 0xfffffeff, RZ, 0xc0, !PT ;  /* 0xfffffeff2f2f7812 */ /* 0x000fe200078ec0ff */
[----:B------:R-:W1:Y:S03]  /*194e40*/  LDCU UR30, c[0x0][0x398] ;  /* 0x00007300ff1e77ac */ /* 0x000e660008000800 */
[----:B------:R-:W-:-:S04]  /*194e50*/  @P3 LOP3.LUT R47, R47, 0x100, RZ, 0xfc, !PT ;  /* 0x000001002f2f3812 */ /* 0x000fc800078efcff */
[----:B------:R-:W-:-:S04]  /*194e60*/  LOP3.LUT R47, R47, 0xffffff7f, RZ, 0xc0, !PT ;  /* 0xffffff7f2f2f7812 */ /* 0x000fc800078ec0ff */
[----:B------:R-:W-:Y:S02]  /*194e70*/  @P2 LOP3.LUT R47, R47, 0x80, RZ, 0xfc, !PT ;  /* 0x000000802f2f2812 */ /* 0x000fe400078efcff */
[----:B------:R-:W-:Y:S01]  /*194e80*/  ISETP.GE.AND P2, PT, R68, UR35, PT ;  /* 0x0000002344007c0c */ /* 0x000fe2000bf46270 */
[----:B------:R-:W3:Y:S01]  /*194e90*/  LDCU.64 UR34, c[0x0][0x398] ;  /* 0x00007300ff2277ac */ /* 0x000ee20008000a00 */
        /* <DEDUP_REMOVED lines=8> */
[----:B------:R-:W-:-:S04]  /*194f20*/  @P5 LOP3.LUT R47, R47, 0x40, RZ, 0xfc, !PT ;  /* 0x000000402f2f5812 */ /* 0x000fc800078efcff */
[----:B------:R-:W-:-:S04]  /*194f30*/  LOP3.LUT R47, R47, 0xffffffdf, RZ, 0xc0, !PT ;  /* 0xffffffdf2f2f7812 */ /* 0x000fc800078ec0ff */
[----:B------:R-:W-:Y:S02]  /*194f40*/  @P4 LOP3.LUT R47, R47, 0x20, RZ, 0xfc, !PT ;  /* 0x000000202f2f4812 */ /* 0x000fe400078efcff */
[----:B----4-:R-:W-:Y:S01]  /*194f50*/  ISETP.LT.AND P2, PT, R85, UR32, !P2 ;  /* 0x0000002055007c0c */ /* 0x010fe2000d741270 */
[----:B------:R-:W-:Y:S01]  /*194f60*/  STL.64 [R1+0x5e8], R74 ;  /* 0x0005e84a01007387 */ /* 0x000fe20000100a00 */
[----:B------:R-:W-:Y:S01]  /*194f70*/  LOP3.LUT R47, R47, 0xffffffef, RZ, 0xc0, !PT ;  /* 0xffffffef2f2f7812 */ /* 0x000fe200078ec0ff */
[----:B------:R-:W4:Y:S03]  /*194f80*/  LDCU UR32, c[0x0][0x398] ;  /* 0x00007300ff2077ac */ /* 0x000f260008000800 */
[----:B------:R-:W-:Y:S01]  /*194f90*/  @P3 LOP3.LUT R47, R47, 0x10, RZ, 0xfc, !PT ;  /* 0x000000102f2f3812 */ /* 0x000fe200078efcff */
[----:B------:R3:W-:Y:S03]  /*194fa0*/  STSM.16.M88.4 [R0], R64 ;  /* 0x0000004000007844 */ /* 0x0007e60000000200 */
        /* <DEDUP_REMOVED lines=11> */
[----:B-1----:R-:W-:-:S05]  /*195060*/  VIADD R60, R83, 0x69 ;  /* 0x00000069533c7836 */ /* 0x002fca0000000000 */
[----:B------:R-:W-:Y:S01]  /*195070*/  ISETP.GE.AND P2, PT, R60, UR25, PT ;  /* 0x000000193c007c0c */ /* 0x000fe2000bf46270 */
[C---:B------:R-:W-:Y:S01]  /*195080*/  VIADD R62, R83.reuse, 0x66 ;  /* 0x00000066533e7836 */ /* 0x040fe20000000000 */
[C---:B------:R-:W-:Y:S01]  /*195090*/  IADD3 R60, PT, PT, R83.reuse, 0x68, RZ ;  /* 0x00000068533c7810 */ /* 0x040fe20007ffe0ff */
[----:B------:R-:W-:Y:S01]  /*1950a0*/  VIADD R68, R83, 0x65 ;  /* 0x0000006553447836 */ /* 0x000fe20000000000 */
[----:B------:R-:W-:Y:S01]  /*1950b0*/  ISETP.LT.AND P5, PT, R84, UR40, !P2 ;  /* 0x0000002854007c0c */ /* 0x000fe2000d7a1270 */
[----:B------:R-:W1:Y:S01]  /*1950c0*/  LDCU.64 UR40, c[0x0][0x398] ;  /* 0x00007300ff2877ac */ /* 0x000e620008000a00 */
[----:B------:R-:W-:Y:S01]  /*1950d0*/  ISETP.LT.AND P4, PT, R87, UR46, !P2 ;  /* 0x0000002e57007c0c */ /* 0x000fe2000d781270 */
[----:B------:R-:W2:Y:S01]  /*1950e0*/  LDS.128 R72, [R2] ;  /* 0x0000000002487984 */ /* 0x000ea20000000c00 */
[----:B------:R-:W-:Y:S01]  /*1950f0*/  ISETP.LT.AND P3, PT, R86, UR65, !P2 ;  /* 0x0000004156007c0c */ /* 0x000fe2000d761270 */
[----:B------:R-:W1:Y:S01]  /*195100*/  LDCU UR46, c[0x0][0x398] ;  /* 0x00007300ff2e77ac */ /* 0x000e620008000800 */
[----:B------:R-:W-:Y:S01]  /*195110*/  ISETP.LT.AND P2, PT, R85, UR34, !P2 ;  /* 0x0000002255007c0c */ /* 0x000fe2000d741270 */
[----:B------:R-:W1:Y:S06]  /*195120*/  LDCU UR65, c[0x0][0x398] ;  /* 0x00007300ff4177ac */ /* 0x000e6c0008000800 */
[----:B------:R-:W-:Y:S01]  /*195130*/  @P5 LOP3.LUT R47, R47, 0x4, RZ, 0xfc, !PT ;  /* 0x000000042f2f5812 */ /* 0x000fe200078efcff */
[----:B------:R-:W1:Y:S05]  /*195140*/  LDCU.64 UR24, c[0x0][0x398] ;  /* 0x00007300ff1877ac */ /* 0x000e6a0008000a00 */
        /* <DEDUP_REMOVED lines=8> */
[----:B------:R-:W-:-:S02]  /*1951d0*/  ISETP.LT.AND P4, PT, R87, UR19, !P2 ;  /* 0x0000001357007c0c */ /* 0x000fc4000d781270 */
[----:B------:R-:W-:-:S04]  /*1951e0*/  LOP3.LUT R47, R47, 0xfffffffe, RZ, 0xc0, !PT ;  /* 0xfffffffe2f2f7812 */ /* 0x000fc800078ec0ff */
[----:B------:R-:W-:-:S03]  /*1951f0*/  @P3 LOP3.LUT R47, R47, 0x1, RZ, 0xfc, !PT ;  /* 0x000000012f2f3812 */ /* 0x000fc600078efcff */
[----:B------:R-:W-:Y:S02]  /*195200*/  @P5 LOP3.LUT R46, R46, 0x40000000, RZ, 0xfc, !PT ;  /* 0x400000002e2e5812 */ /* 0x000fe400078efcff */
[----:B------:R-:W-:Y:S01]  /*195210*/  ISETP.LT.AND P3, PT, R86, UR13, !P2 ;  /* 0x0000000d56007c0c */ /* 0x000fe2000d761270 */
[----:B------:R-:W-:Y:S01]  /*195220*/  IMAD.MOV.U32 R61, RZ, RZ, R143 ;  /* 0x000000ffff3d7224 */ /* 0x000fe200078e008f */
[----:B------:R-:W-:Y:S01]  /*195230*/  LOP3.LUT R46, R46, 0xdfffffff, RZ, 0xc0, !PT ;  /* 0xdfffffff2e2e7812 */ /* 0x000fe200078ec0ff */
[----:B------:R-:W1:Y:S03]  /*195240*/  LDCU.64 UR12, c[0x0][0x398] ;  /* 0x00007300ff0c77ac */ /* 0x000e660008000a00 */
        /* <DEDUP_REMOVED lines=11> */
[----:B------:R-:W2:Y:S01]  /*195300*/  LDCU UR31, c[0x0][0x398] ;  /* 0x00007300ff1f77ac */ /* 0x000ea20008000800 */
[----:B-1----:R-:W-:Y:S02]  /*195310*/  ISETP.LT.AND P4, PT, R87, UR46, !P2 ;  /* 0x0000002e57007c0c */ /* 0x002fe4000d781270 */
        /* <DEDUP_REMOVED lines=12> */
[----:B------:R-:W2:Y:S01]  /*1953e0*/  LDCU UR33, c[0x0][0x398] ;  /* 0x00007300ff2177ac */ /* 0x000ea20008000800 */
        /* <DEDUP_REMOVED lines=13> */
[----:B--2---:R-:W-:Y:S01]  /*1954c0*/  STL.64 [R1+0x2b0], R72 ;  /* 0x0002b04801007387 */ /* 0x004fe20000100a00 */
[----:B------:R-:W-:Y:S01]  /*1954d0*/  LOP3.LUT R46, R46, 0xffefffff, RZ, 0xc0, !PT ;  /* 0xffefffff2e2e7812 */ /* 0x000fe200078ec0ff */
[----:B------:R-:W2:Y:S03]  /*1954e0*/  LDCU UR28, c[0x0][0x398] ;  /* 0x00007300ff1c77ac */ /* 0x000ea60008000800 */
[----:B------:R-:W-:-:S04]  /*1954f0*/  @P3 LOP3.LUT R46, R46, 0x100000, RZ, 0xfc, !PT ;  /* 0x001000002e2e3812 */ /* 0x000fc800078efcff */
[----:B------:R-:W-:-:S04]  /*195500*/  LOP3.LUT R46, R46, 0xfff7ffff, RZ, 0xc0, !PT ;  /* 0xfff7ffff2e2e7812 */ /* 0x000fc800078ec0ff */
[----:B------:R-:W-:Y:S02]  /*195510*/  @P2 LOP3.LUT R46, R46, 0x80000, RZ, 0xfc, !PT ;  /* 0x000800002e2e2812 */ /* 0x000fe400078efcff */
[----:B------:R-:W-:Y:S01]  /*195520*/  ISETP.GE.AND P2, PT, R68, UR35, PT ;  /* 0x0000002344007c0c */ /* 0x000fe2000bf46270 */
[----:B------:R-:W-:Y:S01]  /*195530*/  STL.64 [R1+0x2b8], R74 ;  /* 0x0002b84a01007387 */ /* 0x000fe20000100a00 */
[----:B------:R-:W-:Y:S01]  /*195540*/  LOP3.LUT R46, R46, 0xfffbffff, RZ, 0xc0, !PT ;  /* 0xfffbffff2e2e7812 */ /* 0x000fe200078ec0ff */
[----:B------:R-:W2:Y:S01]  /*195550*/  LDCU.64 UR34, c[0x0][0x398] ;  /* 0x00007300ff2277ac */ /* 0x000ea20008000a00 */
[----:B-1----:R-:W-:Y:S01]  /*195560*/  ISETP.LT.AND P5, PT, R84, UR46, !P2 ;  /* 0x0000002e54007c0c */ /* 0x002fe2000d7a1270 */
        /* <DEDUP_REMOVED lines=10> */
[----:B------:R-:W-:-:S02]  /*195610*/  ISETP.LT.AND P2, PT, R85, UR24, !P2 ;  /* 0x0000001855007c0c */ /* 0x000fc4000d741270 */
[----:B------:R-:W-:-:S04]  /*195620*/  LOP3.LUT R46, R46, 0xfffeffff, RZ, 0xc0, !PT ;  /* 0xfffeffff2e2e7812 */ /* 0x000fc800078ec0ff */
[----:B------:R-:W-:Y:S01]  /*195630*/  @P3 LOP3.LUT R46, R46, 0x10000, RZ, 0xfc, !PT ;  /* 0x000100002e2e3812 */ /* 0x000fe200078efcff */
[----:B---3--:R3:W-:Y:S03]  /*195640*/  STSM.16.M88.4 [R0], R64 ;  /* 0x0000004000007844 */ /* 0x0087e60000000200 */
        /* <DEDUP_REMOVED lines=9> */
[----:B----4-:R1:W-:Y:S01]  /*1956e0*/  STSM.16.M88.4 [R0+0x200], R60 ;  /* 0x0002003c00007844 */ /* 0x0103e20000000200 */
        /* <DEDUP_REMOVED lines=9> */
[----:B------:R-:W4:Y:S01]  /*195780*/  LDS.128 R72, [R2] ;  /* 0x0000000002487984 */ /* 0x000f220000000c00 */
        /* <DEDUP_REMOVED lines=19> */
[----:B------:R-:W1:Y:S07]  /*1958c0*/  LDCU.64 UR40, c[0x0][0x398] ;  /* 0x00007300ff2877ac */ /* 0x000e6e0008000a00 */
        /* <DEDUP_REMOVED lines=10> */
[----:B------:R-:W1:Y:S01]  /*195970*/  LDCU UR29, c[0x0][0x398] ;  /* 0x00007300ff1d77ac */ /* 0x000e620008000800 */
[----:B------:R-:W-:Y:S01]  /*195980*/  LOP3.LUT R46, R46, 0xffffffbf, RZ, 0xc0, !PT ;  /* 0xffffffbf2e2e7812 */ /* 0x000fe200078ec0ff */
[----:B------:R-:W2:Y:S01]  /*195990*/  LDL.LU R60, [R1+0x27a0] ;  /* 0x0027a000013c7983 */ /* 0x000ea20000300800 */
[----:B------:R-:W-:Y:S02]  /*1959a0*/  ISETP.LT.AND P5, PT, R84, UR22, !P2 ;  /* 0x0000001654007c0c */ /* 0x000fe4000d7a1270 */
[----:B------:R-:W-:Y:S01]  /*1959b0*/  ISETP.LT.AND P4, PT, R87, UR8, !P2 ;  /* 0x0000000857007c0c */ /* 0x000fe2000d781270 */
[----:B------:R-:W1:Y:S01]  /*1959c0*/  LDCU.64 UR8, c[0x0][0x398] ;  /* 0x00007300ff0877ac */ /* 0x000e620008000a00 */
[----:B------:R-:W-:-:S09]  /*1959d0*/  ISETP.LT.AND P3, PT, R86, UR7, !P2 ;  /* 0x0000000756007c0c */ /* 0x000fd2000d761270 */
        /* <DEDUP_REMOVED lines=12> */
[----:B------:R-:W2:Y:S04]  /*195aa0*/  LDL.LU R61, [R1+0x27a8] ;  /* 0x0027a800013d7983 */ /* 0x000ea80000300800 */
[----:B------:R-:W2:Y:S04]  /*195ab0*/  LDL.LU R62, [R1+0x2710] ;  /* 0x00271000013e7983 */ /* 0x000ea80000300800 */
[----:B------:R-:W2:Y:S01]  /*195ac0*/  LDL.LU R63, [R1+0x2718] ;  /* 0x00271800013f7983 */ /* 0x000ea20000300800 */
[----:B------:R-:W-:Y:S01]  /*195ad0*/  ISETP.LT.AND P5, PT, R84, UR49, !P2 ;  /* 0x0000003154007c0c */ /* 0x000fe2000d7a1270 */
[----:B------:R-:W1:Y:S01]  /*195ae0*/  LDCU UR49, c[0x0][0x398] ;  /* 0x00007300ff3177ac */ /* 0x000e620008000800 */
[----:B------:R-:W-:-:S02]  /*195af0*/  ISETP.LT.AND P4, PT, R87, UR47, !P2 ;  /* 0x0000002f57007c0c */ /* 0x000fc4000d781270 */
[----:B------:R-:W-:Y:S01]  /*195b00*/  ISETP.LT.AND P3, PT, R86, UR46, !P2 ;  /* 0x0000002e56007c0c */ /* 0x000fe2000d761270 */
[----:B------:R-:W1:Y:S01]  /*195b10*/  LDCU UR47, c[0x0][0x398] ;  /* 0x00007300ff2f77ac */ /* 0x000e620008000800 */
[----:B------:R-:W-:Y:S01]  /*195b20*/  ISETP.LT.AND P2, PT, R85, UR16, !P2 ;  /* 0x0000001055007c0c */ /* 0x000fe2000d741270 */
[----:B------:R-:W1:Y:S01]  /*195b30*/  LDCU UR46, c[0x0][0x398] ;  /* 0x00007300ff2e77ac */ /* 0x000e620008000800 */
[----:B------:R-:W-:Y:S01]  /*195b40*/  LOP3.LUT R46, R46, 0xfffffffb, RZ, 0xc0, !PT ;  /* 0xfffffffb2e2e7812 */ /* 0x000fe200078ec0ff */
[----:B----4-:R-:W-:Y:S01]  /*195b50*/  STL.64 [R1+0x190], R72 ;  /* 0x0001904801007387 */ /* 0x010fe20000100a00 */
[----:B------:R-:W-:Y:S01]  /*195b60*/  LOP3.LUT R53, R53, 0x7fffffff, RZ, 0xc0, !PT ;  /* 0x7fffffff35357812 */ /* 0x000fe200078ec0ff */
[----:B------:R-:W4:Y:S02]  /*195b70*/  LDCU UR16, c[0x0][0x398] ;  /* 0x00007300ff1077ac */ /* 0x000f240008000800 */
[----:B------:R-:W-:-:S06]  /*195b80*/  @P5 LOP3.LUT R46, R46, 0x4, RZ, 0xfc, !PT ;  /* 0x000000042e2e5812 */ /* 0x000fcc00078efcff */
[----:B------:R-:W-:Y:S02]  /*195b90*/  @P2 LOP3.LUT R50, R50, 0x80000000, RZ, 0xfc, !PT ;  /* 0x8000000032322812 */ /* 0x000fe400078efcff */
[----:B------:R-:W-:Y:S01]  /*195ba0*/  ISETP.GE.AND P2, PT, R68, UR13, PT ;  /* 0x0000000d44007c0c */ /* 0x000fe2000bf46270 */
[----:B------:R-:W-:Y:S01]  /*195bb0*/  STL.64 [R1+0x198], R74 ;  /* 0x0001984a01007387 */ /* 0x000fe20000100a00 */
[----:B------:R-:W-:Y:S01]  /*195bc0*/  LOP3.LUT R46, R46, 0xfffffffd, RZ, 0xc0, !PT ;  /* 0xfffffffd2e2e7812 */ /* 0x000fe200078ec0ff */
[----:B------:R-:W2:Y:S01]  /*195bd0*/  LDCU UR13, c[0x0][0x398] ;  /* 0x00007300ff0d77ac */ /* 0x000ea20008000800 */
[----:B-1----:R-:W-:Y:S01]  /*195be0*/  ISETP.LT.AND P5, PT, R84, UR47, !P2 ;  /* 0x0000002f54007c0c */ /* 0x002fe2000d7a1270 */
[----:B------:R-:W1:Y:S01]  /*195bf0*/  LDS.128 R68, [R2+0x400] ;  /* 0x0004000002447984 */ /* 0x000e620000000c00 */
[----:B------:R-:W-:Y:S01]  /*195c00*/  @P4 LOP3.LUT R46, R46, 0x2, RZ, 0xfc, !PT ;  /* 0x000000022e2e4812 */ /* 0x000fe200078efcff */
[----:B------:R-:W1:Y:S01]  /*195c10*/  LDCU UR47, c[0x0][0x398] ;  /* 0x00007300ff2f77ac */ /* 0x000e620008000800 */
[----:B------:R-:W-:Y:S01]  /*195c20*/  ISETP.LT.AND P4, PT, R87, UR46, !P2 ;  /* 0x0000002e57007c0c */ /* 0x000fe2000d781270 */
        /* <DEDUP_REMOVED lines=10> */
[----:B------:R-:W-:Y:S01]  /*195cd0*/  ISETP.LT.AND P2, PT, R85, UR8, !P2 ;  /* 0x0000000855007c0c */ /* 0x000fe2000d741270 */
[----:B------:R-:W1:Y:S01]  /*195ce0*/  LDCU UR8, c[0x0][0x398] ;  /* 0x00007300ff0877ac */ /* 0x000e620008000800 */
[----:B------:R-:W-:Y:S01]  /*195cf0*/  LOP3.LUT R50, R50, 0xefffffff, RZ, 0xc0, !PT ;  /* 0xefffffff32327812 */ /* 0x000fe200078ec0ff */
[----:B---3--:R3:W-:Y:S03]  /*195d00*/  STSM.16.M88.4 [R0], R64 ;  /* 0x0000004000007844 */ /* 0x0087e60000000200 */
[----:B------:R-:W-:-:S04]  /*195d10*/  @P3 LOP3.LUT R50, R50, 0x10000000, RZ, 0xfc, !PT ;  /* 0x1000000032323812 */ /* 0x000fc800078efcff */
        /* <DEDUP_REMOVED lines=14> */
[----:B------:R-:W-:Y:S01]  /*195e00*/  IADD3 R60, PT, PT, R83, 0x5e, RZ ;  /* 0x0000005e533c7810 */ /* 0x000fe20007ffe0ff */
[----:B------:R-:W1:Y:S01]  /*195e10*/  LDCU.64 UR22, c[0x0][0x398] ;  /* 0x00007300ff1677ac */ /* 0x000e620008000a00 */
[----:B------:R-:W-:Y:S02]  /*195e20*/  ISETP.LT.AND P5, PT, R84, UR76, !P2 ;  /* 0x0000004c54007c0c */ /* 0x000fe4000d7a1270 */
[----:B------:R-:W-:Y:S01]  /*195e30*/  ISETP.LT.AND P4, PT, R87, UR75, !P2 ;  /* 0x0000004b57007c0c */ /* 0x000fe2000d781270 */
[----:B------:R-:W-:Y:S01]  /*195e40*/  VIADD R68, R83, 0x5b ;  /* 0x0000005b53447836 */ /* 0x000fe20000000000 */
[----:B------:R-:W-:Y:S01]  /*195e50*/  ISETP.LT.AND P3, PT, R86, UR74, !P2 ;  /* 0x0000004a56007c0c */ /* 0x000fe2000d761270 */
[----:B------:R-:W2:Y:S01]  /*195e60*/  LDS.128 R72, [R2] ;  /* 0x0000000002487984 */ /* 0x000ea20000000c00 */
[----:B------:R-:W-:Y:S01]  /*195e70*/  LOP3.LUT R52, R52, 0x7fffffff, RZ, 0xc0, !PT ;  /* 0x7fffffff34347812 */ /* 0x000fe200078ec0ff */
        /* <DEDUP_REMOVED lines=33> */
[----:B------:R-:W4:Y:S01]  /*196090*/  LDL.LU R60, [R1+0x930] ;  /* 0x00093000013c7983 */ /* 0x000f220000300800 */
[----:B-1----:R-:W-:Y:S01]  /*1960a0*/  ISETP.LT.AND P5, PT, R84, UR4, !P2 ;  /* 0x0000000454007c0c */ /* 0x002fe2000d7a1270 */
        /* <DEDUP_REMOVED lines=21> */
[----:B------:R-:W-:Y:S02]  /*196200*/  LOP3.LUT R50, R50, 0xffffbfff, RZ, 0xc0, !PT ;  /* 0xffffbfff32327812 */ /* 0x000fe400078ec0ff */
[----:B------:R-:W-:Y:S01]  /*196210*/  ISETP.LT.AND P3, PT, R86, UR71, !P2 ;  /* 0x0000004756007c0c */ /* 0x000fe2000d761270 */
[----:B--2---:R-:W-:Y:S01]  /*196220*/  STL.64 [R1+0x1160], R72 ;  /* 0x0011604801007387 */ /* 0x004fe20000100a00 */
[----:B------:R-:W-:Y:S01]  /*196230*/  LOP3.LUT R51, R51, 0x7fffffff, RZ, 0xc0, !PT ;  /* 0x7fffffff33337812 */ /* 0x000fe200078ec0ff */
[----:B------:R-:W2:Y:S04]  /*196240*/  LDCU UR71, c[0x0][0x398] ;  /* 0x00007300ff4777ac */ /* 0x000ea80008000800 */
[----:B------:R-:W-:Y:S01]  /*196250*/  @P5 LOP3.LUT R50, R50, 0x4000, RZ, 0xfc, !PT ;  /* 0x0000400032325812 */ /* 0x000fe200078efcff */
[----:B------:R-:W1:Y:S03]  /*196260*/  LDCU UR72, c[0x0][0x398] ;  /* 0x00007300ff4877ac */ /* 0x000e660008000800 */
        /* <DEDUP_REMOVED lines=40> */
[----:B------:R-:W-:Y:S01]  /*1964f0*/  VIADD R60, R83, 0x59 ;  /* 0x00000059533c7836 */ /* 0x000fe20000000000 */
[----:B------:R-:W1:Y:S02]  /*196500*/  LDCU UR5, c[0x0][0x398] ;  /* 0x00007300ff0577ac */ /* 0x000e640008000800 */
        /* <DEDUP_REMOVED lines=27> */
[----:B------:R-:W1:Y:S01]  /*1966c0*/  LDCU.64 UR36, c[0x0][0x398] ;  /* 0x00007300ff2477ac */ /* 0x000e620008000a00 */
[----:B------:R-:W2:Y:S05]  /*1966d0*/  LDCU UR26, c[0x0][0x398] ;  /* 0x00007300ff1a77ac */ /* 0x000eaa0008000800 */
[----:B------:R-:W-:-:S06]  /*1966e0*/  @P5 LOP3.LUT R50, R50, 0x4, RZ, 0xfc, !PT ;  /* 0x0000000432325812 */ /* 0x000fcc00078efcff */
[----:B------:R-:W-:Y:S02]  /*1966f0*/  @P2 LOP3.LUT R49, R49, 0x80000000, RZ, 0xfc, !PT ;  /* 0x8000000031312812 */ /* 0x000fe400078efcff */
[----:B------:R-:W-:Y:S01]  /*196700*/  ISETP.GE.AND P2, PT, R60, UR23, PT ;  /* 0x000000173c007c0c */ /* 0x000fe2000bf46270 */
[----:B------:R-:W2:Y:S01]  /*196710*/  LDCU UR23, c[0x0][0x398] ;  /* 0x00007300ff1777ac */ /* 0x000ea20008000800 */
[----:B------:R-:W-:Y:S01]  /*196720*/  LOP3.LUT R50, R50, 0xfffffffd, RZ, 0xc0, !PT ;  /* 0xfffffffd32327812 */ /* 0x000fe200078ec0ff */
[----:B------:R-:W2:Y:S01]  /*196730*/  LDL.LU R60, [R1+0x5c0] ;  /* 0x0005c000013c7983 */ /* 0x000ea20000300800 */
        /* <DEDUP_REMOVED lines=22> */
[----:B------:R-:W-:Y:S01]  /*1968a0*/  ISETP.LT.AND P5, PT, R84, UR61, !P2 ;  /* 0x0000003d54007c0c */ /* 0x000fe2000d7a1270 */
[----:B------:R-:W1:Y:S01]  /*1968b0*/  LDCU UR61, c[0x0][0x398] ;  /* 0x00007300ff3d77ac */ /* 0x000e620008000800 */
[----:B------:R-:W-:-:S02]  /*1968c0*/  ISETP.LT.AND P4, PT, R87, UR60, !P2 ;  /* 0x0000003c57007c0c */ /* 0x000fc4000d781270 */
[----:B------:R-:W-:Y:S02]  /*1968d0*/  LOP3.LUT R49, R49, 0xfbffffff, RZ, 0xc0, !PT ;  /* 0xfbffffff31317812 */ /* 0x000fe400078ec0ff */
[----:B------:R-:W-:Y:S01]  /*1968e0*/  ISETP.LT.AND P3, PT, R86, UR59, !P2 ;  /* 0x0000003b56007c0c */ /* 0x000fe2000d761270 */
[----:B----4-:R-:W-:Y:S01]  /*1968f0*/  STL.64 [R1+0x1140], R72 ;  /* 0x0011404801007387 */ /* 0x010fe20000100a00 */
[----:B------:R-:W4:Y:S05]  /*196900*/  LDCU UR60, c[0x0][0x398] ;  /* 0x00007300ff3c77ac */ /* 0x000f2a0008000800 */
        /* <DEDUP_REMOVED lines=10> */
[----:B------:R-:W-:Y:S01]  /*1969b0*/  STL.64 [R1+0x1148], R74 ;  /* 0x0011484a01007387 */ /* 0x000fe20000100a00 */
[----:B------:R-:W-:Y:S01]  /*1969c0*/  LOP3.LUT R49, R49, 0xffbfffff, RZ, 0xc0, !PT ;  /* 0xffbfffff31317812 */ /* 0x000fe200078ec0ff */
[----:B------:R-:W1:Y:S02]  /*1969d0*/  LDCU.64 UR46, c[0x0][0x398] ;  /* 0x00007300ff2e77ac */ /* 0x000e640008000a00 */
[----:B------:R-:W1:Y:S01]  /*1969e0*/  LDS.128 R68, [R2+0x400] ;  /* 0x0004000002447984 */ /* 0x000e620000000c00 */
[----:B------:R-:W-:Y:S06]  /*1969f0*/  BAR.SYNC.DEFER_BLOCKING 0x0 ;  /* 0x0000000000007b1d */ /* 0x000fec0000010000 */
[----:B---3--:R3:W-:Y:S04]  /*196a00*/  STSM.16.M88.4 [R0], R64 ;  /* 0x0000004000007844 */ /* 0x0087e80000000200 */
[----:B-1----:R1:W-:Y:S04]  /*196a10*/  STL.64 [R1+0x1210], R68 ;  /* 0x0012104401007387 */ /* 0x0023e80000100a00 */
[----:B------:R-:W-:Y:S04]  /*196a20*/  STL.64 [R1+0x1218], R70 ;  /* 0x0012184601007387 */ /* 0x000fe80000100a00 */
[----:B---3--:R-:W3:Y:S04]  /*196a30*/  LDL.LU R64, [R1+0x2a0] ;  /* 0x0002a00001407983 */ /* 0x008ee80000300800 */
[----:B------:R-:W3:Y:S04]  /*196a40*/  LDL.LU R65, [R1+0x2a8] ;  /* 0x0002a80001417983 */ /* 0x000ee80000300800 */
[----:B------:R-:W3:Y:S04]  /*196a50*/  LDL.LU R66, [R1+0x1630] ;  /* 0x0016300001427983 */ /* 0x000ee80000300800 */
[----:B------:R-:W3:Y:S01]  /*196a60*/  LDL.LU R67, [R1+0x1638] ;  /* 0x0016380001437983 */ /* 0x000ee20000300800 */
[----:B------:R-:W-:-:S02]  /*196a70*/  ISETP.LT.AND P5, PT, R84, UR48, !P2 ;  /* 0x0000003054007c0c */ /* 0x000fc4000d7a1270 */
[----:B------:R-:W-:Y:S02]  /*196a80*/  ISETP.LT.AND P4, PT, R87, UR49, !P2 ;  /* 0x0000003157007c0c */ /* 0x000fe4000d781270 */
[----:B------:R-:W-:Y:S01]  /*196a90*/  ISETP.LT.AND P3, PT, R86, UR45, !P2 ;  /* 0x0000002d56007c0c */ /* 0x000fe2000d761270 */
[----:B--2---:R2:W-:Y:S08]  /*196aa0*/  STSM.16.M88.4 [R0+0x200], R60 ;  /* 0x0002003c00007844 */ /* 0x0045f00000000200 */
[----:B------:R-:W-:Y:S01]  /*196ab0*/  @P5 LOP3.LUT R49, R49, 0x400000, RZ, 0xfc, !PT ;  /* 0x0040000031315812 */ /* 0x000fe200078efcff */
[----:B-1----:R-:W-:Y:S01]  /*196ac0*/  VIADD R68, R83, 0x51 ;  /* 0x0000005153447836 */ /* 0x002fe20000000000 */
[----:B------:R-:W-:Y:S01]  /*196ad0*/  ISETP.LT.AND P2, PT, R85, UR40, !P2 ;  /* 0x0000002855007c0c */ /* 0x000fe2000d741270 */
[----:B------:R-:W-:Y:S06]  /*196ae0*/  BAR.SYNC.DEFER_BLOCKING 0x0 ;  /* 0x0000000000007b1d */ /* 0x000fec0000010000 */
[----:B------:R-:W1:Y:S01]  /*196af0*/  LDCU UR45, c[0x0][0x398] ;  /* 0x00007300ff2d77ac */ /* 0x000e620008000800 */
[----:B------:R-:W1:Y:S01]  /*196b00*/  LDCU UR49, c[0x0][0x398] ;  /* 0x00007300ff3177ac */ /* 0x000e620008000800 */
[----:B--2---:R-:W2:Y:S01]  /*196b10*/  LDL.LU R62, [R1+0x180] ;  /* 0x00018000013e7983 */ /* 0x004ea20000300800 */
[----:B------:R-:W1:Y:S03]  /*196b20*/  LDCU UR48, c[0x0][0x398] ;  /* 0x00007300ff3077ac */ /* 0x000e660008000800 */
[----:B------:R-:W2:Y:S01]  /*196b30*/  LDL.LU R63, [R1+0x188] ;  /* 0x00018800013f7983 */ /* 0x000ea20000300800 */
[----:B------:R-:W-:-:S04]  /*196b40*/  LOP3.LUT R49, R49, 0xffdfffff, RZ, 0xc0, !PT ;  /* 0xffdfffff31317812 */ /* 0x000fc800078ec0ff */
[----:B------:R-:W-:Y:S02]  /*196b50*/  @P4 LOP3.LUT R49, R49, 0x200000, RZ, 0xfc, !PT ;  /* 0x0020000031314812 */ /* 0x000fe400078efcff */
[C---:B------:R-:W-:Y:S01]  /*196b60*/  IADD3 R60, PT, PT, R83.reuse, 0x55, RZ ;  /* 0x00000055533c7810 */ /* 0x040fe20007ffe0ff */
        /* <DEDUP_REMOVED lines=25> */
[----:B------:R-:W3:Y:S03]  /*196d00*/  LDCU.64 UR34, c[0x0][0x398] ;  /* 0x00007300ff2277ac */ /* 0x000ee60008000a00 */
[----:B------:R-:W-:Y:S02]  /*196d10*/  ISETP.LT.AND P5, PT, R84, UR53, !P2 ;  /* 0x0000003554007c0c */ /* 0x000fe4000d7a1270 */
[----:B------:R-:W-:Y:S01]  /*196d20*/  LOP3.LUT R49, R49, 0xffffbfff, RZ, 0xc0, !PT ;  /* 0xffffbfff31317812 */ /* 0x000fe200078ec0ff */
[----:B------:R-:W-:Y:S01]  /*196d30*/  VIADD R60, R83, 0x53 ;  /* 0x00000053533c7836 */ /* 0x000fe20000000000 */
[----:B------:R-:W-:Y:S01]  /*196d40*/  ISETP.LT.AND P4, PT, R87, UR56, !P2 ;  /* 0x0000003857007c0c */ /* 0x000fe2000d781270 */
[----:B-1----:R-:W-:Y:S01]  /*196d50*/  STL.64 [R1+0x1120], R72 ;  /* 0x0011204801007387 */ /* 0x002fe20000100a00 */
[----:B------:R-:W-:Y:S01]  /*196d60*/  ISETP.LT.AND P3, PT, R86, UR57, !P2 ;  /* 0x0000003956007c0c */ /* 0x000fe2000d761270 */
[----:B------:R-:W1:Y:S06]  /*196d70*/  LDCU UR53, c[0x0][0x398] ;  /* 0x00007300ff3577ac */ /* 0x000e6c0008000800 */
[----:B------:R-:W-:Y:S01]  /*196d80*/  @P5 LOP3.LUT R49, R49, 0x4000, RZ, 0xfc, !PT ;  /* 0x0000400031315812 */ /* 0x000fe200078efcff */
[----:B------:R-:W-:Y:S01]  /*196d90*/  STL.64 [R1+0x1128], R74 ;  /* 0x0011284a01007387 */ /* 0x000fe20000100a00 */
[----:B------:R-:W1:Y:S02]  /*196da0*/  LDCU UR56, c[0x0][0x398] ;  /* 0x00007300ff3877ac */ /* 0x000e640008000800 */
        /* <DEDUP_REMOVED lines=11> */
[----:B---3--:R-:W-:Y:S02]  /*196e60*/  ISETP.LT.AND P5, PT, R84, UR34, !P2 ;  /* 0x0000002254007c0c */ /* 0x008fe4000d7a1270 */
[----:B------:R-:W-:Y:S02]  /*196e70*/  ISETP.LT.AND P4, PT, R87, UR54, !P2 ;  /* 0x0000003657007c0c */ /* 0x000fe4000d781270 */
[----:B------:R-:W-:Y:S01]  /*196e80*/  LOP3.LUT R49, R49, 0xfffffbff, RZ, 0xc0, !PT ;  /* 0xfffffbff31317812 */ /* 0x000fe200078ec0ff */
[----:B------:R-:W-:Y:S01]  /*196e90*/  IMAD.MOV.U32 R60, RZ, RZ, R144 ;  /* 0x000000ffff3c7224 */ /* 0x000fe200078e0090 */
[----:B------:R-:W-:Y:S01]  /*196ea0*/  ISETP.LT.AND P3, PT, R86, UR55, !P2 ;  /* 0x0000003756007c0c */ /* 0x000fe2000d761270 */
[----:B------:R-:W3:Y:S01]  /*196eb0*/  LDCU UR55, c[0x0][0x398] ;  /* 0x00007300ff3777ac */ /* 0x000ee20008000800 */
[----:B------:R-:W1:Y:S05]  /*196ec0*/  LDCU UR54, c[0x0][0x398] ;  /* 0x00007300ff3677ac */ /* 0x000e6a0008000800 */
        /* <DEDUP_REMOVED lines=17> */
[----:B------:R-:W3:Y:S03]  /*196fe0*/  LDCU UR77, c[0x0][0x398] ;  /* 0x00007300ff4d77ac */ /* 0x000ee60008000800 */
        /* <DEDUP_REMOVED lines=8> */
[----:B------:R-:W-:Y:S01]  /*197070*/  IMAD.MOV.U32 R61, RZ, RZ, R146 ;  /* 0x000000ffff3d7224 */ /* 0x000fe200078e0092 */
[----:B------:R-:W1:Y:S01]  /*197080*/  LDS.128 R68, [R2+0x400] ;  /* 0x0004000002447984 */ /* 0x000e620000000c00 */
[----:B------:R-:W-:Y:S01]  /*197090*/  LOP3.LUT R49, R49, 0xfffffffb, RZ, 0xc0, !PT ;  /* 0xfffffffb31317812 */ /* 0x000fe200078ec0ff */
[----:B------:R-:W1:Y:S01]  /*1970a0*/  LDCU.64 UR46, c[0x0][0x398] ;  /* 0x00007300ff2e77ac */ /* 0x000e620008000a00 */
[----:B------:R-:W-:Y:S01]  /*1970b0*/  BAR.SYNC.DEFER_BLOCKING 0x0 ;  /* 0x0000000000007b1d */ /* 0x000fe20000010000 */
[----:B------:R-:W-:Y:S02]  /*1970c0*/  ISETP.LT.AND P5, PT, R84, UR73, !P2 ;  /* 0x0000004954007c0c */ /* 0x000fe4000d7a1270 */
[----:B------:R-:W-:-:S02]  /*1970d0*/  ISETP.LT.AND P4, PT, R87, UR74, !P2 ;  /* 0x0000004a57007c0c */ /* 0x000fc4000d781270 */
[----:B---3--:R-:W-:Y:S01]  /*1970e0*/  ISETP.LT.AND P3, PT, R86, UR77, !P2 ;  /* 0x0000004d56007c0c */ /* 0x008fe2000d761270 */
[----:B------:R-:W3:Y:S01]  /*1970f0*/  LDCU UR73, c[0x0][0x398] ;  /* 0x00007300ff4977ac */ /* 0x000ee20008000800 */
[----:B------:R-:W-:Y:S01]  /*197100*/  ISETP.LT.AND P2, PT, R85, UR40, !P2 ;  /* 0x0000002855007c0c */ /* 0x000fe2000d741270 */
[----:B------:R-:W1:Y:S01]  /*197110*/  LDCU UR74, c[0x0][0x398] ;  /* 0x00007300ff4a77ac */ /* 0x000e620008000800 */
[----:B------:R-:W1:Y:S05]  /*197120*/  LDCU UR77, c[0x0][0x398] ;  /* 0x00007300ff4d77ac */ /* 0x000e6a0008000800 */
[----:B------:R-:W-:Y:S01]  /*197130*/  @P5 LOP3.LUT R49, R49, 0x4, RZ, 0xfc, !PT ;  /* 0x0000000431315812 */ /* 0x000fe200078efcff */
[----:B------:R-:W-:Y:S05]  /*197140*/  STSM.16.M88.4 [R0], R64 ;  /* 0x0000004000007844 */ /* 0x000fea0000000200 */
[----:B------:R-:W-:-:S02]  /*197150*/  @P2 LOP3.LUT R53, R53, 0x80000000, RZ, 0xfc, !PT ;  /* 0x8000000035352812 */ /* 0x000fc400078efcff */
[----:B------:R-:W-:Y:S02]  /*197160*/  LOP3.LUT R49, R49, 0xfffffffd, RZ, 0xc0, !PT ;  /* 0xfffffffd31317812 */ /* 0x000fe400078ec0ff */
[----:B------:R-:W-:Y:S02]  /*197170*/  LOP3.LUT R53, R53, 0xbfffffff, RZ, 0xc0, !PT ;  /* 0xbfffffff35357812 */ /* 0x000fe400078ec0ff */
[----:B------:R-:W-:-:S04]  /*197180*/  @P4 LOP3.LUT R49, R49, 0x2, RZ, 0xfc, !PT ;  /* 0x0000000231314812 */ /* 0x000fc800078efcff */
[----:B------:R-:W-:-:S04]  /*197190*/  LOP3.LUT R49, R49, 0xfffffffe, RZ, 0xc0, !PT ;  /* 0xfffffffe31317812 */ /* 0x000fc800078ec0ff */
[----:B------:R-:W-:Y:S01]  /*1971a0*/  @P3 LOP3.LUT R49, R49, 0x1, RZ, 0xfc, !PT ;  /* 0x0000000131313812 */ /* 0x000fe200078efcff */
[----:B--2---:R2:W-:Y:S04]  /*1971b0*/  STSM.16.M88.4 [R0+0x200], R60 ;  /* 0x0002003c00007844 */ /* 0x0045e80000000200 */
[----:B-1----:R1:W-:Y:S01]  /*1971c0*/  STL.64 [R1+0x11f0], R68 ;  /* 0x0011f04401007387 */ /* 0x0023e20000100a00 */
[C---:B--2---:R-:W-:Y:S01]  /*1971d0*/  IADD3 R60, PT, PT, R83.reuse, 0x50, RZ ;  /* 0x00000050533c7810 */ /* 0x044fe20007ffe0ff */
[----:B------:R-:W-:Y:S01]  /*1971e0*/  VIADD R62, R83, 0x4d ;  /* 0x0000004d533e7836 */ /* 0x000fe20000000000 */
[----:B------:R-:W-:Y:S02]  /*1971f0*/  BAR.SYNC.DEFER_BLOCKING 0x0 ;  /* 0x0000000000007b1d */ /* 0x000fe40000010000 */
[----:B------:R-:W-:-:S04]  /*197200*/  ISETP.GE.AND P2, PT, R60, UR35, PT ;  /* 0x000000233c007c0c */ /* 0x000fc8000bf46270 */
[----:B---3--:R-:W-:Y:S01]  /*197210*/  ISETP.LT.AND P5, PT, R84, UR73, !P2 ;  /* 0x0000004954007c0c */ /* 0x008fe2000d7a1270 */
[----:B------:R-:W2:Y:S01]  /*197220*/  LDCU UR73, c[0x0][0x398] ;  /* 0x00007300ff4977ac */ /* 0x000ea20008000800 */
[----:B------:R-:W-:Y:S02]  /*197230*/  ISETP.LT.AND P4, PT, R87, UR74, !P2 ;  /* 0x0000004a57007c0c */ /* 0x000fe4000d781270 */
[----:B------:R-:W-:Y:S01]  /*197240*/  ISETP.LT.AND P3, PT, R86, UR77, !P2 ;  /* 0x0000004d56007c0c */ /* 0x000fe2000d761270 */
[----:B------:R-:W3:Y:S01]  /*197250*/  LDCU UR74, c[0x0][0x398] ;  /* 0x00007300ff4a77ac */ /* 0x000ee20008000800 */
[----:B------:R-:W-:Y:S01]  /*197260*/  VIADD R60, R83, 0x4f ;  /* 0x0000004f533c7836 */ /* 0x000fe20000000000 */
[----:B------:R-:W1:Y:S06]  /*197270*/  LDCU.64 UR34, c[0x0][0x398] ;  /* 0x00007300ff2277ac */ /* 0x000e6c0008000a00 */
[----:B------:R-:W-:Y:S01]  /*197280*/  @P5 LOP3.LUT R53, R53, 0x40000000, RZ, 0xfc, !PT ;  /* 0x4000000035355812 */ /* 0x000fe200078efcff */
[----:B------:R-:W1:Y:S03]  /*197290*/  LDCU UR77, c[0x0][0x398] ;  /* 0x00007300ff4d77ac */ /* 0x000e660008000800 */
[----:B------:R-:W-:Y:S01]  /*1972a0*/  LOP3.LUT R53, R53, 0xdfffffff, RZ, 0xc0, !PT ;  /* 0xdfffffff35357812 */ /* 0x000fe200078ec0ff */
[----:B------:R-:W-:Y:S03]  /*1972b0*/  STL.64 [R1+0x11f8], R70 ;  /* 0x0011f84601007387 */ /* 0x000fe60000100a00 */
[----:B------:R-:W-:Y:S01]  /*1972c0*/  @P4 LOP3.LUT R53, R53, 0x20000000, RZ, 0xfc, !PT ;  /* 0x2000000035354812 */ /* 0x000fe200078efcff */
[----:B------:R-:W4:Y:S01]  /*1972d0*/  LDL.LU R64, [R1+0x2ad4] ;  /* 0x002ad40001407983 */ /* 0x000f220000300800 */
[----:B------:R-:W-:-:S02]  /*1972e0*/  ISETP.LT.AND P2, PT, R85, UR46, !P2 ;  /* 0x0000002e55007c0c */ /* 0x000fc4000d741270 */
[----:B------:R-:W-:Y:S01]  /*1972f0*/  LOP3.LUT R53, R53, 0xefffffff, RZ, 0xc0, !PT ;  /* 0xefffffff35357812 */ /* 0x000fe200078ec0ff */
[----:B------:R-:W4:Y:S03]  /*197300*/  LDL.LU R65, [R1+0x2adc] ;  /* 0x002adc0001417983 */ /* 0x000f260000300800 */
[----:B------:R-:W-:Y:S01]  /*197310*/  @P3 LOP3.LUT R53, R53, 0x10000000, RZ, 0xfc, !PT ;  /* 0x1000000035353812 */ /* 0x000fe200078efcff */
[----:B------:R-:W4:Y:S03]  /*197320*/  LDL.LU R66, [R1+0x2a34] ;  /* 0x002a340001427983 */ /* 0x000f260000300800 */
[----:B------:R-:W-:Y:S01]  /*197330*/  LOP3.LUT R53, R53, 0xf7ffffff, RZ, 0xc0, !PT ;  /* 0xf7ffffff35357812 */ /* 0x000fe200078ec0ff */
[----:B------:R-:W4:Y:S03]  /*197340*/  LDL.LU R67, [R1+0x2a3c] ;  /* 0x002a3c0001437983 */ /* 0x000f260000300800 */
[----:B------:R-:W-:Y:S01]  /*197350*/  @P2 LOP3.LUT R53, R53, 0x8000000, RZ, 0xfc, !PT ;  /* 0x0800000035352812 */ /* 0x000fe200078efcff */
[----:B-1----:R-:W-:Y:S01]  /*197360*/  VIADD R68, R83, 0x4c ;  /* 0x0000004c53447836 */ /* 0x002fe20000000000 */
[----:B------:R-:W-:Y:S01]  /*197370*/  ISETP.GE.AND P2, PT, R60, UR37, PT ;  /* 0x000000253c007c0c */ /* 0x000fe2000bf46270 */
[----:B------:R-:W1:Y:S01]  /*197380*/  LDS.128 R72, [R2] ;  /* 0x0000000002487984 */ /* 0x000e620000000c00 */
[----:B------:R-:W-:Y:S01]  /*197390*/  LOP3.LUT R53, R53, 0xfbffffff, RZ, 0xc0, !PT ;  /* 0xfbffffff35357812 */ /* 0x000fe200078ec0ff */
[----:B------:R-:W-:Y:S01]  /*1973a0*/  VIADD R60, R83, 0x4e ;  /* 0x0000004e533c7836 */ /* 0x000fe20000000000 */
[----:B--2---:R-:W-:Y:S01]  /*1973b0*/  ISETP.LT.AND P5, PT, R84, UR73, !P2 ;  /* 0x0000004954007c0c */ /* 0x004fe2000d7a1270 */
[----:B------:R-:W2:Y:S01]  /*1973c0*/  LDCU.64 UR36, c[0x0][0x398] ;  /* 0x00007300ff2477ac */ /* 0x000ea20008000a00 */
[----:B---3--:R-:W-:-:S02]  /*1973d0*/  ISETP.LT.AND P4, PT, R87, UR74, !P2 ;  /* 0x0000004a57007c0c */ /* 0x008fc4000d781270 */
[----:B------:R-:W-:Y:S01]  /*1973e0*/  ISETP.LT.AND P3, PT, R86, UR77, !P2 ;  /* 0x0000004d56007c0c */ /* 0x000fe2000d761270 */
        /* <DEDUP_REMOVED lines=16> */
[----:B------:R-:W-:Y:S02]  /*1974f0*/  ISETP.LT.AND P5, PT, R84, UR34, !P2 ;  /* 0x0000002254007c0c */ /* 0x000fe4000d7a1270 */
[----:B---3--:R-:W-:Y:S01]  /*197500*/  ISETP.LT.AND P4, PT, R87, UR74, !P2 ;  /* 0x0000004a57007c0c */ /* 0x008fe2000d781270 */
[----:B------:R-:W3:Y:S01]  /*197510*/  LDL.LU R61, [R1+0x27ac] ;  /* 0x0027ac00013d7983 */ /* 0x000ee20000300800 */
[----:B-1----:R-:W-:Y:S01]  /*197520*/  ISETP.LT.AND P3, PT, R86, UR77, !P2 ;  /* 0x0000004d56007c0c */ /* 0x002fe2000d761270 */
[----:B------:R-:W1:Y:S08]  /*197530*/  LDCU UR74, c[0x0][0x398] ;  /* 0x00007300ff4a77ac */ /* 0x000e700008000800 */
        /* <DEDUP_REMOVED lines=11> */
[----:B------:R-:W2:Y:S01]  /*1975f0*/  LDCU.64 UR40, c[0x0][0x398] ;  /* 0x00007300ff2877ac */ /* 0x000ea20008000a00 */
[----:B------:R-:W3:Y:S04]  /*197600*/  LDL.LU R62, [R1+0x2714] ;  /* 0x00271400013e7983 */ /* 0x000ee80000300800 */
[----:B------:R-:W3:Y:S01]  /*197610*/  LDL.LU R63, [R1+0x271c] ;  /* 0x00271c00013f7983 */ /* 0x000ee20000300800 */
        /* <DEDUP_REMOVED lines=20> */
[----:B--2---:R-:W-:Y:S01]  /*197760*/  ISETP.LT.AND P5, PT, R84, UR73, !P2 ;  /* 0x0000004954007c0c */ /* 0x004fe2000d7a1270 */
[----:B------:R-:W2:Y:S01]  /*197770*/  LDCU UR73, c[0x0][0x398] ;  /* 0x00007300ff4977ac */ /* 0x000ea20008000800 */
[----:B------:R-:W-:Y:S01]  /*197780*/  BAR.SYNC.DEFER_BLOCKING 0x0 ;  /* 0x0000000000007b1d */ /* 0x000fe20000010000 */
[----:B-1----:R-:W-:Y:S02]  /*197790*/  ISETP.LT.AND P4, PT, R87, UR74, !P2 ;  /* 0x0000004a57007c0c */ /* 0x002fe4000d781270 */
[----:B------:R-:W-:-:S02]  /*1977a0*/  LOP3.LUT R53, R53, 0xffffbfff, RZ, 0xc0, !PT ;  /* 0xffffbfff35357812 */ /* 0x000fc400078ec0ff */
[----:B------:R-:W-:Y:S01]  /*1977b0*/  ISETP.LT.AND P3, PT, R86, UR77, !P2 ;  /* 0x0000004d56007c0c */ /* 0x000fe2000d761270 */
[----:B------:R-:W1:Y:S05]  /*1977c0*/  LDCU UR74, c[0x0][0x398] ;  /* 0x00007300ff4a77ac */ /* 0x000e6a0008000800 */
[----:B------:R-:W-:Y:S01]  /*1977d0*/  @P5 LOP3.LUT R53, R53, 0x4000, RZ, 0xfc, !PT ;  /* 0x0000400035355812 */ /* 0x000fe200078efcff */
[----:B------:R-:W-:Y:S01]  /*1977e0*/  STL.64 [R1+0x1038], R74 ;  /* 0x0010384a01007387 */ /* 0x000fe20000100a00 */
        /* <DEDUP_REMOVED lines=11> */
[----:B------:R-:W-:Y:S04]  /*1978a0*/  STL.64 [R1+0x11d0], R68 ;  /* 0x0011d04401007387 */ /* 0x000fe80000100a00 */
[----:B------:R-:W-:Y:S04]  /*1978b0*/  STL.64 [R1+0x11d8], R70 ;  /* 0x0011d84601007387 */ /* 0x000fe80000100a00 */
[----:B----4-:R4:W-:Y:S04]  /*1978c0*/  STSM.16.M88.4 [R0], R64 ;  /* 0x0000004000007844 */ /* 0x0109e80000000200 */
[----:B----4-:R-:W4:Y:S04]  /*1978d0*/  LDL.LU R64, [R1+0x21e4] ;  /* 0x0021e40001407983 */ /* 0x010f280000300800 */
[----:B------:R-:W4:Y:S04]  /*1978e0*/  LDL.LU R65, [R1+0x21ec] ;  /* 0x0021ec0001417983 */ /* 0x000f280000300800 */
[----:B------:R-:W4:Y:S04]  /*1978f0*/  LDL.LU R66, [R1+0x2144] ;  /* 0x0021440001427983 */ /* 0x000f280000300800 */
[----:B------:R-:W4:Y:S04]  /*197900*/  LDL.LU R67, [R1+0x214c] ;  /* 0x00214c0001437983 */ /* 0x000f280000300800 */
        /* <DEDUP_REMOVED lines=10> */
[----:B------:R-:W-:Y:S01]  /*1979b0*/  VIADD R68, R83, 0x47 ;  /* 0x0000004753447836 */ /* 0x000fe20000000000 */
[----:B------:R-:W1:Y:S01]  /*1979c0*/  LDS.128 R72, [R2] ;  /* 0x0000000002487984 */ /* 0x000e620000000c00 */
        /* <DEDUP_REMOVED lines=10> */
[----:B------:R-:W-:-:S04]  /*197a70*/  ISETP.GE.AND P2, PT, R60, UR37, PT ;  /* 0x000000253c007c0c */ /* 0x000fc8000bf46270 */
[----:B------:R-:W-:Y:S02]  /*197a80*/  ISETP.LT.AND P5, PT, R84, UR30, !P2 ;  /* 0x0000001e54007c0c */ /* 0x000fe4000d7a1270 */
[----:B------:R-:W-:Y:S01]  /*197a90*/  ISETP.LT.AND P4, PT, R87, UR31, !P2 ;  /* 0x0000001f57007c0c */ /* 0x000fe2000d781270 */
[----:B------:R-:W1:Y:S01]  /*197aa0*/  LDCU.64 UR30, c[0x0][0x398] ;  /* 0x00007300ff1e77ac */ /* 0x000e620008000a00 */
[----:B------:R-:W-:Y:S02]  /*197ab0*/  LOP3.LUT R53, R53, 0xffffffbf, RZ, 0xc0, !PT ;  /* 0xffffffbf35357812 */ /* 0x000fe400078ec0ff */
[----:B------:R-:W-:Y:S01]  /*197ac0*/  ISETP.LT.AND P3, PT, R86, UR32, !P2 ;  /* 0x0000002056007c0c */ /* 0x000fe2000d761270 */
[----:B------:R-:W1:Y:S06]  /*197ad0*/  LDCU.64 UR32, c[0x0][0x398] ;  /* 0x00007300ff2077ac */ /* 0x000e6c0008000a00 */
[----:B------:R-:W-:-:S04]  /*197ae0*/  @P5 LOP3.LUT R53, R53, 0x40, RZ, 0xfc, !PT ;  /* 0x0000004035355812 */ /* 0x000fc800078efcff */
[----:B------:R-:W-:Y:S02]  /*197af0*/  LOP3.LUT R53, R53, 0xffffffdf, RZ, 0xc0, !PT ;  /* 0xffffffdf35357812 */ /* 0x000fe400078ec0ff */
[----:B------:R-:W-:Y:S01]  /*197b00*/  ISETP.LT.AND P2, PT, R85, UR29, !P2 ;  /* 0x0000001d55007c0c */ /* 0x000fe2000d741270 */
[----:B------:R-:W1:Y:S01]  /*197b10*/  LDCU.64 UR28, c[0x0][0x398] ;  /* 0x00007300ff1c77ac */ /* 0x000e620008000a00 */
[----:B------:R-:W-:-:S04]  /*197b20*/  @P4 LOP3.LUT R53, R53, 0x20, RZ, 0xfc, !PT ;  /* 0x0000002035354812 */ /* 0x000fc800078efcff */
[----:B------:R-:W-:-:S04]  /*197b30*/  LOP3.LUT R53, R53, 0xffffffef, RZ, 0xc0, !PT ;  /* 0xffffffef35357812 */ /* 0x000fc800078ec0ff */
[----:B------:R-:W-:Y:S02]  /*197b40*/  @P3 LOP3.LUT R53, R53, 0x10, RZ, 0xfc, !PT ;  /* 0x0000001035353812 */ /* 0x000fe400078efcff */
[----:B------:R-:W-:Y:S02]  /*197b50*/  IADD3 R60, PT, PT, R83, 0x49, RZ ;  /* 0x00000049533c7810 */ /* 0x000fe40007ffe0ff */
[----:B------:R-:W-:-:S04]  /*197b60*/  LOP3.LUT R53, R53, 0xfffffff7, RZ, 0xc0, !PT ;  /* 0xfffffff735357812 */ /* 0x000fc800078ec0ff */
[----:B------:R-:W-:Y:S02]  /*197b70*/  @P2 LOP3.LUT R53, R53, 0x8, RZ, 0xfc, !PT ;  /* 0x0000000835352812 */ /* 0x000fe400078efcff */
[----:B------:R-:W-:Y:S01]  /*197b80*/  ISETP.GE.AND P2, PT, R60, UR39, PT ;  /* 0x000000273c007c0c */ /* 0x000fe2000bf46270 */
[----:B------:R-:W2:Y:S01]  /*197b90*/  LDCU UR39, c[0x0][0x398] ;  /* 0x00007300ff2777ac */ /* 0x000ea20008000800 */
[----:B------:R-:W2:Y:S02]  /*197ba0*/  LDL.LU R60, [R1+0x934] ;  /* 0x00093400013c7983 */ /* 0x000ea40000300800 */
[----:B-1----:R-:W-:Y:S02]  /*197bb0*/  ISETP.LT.AND P5, PT, R84, UR28, !P2 ;  /* 0x0000001c54007c0c */ /* 0x002fe4000d7a1270 */
[----:B------:R-:W-:Y:S01]  /*197bc0*/  ISETP.LT.AND P4, PT, R87, UR8, !P2 ;  /* 0x0000000857007c0c */ /* 0x000fe2000d781270 */
[----:B------:R-:W2:Y:S01]  /*197bd0*/  LDL.LU R61, [R1+0x93c] ;  /* 0x00093c00013d7983 */ /* 0x000ea20000300800 */
[----:B------:R-:W-:-:S02]  /*197be0*/  ISETP.LT.AND P3, PT, R86, UR20, !P2 ;  /* 0x0000001456007c0c */ /* 0x000fc4000d761270 */
[----:B------:R-:W-:Y:S01]  /*197bf0*/  ISETP.LT.AND P2, PT, R85, UR30, !P2 ;  /* 0x0000001e55007c0c */ /* 0x000fe2000d741270 */
[----:B------:R-:W1:-:S12]  /*197c00*/  LDCU UR30, c[0x0][0x398] ;  /* 0x00007300ff1e77ac */ /* 0x000e580008000800 */
[----:B------:R-:W-:Y:S02]  /*197c10*/  @P2 LOP3.LUT R52, R52, 0x80000000, RZ, 0xfc, !PT ;  /* 0x8000000034342812 */ /* 0x000fe400078efcff */
[----:B------:R-:W-:Y:S01]  /*197c20*/  ISETP.GE.AND P2, PT, R62, UR41, PT ;  /* 0x000000293e007c0c */ /* 0x000fe2000bf46270 */
[----:B------:R-:W1:Y:S01]  /*197c30*/  LDCU UR41, c[0x0][0x398] ;  /* 0x00007300ff2977ac */ /* 0x000e620008000800 */
[----:B------:R-:W2:Y:S04]  /*197c40*/  LDL.LU R62, [R1+0x1ef4] ;  /* 0x001ef400013e7983 */ /* 0x000ea80000300800 */
[----:B------:R-:W2:Y:S01]  /*197c50*/  LDL.LU R63, [R1+0x1efc] ;  /* 0x001efc00013f7983 */ /* 0x000ea20000300800 */
[----:B------:R-:W-:-:S04]  /*197c60*/  LOP3.LUT R53, R53, 0xfffffffb, RZ, 0xc0, !PT ;  /* 0xfffffffb35357812 */ /* 0x000fc800078ec0ff */
[----:B------:R-:W-:Y:S02]  /*197c70*/  @P5 LOP3.LUT R53, R53, 0x4, RZ, 0xfc, !PT ;  /* 0x0000000435355812 */ /* 0x000fe400078efcff */
[----:B------:R-:W-:Y:S02]  /*197c80*/  ISETP.LT.AND P5, PT, R84, UR7, !P2 ;  /* 0x0000000754007c0c */ /* 0x000fe4000d7a1270 */
[----:B------:R-:W-:Y:S01]  /*197c90*/  LOP3.LUT R52, R52, 0xbfffffff, RZ, 0xc0, !PT ;  /* 0xbfffffff34347812 */ /* 0x000fe200078ec0ff */
[----:B------:R-:W-:Y:S01]  /*197ca0*/  STL.64 [R1+0x930], R72 ;  /* 0x0009304801007387 */ /* 0x000fe20000100a00 */
[----:B------:R-:W-:Y:S01]  /*197cb0*/  LOP3.LUT R53, R53, 0xfffffffd, RZ, 0xc0, !PT ;  /* 0xfffffffd35357812 */ /* 0x000fe200078ec0ff */
[----:B------:R-:W1:Y:S03]  /*197cc0*/  LDCU UR7, c[0x0][0x398] ;  /* 0x00007300ff0777ac */ /* 0x000e660008000800 */
[----:B------:R-:W-:-:S02]  /*197cd0*/  @P4 LOP3.LUT R53, R53, 0x2, RZ, 0xfc, !PT ;  /* 0x0000000235354812 */ /* 0x000fc400078efcff */
[----:B------:R-:W-:Y:S02]  /*197ce0*/  ISETP.LT.AND P4, PT, R87, UR13, !P2 ;  /* 0x0000000d57007c0c */ /* 0x000fe4000d781270 */
[----:B------:R-:W-:Y:S02]  /*197cf0*/  LOP3.LUT R53, R53, 0xfffffffe, RZ, 0xc0, !PT ;  /* 0xfffffffe35357812 */ /* 0x000fe400078ec0ff */
[----:B------:R-:W-:Y:S02]  /*197d00*/  @P5 LOP3.LUT R52, R52, 0x40000000, RZ, 0xfc, !PT ;  /* 0x4000000034345812 */ /* 0x000fe400078efcff */
[----:B------:R-:W-:Y:S02]  /*197d10*/  @P3 LOP3.LUT R53, R53, 0x1, RZ, 0xfc, !PT ;  /* 0x0000000135353812 */ /* 0x000fe400078efcff */
[----:B------:R-:W-:Y:S02]  /*197d20*/  ISETP.LT.AND P3, PT, R86, UR14, !P2 ;  /* 0x0000000e56007c0c */ /* 0x000fe4000d761270 */
        /* <DEDUP_REMOVED lines=8> */
[----:B------:R-:W1:Y:S02]  /*197db0*/  LDS.128 R68, [R2+0x400] ;  /* 0x0004000002447984 */ /* 0x000e640000000c00 */
[----:B------:R-:W-:Y:S01]  /*197dc0*/  ISETP.LT.AND P5, PT, R84, UR76, !P2 ;  /* 0x0000004c54007c0c */ /* 0x000fe2000d7a1270 */
[----:B------:R-:W1:Y:S01]  /*197dd0*/  LDCU UR76, c[0x0][0x398] ;  /* 0x00007300ff4c77ac */ /* 0x000e620008000800 */
[----:B------:R-:W-:Y:S01]  /*197de0*/  BAR.SYNC.DEFER_BLOCKING 0x0 ;  /* 0x0000000000007b1d */ /* 0x000fe20000010000 */
[----:B------:R-:W-:Y:S02]  /*197df0*/  ISETP.LT.AND P4, PT, R87, UR75, !P2 ;  /* 0x0000004b57007c0c */ /* 0x000fe4000d781270 */
[----:B------:R-:W-:-:S02]  /*197e00*/  LOP3.LUT R52, R52, 0xfbffffff, RZ, 0xc0, !PT ;  /* 0xfbffffff34347812 */ /* 0x000fc400078ec0ff */
[----:B------:R-:W-:Y:S01]  /*197e10*/  ISETP.LT.AND P3, PT, R86, UR12, !P2 ;  /* 0x0000000c56007c0c */ /* 0x000fe2000d761270 */
[----:B------:R-:W1:Y:S01]  /*197e20*/  LDCU.64 UR12, c[0x0][0x398] ;  /* 0x00007300ff0c77ac */ /* 0x000e620008000a00 */
[----:B------:R-:W-:Y:S01]  /*197e30*/  STL.64 [R1+0x938], R74 ;  /* 0x0009384a01007387 */ /* 0x000fe20000100a00 */
[----:B------:R-:W-:Y:S01]  /*197e40*/  LOP3.LUT R54, R54, 0x7fffffff, RZ, 0xc0, !PT ;  /* 0x7fffffff36367812 */ /* 0x000fe200078ec0ff */
[----:B------:R-:W1:Y:S02]  /*197e50*/  LDCU UR75, c[0x0][0x398] ;  /* 0x00007300ff4b77ac */ /* 0x000e640008000800 */
[----:B------:R-:W-:-:S04]  /*197e60*/  @P5 LOP3.LUT R52, R52, 0x4000000, RZ, 0xfc, !PT ;  /* 0x0400000034345812 */ /* 0x000fc800078efcff */
[----:B------:R-:W-:-:S04]  /*197e70*/  LOP3.LUT R52, R52, 0xfdffffff, RZ, 0xc0, !PT ;  /* 0xfdffffff34347812 */ /* 0x000fc800078ec0ff */
[----:B------:R-:W-:Y:S02]  /*197e80*/  @P4 LOP3.LUT R52, R52, 0x2000000, RZ, 0xfc, !PT ;  /* 0x0200000034344812 */ /* 0x000fe400078efcff */
[----:B---3--:R-:W-:Y:S02]  /*197e90*/  ISETP.LT.AND P2, PT, R85, UR34, !P2 ;  /* 0x0000002255007c0c */ /* 0x008fe4000d741270 */
[----:B------:R-:W-:-:S04]  /*197ea0*/  LOP3.LUT R52, R52, 0xfeffffff, RZ, 0xc0, !PT ;  /* 0xfeffffff34347812 */ /* 0x000fc800078ec0ff */
[----:B------:R-:W-:-:S04]  /*197eb0*/  @P3 LOP3.LUT R52, R52, 0x1000000, RZ, 0xfc, !PT ;  /* 0x0100000034343812 */ /* 0x000fc800078efcff */
[----:B------:R-:W-:Y:S01]  /*197ec0*/  LOP3.LUT R52, R52, 0xff7fffff, RZ, 0xc0, !PT ;  /* 0xff7fffff34347812 */ /* 0x000fe200078ec0ff */
[----:B----4-:R3:W-:Y:S03]  /*197ed0*/  STSM.16.M88.4 [R0], R64 ;  /* 0x0000004000007844 */ /* 0x0107e60000000200 */
        /* <DEDUP_REMOVED lines=8> */
[----:B--2---:R1:W-:Y:S02]  /*197f60*/  STSM.16.M88.4 [R0+0x200], R60 ;  /* 0x0002003c00007844 */ /* 0x0043e40000000200 */
[----:B-1----:R-:W-:-:S05]  /*197f70*/  VIADD R60, R83, 0x46 ;  /* 0x00000046533c7836 */ /* 0x002fca0000000000 */
[----:B------:R-:W-:Y:S01]  /*197f80*/  ISETP.GE.AND P2, PT, R60, UR29, PT ;  /* 0x0000001d3c007c0c */ /* 0x000fe2000bf46270 */
[C---:B------:R-:W-:Y:S01]  /*197f90*/  VIADD R60, R83.reuse, 0x45 ;  /* 0x00000045533c7836 */ /* 0x040fe20000000000 */
[C---:B------:R-:W-:Y:S01]  /*197fa0*/  IADD3 R68, PT, PT, R83.reuse, 0x42, RZ ;  /* 0x0000004253447810 */ /* 0x040fe20007ffe0ff */
[----:B------:R-:W-:Y:S01]  /*197fb0*/  VIADD R62, R83, 0x43 ;  /* 0x00000043533e7836 */ /* 0x000fe20000000000 */
[----:B------:R-:W-:Y:S01]  /*197fc0*/  ISETP.LT.AND P5, PT, R84, UR63, !P2 ;  /* 0x0000003f54007c0c */ /* 0x000fe2000d7a1270 */
[----:B------:R-:W1:Y:S01]  /*197fd0*/  LDCU.64 UR28, c[0x0][0x398] ;  /* 0x00007300ff1c77ac */ /* 0x000e620008000a00 */
[----:B------:R-:W-:Y:S02]  /*197fe0*/  ISETP.LT.AND P4, PT, R87, UR62, !P2 ;  /* 0x0000003e57007c0c */ /* 0x000fe4000d781270 */
[----:B------:R-:W-:Y:S01]  /*197ff0*/  ISETP.LT.AND P3, PT, R86, UR18, !P2 ;  /* 0x0000001256007c0c */ /* 0x000fe2000d761270 */
[----:B------:R-:W2:Y:S08]  /*198000*/  LDCU UR63, c[0x0][0x398] ;  /* 0x00007300ff3f77ac */ /* 0x000eb00008000800 */
        /* <DEDUP_REMOVED lines=28> */
[----:B------:R-:W-:Y:S01]  /*1981d0*/  LOP3.LUT R52, R52, 0xffffbfff, RZ, 0xc0, !PT ;  /* 0xffffbfff34347812 */ /* 0x000fe200078ec0ff */
[----:B------:R-:W2:Y:S01]  /*1981e0*/  LDL.LU R60, [R1+0x5c4] ;  /* 0x0005c400013c7983 */ /* 0x000ea20000300800 */
[----:B-1----:R-:W-:Y:S01]  /*1981f0*/  ISETP.LT.AND P5, PT, R84, UR8, !P2 ;  /* 0x0000000854007c0c */ /* 0x002fe2000d7a1270 */
[----:B------:R-:W1:Y:S01]  /*198200*/  LDCU UR8, c[0x0][0x398] ;  /* 0x00007300ff0877ac */ /* 0x000e620008000800 */
[----:B------:R-:W-:Y:S01]  /*198210*/  ISETP.LT.AND P4, PT, R87, UR19, !P2 ;  /* 0x0000001357007c0c */ /* 0x000fe2000d781270 */
[----:B------:R-:W2:Y:S01]  /*198220*/  LDL.LU R61, [R1+0x5cc] ;  /* 0x0005cc00013d7983 */ /* 0x000ea20000300800 */
[----:B------:R-:W-:Y:S01]  /*198230*/  ISETP.LT.AND P3, PT, R86, UR15, !P2 ;  /* 0x0000000f56007c0c */ /* 0x000fe2000d761270 */
[----:B------:R-:W1:Y:S08]  /*198240*/  LDCU.64 UR14, c[0x0][0x398] ;  /* 0x00007300ff0e77ac */ /* 0x000e700008000a00 */
        /* <DEDUP_REMOVED lines=15> */
[----:B------:R-:W1:Y:S01]  /*198340*/  LDCU.64 UR16, c[0x0][0x398] ;  /* 0x00007300ff1077ac */ /* 0x000e620008000a00 */
[----:B------:R-:W-:-:S02]  /*198350*/  ISETP.LT.AND P4, PT, R87, UR5, !P2 ;  /* 0x0000000557007c0c */ /* 0x000fc4000d781270 */
        /* <DEDUP_REMOVED lines=14> */
[----:B------:R-:W-:Y:S01]  /*198440*/  BAR.SYNC.DEFER_BLOCKING 0x0 ;  /* 0x0000000000007b1d */ /* 0x000fe20000010000 */
[----:B------:R-:W-:-:S05]  /*198450*/  LOP3.LUT R52, R52, 0xffffffbf, RZ, 0xc0, !PT ;  /* 0xffffffbf34347812 */ /* 0x000fca00078ec0ff */
[----:B------:R-:W1:Y:S01]  /*198460*/  LDCU.64 UR12, c[0x0][0x398] ;  /* 0x00007300ff0c77ac */ /* 0x000e620008000a00 */
[----:B------:R-:W1:Y:S01]  /*198470*/  LDS.128 R68, [R2] ;  /* 0x0000000002447984 */ /* 0x000e620000000c00 */
        /* <DEDUP_REMOVED lines=8> */
[----:B------:R-:W-:Y:S01]  /*198500*/  @P4 LOP3.LUT R52, R52, 0x20, RZ, 0xfc, !PT ;  /* 0x0000002034344812 */ /* 0x000fe200078efcff */
[----:B-1----:R-:W-:Y:S04]  /*198510*/  STL.64 [R1+0x5c0], R68 ;  /* 0x0005c04401007387 */ /* 0x002fe80000100a00 */
[----:B------:R-:W-:Y:S04]  /*198520*/  STL.64 [R1+0x5c8], R70 ;  /* 0x0005c84601007387 */ /* 0x000fe80000100a00 */
[----:B------:R-:W1:Y:S01]  /*198530*/  LDS.128 R68, [R2+0x400] ;  /* 0x0004000002447984 */ /* 0x000e620000000c00 */
[----:B------:R-:W-:Y:S01]  /*198540*/  BAR.SYNC.DEFER_BLOCKING 0x0 ;  /* 0x0000000000007b1d */ /* 0x000fe20000010000 */
[----:B------:R-:W-:-:S02]  /*198550*/  ISETP.LT.AND P2, PT, R85, UR16, !P2 ;  /* 0x0000001055007c0c */ /* 0x000fc4000d741270 */
[----:B------:R-:W-:Y:S02]  /*198560*/  LOP3.LUT R52, R52, 0xffffffef, RZ, 0xc0, !PT ;  /* 0xffffffef34347812 */ /* 0x000fe400078ec0ff */
[----:B------:R-:W-:Y:S01]  /*198570*/  LOP3.LUT R56, R56, 0x7fffffff, RZ, 0xc0, !PT ;  /* 0x7fffffff38387812 */ /* 0x000fe200078ec0ff */
[----:B------:R-:W1:Y:S01]  /*198580*/  LDCU UR16, c[0x0][0x398] ;  /* 0x00007300ff1077ac */ /* 0x000e620008000800 */
[----:B------:R-:W-:-:S04]  /*198590*/  @P3 LOP3.LUT R52, R52, 0x10, RZ, 0xfc, !PT ;  /* 0x0000001034343812 */ /* 0x000fc800078efcff */
[----:B------:R-:W-:-:S04]  /*1985a0*/  LOP3.LUT R52, R52, 0xfffffff7, RZ, 0xc0, !PT ;  /* 0xfffffff734347812 */ /* 0x000fc800078ec0ff */
[----:B------:R-:W-:Y:S01]  /*1985b0*/  @P2 LOP3.LUT R52, R52, 0x8, RZ, 0xfc, !PT ;  /* 0x0000000834342812 */ /* 0x000fe200078efcff */
[----:B---3--:R3:W-:Y:S03]  /*1985c0*/  STSM.16.M88.4 [R0], R64 ;  /* 0x0000004000007844 */ /* 0x0087e60000000200 */
        /* <DEDUP_REMOVED lines=15> */
[----:B------:R-:W-:Y:S01]  /*1986c0*/  IMAD.MOV.U32 R61, RZ, RZ, R147 ;  /* 0x000000ffff3d7224 */ /* 0x000fe200078e0093 */
[----:B------:R-:W-:Y:S01]  /*1986d0*/  ISETP.LT.AND P4, PT, R87, UR21, !P2 ;  /* 0x0000001557007c0c */ /* 0x000fe2000d781270 */
[----:B------:R-:W1:Y:S01]  /*1986e0*/  LDCU.64 UR20, c[0x0][0x398] ;  /* 0x00007300ff1477ac */ /* 0x000e620008000a00 */
[----:B------:R-:W-:Y:S01]  /*1986f0*/  ISETP.LT.AND P3, PT, R86, UR22, !P2 ;  /* 0x0000001656007c0c */ /* 0x000fe2000d761270 */
[----:B------:R-:W2:Y:S01]  /*198700*/  LDS.128 R72, [R2] ;  /* 0x0000000002487984 */ /* 0x000ea20000000c00 */
[----:B------:R-:W-:Y:S01]  /*198710*/  ISETP.LT.AND P2, PT, R85, UR12, !P2 ;  /* 0x0000000c55007c0c */ /* 0x000fe2000d741270 */
[----:B------:R-:W1:Y:S01]  /*198720*/  LDCU.64 UR22, c[0x0][0x398] ;  /* 0x00007300ff1677ac */ /* 0x000e620008000a00 */
[----:B------:R-:W1:Y:S05]  /*198730*/  LDCU UR9, c[0x0][0x398] ;  /* 0x00007300ff0977ac */ /* 0x000e6a0008000800 */
[----:B------:R-:W-:Y:S01]  /*198740*/  @P5 LOP3.LUT R52, R52, 0x4, RZ, 0xfc, !PT ;  /* 0x0000000434345812 */ /* 0x000fe200078efcff */
[----:B------:R-:W1:Y:S05]  /*198750*/  LDCU UR12, c[0x0][0x398] ;  /* 0x00007300ff0c77ac */ /* 0x000e6a0008000800 */
        /* <DEDUP_REMOVED lines=51> */
[----:B------:R-:W2:Y:S05]  /*198a90*/  LDCU UR52, c[0x0][0x398] ;  /* 0x00007300ff3477ac */ /* 0x000eaa0008000800 */
        /* <DEDUP_REMOVED lines=15> */
[----:B------:R-:W1:Y:S01]  /*198b90*/  LDCU.64 UR26, c[0x0][0x398] ;  /* 0x00007300ff1a77ac */ /* 0x000e620008000a00 */
[----:B------:R-:W-:Y:S01]  /*198ba0*/  BAR.SYNC.DEFER_BLOCKING 0x0 ;  /* 0x0000000000007b1d */ /* 0x000fe20000010000 */
[----:B------:R-:W-:Y:S02]  /*198bb0*/  ISETP.LT.AND P4, PT, R87, UR36, !P2 ;  /* 0x0000002457007c0c */ /* 0x000fe4000d781270 */
[----:B------:R-:W-:-:S02]  /*198bc0*/  LOP3.LUT R51, R51, 0xfffbffff, RZ, 0xc0, !PT ;  /* 0xfffbffff33337812 */ /* 0x000fc400078ec0ff */
[----:B------:R-:W-:Y:S01]  /*198bd0*/  ISETP.LT.AND P3, PT, R86, UR53, !P2 ;  /* 0x0000003556007c0c */ /* 0x000fe2000d761270 */
[----:B------:R-:W1:Y:S05]  /*198be0*/  LDCU.64 UR36, c[0x0][0x398] ;  /* 0x00007300ff2477ac */ /* 0x000e6a0008000a00 */
        /* <DEDUP_REMOVED lines=92> */
[----:B------:R-:W-:Y:S01]  /*1991b0*/  @P5 LOP3.LUT R51, R51, 0x4, RZ, 0xfc, !PT ;  /* 0x0000000433335812 */ /* 0x000fe200078efcff */
[----:B----4-:R-:W-:Y:S01]  /*1991c0*/  STL.64 [R1+0x180], R72 ;  /* 0x0001804801007387 */ /* 0x010fe20000100a00 */
[----:B------:R-:W-:Y:S01]  /*1991d0*/  LOP3.LUT R57, R57, 0x7fffffff, RZ, 0xc0, !PT ;  /* 0x7fffffff39397812 */ /* 0x000fe200078ec0ff */
[----:B------:R-:W4:Y:S03]  /*1991e0*/  LDCU UR32, c[0x0][0x398] ;  /* 0x00007300ff2077ac */ /* 0x000f260008000800 */
[----:B------:R-:W-:-:S02]  /*1991f0*/  @P2 LOP3.LUT R55, R55, 0x80000000, RZ, 0xfc, !PT ;  /* 0x8000000037372812 */ /* 0x000fc400078efcff */
[----:B------:R-:W-:Y:S02]  /*199200*/  ISETP.GE.AND P2, PT, R68, UR27, PT ;  /* 0x0000001b44007c0c */ /* 0x000fe4000bf46270 */
[----:B------:R-:W-:Y:S01]  /*199210*/  LOP3.LUT R51, R51, 0xfffffffd, RZ, 0xc0, !PT ;  /* 0xfffffffd33337812 */ /* 0x000fe200078ec0ff */
[----:B------:R-:W4:Y:S01]  /*199220*/  LDS.128 R68, [R2+0x400] ;  /* 0x0004000002447984 */ /* 0x000f220000000c00 */
[----:B------:R-:W-:Y:S01]  /*199230*/  ISETP.LT.AND P5, PT, R84, UR41, !P2 ;  /* 0x0000002954007c0c */ /* 0x000fe2000d7a1270 */
[----:B------:R-:W2:Y:S01]  /*199240*/  LDCU UR41, c[0x0][0x398] ;  /* 0x00007300ff2977ac */ /* 0x000ea20008000800 */
[----:B------:R-:W-:Y:S01]  /*199250*/  @P4 LOP3.LUT R51, R51, 0x2, RZ, 0xfc, !PT ;  /* 0x0000000233334812 */ /* 0x000fe200078efcff */
[----:B------:R-:W-:Y:S01]  /*199260*/  BAR.SYNC.DEFER_BLOCKING 0x0 ;  /* 0x0000000000007b1d */ /* 0x000fe20000010000 */
[----:B-1----:R-:W-:Y:S02]  /*199270*/  ISETP.LT.AND P4, PT, R87, UR30, !P2 ;  /* 0x0000001e57007c0c */ /* 0x002fe4000d781270 */
[----:B------:R-:W-:-:S02]  /*199280*/  LOP3.LUT R55, R55, 0xbfffffff, RZ, 0xc0, !PT ;  /* 0xbfffffff37377812 */ /* 0x000fc400078ec0ff */
[----:B------:R-:W-:Y:S01]  /*199290*/  LOP3.LUT R51, R51, 0xfffffffe, RZ, 0xc0, !PT ;  /* 0xfffffffe33337812 */ /* 0x000fe200078ec0ff */
[----:B------:R-:W1:Y:S04]  /*1992a0*/  LDCU UR30, c[0x0][0x398] ;  /* 0x00007300ff1e77ac */ /* 0x000e680008000800 */
[----:B------:R-:W-:Y:S01]  /*1992b0*/  @P5 LOP3.LUT R55, R55, 0x40000000, RZ, 0xfc, !PT ;  /* 0x4000000037375812 */ /* 0x000fe200078efcff */
[----:B------:R-:W-:Y:S01]  /*1992c0*/  STL.64 [R1+0x188], R74 ;  /* 0x0001884a01007387 */ /* 0x000fe20000100a00 */
[----:B------:R-:W-:Y:S01]  /*1992d0*/  @P3 LOP3.LUT R51, R51, 0x1, RZ, 0xfc, !PT ;  /* 0x0000000133333812 */ /* 0x000fe200078efcff */
[----:B------:R-:W1:Y:S01]  /*1992e0*/  LDCU UR27, c[0x0][0x398] ;  /* 0x00007300ff1b77ac */ /* 0x000e620008000800 */
[----:B------:R-:W-:Y:S02]  /*1992f0*/  ISETP.LT.AND P3, PT, R86, UR39, !P2 ;  /* 0x0000002756007c0c */ /* 0x000fe4000d761270 */
[----:B------:R-:W-:Y:S01]  /*199300*/  LOP3.LUT R55, R55, 0xdfffffff, RZ, 0xc0, !PT ;  /* 0xdfffffff37377812 */ /* 0x000fe200078ec0ff */
[----:B------:R-:W1:Y:S03]  /*199310*/  LDCU UR39, c[0x0][0x398] ;  /* 0x00007300ff2777ac */ /* 0x000e660008000800 */
[----:B------:R-:W-:-:S02]  /*199320*/  @P4 LOP3.LUT R55, R55, 0x20000000, RZ, 0xfc, !PT ;  /* 0x2000000037374812 */ /* 0x000fc400078efcff */
[----:B------:R-:W-:Y:S02]  /*199330*/  ISETP.LT.AND P2, PT, R85, UR46, !P2 ;  /* 0x0000002e55007c0c */ /* 0x000fe4000d741270 */
[----:B------:R-:W-:Y:S01]  /*199340*/  LOP3.LUT R55, R55, 0xefffffff, RZ, 0xc0, !PT ;  /* 0xefffffff37377812 */ /* 0x000fe200078ec0ff */
[----:B---3--:R-:W-:Y:S03]  /*199350*/  STSM.16.M88.4 [R0], R64 ;  /* 0x0000004000007844 */ /* 0x008fe60000000200 */
[----:B------:R-:W-:-:S04]  /*199360*/  @P3 LOP3.LUT R55, R55, 0x10000000, RZ, 0xfc, !PT ;  /* 0x1000000037373812 */ /* 0x000fc800078efcff */
[----:B------:R-:W-:-:S04]  /*199370*/  LOP3.LUT R55, R55, 0xf7ffffff, RZ, 0xc0, !PT ;  /* 0xf7ffffff37377812 */ /* 0x000fc800078ec0ff */
[----:B------:R-:W-:-:S04]  /*199380*/  @P2 LOP3.LUT R55, R55, 0x8000000, RZ, 0xfc, !PT ;  /* 0x0800000037372812 */ /* 0x000fc800078efcff */
[----:B------:R-:W-:Y:S01]  /*199390*/  LOP3.LUT R55, R55, 0xfbffffff, RZ, 0xc0, !PT ;  /* 0xfbffffff37377812 */ /* 0x000fe200078ec0ff */
[----:B----4-:R-:W-:Y:S04]  /*1993a0*/  STL.64 [R1+0x1180], R68 ;  /* 0x0011804401007387 */ /* 0x010fe80000100a00 */
[----:B------:R-:W-:Y:S04]  /*1993b0*/  STL.64 [R1+0x1188], R70 ;  /* 0x0011884601007387 */ /* 0x000fe80000100a00 */
[----:B--2---:R2:W-:Y:S01]  /*1993c0*/  STSM.16.M88.4 [R0+0x200], R60 ;  /* 0x0002003c00007844 */ /* 0x0045e20000000200 */
[----:B------:R-:W-:Y:S01]  /*1993d0*/  BAR.SYNC.DEFER_BLOCKING 0x0 ;  /* 0x0000000000007b1d */ /* 0x000fe20000010000 */
[----:B--2---:R-:W-:-:S05]  /*1993e0*/  VIADD R60, R83, 0x37 ;  /* 0x00000037533c7836 */ /* 0x004fca0000000000 */
[----:B------:R-:W-:Y:S01]  /*1993f0*/  ISETP.GE.AND P2, PT, R60, UR29, PT ;  /* 0x0000001d3c007c0c */ /* 0x000fe2000bf46270 */
[C---:B------:R-:W-:Y:S01]  /*199400*/  VIADD R61, R83.reuse, 0x36 ;  /* 0x00000036533d7836 */ /* 0x040fe20000000000 */
[----:B------:R-:W2:Y:S01]  /*199410*/  LDL.LU R60, [R1+0x21f0] ;  /* 0x0021f000013c7983 */ /* 0x000ea20000300800 */
[----:B------:R-:W-:Y:S01]  /*199420*/  IADD3 R64, PT, PT, R83, 0x35, RZ ;  /* 0x0000003553407810 */ /* 0x000fe20007ffe0ff */
[----:B------:R-:W3:Y:S01]  /*199430*/  LDCU UR29, c[0x0][0x398] ;  /* 0x00007300ff1d77ac */ /* 0x000ee20008000800 */
[----:B------:R-:W-:Y:S02]  /*199440*/  ISETP.LT.AND P5, PT, R84, UR41, !P2 ;  /* 0x0000002954007c0c */ /* 0x000fe4000d7a1270 */
[----:B-1----:R-:W-:Y:S01]  /*199450*/  ISETP.LT.AND P4, PT, R87, UR30, !P2 ;  /* 0x0000001e57007c0c */ /* 0x002fe2000d781270 */
[----:B------:R-:W1:Y:S01]  /*199460*/  LDCU UR41, c[0x0][0x398] ;  /* 0x00007300ff2977ac */ /* 0x000e620008000800 */
[----:B------:R-:W-:Y:S01]  /*199470*/  ISETP.LT.AND P3, PT, R86, UR39, !P2 ;  /* 0x0000002756007c0c */ /* 0x000fe2000d761270 */
[----:B------:R-:W4:Y:S08]  /*199480*/  LDS.128 R68, [R2] ;  /* 0x0000000002447984 */ /* 0x000f300000000c00 */
        /* <DEDUP_REMOVED lines=32> */
[----:B------:R-:W-:Y:S01]  /*199690*/  STL.64 [R1+0x1228], R70 ;  /* 0x0012284601007387 */ /* 0x000fe20000100a00 */
[----:B------:R-:W-:Y:S01]  /*1996a0*/  LOP3.LUT R55, R55, 0xfffbffff, RZ, 0xc0, !PT ;  /* 0xfffbffff37377812 */ /* 0x000fe200078ec0ff */
[----:B------:R-:W2:Y:S01]  /*1996b0*/  LDCU UR33, c[0x0][0x398] ;  /* 0x00007300ff2177ac */ /* 0x000ea20008000800 */
        /* <DEDUP_REMOVED lines=17> */
[----:B------:R-:W-:Y:S04]  /*1997d0*/  STL.64 [R1+0x12f8], R66 ;  /* 0x0012f84201007387 */ /* 0x000fe80000100a00 */
[----:B--2---:R1:W-:Y:S02]  /*1997e0*/  STSM.16.M88.4 [R0], R60 ;  /* 0x0000003c00007844 */ /* 0x0043e40000000200 */
[----:B-1----:R-:W-:-:S05]  /*1997f0*/  VIADD R60, R83, 0x34 ;  /* 0x00000034533c7836 */ /* 0x002fca0000000000 */
[----:B------:R-:W-:Y:S01]  /*199800*/  ISETP.GE.AND P2, PT, R60, UR47, PT ;  /* 0x0000002f3c007c0c */ /* 0x000fe2000bf46270 */
[----:B------:R-:W-:Y:S01]  /*199810*/  VIADD R61, R83, 0x33 ;  /* 0x00000033533d7836 */ /* 0x000fe20000000000 */
[----:B------:R-:W2:Y:S01]  /*199820*/  LDL.LU R60, [R1+0x950] ;  /* 0x00095000013c7983 */ /* 0x000ea20000300800 */
[----:B------:R-:W1:Y:S01]  /*199830*/  LDCU.64 UR46, c[0x0][0x398] ;  /* 0x00007300ff2e77ac */ /* 0x000e620008000a00 */
[----:B------:R-:W-:Y:S02]  /*199840*/  ISETP.LT.AND P5, PT, R84, UR50, !P2 ;  /* 0x0000003254007c0c */ /* 0x000fe4000d7a1270 */
[----:B------:R-:W-:Y:S01]  /*199850*/  ISETP.LT.AND P4, PT, R87, UR49, !P2 ;  /* 0x0000003157007c0c */ /* 0x000fe2000d781270 */
[----:B------:R-:W-:Y:S01]  /*199860*/  VIADD R64, R83, 0x32 ;  /* 0x0000003253407836 */ /* 0x000fe20000000000 */
        /* <DEDUP_REMOVED lines=13> */
[----:B------:R-:W3:Y:S01]  /*199940*/  LDCU.64 UR34, c[0x0][0x398] ;  /* 0x00007300ff2277ac */ /* 0x000ee20008000a00 */
[----:B------:R-:W2:Y:S04]  /*199950*/  LDL.LU R61, [R1+0x958] ;  /* 0x00095800013d7983 */ /* 0x000ea80000300800 */
[----:B------:R-:W2:Y:S04]  /*199960*/  LDL.LU R62, [R1+0x1f20] ;  /* 0x001f2000013e7983 */ /* 0x000ea80000300800 */
[----:B------:R-:W2:Y:S01]  /*199970*/  LDL.LU R63, [R1+0x1f28] ;  /* 0x001f2800013f7983 */ /* 0x000ea20000300800 */
[----:B------:R-:W-:Y:S01]  /*199980*/  ISETP.LT.AND P5, PT, R84, UR53, !P2 ;  /* 0x0000003554007c0c */ /* 0x000fe2000d7a1270 */
[----:B------:R-:W2:Y:S01]  /*199990*/  LDCU UR53, c[0x0][0x398] ;  /* 0x00007300ff3577ac */ /* 0x000ea20008000800 */
[----:B------:R-:W-:-:S02]  /*1999a0*/  ISETP.LT.AND P4, PT, R87, UR52, !P2 ;  /* 0x0000003457007c0c */ /* 0x000fc4000d781270 */
[----:B------:R-:W-:Y:S01]  /*1999b0*/  LOP3.LUT R55, R55, 0xfffffbff, RZ, 0xc0, !PT ;  /* 0xfffffbff37377812 */ /* 0x000fe200078ec0ff */
[----:B------:R-:W2:Y:S01]  /*1999c0*/  LDCU UR52, c[0x0][0x398] ;  /* 0x00007300ff3477ac */ /* 0x000ea20008000800 */
[----:B-1----:R-:W-:-:S07]  /*1999d0*/  ISETP.LT.AND P3, PT, R86, UR45, !P2 ;  /* 0x0000002d56007c0c */ /* 0x002fce000d761270 */
        /* <DEDUP_REMOVED lines=13> */
[----:B------:R-:W-:Y:S01]  /*199ab0*/  ISETP.LT.AND P5, PT, R84, UR56, !P2 ;  /* 0x0000003854007c0c */ /* 0x000fe2000d7a1270 */
[----:B------:R-:W2:Y:S01]  /*199ac0*/  LDCU UR56, c[0x0][0x398] ;  /* 0x00007300ff3877ac */ /* 0x000ea20008000800 */
[----:B------:R-:W-:Y:S01]  /*199ad0*/  ISETP.LT.AND P4, PT, R87, UR55, !P2 ;  /* 0x0000003757007c0c */ /* 0x000fe2000d781270 */
[----:B------:R-:W4:Y:S01]  /*199ae0*/  LDL.LU R65, [R1+0x1ca8] ;  /* 0x001ca80001417983 */ /* 0x000f220000300800 */
[----:B-1----:R-:W-:Y:S01]  /*199af0*/  ISETP.LT.AND P3, PT, R86, UR45, !P2 ;  /* 0x0000002d56007c0c */ /* 0x002fe2000d761270 */
[----:B------:R-:W1:Y:S08]  /*199b00*/  LDCU.64 UR44, c[0x0][0x398] ;  /* 0x00007300ff2c77ac */ /* 0x000e700008000a00 */
[----:B------:R-:W-:Y:S01]  /*199b10*/  @P5 LOP3.LUT R55, R55, 0x40, RZ, 0xfc, !PT ;  /* 0x0000004037375812 */ /* 0x000fe200078efcff */
[----:B------:R-:W4:Y:S01]  /*199b20*/  LDL.LU R66, [R1+0x1bf0] ;  /* 0x001bf00001427983 */ /* 0x000f220000300800 */
[----:B------:R-:W1:Y:S02]  /*199b30*/  LDCU UR55, c[0x0][0x398] ;  /* 0x00007300ff3777ac */ /* 0x000e640008000800 */
[----:B------:R-:W-:Y:S01]  /*199b40*/  LOP3.LUT R55, R55, 0xffffffef, RZ, 0xc0, !PT ;  /* 0xffffffef37377812 */ /* 0x000fe200078ec0ff */
[----:B------:R-:W4:Y:S03]  /*199b50*/  LDL.LU R67, [R1+0x1bf8] ;  /* 0x001bf80001437983 */ /* 0x000f260000300800 */
[----:B------:R-:W-:-:S02]  /*199b60*/  @P4 LOP3.LUT R55, R55, 0x10, RZ, 0xfc, !PT ;  /* 0x0000001037374812 */ /* 0x000fc400078efcff */
[----:B---3--:R-:W-:Y:S02]  /*199b70*/  ISETP.LT.AND P2, PT, R85, UR34, !P2 ;  /* 0x0000002255007c0c */ /* 0x008fe4000d741270 */
[----:B------:R-:W-:-:S04]  /*199b80*/  LOP3.LUT R55, R55, 0xfffffff7, RZ, 0xc0, !PT ;  /* 0xfffffff737377812 */ /* 0x000fc800078ec0ff */
[----:B------:R-:W-:-:S04]  /*199b90*/  @P3 LOP3.LUT R55, R55, 0x8, RZ, 0xfc, !PT ;  /* 0x0000000837373812 */ /* 0x000fc800078efcff */
[----:B------:R-:W-:-:S04]  /*199ba0*/  LOP3.LUT R55, R55, 0xfffffffb, RZ, 0xc0, !PT ;  /* 0xfffffffb37377812 */ /* 0x000fc800078ec0ff */
[----:B------:R-:W-:-:S04]  /*199bb0*/  @P2 LOP3.LUT R55, R55, 0x4, RZ, 0xfc, !PT ;  /* 0x0000000437372812 */ /* 0x000fc800078efcff */
[----:B------:R-:W-:-:S04]  /*199bc0*/  LOP3.LUT R55, R55, 0xffffffdf, RZ, 0xc0, !PT ;  /* 0xffffffdf37377812 */ /* 0x000fc800078ec0ff */
[----:B------:R-:W-:Y:S01]  /*199bd0*/  @P1 LOP3.LUT R55, R55, 0x20, RZ, 0xfc, !PT ;  /* 0x0000002037371812 */ /* 0x000fe200078efcff */
[----:B--2---:R2:W-:Y:S01]  /*199be0*/  STSM.16.M88.4 [R0+0x200], R60 ;  /* 0x0002003c00007844 */ /* 0x0045e20000000200 */
[----:B------:R-:W-:Y:S01]  /*199bf0*/  BAR.SYNC.DEFER_BLOCKING 0x0 ;  /* 0x0000000000007b1d */ /* 0x000fe20000010000 */
[----:B--2---:R-:W-:-:S05]  /*199c00*/  VIADD R60, R83, 0x31 ;  /* 0x00000031533c7836 */ /* 0x004fca0000000000 */
[----:B------:R-:W-:Y:S01]  /*199c10*/  ISETP.GE.AND P1, PT, R60, UR39, PT ;  /* 0x000000273c007c0c */ /* 0x000fe2000bf26270 */
[----:B------:R-:W-:Y:S01]  /*199c20*/  VIADD R61, R83, 0x30 ;  /* 0x00000030533d7836 */ /* 0x000fe20000000000 */
[----:B------:R-:W2:Y:S01]  /*199c30*/  LDL.LU R60, [R1+0x5a0] ;  /* 0x0005a000013c7983 */ /* 0x000ea20000300800 */
[----:B------:R-:W-:Y:S01]  /*199c40*/  LOP3.LUT R55, R55, 0xfffffffd, RZ, 0xc0, !PT ;  /* 0xfffffffd37377812 */ /* 0x000fe200078ec0ff */
[----:B------:R-:W3:Y:S01]  /*199c50*/  LDCU.64 UR38, c[0x0][0x398] ;  /* 0x00007300ff2677ac */ /* 0x000ee20008000a00 */
[----:B------:R-:W-:Y:S02]  /*199c60*/  ISETP.LT.AND P2, PT, R86, UR72, !P1 ;  /* 0x0000004856007c0c */ /* 0x000fe4000cf41270 */
[----:B------:R-:W-:Y:S01]  /*199c70*/  ISETP.LT.AND P4, PT, R84, UR74, !P1 ;  /* 0x0000004a54007c0c */ /* 0x000fe2000cf81270 */
[----:B------:R-:W1:Y:S01]  /*199c80*/  LDS.128 R72, [R2] ;  /* 0x0000000002487984 */ /* 0x000e620000000c00 */
[----:B------:R-:W-:Y:S01]  /*199c90*/  ISETP.LT.AND P3, PT, R87, UR73, !P1 ;  /* 0x0000004957007c0c */ /* 0x000fe2000cf61270 */
[----:B------:R-:W1:Y:S01]  /*199ca0*/  LDCU UR74, c[0x0][0x398] ;  /* 0x00007300ff4a77ac */ /* 0x000e620008000800 */
[----:B------:R-:W-:Y:S01]  /*199cb0*/  ISETP.LT.AND P1, PT, R85, UR65, !P1 ;  /* 0x0000004155007c0c */ /* 0x000fe2000cf21270 */
[----:B------:R-:W1:Y:S01]  /*199cc0*/  LDS.128 R68, [R2+0x400] ;  /* 0x0004000002447984 */ /* 0x000e620000000c00 */
[----:B------:R-:W-:Y:S01]  /*199cd0*/  LOP3.LUT R58, R58, 0x7fffffff, RZ, 0xc0, !PT ;  /* 0x7fffffff3a3a7812 */ /* 0x000fe200078ec0ff */
[----:B------:R-:W1:Y:S01]  /*199ce0*/  LDCU UR65, c[0x0][0x398] ;  /* 0x00007300ff4177ac */ /* 0x000e620008000800 */
[----:B------:R-:W-:Y:S03]  /*199cf0*/  BAR.SYNC.DEFER_BLOCKING 0x0 ;  /* 0x0000000000007b1d */ /* 0x000fe60000010000 */
[----:B------:R-:W-:-:S04]  /*199d00*/  @P2 LOP3.LUT R54, R54, 0x80000000, RZ, 0xfc, !PT ;  /* 0x8000000036362812 */ /* 0x000fc800078efcff */
[----:B------:R-:W-:Y:S01]  /*199d10*/  LOP3.LUT R54, R54, 0xbfffffff, RZ, 0xc0, !PT ;  /* 0xbfffffff36367812 */ /* 0x000fe200078ec0ff */
[----:B------:R-:W1:Y:S03]  /*199d20*/  LDCU UR73, c[0x0][0x398] ;  /* 0x00007300ff4977ac */ /* 0x000e660008000800 */
[----:B------:R-:W-:Y:S01]  /*199d30*/  @P1 LOP3.LUT R54, R54, 0x40000000, RZ, 0xfc, !PT ;  /* 0x4000000036361812 */ /* 0x000fe200078efcff */
[----:B------:R-:W1:Y:S01]  /*199d40*/  LDCU UR72, c[0x0][0x398] ;  /* 0x00007300ff4877ac */ /* 0x000e620008000800 */
[----:B------:R-:W-:Y:S02]  /*199d50*/  ISETP.GE.AND P1, PT, R61, UR41, PT ;  /* 0x000000293d007c0c */ /* 0x000fe4000bf26270 */
[----:B------:R-:W2:Y:S04]  /*199d60*/  LDL.LU R61, [R1+0x5a8] ;  /* 0x0005a800013d7983 */ /* 0x000ea80000300800 */
[----:B----4-:R4:W-:Y:S01]  /*199d70*/  STSM.16.M88.4 [R0], R64 ;  /* 0x0000004000007844 */ /* 0x0109e20000000200 */
[----:B------:R-:W-:Y:S01]  /*199d80*/  @P4 LOP3.LUT R55, R55, 0x2, RZ, 0xfc, !PT ;  /* 0x0000000237374812 */ /* 0x000fe200078efcff */
[----:B------:R-:W2:Y:S02]  /*199d90*/  LDCU.64 UR40, c[0x0][0x398] ;  /* 0x00007300ff2877ac */ /* 0x000ea40008000a00 */
[----:B------:R-:W2:Y:S04]  /*199da0*/  LDL.LU R62, [R1+0x18e0] ;  /* 0x0018e000013e7983 */ /* 0x000ea80000300800 */
[----:B------:R-:W2:Y:S04]  /*199db0*/  LDL.LU R63, [R1+0x18e8] ;  /* 0x0018e800013f7983 */ /* 0x000ea80000300800 */
[----:B-1----:R-:W-:Y:S04]  /*199dc0*/  STL.64 [R1+0x1200], R72 ;  /* 0x0012004801007387 */ /* 0x002fe80000100a00 */
[----:B------:R-:W-:Y:S04]  /*199dd0*/  STL.64 [R1+0x1208], R74 ;  /* 0x0012084a01007387 */ /* 0x000fe80000100a00 */
[----:B------:R-:W-:Y:S04]  /*199de0*/  STL.64 [R1+0x12d0], R68 ;  /* 0x0012d04401007387 */ /* 0x000fe80000100a00 */
[----:B------:R-:W-:Y:S04]  /*199df0*/  STL.64 [R1+0x12d8], R70 ;  /* 0x0012d84601007387 */ /* 0x000fe80000100a00 */
[----:B----4-:R-:W4:Y:S04]  /*199e00*/  LDL.LU R64, [R1+0x280] ;  /* 0x0002800001407983 */ /* 0x010f280000300800 */
[----:B------:R-:W4:Y:S04]  /*199e10*/  LDL.LU R65, [R1+0x288] ;  /* 0x0002880001417983 */ /* 0x000f280000300800 */
[----:B------:R-:W4:Y:S04]  /*199e20*/  LDL.LU R66, [R1+0x1640] ;  /* 0x0016400001427983 */ /* 0x000f280000300800 */
[----:B------:R-:W4:Y:S01]  /*199e30*/  LDL.LU R67, [R1+0x1648] ;  /* 0x0016480001437983 */ /* 0x000f220000300800 */
[----:B------:R-:W-:-:S02]  /*199e40*/  ISETP.LT.AND P4, PT, R84, UR44, !P1 ;  /* 0x0000002c54007c0c */ /* 0x000fc4000cf81270 */
[----:B------:R-:W-:Y:S02]  /*199e50*/  LOP3.LUT R55, R55, 0xfffffffe, RZ, 0xc0, !PT ;  /* 0xfffffffe37377812 */ /* 0x000fe400078ec0ff */
[----:B------:R-:W-:Y:S02]  /*199e60*/  LOP3.LUT R54, R54, 0xdfffffff, RZ, 0xc0, !PT ;  /* 0xdfffffff36367812 */ /* 0x000fe400078ec0ff */
[----:B------:R-:W-:Y:S02]  /*199e70*/  @P3 LOP3.LUT R55, R55, 0x1, RZ, 0xfc, !PT ;  /* 0x0000000137373812 */ /* 0x000fe400078efcff */
[----:B------:R-:W-:Y:S01]  /*199e80*/  ISETP.LT.AND P3, PT, R87, UR58, !P1 ;  /* 0x0000003a57007c0c */ /* 0x000fe2000cf61270 */
[----:B------:R-:W1:Y:S01]  /*199e90*/  LDCU UR58, c[0x0][0x398] ;  /* 0x00007300ff3a77ac */ /* 0x000e620008000800 */
[----:B------:R-:W-:-:S03]  /*199ea0*/  ISETP.LT.AND P2, PT, R86, UR59, !P1 ;  /* 0x0000003b56007c0c */ /* 0x000fc6000cf41270 */
        /* <DEDUP_REMOVED lines=8> */
[----:B------:R-:W-:Y:S01]  /*199f30*/  @P1 LOP3.LUT R54, R54, 0x4000000, RZ, 0xfc, !PT ;  /* 0x0400000036361812 */ /* 0x000fe200078efcff */
[----:B--2---:R2:W-:Y:S03]  /*199f40*/  STSM.16.M88.4 [R0+0x200], R60 ;  /* 0x0002003c00007844 */ /* 0x0045e60000000200 */
[----:B------:R-:W-:Y:S01]  /*199f50*/  LOP3.LUT R54, R54, 0xfdffffff, RZ, 0xc0, !PT ;  /* 0xfdffffff36367812 */ /* 0x000fe200078ec0ff */
[----:B------:R-:W-:Y:S06]  /*199f60*/  BAR.SYNC.DEFER_BLOCKING 0x0 ;  /* 0x0000000000007b1d */ /* 0x000fec0000010000 */
[----:B--2---:R-:W2:Y:S04]  /*199f70*/  LDL.LU R62, [R1+0x170] ;  /* 0x00017000013e7983 */ /* 0x004ea80000300800 */
[----:B------:R-:W2:Y:S01]  /*199f80*/  LDL.LU R63, [R1+0x178] ;  /* 0x00017800013f7983 */ /* 0x000ea20000300800 */
[----:B------:R-:W-:-:S04]  /*199f90*/  IADD3 R60, PT, PT, R83, 0x2f, RZ ;  /* 0x0000002f533c7810 */ /* 0x000fc80007ffe0ff */
[----:B------:R-:W-:Y:S01]  /*199fa0*/  ISETP.GE.AND P1, PT, R60, UR47, PT ;  /* 0x0000002f3c007c0c */ /* 0x000fe2000bf26270 */
[----:B------:R-:W-:Y:S01]  /*199fb0*/  VIADD R61, R83, 0x2e ;  /* 0x0000002e533d7836 */ /* 0x000fe20000000000 */
[----:B------:R-:W3:Y:S01]  /*199fc0*/  LDCU.64 UR46, c[0x0][0x398] ;  /* 0x00007300ff2e77ac */ /* 0x000ee20008000a00 */
[----:B------:R-:W1:Y:S01]  /*199fd0*/  LDS.128 R72, [R2] ;  /* 0x0000000002487984 */ /* 0x000e620000000c00 */
[----:B------:R-:W-:Y:S02]  /*199fe0*/  ISETP.LT.AND P4, PT, R84, UR77, !P1 ;  /* 0x0000004d54007c0c */ /* 0x000fe4000cf81270 */
[----:B------:R-:W-:Y:S01]  /*199ff0*/  ISETP.LT.AND P3, PT, R87, UR76, !P1 ;  /* 0x0000004c57007c0c */ /* 0x000fe2000cf61270 */
[----:B------:R-:W1:Y:S01]  /*19a000*/  LDS.128 R68, [R2+0x400] ;  /* 0x0004000002447984 */ /* 0x000e620000000c00 */
[----:B------:R-:W-:Y:S01]  /*19a010*/  ISETP.LT.AND P2, PT, R86, UR63, !P1 ;  /* 0x0000003f56007c0c */ /* 0x000fe2000cf41270 */
[----:B------:R-:W-:Y:S01]  /*19a020*/  IMAD.MOV.U32 R60, RZ, RZ, R148 ;  /* 0x000000ffff3c7224 */ /* 0x000fe200078e0094 */
[----:B------:R-:W1:Y:S07]  /*19a030*/  LDCU UR77, c[0x0][0x398] ;  /* 0x00007300ff4d77ac */ /* 0x000e6e0008000800 */
[----:B------:R-:W-:Y:S01]  /*19a040*/  @P4 LOP3.LUT R54, R54, 0x2000000, RZ, 0xfc, !PT ;  /* 0x0200000036364812 */ /* 0x000fe200078efcff */
[----:B------:R-:W-:Y:S03]  /*19a050*/  BAR.SYNC.DEFER_BLOCKING 0x0 ;  /* 0x0000000000007b1d */ /* 0x000fe60000010000 */
[----:B------:R-:W-:-:S03]  /*19a060*/  LOP3.LUT R54, R54, 0xfeffffff, RZ, 0xc0, !PT ;  /* 0xfeffffff36367812 */ /* 0x000fc600078ec0ff */
[----:B------:R-:W1:Y:S01]  /*19a070*/  LDCU UR63, c[0x0][0x398] ;  /* 0x00007300ff3f77ac */ /* 0x000e620008000800 */
        /* <DEDUP_REMOVED lines=11> */
[----:B----4-:R4:W-:Y:S01]  /*19a130*/  STSM.16.M88.4 [R0], R64 ;  /* 0x0000004000007844 */ /* 0x0109e20000000200 */
[----:B------:R-:W-:Y:S01]  /*19a140*/  ISETP.LT.AND P3, PT, R87, UR71, !P1 ;  /* 0x0000004757007c0c */ /* 0x000fe2000cf61270 */
[----:B------:R-:W2:Y:S01]  /*19a150*/  LDCU.64 UR34, c[0x0][0x398] ;  /* 0x00007300ff2277ac */ /* 0x000ea20008000a00 */
[----:B------:R-:W-:Y:S01]  /*19a160*/  ISETP.LT.AND P2, PT, R86, UR75, !P1 ;  /* 0x0000004b56007c0c */ /* 0x000fe2000cf41270 */
[----:B-1----:R-:W-:Y:S01]  /*19a170*/  STL.64 [R1+0x11e0], R72 ;  /* 0x0011e04801007387 */ /* 0x002fe20000100a00 */
[----:B------:R-:W1:Y:S07]  /*19a180*/  LDCU UR70, c[0x0][0x398] ;  /* 0x00007300ff4677ac */ /* 0x000e6e0008000800 */
        /* <DEDUP_REMOVED lines=9> */
[----:B------:R-:W-:-:S04]  /*19a220*/  @P1 LOP3.LUT R54, R54, 0x40000, RZ, 0xfc, !PT ;  /* 0x0004000036361812 */ /* 0x000fc800078efcff */
[----:B------:R-:W-:Y:S01]  /*19a230*/  LOP3.LUT R54, R54, 0xfffdffff, RZ, 0xc0, !PT ;  /* 0xfffdffff36367812 */ /* 0x000fe200078ec0ff */
[----:B------:R-:W-:Y:S04]  /*19a240*/  STL.64 [R1+0x11e8], R74 ;  /* 0x0011e84a01007387 */ /* 0x000fe80000100a00 */
[----:B------:R-:W-:Y:S04]  /*19a250*/  STL.64 [R1+0x12b0], R68 ;  /* 0x0012b04401007387 */ /* 0x000fe80000100a00 */
[----:B------:R-:W-:Y:S04]  /*19a260*/  STL.64 [R1+0x12b8], R70 ;  /* 0x0012b84601007387 */ /* 0x000fe80000100a00 */
[----:B----4-:R-:W3:Y:S04]  /*19a270*/  LDL.LU R64, [R1+0x2ae4] ;  /* 0x002ae40001407983 */ /* 0x010ee80000300800 */
[----:B------:R-:W3:Y:S04]  /*19a280*/  LDL.LU R65, [R1+0x2aec] ;  /* 0x002aec0001417983 */ /* 0x000ee80000300800 */
[----:B------:R-:W3:Y:S04]  /*19a290*/  LDL.LU R66, [R1+0x2a74] ;  /* 0x002a740001427983 */ /* 0x000ee80000300800 */
[----:B------:R-:W3:Y:S04]  /*19a2a0*/  LDL.LU R67, [R1+0x2a7c] ;  /* 0x002a7c0001437983 */ /* 0x000ee80000300800 */
[----:B--2---:R2:W-:Y:S01]  /*19a2b0*/  STSM.16.M88.4 [R0+0x200], R60 ;  /* 0x0002003c00007844 */ /* 0x0045e20000000200 */
[----:B------:R-:W-:Y:S01]  /*19a2c0*/  BAR.SYNC.DEFER_BLOCKING 0x0 ;  /* 0x0000000000007b1d */ /* 0x000fe20000010000 */
[----:B--2---:R-:W-:-:S05]  /*19a2d0*/  VIADD R60, R83, 0x2d ;  /* 0x0000002d533c7836 */ /* 0x004fca0000000000 */
[----:B------:R-:W-:Y:S01]  /*19a2e0*/  ISETP.GE.AND P1, PT, R60, UR45, PT ;  /* 0x0000002d3c007c0c */ /* 0x000fe2000bf26270 */
[----:B------:R-:W-:Y:S01]  /*19a2f0*/  VIADD R61, R83, 0x2c ;  /* 0x0000002c533d7836 */ /* 0x000fe20000000000 */
[----:B------:R-:W2:Y:S01]  /*19a300*/  LDL.LU R60, [R1+0x27b4] ;  /* 0x0027b400013c7983 */ /* 0x000ea20000300800 */
[----:B------:R-:W4:Y:S01]  /*19a310*/  LDCU.64 UR44, c[0x0][0x398] ;  /* 0x00007300ff2c77ac */ /* 0x000f220008000a00 */
[----:B------:R-:W-:Y:S02]  /*19a320*/  ISETP.LT.AND P4, PT, R84, UR68, !P1 ;  /* 0x0000004454007c0c */ /* 0x000fe4000cf81270 */
[----:B------:R-:W-:Y:S01]  /*19a330*/  ISETP.LT.AND P3, PT, R87, UR67, !P1 ;  /* 0x0000004357007c0c */ /* 0x000fe2000cf61270 */
[----:B------:R-:W1:Y:S01]  /*19a340*/  LDS.128 R72, [R2] ;  /* 0x0000000002487984 */ /* 0x000e620000000c00 */
[----:B------:R-:W-:Y:S01]  /*19a350*/  ISETP.LT.AND P2, PT, R86, UR66, !P1 ;  /* 0x0000004256007c0c */ /* 0x000fe2000cf41270 */
[----:B------:R-:W1:Y:S02]  /*19a360*/  LDCU UR67, c[0x0][0x398] ;  /* 0x00007300ff4377ac */ /* 0x000e640008000800 */
[----:B------:R-:W1:Y:S01]  /*19a370*/  LDS.128 R68, [R2+0x400] ;  /* 0x0004000002447984 */ /* 0x000e620000000c00 */
[----:B------:R-:W-:Y:S01]  /*19a380*/  LOP3.LUT R59, R59, 0x7fffffff, RZ, 0xc0, !PT ;  /* 0x7fffffff3b3b7812 */ /* 0x000fe200078ec0ff */
[----:B------:R-:W1:Y:S04]  /*19a390*/  LDCU UR66, c[0x0][0x398] ;  /* 0x00007300ff4277ac */ /* 0x000e680008000800 */
[----:B------:R-:W-:Y:S01]  /*19a3a0*/  @P4 LOP3.LUT R54, R54, 0x20000, RZ, 0xfc, !PT ;  /* 0x0002000036364812 */ /* 0x000fe200078efcff */
[----:B------:R-:W-:Y:S03]  /*19a3b0*/  BAR.SYNC.DEFER_BLOCKING 0x0 ;  /* 0x0000000000007b1d */ /* 0x000fe60000010000 */
[----:B------:R-:W-:-:S03]  /*19a3c0*/  LOP3.LUT R54, R54, 0xfffeffff, RZ, 0xc0, !PT ;  /* 0xfffeffff36367812 */ /* 0x000fc600078ec0ff */
[----:B------:R-:W1:Y:S01]  /*19a3d0*/  LDCU UR68, c[0x0][0x398] ;  /* 0x00007300ff4477ac */ /* 0x000e620008000800 */
        /* <DEDUP_REMOVED lines=15> */
[----:B------:R-:W-:-:S07]  /*19a4d0*/  ISETP.LT.AND P2, PT, R86, UR5, !P1 ;  /* 0x0000000556007c0c */ /* 0x000fce000cf41270 */
[----:B------:R-:W-:-:S04]  /*19a4e0*/  @P4 LOP3.LUT R54, R54, 0x2000, RZ, 0xfc, !PT ;  /* 0x0000200036364812 */ /* 0x000fc800078efcff */
[----:B------:R-:W-:-:S04]  /*19a4f0*/  LOP3.LUT R54, R54, 0xffffefff, RZ, 0xc0, !PT ;  /* 0xffffefff36367812 */ /* 0x000fc800078ec0ff */
[----:B------:R-:W-:Y:S02]  /*19a500*/  @P3 LOP3.LUT R54, R54, 0x1000, RZ, 0xfc, !PT ;  /* 0x0000100036363812 */ /* 0x000fe400078efcff */
[----:B----4-:R-:W-:Y:S01]  /*19a510*/  ISETP.LT.AND P1, PT, R85, UR44, !P1 ;  /* 0x0000002c55007c0c */ /* 0x010fe2000cf21270 */
[----:B---3--:R3:W-:Y:S01]  /*19a520*/  STSM.16.M88.4 [R0], R64 ;  /* 0x0000004000007844 */ /* 0x0087e20000000200 */
[----:B------:R-:W-:Y:S01]  /*19a530*/  LOP3.LUT R54, R54, 0xfffff7ff, RZ, 0xc0, !PT ;  /* 0xfffff7ff36367812 */ /* 0x000fe200078ec0ff */
[----:B------:R-:W4:Y:S03]  /*19a540*/  LDCU UR44, c[0x0][0x398] ;  /* 0x00007300ff2c77ac */ /* 0x000f260008000800 */
[----:B------:R-:W-:-:S04]  /*19a550*/  @P2 LOP3.LUT R54, R54, 0x800, RZ, 0xfc, !PT ;  /* 0x0000080036362812 */ /* 0x000fc800078efcff */
[----:B------:R-:W-:-:S04]  /*19a560*/  LOP3.LUT R54, R54, 0xfffffbff, RZ, 0xc0, !PT ;  /* 0xfffffbff36367812 */ /* 0x000fc800078ec0ff */
[----:B------:R-:W-:-:S04]  /*19a570*/  @P1 LOP3.LUT R54, R54, 0x400, RZ, 0xfc, !PT ;  /* 0x0000040036361812 */ /* 0x000fc800078efcff */
[----:B------:R-:W-:Y:S01]  /*19a580*/  LOP3.LUT R54, R54, 0xfffffdff, RZ, 0xc0, !PT ;  /* 0xfffffdff36367812 */ /* 0x000fe200078ec0ff */
[----:B-1----:R-:W-:Y:S04]  /*19a590*/  STL.64 [R1+0x11c0], R72 ;  /* 0x0011c04801007387 */ /* 0x002fe80000100a00 */
[----:B------:R-:W-:Y:S04]  /*19a5a0*/  STL.64 [R1+0x11c8], R74 ;  /* 0x0011c84a01007387 */ /* 0x000fe80000100a00 */
[----:B------:R-:W-:Y:S04]  /*19a5b0*/  STL.64 [R1+0x1290], R68 ;  /* 0x0012904401007387 */ /* 0x000fe80000100a00 */
        /* <DEDUP_REMOVED lines=9> */
[----:B------:R-:W1:Y:S01]  /*19a650*/  LDCU.64 UR40, c[0x0][0x398] ;  /* 0x00007300ff2877ac */ /* 0x000e620008000a00 */
[----:B------:R-:W-:Y:S01]  /*19a660*/  IADD3 R61, PT, PT, R83, 0x2a, RZ ;  /* 0x0000002a533d7810 */ /* 0x000fe20007ffe0ff */
[----:B------:R-:W2:Y:S01]  /*19a670*/  LDL.LU R60, [R1+0x954] ;  /* 0x00095400013c7983 */ /* 0x000ea20000300800 */
[----:B------:R-:W-:Y:S01]  /*19a680*/  ISETP.LT.AND P4, PT, R84, UR69, !P1 ;  /* 0x0000004554007c0c */ /* 0x000fe2000cf81270 */
[----:B------:R-:W1:Y:S01]  /*19a690*/  LDCU UR69, c[0x0][0x398] ;  /* 0x00007300ff4577ac */ /* 0x000e620008000800 */
[----:B------:R-:W-:Y:S01]  /*19a6a0*/  ISETP.LT.AND P3, PT, R87, UR70, !P1 ;  /* 0x0000004657007c0c */ /* 0x000fe2000cf61270 */
[----:B------:R-:W1:Y:S01]  /*19a6b0*/  LDS.128 R72, [R2] ;  /* 0x0000000002487984 */ /* 0x000e620000000c00 */
[----:B------:R-:W-:Y:S01]  /*19a6c0*/  ISETP.LT.AND P2, PT, R86, UR71, !P1 ;  /* 0x0000004756007c0c */ /* 0x000fe2000cf41270 */
[----:B------:R-:W1:Y:S02]  /*19a6d0*/  LDCU UR70, c[0x0][0x398] ;  /* 0x00007300ff4677ac */ /* 0x000e640008000800 */
[----:B------:R-:W1:Y:S06]  /*19a6e0*/  LDS.128 R68, [R2+0x400] ;  /* 0x0004000002447984 */ /* 0x000e6c0000000c00 */
[----:B------:R-:W-:Y:S01]  /*19a6f0*/  @P4 LOP3.LUT R54, R54, 0x200, RZ, 0xfc, !PT ;  /* 0x0000020036364812 */ /* 0x000fe200078efcff */
[----:B------:R-:W1:Y:S01]  /*19a700*/  LDCU UR71, c[0x0][0x398] ;  /* 0x00007300ff4777ac */ /* 0x000e620008000800 */
[----:B------:R-:W-:Y:S01]  /*19a710*/  ISETP.LT.AND P1, PT, R85, UR38, !P1 ;  /* 0x0000002655007c0c */ /* 0x000fe2000cf21270 */
[----:B------:R-:W-:Y:S01]  /*19a720*/  BAR.SYNC.DEFER_BLOCKING 0x0 ;  /* 0x0000000000007b1d */ /* 0x000fe20000010000 */
[----:B------:R-:W-:-:S04]  /*19a730*/  LOP3.LUT R54, R54, 0xfffffeff, RZ, 0xc0, !PT ;  /* 0xfffffeff36367812 */ /* 0x000fc800078ec0ff */
[----:B------:R-:W-:-:S04]  /*19a740*/  @P3 LOP3.LUT R54, R54, 0x100, RZ, 0xfc, !PT ;  /* 0x0000010036363812 */ /* 0x000fc800078efcff */
[----:B------:R-:W-:-:S04]  /*19a750*/  LOP3.LUT R54, R54, 0xffffff7f, RZ, 0xc0, !PT ;  /* 0xffffff7f36367812 */ /* 0x000fc800078ec0ff */
[----:B------:R-:W-:-:S04]  /*19a760*/  @P2 LOP3.LUT R54, R54, 0x80, RZ, 0xfc, !PT ;  /* 0x0000008036362812 */ /* 0x000fc800078efcff */
[----:B------:R-:W-:-:S04]  /*19a770*/  LOP3.LUT R54, R54, 0xffffffbf, RZ, 0xc0, !PT ;  /* 0xffffffbf36367812 */ /* 0x000fc800078ec0ff */
[----:B------:R-:W-:Y:S02]  /*19a780*/  @P1 LOP3.LUT R54, R54, 0x40, RZ, 0xfc, !PT ;  /* 0x0000004036361812 */ /* 0x000fe400078efcff */
[----:B------:R-:W-:Y:S01]  /*19a790*/  ISETP.GE.AND P1, PT, R61, UR47, PT ;  /* 0x0000002f3d007c0c */ /* 0x000fe2000bf26270 */
[----:B------:R-:W2:Y:S01]  /*19a7a0*/  LDCU.64 UR46, c[0x0][0x398] ;  /* 0x00007300ff2e77ac */ /* 0x000ea20008000a00 */
[----:B------:R-:W2:Y:S04]  /*19a7b0*/  LDL.LU R61, [R1+0x95c] ;  /* 0x00095c00013d7983 */ /* 0x000ea80000300800 */
[----:B------:R-:W2:Y:S04]  /*19a7c0*/  LDL.LU R62, [R1+0x1f24] ;  /* 0x001f2400013e7983 */ /* 0x000ea80000300800 */
[----:B------:R-:W2:Y:S01]  /*19a7d0*/  LDL.LU R63, [R1+0x1f2c] ;  /* 0x001f2c00013f7983 */ /* 0x000ea20000300800 */
[----:B-1----:R-:W-:Y:S01]  /*19a7e0*/  ISETP.LT.AND P4, PT, R84, UR69, !P1 ;  /* 0x0000004554007c0c */ /* 0x002fe2000cf81270 */
[----:B------:R-:W1:Y:S01]  /*19a7f0*/  LDCU UR69, c[0x0][0x398] ;  /* 0x00007300ff4577ac */ /* 0x000e620008000800 */
[----:B------:R-:W-:-:S02]  /*19a800*/  ISETP.LT.AND P3, PT, R87, UR70, !P1 ;  /* 0x0000004657007c0c */ /* 0x000fc4000cf61270 */
        /* <DEDUP_REMOVED lines=8> */
[----:B------:R-:W-:Y:S01]  /*19a890*/  LOP3.LUT R54, R54, 0xfffffff7, RZ, 0xc0, !PT ;  /* 0xfffffff736367812 */ /* 0x000fe200078ec0ff */
[----:B---3--:R3:W-:Y:S03]  /*19a8a0*/  STSM.16.M88.4 [R0], R64 ;  /* 0x0000004000007844 */ /* 0x0087e60000000200 */
[----:B------:R-:W-:-:S04]  /*19a8b0*/  @P2 LOP3.LUT R54, R54, 0x8, RZ, 0xfc, !PT ;  /* 0x0000000836362812 */ /* 0x000fc800078efcff */
[----:B------:R-:W-:-:S04]  /*19a8c0*/  LOP3.LUT R54, R54, 0xfffffffb, RZ, 0xc0, !PT ;  /* 0xfffffffb36367812 */ /* 0x000fc800078ec0ff */
[----:B------:R-:W-:Y:S01]  /*19a8d0*/  @P1 LOP3.LUT R54, R54, 0x4, RZ, 0xfc, !PT ;  /* 0x0000000436361812 */ /* 0x000fe200078efcff */
[----:B------:R-:W-:Y:S04]  /*19a8e0*/  STL.64 [R1+0x950], R72 ;  /* 0x0009504801007387 */ /* 0x000fe80000100a00 */
        /* <DEDUP_REMOVED lines=13> */
[----:B------:R-:W-:Y:S01]  /*19a9c0*/  LOP3.LUT R54, R54, 0xfffffffd, RZ, 0xc0, !PT ;  /* 0xfffffffd36367812 */ /* 0x000fe200078ec0ff */
[----:B------:R-:W2:Y:S01]  /*19a9d0*/  LDCU.64 UR34, c[0x0][0x398] ;  /* 0x00007300ff2277ac */ /* 0x000ea20008000a00 */
[----:B------:R-:W-:Y:S02]  /*19a9e0*/  ISETP.LT.AND P2, PT, R86, UR4, !P1 ;  /* 0x0000000456007c0c */ /* 0x000fe4000cf41270 */
[----:B-1----:R-:W-:Y:S01]  /*19a9f0*/  ISETP.LT.AND P4, PT, R84, UR70, !P1 ;  /* 0x0000004654007c0c */ /* 0x002fe2000cf81270 */
[----:B------:R-:W1:Y:S01]  /*19aa00*/  LDS.128 R72, [R2] ;  /* 0x0000000002487984 */ /* 0x000e620000000c00 */
[----:B------:R-:W-:Y:S01]  /*19aa10*/  ISETP.LT.AND P3, PT, R87, UR71, !P1 ;  /* 0x0000004757007c0c */ /* 0x000fe2000cf61270 */
[----:B------:R-:W1:Y:S01]  /*19aa20*/  LDCU.64 UR4, c[0x0][0x398] ;  /* 0x00007300ff0477ac */ /* 0x000e620008000a00 */
[----:B------:R-:W-:Y:S01]  /*19aa30*/  ISETP.LT.AND P1, PT, R85, UR46, !P1 ;  /* 0x0000002e55007c0c */ /* 0x000fe2000cf21270 */
[----:B------:R-:W3:Y:S01]  /*19aa40*/  LDS.128 R68, [R2+0x400] ;  /* 0x0004000002447984 */ /* 0x000ee20000000c00 */
[----:B------:R-:W1:Y:S01]  /*19aa50*/  LDCU UR70, c[0x0][0x398] ;  /* 0x00007300ff4677ac */ /* 0x000e620008000800 */
[----:B------:R-:W-:Y:S04]  /*19aa60*/  BAR.SYNC.DEFER_BLOCKING 0x0 ;  /* 0x0000000000007b1d */ /* 0x000fe80000010000 */
[----:B------:R-:W-:-:S04]  /*19aa70*/  @P2 LOP3.LUT R56, R56, 0x80000000, RZ, 0xfc, !PT ;  /* 0x8000000038382812 */ /* 0x000fc800078efcff */
[----:B------:R-:W-:Y:S01]  /*19aa80*/  LOP3.LUT R56, R56, 0xbfffffff, RZ, 0xc0, !PT ;  /* 0xbfffffff38387812 */ /* 0x000fe200078ec0ff */
[----:B------:R-:W1:Y:S03]  /*19aa90*/  LDCU UR71, c[0x0][0x398] ;  /* 0x00007300ff4777ac */ /* 0x000e660008000800 */
[----:B------:R-:W-:Y:S01]  /*19aaa0*/  @P1 LOP3.LUT R56, R56, 0x40000000, RZ, 0xfc, !PT ;  /* 0x4000000038381812 */ /* 0x000fe200078efcff */
[----:B------:R-:W1:Y:S01]  /*19aab0*/  LDCU UR46, c[0x0][0x398] ;  /* 0x00007300ff2e77ac */ /* 0x000e620008000800 */
[----:B------:R-:W-:Y:S02]  /*19aac0*/  ISETP.GE.AND P1, PT, R61, UR45, PT ;  /* 0x0000002d3d007c0c */ /* 0x000fe4000bf26270 */
[----:B------:R-:W2:Y:S04]  /*19aad0*/  LDL.LU R61, [R1+0x5ac] ;  /* 0x0005ac00013d7983 */ /* 0x000ea80000300800 */
[----:B------:R-:W2:Y:S04]  /*19aae0*/  LDL.LU R62, [R1+0x18e4] ;  /* 0x0018e400013e7983 */ /* 0x000ea80000300800 */
[----:B------:R-:W2:Y:S04]  /*19aaf0*/  LDL.LU R63, [R1+0x18ec] ;  /* 0x0018ec00013f7983 */ /* 0x000ea80000300800 */
[----:B-1----:R-:W-:Y:S04]  /*19ab00*/  STL.64 [R1+0x5a0], R72 ;  /* 0x0005a04801007387 */ /* 0x002fe80000100a00 */
[----:B------:R-:W-:Y:S04]  /*19ab10*/  STL.64 [R1+0x5a8], R74 ;  /* 0x0005a84a01007387 */ /* 0x000fe80000100a00 */
[----:B---3--:R-:W-:Y:S04]  /*19ab20*/  STL.64 [R1+0x1260], R68 ;  /* 0x0012604401007387 */ /* 0x008fe80000100a00 */
[----:B------:R1:W-:Y:S04]  /*19ab30*/  STSM.16.M88.4 [R0], R64 ;  /* 0x0000004000007844 */ /* 0x0003e80000000200 */
[----:B------:R-:W-:Y:S04]  /*19ab40*/  STL.64 [R1+0x1268], R70 ;  /* 0x0012684601007387 */ /* 0x000fe80000100a00 */
[----:B-1----:R-:W3:Y:S04]  /*19ab50*/  LDL.LU R64, [R1+0x284] ;  /* 0x0002840001407983 */ /* 0x002ee80000300800 */
[----:B------:R-:W3:Y:S04]  /*19ab60*/  LDL.LU R65, [R1+0x28c] ;  /* 0x00028c0001417983 */ /* 0x000ee80000300800 */
[----:B------:R-:W3:Y:S04]  /*19ab70*/  LDL.LU R66, [R1+0x1644] ;  /* 0x0016440001427983 */ /* 0x000ee80000300800 */
[----:B------:R-:W3:Y:S01]  /*19ab80*/  LDL.LU R67, [R1+0x164c] ;  /* 0x00164c0001437983 */ /* 0x000ee20000300800 */
[----:B------:R-:W-:-:S02]  /*19ab90*/  @P4 LOP3.LUT R54, R54, 0x2, RZ, 0xfc, !PT ;  /* 0x0000000236364812 */ /* 0x000fc400078efcff */
[----:B------:R-:W-:Y:S01]  /*19aba0*/  ISETP.LT.AND P4, PT, R84, UR7, !P1 ;  /* 0x0000000754007c0c */ /* 0x000fe2000cf81270 */
[----:B------:R-:W1:Y:S01]  /*19abb0*/  LDCU.64 UR6, c[0x0][0x398] ;  /* 0x00007300ff0677ac */ /* 0x000e620008000a00 */
[----:B------:R-:W-:Y:S02]  /*19abc0*/  LOP3.LUT R54, R54, 0xfffffffe, RZ, 0xc0, !PT ;  /* 0xfffffffe36367812 */ /* 0x000fe400078ec0ff */
[----:B------:R-:W-:Y:S02]  /*19abd0*/  LOP3.LUT R56, R56, 0xdfffffff, RZ, 0xc0, !PT ;  /* 0xdfffffff38387812 */ /* 0x000fe400078ec0ff */
[----:B------:R-:W-:Y:S02]  /*19abe0*/  @P3 LOP3.LUT R54, R54, 0x1, RZ, 0xfc, !PT ;  /* 0x0000000136363812 */ /* 0x000fe400078efcff */
[----:B------:R-:W-:Y:S02]  /*19abf0*/  ISETP.LT.AND P3, PT, R87, UR8, !P1 ;  /* 0x0000000857007c0c */ /* 0x000fe4000cf61270 */
[----:B------:R-:W-:Y:S01]  /*19ac00*/  ISETP.LT.AND P2, PT, R86, UR9, !P1 ;  /* 0x0000000956007c0c */ /* 0x000fe2000cf41270 */
[----:B------:R-:W1:Y:S02]  /*19ac10*/  LDCU.64 UR8, c[0x0][0x398] ;  /* 0x00007300ff0877ac */ /* 0x000e640008000a00 */
[----:B------:R-:W-:-:S04]  /*19ac20*/  @P4 LOP3.LUT R56, R56, 0x20000000, RZ, 0xfc, !PT ;  /* 0x2000000038384812 */ /* 0x000fc800078efcff */
[----:B------:R-:W-:-:S04]  /*19ac30*/  LOP3.LUT R56, R56, 0xefffffff, RZ, 0xc0, !PT ;  /* 0xefffffff38387812 */ /* 0x000fc800078ec0ff */
[----:B------:R-:W-:Y:S02]  /*19ac40*/  @P3 LOP3.LUT R56, R56, 0x10000000, RZ, 0xfc, !PT ;  /* 0x1000000038383812 */ /* 0x000fe400078efcff */
[----:B------:R-:W-:Y:S01]  /*19ac50*/  ISETP.LT.AND P1, PT, R85, UR4, !P1 ;  /* 0x0000000455007c0c */ /* 0x000fe2000cf21270 */
[----:B------:R-:W1:Y:S01]  /*19ac60*/  LDCU UR4, c[0x0][0x398] ;  /* 0x00007300ff0477ac */ /* 0x000e620008000800 */
[----:B------:R-:W-:-:S04]  /*19ac70*/  LOP3.LUT R56, R56, 0xf7ffffff, RZ, 0xc0, !PT ;  /* 0xf7ffffff38387812 */ /* 0x000fc800078ec0ff */
[----:B------:R-:W-:Y:S01]  /*19ac80*/  @P2 LOP3.LUT R56, R56, 0x8000000, RZ, 0xfc, !PT ;  /* 0x0800000038382812 */ /* 0x000fe200078efcff */
[----:B--2---:R2:W-:Y:S03]  /*19ac90*/  STSM.16.M88.4 [R0+0x200], R60 ;  /* 0x0002003c00007844 */ /* 0x0045e60000000200 */
[----:B------:R-:W-:Y:S01]  /*19aca0*/  LOP3.LUT R56, R56, 0xfbffffff, RZ, 0xc0, !PT ;  /* 0xfbffffff38387812 */ /* 0x000fe200078ec0ff */
[----:B------:R-:W-:Y:S06]  /*19acb0*/  BAR.SYNC.DEFER_BLOCKING 0x0 ;  /* 0x0000000000007b1d */ /* 0x000fec0000010000 */
[----:B--2---:R-:W2:Y:S04]  /*19acc0*/  LDL.LU R62, [R1+0x174] ;  /* 0x00017400013e7983 */ /* 0x004ea80000300800 */
[----:B------:R-:W2:Y:S01]  /*19acd0*/  LDL.LU R63, [R1+0x17c] ;  /* 0x00017c00013f7983 */ /* 0x000ea20000300800 */
[----:B------:R-:W-:Y:S01]  /*19ace0*/  VIADD R60, R83, 0x27 ;  /* 0x00000027533c7836 */ /* 0x000fe20000000000 */
[----:B------:R-:W-:-:S04]  /*19acf0*/  @P1 LOP3.LUT R56, R56, 0x4000000, RZ, 0xfc, !PT ;  /* 0x0400000038381812 */ /* 0x000fc800078efcff */
[----:B------:R-:W-:Y:S02]  /*19ad00*/  ISETP.GE.AND P1, PT, R60, UR39, PT ;  /* 0x000000273c007c0c */ /* 0x000fe4000bf26270 */
[----:B------:R-:W-:Y:S01]  /*19ad10*/  LOP3.LUT R56, R56, 0xfdffffff, RZ, 0xc0, !PT ;  /* 0xfdffffff38387812 */ /* 0x000fe200078ec0ff */
[----:B------:R-:W-:Y:S01]  /*19ad20*/  VIADD R61, R83, 0x26 ;  /* 0x00000026533d7836 */ /* 0x000fe20000000000 */
[----:B------:R-:W-:Y:S01]  /*19ad30*/  ISETP.LT.AND P4, PT, R84, UR12, !P1 ;  /* 0x0000000c54007c0c */ /* 0x000fe2000cf81270 */
[----:B------:R-:W3:Y:S01]  /*19ad40*/  LDS.128 R72, [R2] ;  /* 0x0000000002487984 */ /* 0x000ee20000000c00 */
[----:B------:R-:W-:-:S03]  /*19ad50*/  ISETP.LT.AND P3, PT, R87, UR10, !P1 ;  /* 0x0000000a57007c0c */ /* 0x000fc6000cf61270 */
[----:B------:R-:W4:Y:S01]  /*19ad60*/  LDS.128 R68, [R2+0x400] ;  /* 0x0004000002447984 */ /* 0x000f220000000c00 */
[----:B------:R-:W-:Y:S01]  /*19ad70*/  ISETP.LT.AND P2, PT, R86, UR11, !P1 ;  /* 0x0000000b56007c0c */ /* 0x000fe2000cf41270 */
[----:B------:R-:W-:Y:S01]  /*19ad80*/  IMAD.MOV.U32 R60, RZ, RZ, R149 ;  /* 0x000000ffff3c7224 */ /* 0x000fe200078e0095 */
[----:B------:R-:W2:Y:S05]  /*19ad90*/  LDCU.64 UR38, c[0x0][0x398] ;  /* 0x00007300ff2677ac */ /* 0x000eaa0008000a00 */
[----:B------:R-:W-:Y:S01]  /*19ada0*/  @P4 LOP3.LUT R56, R56, 0x2000000, RZ, 0xfc, !PT ;  /* 0x0200000038384812 */ /* 0x000fe200078efcff */
[----:B------:R-:W-:Y:S03]  /*19adb0*/  BAR.SYNC.DEFER_BLOCKING 0x0 ;  /* 0x0000000000007b1d */ /* 0x000fe60000010000 */
[----:B------:R-:W-:-:S03]  /*19adc0*/  LOP3.LUT R56, R56, 0xfeffffff, RZ, 0xc0, !PT ;  /* 0xfeffffff38387812 */ /* 0x000fc600078ec0ff */
[----:B------:R-:W2:Y:S01]  /*19add0*/  LDCU.64 UR10, c[0x0][0x398] ;  /* 0x00007300ff0a77ac */ /* 0x000ea20008000a00 */
        /* <DEDUP_REMOVED lines=11> */
[----:B---3--:R3:W-:Y:S01]  /*19ae90*/  STSM.16.M88.4 [R0], R64 ;  /* 0x0000004000007844 */ /* 0x0087e20000000200 */
[----:B------:R-:W-:Y:S01]  /*19aea0*/  ISETP.LT.AND P3, PT, R87, UR13, !P1 ;  /* 0x0000000d57007c0c */ /* 0x000fe2000cf61270 */
[----:B------:R-:W1:Y:S01]  /*19aeb0*/  LDCU.64 UR12, c[0x0][0x398] ;  /* 0x00007300ff0c77ac */ /* 0x000e620008000a00 */
[----:B------:R-:W-:Y:S01]  /*19aec0*/  ISETP.LT.AND P2, PT, R86, UR14, !P1 ;  /* 0x0000000e56007c0c */ /* 0x000fe2000cf41270 */
[----:B------:R-:W-:Y:S01]  /*19aed0*/  STL.64 [R1+0x280], R72 ;  /* 0x0002804801007387 */ /* 0x000fe20000100a00 */
[----:B------:R-:W1:Y:S07]  /*19aee0*/  LDCU.64 UR40, c[0x0][0x398] ;  /* 0x00007300ff2877ac */ /* 0x000e6e0008000a00 */
[----:B------:R-:W-:Y:S01]  /*19aef0*/  @P4 LOP3.LUT R56, R56, 0x200000, RZ, 0xfc, !PT ;  /* 0x0020000038384812 */ /* 0x000fe200078efcff */
[----:B------:R-:W1:Y:S03]  /*19af00*/  LDCU.64 UR14, c[0x0][0x398] ;  /* 0x00007300ff0e77ac */ /* 0x000e660008000a00 */
[----:B------:R-:W-:-:S04]  /*19af10*/  LOP3.LUT R56, R56, 0xffefffff, RZ, 0xc0, !PT ;  /* 0xffefffff38387812 */ /* 0x000fc800078ec0ff */
[----:B------:R-:W-:Y:S02]  /*19af20*/  @P3 LOP3.LUT R56, R56, 0x100000, RZ, 0xfc, !PT ;  /* 0x0010000038383812 */ /* 0x000fe400078efcff */
[----:B------:R-:W-:Y:S01]  /*19af30*/  ISETP.LT.AND P1, PT, R85, UR8, !P1 ;  /* 0x0000000855007c0c */ /* 0x000fe2000cf21270 */
[----:B------:R-:W-:Y:S01]  /*19af40*/  STL.64 [R1+0x288], R74 ;  /* 0x0002884a01007387 */ /* 0x000fe20000100a00 */
[----:B------:R-:W-:Y:S01]  /*19af50*/  LOP3.LUT R56, R56, 0xfff7ffff, RZ, 0xc0, !PT ;  /* 0xfff7ffff38387812 */ /* 0x000fe200078ec0ff */
[----:B------:R-:W-:Y:S01]  /*19af60*/  VIADD R76, R83, 0x8 ;  /* 0x00000008534c7836 */ /* 0x000fe20000000000 */
[----:B------:R-:W-:Y:S01]  /*19af70*/  LOP3.LUT R4, R4, 0x7fffffff, RZ, 0xc0, !PT ;  /* 0x7fffffff04047812 */ /* 0x000fe200078ec0ff */
[----:B------:R-:W1:Y:S01]  /*19af80*/  LDCU UR8, c[0x0][0x398] ;  /* 0x00007300ff0877ac */ /* 0x000e620008000800 */
[----:B------:R-:W-:-:S04]  /*19af90*/  @P2 LOP3.LUT R56, R56, 0x80000, RZ, 0xfc, !PT ;  /* 0x0008000038382812 */ /* 0x000fc800078efcff */
[----:B------:R-:W-:-:S04]  /*19afa0*/  LOP3.LUT R56, R56, 0xfffbffff, RZ, 0xc0, !PT ;  /* 0xfffbffff38387812 */ /* 0x000fc800078ec0ff */
[----:B------:R-:W-:-:S04]  /*19afb0*/  @P1 LOP3.LUT R56, R56, 0x40000, RZ, 0xfc, !PT ;  /* 0x0004000038381812 */ /* 0x000fc800078efcff */
[----:B------:R-:W-:Y:S01]  /*19afc0*/  LOP3.LUT R56, R56, 0xfffdffff, RZ, 0xc0, !PT ;  /* 0xfffdffff38387812 */ /* 0x000fe200078ec0ff */
[----:B----4-:R-:W-:Y:S04]  /*19afd0*/  STL.64 [R1+0x1250], R68 ;  /* 0x0012504401007387 */ /* 0x010fe80000100a00 */
[----:B------:R-:W-:Y:S04]  /*19afe0*/  STL.64 [R1+0x1258], R70 ;  /* 0x0012584601007387 */ /* 0x000fe80000100a00 */
[----:B---3--:R-:W3:Y:S04]  /*19aff0*/  LDL.LU R64, [R1+0x2af0] ;  /* 0x002af00001407983 */ /* 0x008ee80000300800 */
[----:B------:R-:W3:Y:S04]  /*19b000*/  LDL.LU R65, [R1+0x2af8] ;  /* 0x002af80001417983 */ /* 0x000ee80000300800 */
[----:B------:R-:W3:Y:S04]  /*19b010*/  LDL.LU R66, [R1+0x2a90] ;  /* 0x002a900001427983 */ /* 0x000ee80000300800 */
[----:B------:R-:W3:Y:S04]  /*19b020*/  LDL.LU R67, [R1+0x2a98] ;  /* 0x002a980001437983 */ /* 0x000ee80000300800 */
[----:B--2---:R2:W-:Y:S01]  /*19b030*/  STSM.16.M88.4 [R0+0x200], R60 ;  /* 0x0002003c00007844 */ /* 0x0045e20000000200 */
[----:B------:R-:W-:Y:S01]  /*19b040*/  BAR.SYNC.DEFER_BLOCKING 0x0 ;  /* 0x0000000000007b1d */ /* 0x000fe20000010000 */
[----:B--2---:R-:W-:-:S04]  /*19b050*/  IADD3 R60, PT, PT, R83, 0x25, RZ ;  /* 0x00000025533c7810 */ /* 0x004fc80007ffe0ff */
[----:B------:R-:W-:Y:S01]  /*19b060*/  ISETP.GE.AND P1, PT, R60, UR47, PT ;  /* 0x0000002f3c007c0c */ /* 0x000fe2000bf26270 */
[----:B------:R-:W-:Y:S01]  /*19b070*/  VIADD R61, R83, 0x24 ;  /* 0x00000024533d7836 */ /* 0x000fe20000000000 */
[----:B------:R-:W2:Y:S01]  /*19b080*/  LDL.LU R60, [R1+0x27d0] ;  /* 0x0027d000013c7983 */ /* 0x000ea20000300800 */
[----:B------:R-:W4:Y:S01]  /*19b090*/  LDCU UR47, c[0x0][0x398] ;  /* 0x00007300ff2f77ac */ /* 0x000f220008000800 */
[----:B------:R-:W-:Y:S02]  /*19b0a0*/  ISETP.LT.AND P4, PT, R84, UR18, !P1 ;  /* 0x0000001254007c0c */ /* 0x000fe4000cf81270 */
[----:B------:R-:W-:Y:S02]  /*19b0b0*/  ISETP.LT.AND P3, PT, R87, UR16, !P1 ;  /* 0x0000001057007c0c */ /* 0x000fe4000cf61270 */
[----:B------:R-:W-:Y:S01]  /*19b0c0*/  ISETP.LT.AND P2, PT, R86, UR17, !P1 ;  /* 0x0000001156007c0c */ /* 0x000fe2000cf41270 */
[----:B------:R-:W1:Y:S04]  /*19b0d0*/  LDS.128 R72, [R2] ;  /* 0x0000000002487984 */ /* 0x000e680000000c00 */
[----:B------:R-:W1:Y:S04]  /*19b0e0*/  LDS.128 R68, [R2+0x400] ;  /* 0x0004000002447984 */ /* 0x000e680000000c00 */
[----:B------:R-:W-:Y:S01]  /*19b0f0*/  @P4 LOP3.LUT R56, R56, 0x20000, RZ, 0xfc, !PT ;  /* 0x0002000038384812 */ /* 0x000fe200078efcff */
[----:B------:R-:W-:Y:S03]  /*19b100*/  BAR.SYNC.DEFER_BLOCKING 0x0 ;  /* 0x0000000000007b1d */ /* 0x000fe60000010000 */
[----:B------:R-:W-:-:S03]  /*19b110*/  LOP3.LUT R56, R56, 0xfffeffff, RZ, 0xc0, !PT ;  /* 0xfffeffff38387812 */ /* 0x000fc600078ec0ff */
[----:B------:R-:W1:Y:S01]  /*19b120*/  LDCU.64 UR16, c[0x0][0x398] ;  /* 0x00007300ff1077ac */ /* 0x000e620008000a00 */
        /* <DEDUP_REMOVED lines=17> */
[----:B---3--:R3:W-:Y:S06]  /*19b240*/  STSM.16.M88.4 [R0], R64 ;  /* 0x0000004000007844 */ /* 0x0087ec0000000200 */
[----:B------:R-:W-:Y:S01]  /*19b250*/  @P4 LOP3.LUT R56, R56, 0x2000, RZ, 0xfc, !PT ;  /* 0x0000200038384812 */ /* 0x000fe200078efcff */
[----:B------:R-:W2:Y:S03]  /*19b260*/  LDCU.64 UR18, c[0x0][0x398] ;  /* 0x00007300ff1277ac */ /* 0x000ea60008000a00 */
[----:B------:R-:W-:Y:S01]  /*19b270*/  LOP3.LUT R56, R56, 0xffffefff, RZ, 0xc0, !PT ;  /* 0xffffefff38387812 */ /* 0x000fe200078ec0ff */
[----:B-1----:R-:W-:Y:S01]  /*19b280*/  STL.64 [R1+0x170], R72 ;  /* 0x0001704801007387 */ /* 0x002fe20000100a00 */
[----:B------:R-:W1:Y:S02]  /*19b290*/  LDCU UR71, c[0x0][0x398] ;  /* 0x00007300ff4777ac */ /* 0x000e640008000800 */
[----:B------:R-:W-:-:S02]  /*19b2a0*/  @P3 LOP3.LUT R56, R56, 0x1000, RZ, 0xfc, !PT ;  /* 0x0000100038383812 */ /* 0x000fc400078efcff */
[----:B------:R-:W-:Y:S02]  /*19b2b0*/  ISETP.LT.AND P1, PT, R85, UR34, !P1 ;  /* 0x0000002255007c0c */ /* 0x000fe4000cf21270 */
        /* <DEDUP_REMOVED lines=18> */
[----:B------:R-:W1:Y:S01]  /*19b3e0*/  LDCU UR7, c[0x0][0x398] ;  /* 0x00007300ff0777ac */ /* 0x000e620008000800 */
[----:B------:R-:W-:Y:S02]  /*19b3f0*/  ISETP.LT.AND P4, PT, R84, UR21, !P1 ;  /* 0x0000001554007c0c */ /* 0x000fe4000cf81270 */
[----:B------:R-:W-:Y:S01]  /*19b400*/  ISETP.LT.AND P3, PT, R87, UR24, !P1 ;  /* 0x0000001857007c0c */ /* 0x000fe2000cf61270 */
[----:B------:R-:W1:Y:S01]  /*19b410*/  LDS.128 R72, [R2] ;  /* 0x0000000002487984 */ /* 0x000e620000000c00 */
[----:B------:R-:W-:Y:S01]  /*19b420*/  ISETP.LT.AND P2, PT, R86, UR25, !P1 ;  /* 0x0000001956007c0c */ /* 0x000fe2000cf41270 */
[----:B------:R-:W-:Y:S02]  /*19b430*/  VIADD R77, R83, 0x7 ;  /* 0x00000007534d7836 */ /* 0x000fe40000000000 */
[----:B------:R-:W1:Y:S06]  /*19b440*/  LDS.128 R68, [R2+0x400] ;  /* 0x0004000002447984 */ /* 0x000e6c0000000c00 */
[----:B------:R-:W-:Y:S01]  /*19b450*/  @P4 LOP3.LUT R56, R56, 0x200, RZ, 0xfc, !PT ;  /* 0x0000020038384812 */ /* 0x000fe200078efcff */
[----:B------:R-:W-:Y:S03]  /*19b460*/  BAR.SYNC.DEFER_BLOCKING 0x0 ;  /* 0x0000000000007b1d */ /* 0x000fe60000010000 */
[----:B------:R-:W-:-:S02]  /*19b470*/  LOP3.LUT R56, R56, 0xfffffeff, RZ, 0xc0, !PT ;  /* 0xfffffeff38387812 */ /* 0x000fc400078ec0ff */
[C---:B------:R-:W-:Y:S01]  /*19b480*/  IADD3 R78, PT, PT, R83.reuse, 0x6, RZ ;  /* 0x00000006534e7810 */ /* 0x040fe20007ffe0ff */
[C---:B------:R-:W-:Y:S01]  /*19b490*/  VIADD R79, R83.reuse, 0x5 ;  /* 0x00000005534f7836 */ /* 0x040fe20000000000 */
[----:B------:R-:W-:Y:S01]  /*19b4a0*/  @P3 LOP3.LUT R56, R56, 0x100, RZ, 0xfc, !PT ;  /* 0x0000010038383812 */ /* 0x000fe200078efcff */
[----:B------:R-:W-:Y:S01]  /*19b4b0*/  VIADD R80, R83, 0x4 ;  /* 0x0000000453507836 */ /* 0x000fe20000000000 */
[----:B------:R-:W-:Y:S01]  /*19b4c0*/  ISETP.LT.AND P1, PT, R85, UR12, !P1 ;  /* 0x0000000c55007c0c */ /* 0x000fe2000cf21270 */
[----:B------:R-:W1:Y:S01]  /*19b4d0*/  LDCU UR12, c[0x0][0x398] ;  /* 0x00007300ff0c77ac */ /* 0x000e620008000800 */
[----:B------:R-:W-:Y:S01]  /*19b4e0*/  LOP3.LUT R56, R56, 0xffffff7f, RZ, 0xc0, !PT ;  /* 0xffffff7f38387812 */ /* 0x000fe200078ec0ff */
[----:B------:R-:W1:Y:S03]  /*19b4f0*/  LDCU UR25, c[0x0][0x398] ;  /* 0x00007300ff1977ac */ /* 0x000e660008000800 */
[----:B------:R-:W-:Y:S01]  /*19b500*/  @P2 LOP3.LUT R56, R56, 0x80, RZ, 0xfc, !PT ;  /* 0x0000008038382812 */ /* 0x000fe200078efcff */
[----:B------:R-:W-:Y:S01]  /*19b510*/  VIADD R81, R83, 0x3 ;  /* 0x0000000353517836 */ /* 0x000fe20000000000 */
[----:B------:R-:W1:Y:S02]  /*19b520*/  LDCU UR24, c[0x0][0x398] ;  /* 0x00007300ff1877ac */ /* 0x000e640008000800 */
        /* <DEDUP_REMOVED lines=12> */
[----:B---3--:R3:W-:Y:S06]  /*19b5f0*/  STSM.16.M88.4 [R0], R64 ;  /* 0x0000004000007844 */ /* 0x0087ec0000000200 */
[----:B------:R-:W-:Y:S01]  /*19b600*/  @P4 LOP3.LUT R56, R56, 0x20, RZ, 0xfc, !PT ;  /* 0x0000002038384812 */ /* 0x000fe200078efcff */
[----:B------:R-:W2:Y:S03]  /*19b610*/  LDCU.64 UR22, c[0x0][0x398] ;  /* 0x00007300ff1677ac */ /* 0x000ea60008000a00 */
[----:B------:R-:W-:-:S04]  /*19b620*/  LOP3.LUT R56, R56, 0xffffffef, RZ, 0xc0, !PT ;  /* 0xffffffef38387812 */ /* 0x000fc800078ec0ff */
[----:B------:R-:W-:Y:S02]  /*19b630*/  @P3 LOP3.LUT R56, R56, 0x10, RZ, 0xfc, !PT ;  /* 0x0000001038383812 */ /* 0x000fe400078efcff */
[----:B------:R-:W-:Y:S01]  /*19b640*/  ISETP.LT.AND P1, PT, R85, UR14, !P1 ;  /* 0x0000000e55007c0c */ /* 0x000fe2000cf21270 */
[----:B-1----:R-:W-:Y:S01]  /*19b650*/  STL.64 [R1+0x12e0], R72 ;  /* 0x0012e04801007387 */ /* 0x002fe20000100a00 */
[----:B------:R-:W-:Y:S01]  /*19b660*/  LOP3.LUT R56, R56, 0xfffffff7, RZ, 0xc0, !PT ;  /* 0xfffffff738387812 */ /* 0x000fe200078ec0ff */
[----:B------:R-:W1:Y:S03]  /*19b670*/  LDCU UR14, c[0x0][0x398] ;  /* 0x00007300ff0e77ac */ /* 0x000e660008000800 */
[----:B------:R-:W-:-:S04]  /*19b680*/  @P2 LOP3.LUT R56, R56, 0x8, RZ, 0xfc, !PT ;  /* 0x0000000838382812 */ /* 0x000fc800078efcff */
[----:B------:R-:W-:-:S04]  /*19b690*/  LOP3.LUT R56, R56, 0xfffffffb, RZ, 0xc0, !PT ;  /* 0xfffffffb38387812 */ /* 0x000fc800078ec0ff */
[----:B------:R-:W-:Y:S01]  /*19b6a0*/  @P1 LOP3.LUT R56, R56, 0x4, RZ, 0xfc, !PT ;  /* 0x0000000438381812 */ /* 0x000fe200078efcff */
        /* <DEDUP_REMOVED lines=14> */
[----:B------:R-:W1:Y:S01]  /*19b790*/  LDCU UR11, c[0x0][0x398] ;  /* 0x00007300ff0b77ac */ /* 0x000e620008000800 */
[----:B------:R-:W-:Y:S02]  /*19b7a0*/  ISETP.LT.AND P2, PT, R86, UR28, !P1 ;  /* 0x0000001c56007c0c */ /* 0x000fe4000cf41270 */
[----:B------:R-:W-:Y:S01]  /*19b7b0*/  ISETP.LT.AND P4, PT, R84, UR26, !P1 ;  /* 0x0000001a54007c0c */ /* 0x000fe2000cf81270 */
        /* <DEDUP_REMOVED lines=8> */
[----:B------:R-:W-:-:S04]  /*19b840*/  LOP3.LUT R57, R57, 0xbfffffff, RZ, 0xc0, !PT ;  /* 0xbfffffff39397812 */ /* 0x000fc800078ec0ff */
[----:B------:R-:W-:Y:S02]  /*19b850*/  @P1 LOP3.LUT R57, R57, 0x40000000, RZ, 0xfc, !PT ;  /* 0x4000000039391812 */ /* 0x000fe400078efcff */
[----:B------:R-:W-:Y:S01]  /*19b860*/  ISETP.GE.AND P1, PT, R61, UR35, PT ;  /* 0x000000233d007c0c */ /* 0x000fe2000bf26270 */
[----:B------:R-:W1:Y:S01]  /*19b870*/  LDCU.64 UR34, c[0x0][0x398] ;  /* 0x00007300ff2277ac */ /* 0x000e620008000a00 */
        /* <DEDUP_REMOVED lines=19> */
[----:B------:R-:W-:-:S03]  /*19b9b0*/  ISETP.LT.AND P2, PT, R86, UR32, !P1 ;  /* 0x0000002056007c0c */ /* 0x000fc6000cf41270 */
        /* <DEDUP_REMOVED lines=16> */
[----:B------:R-:W1:Y:S01]  /*19bac0*/  LDS.128 R72, [R2] ;  /* 0x0000000002487984 */ /* 0x000e620000000c00 */
[----:B------:R-:W-:Y:S02]  /*19bad0*/  ISETP.LT.AND P4, PT, R84, UR44, !P1 ;  /* 0x0000002c54007c0c */ /* 0x000fe4000cf81270 */
[----:B------:R-:W-:Y:S01]  /*19bae0*/  IADD3 R61, PT, PT, R83, 0x1e, RZ ;  /* 0x0000001e533d7810 */ /* 0x000fe20007ffe0ff */
[----:B------:R-:W1:Y:S01]  /*19baf0*/  LDS.128 R68, [R2+0x400] ;  /* 0x0004000002447984 */ /* 0x000e620000000c00 */
[----:B------:R-:W-:Y:S01]  /*19bb00*/  ISETP.LT.AND P3, PT, R87, UR62, !P1 ;  /* 0x0000003e57007c0c */ /* 0x000fe2000cf61270 */
[----:B------:R-:W-:Y:S01]  /*19bb10*/  IMAD.MOV.U32 R60, RZ, RZ, R152 ;  /* 0x000000ffff3c7224 */ /* 0x000fe200078e0098 */
[----:B------:R-:W-:Y:S01]  /*19bb20*/  BAR.SYNC.DEFER_BLOCKING 0x0 ;  /* 0x0000000000007b1d */ /* 0x000fe20000010000 */
[----:B------:R-:W-:-:S06]  /*19bb30*/  ISETP.LT.AND P2, PT, R86, UR30, !P1 ;  /* 0x0000001e56007c0c */ /* 0x000fcc000cf41270 */
[----:B------:R-:W-:Y:S01]  /*19bb40*/  @P4 LOP3.LUT R57, R57, 0x2000000, RZ, 0xfc, !PT ;  /* 0x0200000039394812 */ /* 0x000fe200078efcff */
[----:B------:R-:W1:Y:S03]  /*19bb50*/  LDCU.64 UR30, c[0x0][0x398] ;  /* 0x00007300ff1e77ac */ /* 0x000e660008000a00 */
[----:B------:R-:W-:Y:S01]  /*19bb60*/  LOP3.LUT R57, R57, 0xfeffffff, RZ, 0xc0, !PT ;  /* 0xfeffffff39397812 */ /* 0x000fe200078ec0ff */
[----:B------:R-:W1:Y:S03]  /*19bb70*/  LDCU UR44, c[0x0][0x398] ;  /* 0x00007300ff2c77ac */ /* 0x000e660008000800 */
[----:B------:R-:W-:Y:S01]  /*19bb80*/  @P3 LOP3.LUT R57, R57, 0x1000000, RZ, 0xfc, !PT ;  /* 0x0100000039393812 */ /* 0x000fe200078efcff */
[----:B------:R-:W1:Y:S01]  /*19bb90*/  LDCU UR62, c[0x0][0x398] ;  /* 0x00007300ff3e77ac */ /* 0x000e620008000800 */
[----:B------:R-:W-:-:S02]  /*19bba0*/  ISETP.LT.AND P1, PT, R85, UR20, !P1 ;  /* 0x0000001455007c0c */ /* 0x000fc4000cf21270 */
        /* <DEDUP_REMOVED lines=46> */
[----:B------:R-:W1:Y:S02]  /*19be90*/  LDCU UR49, c[0x0][0x398] ;  /* 0x00007300ff3177ac */ /* 0x000e640008000800 */
[----:B------:R-:W1:Y:S06]  /*19bea0*/  LDS.128 R68, [R2+0x400] ;  /* 0x0004000002447984 */ /* 0x000e6c0000000c00 */
[----:B------:R-:W-:Y:S01]  /*19beb0*/  @P4 LOP3.LUT R57, R57, 0x20000, RZ, 0xfc, !PT ;  /* 0x0002000039394812 */ /* 0x000fe200078efcff */
[----:B------:R-:W-:Y:S03]  /*19bec0*/  BAR.SYNC.DEFER_BLOCKING 0x0 ;  /* 0x0000000000007b1d */ /* 0x000fe60000010000 */
[----:B------:R-:W-:-:S03]  /*19bed0*/  LOP3.LUT R57, R57, 0xfffeffff, RZ, 0xc0, !PT ;  /* 0xfffeffff39397812 */ /* 0x000fc600078ec0ff */
[----:B------:R-:W1:Y:S01]  /*19bee0*/  LDCU.64 UR50, c[0x0][0x398] ;  /* 0x00007300ff3277ac */ /* 0x000e620008000a00 */
        /* <DEDUP_REMOVED lines=8> */
[----:B------:R-:W2:Y:S04]  /*19bf70*/  LDL.LU R61, [R1+0x27dc] ;  /* 0x0027dc00013d7983 */ /* 0x000ea80000300800 */
[----:B------:R-:W2:Y:S04]  /*19bf80*/  LDL.LU R62, [R1+0x2774] ;  /* 0x00277400013e7983 */ /* 0x000ea80000300800 */
[----:B------:R-:W2:Y:S01]  /*19bf90*/  LDL.LU R63, [R1+0x277c] ;  /* 0x00277c00013f7983 */ /* 0x000ea20000300800 */
[----:B------:R-:W-:-:S02]  /*19bfa0*/  ISETP.LT.AND P4, PT, R84, UR54, !P1 ;  /* 0x0000003654007c0c */ /* 0x000fc4000cf81270 */
[----:B------:R-:W-:Y:S02]  /*19bfb0*/  ISETP.LT.AND P3, PT, R87, UR52, !P1 ;  /* 0x0000003457007c0c */ /* 0x000fe4000cf61270 */
[----:B------:R-:W-:Y:S02]  /*19bfc0*/  LOP3.LUT R57, R57, 0xffffdfff, RZ, 0xc0, !PT ;  /* 0xffffdfff39397812 */ /* 0x000fe400078ec0ff */
[----:B------:R-:W-:Y:S01]  /*19bfd0*/  ISETP.LT.AND P2, PT, R86, UR53, !P1 ;  /* 0x0000003556007c0c */ /* 0x000fe2000cf41270 */
[----:B-1----:R-:W-:Y:S06]  /*19bfe0*/  STL.64 [R1+0x1280], R72 ;  /* 0x0012804801007387 */ /* 0x002fec0000100a00 */
[----:B------:R-:W-:Y:S01]  /*19bff0*/  @P4 LOP3.LUT R57, R57, 0x2000, RZ, 0xfc, !PT ;  /* 0x0000200039394812 */ /* 0x000fe200078efcff */
[----:B------:R-:W1:Y:S03]  /*19c000*/  LDCU.64 UR52, c[0x0][0x398] ;  /* 0x00007300ff3477ac */ /* 0x000e660008000a00 */
[----:B------:R-:W-:-:S04]  /*19c010*/  LOP3.LUT R57, R57, 0xffffefff, RZ, 0xc0, !PT ;  /* 0xffffefff39397812 */ /* 0x000fc800078ec0ff */
[----:B------:R-:W-:Y:S02]  /*19c020*/  @P3 LOP3.LUT R57, R57, 0x1000, RZ, 0xfc, !PT ;  /* 0x0000100039393812 */ /* 0x000fe400078efcff */
[----:B------:R-:W-:Y:S02]  /*19c030*/  ISETP.LT.AND P1, PT, R85, UR28, !P1 ;  /* 0x0000001c55007c0c */ /* 0x000fe4000cf21270 */
[----:B------:R-:W-:-:S04]  /*19c040*/  LOP3.LUT R57, R57, 0xfffff7ff, RZ, 0xc0, !PT ;  /* 0xfffff7ff39397812 */ /* 0x000fc800078ec0ff */
[----:B------:R-:W-:-:S04]  /*19c050*/  @P2 LOP3.LUT R57, R57, 0x800, RZ, 0xfc, !PT ;  /* 0x0000080039392812 */ /* 0x000fc800078efcff */
[----:B------:R-:W-:Y:S01]  /*19c060*/  LOP3.LUT R57, R57, 0xfffffbff, RZ, 0xc0, !PT ;  /* 0xfffffbff39397812 */ /* 0x000fe200078ec0ff */
[----:B---3--:R3:W-:Y:S03]  /*19c070*/  STSM.16.M88.4 [R0], R64 ;  /* 0x0000004000007844 */ /* 0x0087e60000000200 */
        /* <DEDUP_REMOVED lines=20> */
[----:B------:R-:W1:Y:S02]  /*19c1c0*/  LDCU.64 UR54, c[0x0][0x398] ;  /* 0x00007300ff3677ac */ /* 0x000e640008000a00 */
[----:B------:R-:W1:Y:S06]  /*19c1d0*/  LDS.128 R68, [R2+0x400] ;  /* 0x0004000002447984 */ /* 0x000e6c0000000c00 */
[----:B------:R-:W-:Y:S01]  /*19c1e0*/  @P4 LOP3.LUT R57, R57, 0x200, RZ, 0xfc, !PT ;  /* 0x0000020039394812 */ /* 0x000fe200078efcff */
[----:B------:R-:W-:Y:S03]  /*19c1f0*/  BAR.SYNC.DEFER_BLOCKING 0x0 ;  /* 0x0000000000007b1d */ /* 0x000fe60000010000 */
        /* <DEDUP_REMOVED lines=12> */
[----:B------:R-:W-:Y:S01]  /*19c2c0*/  ISETP.LT.AND P4, PT, R84, UR44, !P1 ;  /* 0x0000002c54007c0c */ /* 0x000fe2000cf81270 */
[----:B------:R-:W2:Y:S01]  /*19c2d0*/  LDCU.64 UR44, c[0x0][0x398] ;  /* 0x00007300ff2c77ac */ /* 0x000ea20008000a00 */
[----:B------:R-:W-:-:S02]  /*19c2e0*/  ISETP.LT.AND P3, PT, R87, UR62, !P1 ;  /* 0x0000003e57007c0c */ /* 0x000fc4000cf61270 */
[----:B------:R-:W-:Y:S02]  /*19c2f0*/  LOP3.LUT R57, R57, 0xffffffdf, RZ, 0xc0, !PT ;  /* 0xffffffdf39397812 */ /* 0x000fe400078ec0ff */
[----:B------:R-:W-:Y:S01]  /*19c300*/  ISETP.LT.AND P2, PT, R86, UR57, !P1 ;  /* 0x0000003956007c0c */ /* 0x000fe2000cf41270 */
[----:B-1----:R-:W-:Y:S01]  /*19c310*/  STL.64 [R1+0x970], R72 ;  /* 0x0009704801007387 */ /* 0x002fe20000100a00 */
[----:B------:R-:W1:Y:S05]  /*19c320*/  LDCU UR62, c[0x0][0x398] ;  /* 0x00007300ff3e77ac */ /* 0x000e6a0008000800 */
[----:B------:R-:W-:Y:S01]  /*19c330*/  @P4 LOP3.LUT R57, R57, 0x20, RZ, 0xfc, !PT ;  /* 0x0000002039394812 */ /* 0x000fe200078efcff */
[----:B------:R-:W-:Y:S01]  /*19c340*/  STL.64 [R1+0x978], R74 ;  /* 0x0009784a01007387 */ /* 0x000fe20000100a00 */
[----:B------:R-:W1:Y:S02]  /*19c350*/  LDCU.64 UR56, c[0x0][0x398] ;  /* 0x00007300ff3877ac */ /* 0x000e640008000a00 */
[----:B------:R-:W-:Y:S01]  /*19c360*/  LOP3.LUT R57, R57, 0xffffffef, RZ, 0xc0, !PT ;  /* 0xffffffef39397812 */ /* 0x000fe200078ec0ff */
[----:B------:R-:W-:Y:S03]  /*19c370*/  STL.64 [R1+0x1350], R68 ;  /* 0x0013504401007387 */ /* 0x000fe60000100a00 */
[----:B------:R-:W-:Y:S01]  /*19c380*/  @P3 LOP3.LUT R57, R57, 0x10, RZ, 0xfc, !PT ;  /* 0x0000001039393812 */ /* 0x000fe200078efcff */
[----:B---3--:R3:W-:Y:S01]  /*19c390*/  STSM.16.M88.4 [R0], R64 ;  /* 0x0000004000007844 */ /* 0x0087e20000000200 */
[----:B------:R-:W-:-:S03]  /*19c3a0*/  ISETP.LT.AND P1, PT, R85, UR34, !P1 ;  /* 0x0000002255007c0c */ /* 0x000fc6000cf21270 */
[----:B------:R-:W-:Y:S01]  /*19c3b0*/  STL.64 [R1+0x1358], R70 ;  /* 0x0013584601007387 */ /* 0x000fe20000100a00 */
[----:B------:R-:W-:-:S04]  /*19c3c0*/  LOP3.LUT R57, R57, 0xfffffff7, RZ, 0xc0, !PT ;  /* 0xfffffff739397812 */ /* 0x000fc800078ec0ff */
[----:B------:R-:W-:Y:S01]  /*19c3d0*/  @P2 LOP3.LUT R57, R57, 0x8, RZ, 0xfc, !PT ;  /* 0x0000000839392812 */ /* 0x000fe200078efcff */
[----:B---3--:R-:W3:Y:S04]  /*19c3e0*/  LDL.LU R64, [R1+0x1cd4] ;  /* 0x001cd40001407983 */ /* 0x008ee80000300800 */
[----:B------:R-:W3:Y:S04]  /*19c3f0*/  LDL.LU R65, [R1+0x1cdc] ;  /* 0x001cdc0001417983 */ /* 0x000ee80000300800 */
[----:B------:R-:W3:Y:S04]  /*19c400*/  LDL.LU R66, [R1+0x1c14] ;  /* 0x001c140001427983 */ /* 0x000ee80000300800 */
[----:B------:R-:W3:Y:S01]  /*19c410*/  LDL.LU R67, [R1+0x1c1c] ;  /* 0x001c1c0001437983 */ /* 0x000ee20000300800 */
[----:B------:R-:W-:-:S04]  /*19c420*/  LOP3.LUT R57, R57, 0xfffffffb, RZ, 0xc0, !PT ;  /* 0xfffffffb39397812 */ /* 0x000fc800078ec0ff */
[----:B------:R-:W-:Y:S01]  /*19c430*/  @P1 LOP3.LUT R57, R57, 0x4, RZ, 0xfc, !PT ;  /* 0x0000000439391812 */ /* 0x000fe200078efcff */
[----:B--2---:R2:W-:Y:S01]  /*19c440*/  STSM.16.M88.4 [R0+0x200], R60 ;  /* 0x0002003c00007844 */ /* 0x0045e20000000200 */
[----:B------:R-:W-:Y:S01]  /*19c450*/  BAR.SYNC.DEFER_BLOCKING 0x0 ;  /* 0x0000000000007b1d */ /* 0x000fe20000010000 */
[----:B--2---:R-:W-:-:S04]  /*19c460*/  IADD3 R60, PT, PT, R83, 0x19, RZ ;  /* 0x00000019533c7810 */ /* 0x004fc80007ffe0ff */
[----:B------:R-:W-:Y:S01]  /*19c470*/  ISETP.GE.AND P1, PT, R60, UR27, PT ;  /* 0x0000001b3c007c0c */ /* 0x000fe2000bf26270 */
[----:B------:R-:W-:Y:S01]  /*19c480*/  VIADD R61, R83, 0x18 ;  /* 0x00000018533d7836 */ /* 0x000fe20000000000 */
[----:B------:R-:W2:Y:S01]  /*19c490*/  LDL.LU R60, [R1+0x584] ;  /* 0x00058400013c7983 */ /* 0x000ea20000300800 */
[----:B------:R-:W-:Y:S01]  /*19c4a0*/  LOP3.LUT R57, R57, 0xfffffffd, RZ, 0xc0, !PT ;  /* 0xfffffffd39397812 */ /* 0x000fe200078ec0ff */
[----:B------:R-:W1:Y:S01]  /*19c4b0*/  LDCU.64 UR26, c[0x0][0x398] ;  /* 0x00007300ff1a77ac */ /* 0x000e620008000a00 */
[----:B------:R-:W-:Y:S02]  /*19c4c0*/  ISETP.LT.AND P2, PT, R86, UR58, !P1 ;  /* 0x0000003a56007c0c */ /* 0x000fe4000cf41270 */
[----:B------:R-:W-:Y:S01]  /*19c4d0*/  ISETP.LT.AND P4, PT, R84, UR60, !P1 ;  /* 0x0000003c54007c0c */ /* 0x000fe2000cf81270 */
[----:B------:R-:W1:Y:S01]  /*19c4e0*/  LDS.128 R72, [R2] ;  /* 0x0000000002487984 */ /* 0x000e620000000c00 */
[----:B------:R-:W-:Y:S01]  /*19c4f0*/  ISETP.LT.AND P3, PT, R87, UR59, !P1 ;  /* 0x0000003b57007c0c */ /* 0x000fe2000cf61270 */
[----:B------:R-:W1:Y:S01]  /*19c500*/  LDCU UR59, c[0x0][0x398] ;  /* 0x00007300ff3b77ac */ /* 0x000e620008000800 */
[----:B------:R-:W-:Y:S01]  /*19c510*/  ISETP.LT.AND P1, PT, R85, UR44, !P1 ;  /* 0x0000002c55007c0c */ /* 0x000fe2000cf21270 */
[----:B------:R-:W1:Y:S01]  /*19c520*/  LDS.128 R68, [R2+0x400] ;  /* 0x0004000002447984 */ /* 0x000e620000000c00 */
[----:B------:R-:W1:Y:S01]  /*19c530*/  LDCU UR44, c[0x0][0x398] ;  /* 0x00007300ff2c77ac */ /* 0x000e620008000800 */
[----:B------:R-:W-:Y:S04]  /*19c540*/  BAR.SYNC.DEFER_BLOCKING 0x0 ;  /* 0x0000000000007b1d */ /* 0x000fe80000010000 */
[----:B------:R-:W-:-:S04]  /*19c550*/  @P2 LOP3.LUT R58, R58, 0x80000000, RZ, 0xfc, !PT ;  /* 0x800000003a3a2812 */ /* 0x000fc800078efcff */
[----:B------:R-:W-:Y:S01]  /*19c560*/  LOP3.LUT R58, R58, 0xbfffffff, RZ, 0xc0, !PT ;  /* 0xbfffffff3a3a7812 */ /* 0x000fe200078ec0ff */
[----:B------:R-:W1:Y:S03]  /*19c570*/  LDCU UR58, c[0x0][0x398] ;  /* 0x00007300ff3a77ac */ /* 0x000e660008000800 */
[----:B------:R-:W-:Y:S01]  /*19c580*/  @P1 LOP3.LUT R58, R58, 0x40000000, RZ, 0xfc, !PT ;  /* 0x400000003a3a1812 */ /* 0x000fe200078efcff */
[----:B------:R-:W-:Y:S01]  /*19c590*/  VIADD R82, R83, 0x2 ;  /* 0x0000000253527836 */ /* 0x000fe20000000000 */
[----:B------:R-:W-:Y:S01]  /*19c5a0*/  ISETP.GE.AND P1, PT, R61, UR29, PT ;  /* 0x0000001d3d007c0c */ /* 0x000fe2000bf26270 */
[----:B------:R-:W1:Y:S01]  /*19c5b0*/  LDCU.64 UR28, c[0x0][0x398] ;  /* 0x00007300ff1c77ac */ /* 0x000e620008000a00 */
[----:B------:R-:W2:Y:S01]  /*19c5c0*/  LDL.LU R61, [R1+0x58c] ;  /* 0x00058c00013d7983 */ /* 0x000ea20000300800 */
[----:B------:R-:W1:Y:S03]  /*19c5d0*/  LDCU UR60, c[0x0][0x398] ;  /* 0x00007300ff3c77ac */ /* 0x000e660008000800 */
[----:B------:R-:W2:Y:S04]  /*19c5e0*/  LDL.LU R62, [R1+0x1904] ;  /* 0x00190400013e7983 */ /* 0x000ea80000300800 */
[----:B------:R-:W2:Y:S01]  /*19c5f0*/  LDL.LU R63, [R1+0x190c] ;  /* 0x00190c00013f7983 */ /* 0x000ea20000300800 */
[----:B------:R-:W-:-:S02]  /*19c600*/  @P4 LOP3.LUT R57, R57, 0x2, RZ, 0xfc, !PT ;  /* 0x0000000239394812 */ /* 0x000fc400078efcff */
[----:B------:R-:W-:Y:S01]  /*19c610*/  ISETP.LT.AND P4, PT, R84, UR64, !P1 ;  /* 0x0000004054007c0c */ /* 0x000fe2000cf81270 */
[----:B---3--:R3:W-:Y:S01]  /*19c620*/  STSM.16.M88.4 [R0], R64 ;  /* 0x0000004000007844 */ /* 0x0087e20000000200 */
[----:B------:R-:W-:Y:S01]  /*19c630*/  LOP3.LUT R57, R57, 0xfffffffe, RZ, 0xc0, !PT ;  /* 0xfffffffe39397812 */ /* 0x000fe200078ec0ff */
[----:B------:R-:W2:Y:S01]  /*19c640*/  LDCU UR64, c[0x0][0x398] ;  /* 0x00007300ff4077ac */ /* 0x000ea20008000800 */
[----:B------:R-:W-:Y:S02]  /*19c650*/  LOP3.LUT R58, R58, 0xdfffffff, RZ, 0xc0, !PT ;  /* 0xdfffffff3a3a7812 */ /* 0x000fe400078ec0ff */
[----:B------:R-:W-:Y:S02]  /*19c660*/  @P3 LOP3.LUT R57, R57, 0x1, RZ, 0xfc, !PT ;  /* 0x0000000139393812 */ /* 0x000fe400078efcff */
[----:B------:R-:W-:Y:S02]  /*19c670*/  ISETP.LT.AND P3, PT, R87, UR63, !P1 ;  /* 0x0000003f57007c0c */ /* 0x000fe4000cf61270 */
[----:B------:R-:W-:Y:S01]  /*19c680*/  ISETP.LT.AND P2, PT, R86, UR61, !P1 ;  /* 0x0000003d56007c0c */ /* 0x000fe2000cf41270 */
[----:B-1----:R1:W-:Y:S02]  /*19c690*/  STL.64 [R1+0x580], R72 ;  /* 0x0005804801007387 */ /* 0x0023e40000100a00 */
[----:B------:R-:W-:Y:S01]  /*19c6a0*/  @P4 LOP3.LUT R58, R58, 0x20000000, RZ, 0xfc, !PT ;  /* 0x200000003a3a4812 */ /* 0x000fe200078efcff */
[----:B------:R-:W1:Y:S03]  /*19c6b0*/  LDCU UR61, c[0x0][0x398] ;  /* 0x00007300ff3d77ac */ /* 0x000e660008000800 */
[----:B------:R-:W-:Y:S01]  /*19c6c0*/  LOP3.LUT R58, R58, 0xefffffff, RZ, 0xc0, !PT ;  /* 0xefffffff3a3a7812 */ /* 0x000fe200078ec0ff */
[----:B---3--:R-:W-:Y:S01]  /*19c6d0*/  VIADD R64, R83, 0x17 ;  /* 0x0000001753407836 */ /* 0x008fe20000000000 */
[----:B------:R-:W3:Y:S02]  /*19c6e0*/  LDCU UR63, c[0x0][0x398] ;  /* 0x00007300ff3f77ac */ /* 0x000ee40008000800 */
[----:B------:R-:W-:-:S02]  /*19c6f0*/  @P3 LOP3.LUT R58, R58, 0x10000000, RZ, 0xfc, !PT ;  /* 0x100000003a3a3812 */ /* 0x000fc400078efcff */
        /* <DEDUP_REMOVED lines=8> */
[----:B------:R-:W1:Y:S01]  /*19c780*/  LDCU.64 UR30, c[0x0][0x398] ;  /* 0x00007300ff1e77ac */ /* 0x000e620008000a00 */
[----:B------:R-:W-:Y:S02]  /*19c790*/  ISETP.LT.AND P4, PT, R84, UR36, !P1 ;  /* 0x0000002454007c0c */ /* 0x000fe4000cf81270 */
[----:B----4-:R-:W-:Y:S01]  /*19c7a0*/  ISETP.LT.AND P3, PT, R87, UR47, !P1 ;  /* 0x0000002f57007c0c */ /* 0x010fe2000cf61270 */
[----:B------:R-:W4:Y:S01]  /*19c7b0*/  LDCU UR47, c[0x0][0x398] ;  /* 0x00007300ff2f77ac */ /* 0x000f220008000800 */
[----:B------:R-:W-:Y:S01]  /*19c7c0*/  ISETP.LT.AND P2, PT, R86, UR62, !P1 ;  /* 0x0000003e56007c0c */ /* 0x000fe2000cf41270 */
[----:B------:R1:W-:Y:S01]  /*19c7d0*/  STL.64 [R1+0x1330], R68 ;  /* 0x0013304401007387 */ /* 0x0003e20000100a00 */
[----:B------:R-:W1:Y:S07]  /*19c7e0*/  LDCU.64 UR36, c[0x0][0x398] ;  /* 0x00007300ff2477ac */ /* 0x000e6e0008000a00 */
[----:B------:R-:W-:Y:S01]  /*19c7f0*/  @P4 LOP3.LUT R58, R58, 0x2000000, RZ, 0xfc, !PT ;  /* 0x020000003a3a4812 */ /* 0x000fe200078efcff */
[----:B--2---:R2:W-:Y:S03]  /*19c800*/  STSM.16.M88.4 [R0+0x200], R60 ;  /* 0x0002003c00007844 */ /* 0x0045e60000000200 */
[----:B------:R-:W-:Y:S01]  /*19c810*/  LOP3.LUT R58, R58, 0xfeffffff, RZ, 0xc0, !PT ;  /* 0xfeffffff3a3a7812 */ /* 0x000fe200078ec0ff */
[----:B-1----:R-:W-:Y:S01]  /*19c820*/  VIADD R72, R83, 0xc ;  /* 0x0000000c53487836 */ /* 0x002fe20000000000 */
[----:B------:R-:W1:Y:S02]  /*19c830*/  LDCU UR62, c[0x0][0x398] ;  /* 0x00007300ff3e77ac */ /* 0x000e640008000800 */
[----:B------:R-:W-:-:S02]  /*19c840*/  @P3 LOP3.LUT R58, R58, 0x1000000, RZ, 0xfc, !PT ;  /* 0x010000003a3a3812 */ /* 0x000fc400078efcff */
[----:B------:R-:W-:Y:S02]  /*19c850*/  ISETP.LT.AND P1, PT, R85, UR40, !P1 ;  /* 0x0000002855007c0c */ /* 0x000fe4000cf21270 */
[C---:B------:R-:W-:Y:S01]  /*19c860*/  IADD3 R68, PT, PT, R83.reuse, 0x15, RZ ;  /* 0x0000001553447810 */ /* 0x040fe20007ffe0ff */
[C---:B------:R-:W-:Y:S01]  /*19c870*/  VIADD R69, R83.reuse, 0x13 ;  /* 0x0000001353457836 */ /* 0x040fe20000000000 */
[----:B------:R-:W-:Y:S01]  /*19c880*/  LOP3.LUT R58, R58, 0xff7fffff, RZ, 0xc0, !PT ;  /* 0xff7fffff3a3a7812 */ /* 0x000fe200078ec0ff */
[----:B------:R1:W-:Y:S01]  /*19c890*/  STL.64 [R1+0x1338], R70 ;  /* 0x0013384601007387 */ /* 0x0003e20000100a00 */
[----:B------:R-:W3:Y:S02]  /*19c8a0*/  LDCU UR40, c[0x0][0x398] ;  /* 0x00007300ff2877ac */ /* 0x000ee40008000800 */
[----:B------:R-:W-:Y:S01]  /*19c8b0*/  @P2 LOP3.LUT R58, R58, 0x800000, RZ, 0xfc, !PT ;  /* 0x008000003a3a2812 */ /* 0x000fe200078efcff */
[C---:B--2---:R-:W-:Y:S01]  /*19c8c0*/  VIADD R62, R83.reuse, 0x16 ;  /* 0x00000016533e7836 */ /* 0x044fe20000000000 */
[----:B------:R-:W2:Y:S02]  /*19c8d0*/  LDL.LU R64, [R1+0x274] ;  /* 0x0002740001407983 */ /* 0x000ea40000300800 */
[----:B------:R-:W-:Y:S01]  /*19c8e0*/  LOP3.LUT R58, R58, 0xffbfffff, RZ, 0xc0, !PT ;  /* 0xffbfffff3a3a7812 */ /* 0x000fe200078ec0ff */
[----:B------:R-:W-:Y:S01]  /*19c8f0*/  VIADD R73, R83, 0xb ;  /* 0x0000000b53497836 */ /* 0x000fe20000000000 */
[----:B------:R-:W2:Y:S02]  /*19c900*/  LDL.LU R65, [R1+0x27c] ;  /* 0x00027c0001417983 */ /* 0x000ea40000300800 */
[----:B------:R-:W-:-:S02]  /*19c910*/  @P1 LOP3.LUT R58, R58, 0x400000, RZ, 0xfc, !PT ;  /* 0x004000003a3a1812 */ /* 0x000fc400078efcff */
[----:B------:R-:W-:Y:S01]  /*19c920*/  ISETP.GE.AND P1, PT, R62, UR35, PT ;  /* 0x000000233e007c0c */ /* 0x000fe2000bf26270 */
[----:B------:R-:W3:Y:S01]  /*19c930*/  LDCU.64 UR34, c[0x0][0x398] ;  /* 0x00007300ff2277ac */ /* 0x000ee20008000a00 */
[C---:B-1----:R-:W-:Y:S01]  /*19c940*/  VIADD R70, R83.reuse, 0x12 ;  /* 0x0000001253467836 */ /* 0x042fe20000000000 */
[----:B------:R-:W2:Y:S01]  /*19c950*/  LDL.LU R67, [R1+0x162c] ;  /* 0x00162c0001437983 */ /* 0x000ea20000300800 */
[----:B------:R-:W-:Y:S01]  /*19c960*/  ISETP.LT.AND P4, PT, R84, UR67, !P1 ;  /* 0x0000004354007c0c */ /* 0x000fe2000cf81270 */
[----:B------:R-:W-:Y:S01]  /*19c970*/  VIADD R71, R83, 0xd ;  /* 0x0000000d53477836 */ /* 0x000fe20000000000 */
[----:B------:R-:W-:Y:S01]  /*19c980*/  ISETP.LT.AND P3, PT, R87, UR66, !P1 ;  /* 0x0000004257007c0c */ /* 0x000fe2000cf61270 */
[C---:B------:R-:W-:Y:S01]  /*19c990*/  VIADD R74, R83.reuse, 0xa ;  /* 0x0000000a534a7836 */ /* 0x040fe20000000000 */
[----:B------:R-:W-:Y:S01]  /*19c9a0*/  LOP3.LUT R58, R58, 0xffdfffff, RZ, 0xc0, !PT ;  /* 0xffdfffff3a3a7812 */ /* 0x000fe200078ec0ff */
[----:B------:R-:W-:Y:S01]  /*19c9b0*/  VIADD R75, R83, 0x9 ;  /* 0x00000009534b7836 */ /* 0x000fe20000000000 */
[----:B------:R-:W-:Y:S01]  /*19c9c0*/  BAR.SYNC.DEFER_BLOCKING 0x0 ;  /* 0x0000000000007b1d */ /* 0x000fe20000010000 */
[----:B------:R-:W-:-:S05]  /*19c9d0*/  ISETP.LT.AND P2, PT, R86, UR65, !P1 ;  /* 0x0000004156007c0c */ /* 0x000fca000cf41270 */
[----:B------:R-:W1:Y:S01]  /*19c9e0*/  LDCU UR66, c[0x0][0x398] ;  /* 0x00007300ff4277ac */ /* 0x000e620008000800 */
[----:B------:R-:W-:Y:S01]  /*19c9f0*/  @P4 LOP3.LUT R58, R58, 0x200000, RZ, 0xfc, !PT ;  /* 0x002000003a3a4812 */ /* 0x000fe200078efcff */
[----:B------:R-:W2:Y:S01]  /*19ca00*/  LDL.LU R62, [R1+0x164] ;  /* 0x00016400013e7983 */ /* 0x000ea20000300800 */
[----:B------:R-:W1:Y:S02]  /*19ca10*/  LDCU UR65, c[0x0][0x398] ;  /* 0x00007300ff4177ac */ /* 0x000e640008000800 */
[----:B------:R-:W-:Y:S01]  /*19ca20*/  LOP3.LUT R58, R58, 0xffefffff, RZ, 0xc0, !PT ;  /* 0xffefffff3a3a7812 */ /* 0x000fe200078ec0ff */
[----:B------:R-:W2:Y:S01]  /*19ca30*/  LDL.LU R63, [R1+0x16c] ;  /* 0x00016c00013f7983 */ /* 0x000ea20000300800 */
[----:B------:R-:W1:Y:S02]  /*19ca40*/  LDCU UR67, c[0x0][0x398] ;  /* 0x00007300ff4377ac */ /* 0x000e640008000800 */
[----:B------:R-:W-:Y:S01]  /*19ca50*/  @P3 LOP3.LUT R58, R58, 0x100000, RZ, 0xfc, !PT ;  /* 0x001000003a3a3812 */ /* 0x000fe200078efcff */
[----:B------:R-:W2:Y:S01]  /*19ca60*/  LDL.LU R66, [R1+0x1624] ;  /* 0x0016240001427983 */ /* 0x000ea20000300800 */
[----:B------:R-:W-:Y:S01]  /*19ca70*/  ISETP.LT.AND P1, PT, R85, UR38, !P1 ;  /* 0x0000002655007c0c */ /* 0x000fe2000cf21270 */
[----:B------:R-:W1:Y:S01]  /*19ca80*/  LDCU UR38, c[0x0][0x398] ;  /* 0x00007300ff2677ac */ /* 0x000e620008000800 */
[----:B------:R-:W-:-:S04]  /*19ca90*/  LOP3.LUT R58, R58, 0xfff7ffff, RZ, 0xc0, !PT ;  /* 0xfff7ffff3a3a7812 */ /* 0x000fc800078ec0ff */
[----:B------:R-:W-:-:S04]  /*19caa0*/  @P2 LOP3.LUT R58, R58, 0x80000, RZ, 0xfc, !PT ;  /* 0x000800003a3a2812 */ /* 0x000fc800078efcff */
[----:B------:R-:W-:-:S04]  /*19cab0*/  LOP3.LUT R58, R58, 0xfffbffff, RZ, 0xc0, !PT ;  /* 0xfffbffff3a3a7812 */ /* 0x000fc800078ec0ff */
[----:B------:R-:W-:Y:S02]  /*19cac0*/  @P1 LOP3.LUT R58, R58, 0x40000, RZ, 0xfc, !PT ;  /* 0x000400003a3a1812 */ /* 0x000fe400078efcff */
[----:B------:R-:W-:-:S04]  /*19cad0*/  ISETP.GE.AND P1, PT, R68, UR45, PT ;  /* 0x0000002d44007c0c */ /* 0x000fc8000bf26270 */
[----:B----4-:R-:W-:Y:S02]  /*19cae0*/  ISETP.LT.AND P4, PT, R84, UR47, !P1 ;  /* 0x0000002f54007c0c */ /* 0x010fe4000cf81270 */
[----:B------:R-:W-:Y:S01]  /*19caf0*/  LOP3.LUT R58, R58, 0xfffdffff, RZ, 0xc0, !PT ;  /* 0xfffdffff3a3a7812 */ /* 0x000fe200078ec0ff */
[----:B------:R-:W-:Y:S01]  /*19cb00*/  VIADD R68, R83, 0x14 ;  /* 0x0000001453447836 */ /* 0x000fe20000000000 */
[----:B------:R-:W-:Y:S01]  /*19cb10*/  ISETP.LT.AND P3, PT, R87, UR77, !P1 ;  /* 0x0000004d57007c0c */ /* 0x000fe2000cf61270 */
[----:B------:R-:W4:Y:S01]  /*19cb20*/  LDCU UR47, c[0x0][0x398] ;  /* 0x00007300ff2f77ac */ /* 0x000f220008000800 */
        /* <DEDUP_REMOVED lines=18> */
[----:B----4-:R-:W-:-:S07]  /*19cc50*/  ISETP.LT.AND P2, PT, R86, UR47, !P1 ;  /* 0x0000002f56007c0c */ /* 0x010fce000cf41270 */
[----:B------:R-:W-:Y:S01]  /*19cc60*/  @P4 LOP3.LUT R58, R58, 0x2000, RZ, 0xfc, !PT ;  /* 0x000020003a3a4812 */ /* 0x000fe200078efcff */
[----:B------:R-:W4:Y:S03]  /*19cc70*/  LDCU UR47, c[0x0][0x398] ;  /* 0x00007300ff2f77ac */ /* 0x000f260008000800 */
[----:B------:R-:W-:-:S04]  /*19cc80*/  LOP3.LUT R58, R58, 0xffffefff, RZ, 0xc0, !PT ;  /* 0xffffefff3a3a7812 */ /* 0x000fc800078ec0ff */
[----:B------:R-:W-:Y:S02]  /*19cc90*/  @P3 LOP3.LUT R58, R58, 0x1000, RZ, 0xfc, !PT ;  /* 0x000010003a3a3812 */ /* 0x000fe400078efcff */
[----:B---3--:R-:W-:Y:S02]  /*19cca0*/  ISETP.LT.AND P1, PT, R85, UR34, !P1 ;  /* 0x0000002255007c0c */ /* 0x008fe4000cf21270 */
[----:B------:R-:W-:-:S04]  /*19ccb0*/  LOP3.LUT R58, R58, 0xfffff7ff, RZ, 0xc0, !PT ;  /* 0xfffff7ff3a3a7812 */ /* 0x000fc800078ec0ff */
[----:B------:R-:W-:-:S04]  /*19ccc0*/  @P2 LOP3.LUT R58, R58, 0x800, RZ, 0xfc, !PT ;  /* 0x000008003a3a2812 */ /* 0x000fc800078efcff */
[----:B------:R-:W-:-:S04]  /*19ccd0*/  LOP3.LUT R58, R58, 0xfffffbff, RZ, 0xc0, !PT ;  /* 0xfffffbff3a3a7812 */ /* 0x000fc800078ec0ff */
[----:B------:R-:W-:Y:S02]  /*19cce0*/  @P1 LOP3.LUT R58, R58, 0x400, RZ, 0xfc, !PT ;  /* 0x000004003a3a1812 */ /* 0x000fe400078efcff */
[----:B------:R-:W-:-:S04]  /*19ccf0*/  ISETP.GE.AND P1, PT, R69, UR41, PT ;  /* 0x0000002945007c0c */ /* 0x000fc8000bf26270 */
[----:B-1----:R-:W-:Y:S02]  /*19cd00*/  ISETP.LT.AND P4, PT, R84, UR49, !P1 ;  /* 0x0000003154007c0c */ /* 0x002fe4000cf81270 */
[----:B------:R-:W-:Y:S01]  /*19cd10*/  ISETP.LT.AND P3, PT, R87, UR48, !P1 ;  /* 0x0000003057007c0c */ /* 0x000fe2000cf61270 */
[----:B------:R-:W1:Y:S01]  /*19cd20*/  LDCU UR48, c[0x0][0x398] ;  /* 0x00007300ff3077ac */ /* 0x000e620008000800 */
[----:B------:R-:W-:Y:S02]  /*19cd30*/  LOP3.LUT R58, R58, 0xfffffdff, RZ, 0xc0, !PT ;  /* 0xfffffdff3a3a7812 */ /* 0x000fe400078ec0ff */
[----:B----4-:R-:W-:Y:S01]  /*19cd40*/  ISETP.LT.AND P2, PT, R86, UR47, !P1 ;  /* 0x0000002f56007c0c */ /* 0x010fe2000cf41270 */
[----:B------:R-:W3:Y:S06]  /*19cd50*/  LDCU UR47, c[0x0][0x398] ;  /* 0x00007300ff2f77ac */ /* 0x000eec0008000800 */
[----:B------:R-:W-:-:S04]  /*19cd60*/  @P4 LOP3.LUT R58, R58, 0x200, RZ, 0xfc, !PT ;  /* 0x000002003a3a4812 */ /* 0x000fc800078efcff */
[----:B------:R-:W-:-:S04]  /*19cd70*/  LOP3.LUT R58, R58, 0xfffffeff, RZ, 0xc0, !PT ;  /* 0xfffffeff3a3a7812 */ /* 0x000fc800078ec0ff */
[----:B------:R-:W-:Y:S02]  /*19cd80*/  @P3 LOP3.LUT R58, R58, 0x100, RZ, 0xfc, !PT ;  /* 0x000001003a3a3812 */ /* 0x000fe400078efcff */
[----:B------:R-:W-:Y:S01]  /*19cd90*/  ISETP.LT.AND P1, PT, R85, UR56, !P1 ;  /* 0x0000003855007c0c */ /* 0x000fe2000cf21270 */
[----:B------:R-:W-:Y:S01]  /*19cda0*/  VIADD R68, R83, 0x11 ;  /* 0x0000001153447836 */ /* 0x000fe20000000000 */
[----:B------:R-:W-:Y:S01]  /*19cdb0*/  LOP3.LUT R58, R58, 0xffffff7f, RZ, 0xc0, !PT ;  /* 0xffffff7f3a3a7812 */ /* 0x000fe200078ec0ff */
[----:B------:R-:W4:Y:S03]  /*19cdc0*/  LDCU UR56, c[0x0][0x398] ;  /* 0x00007300ff3877ac */ /* 0x000f260008000800 */
[----:B------:R-:W-:-:S04]  /*19cdd0*/  @P2 LOP3.LUT R58, R58, 0x80, RZ, 0xfc, !PT ;  /* 0x000000803a3a2812 */ /* 0x000fc800078efcff */
[----:B------:R-:W-:-:S04]  /*19cde0*/  LOP3.LUT R58, R58, 0xffffffbf, RZ, 0xc0, !PT ;  /* 0xffffffbf3a3a7812 */ /* 0x000fc800078ec0ff */
[----:B------:R-:W-:Y:S02]  /*19cdf0*/  @P1 LOP3.LUT R58, R58, 0x40, RZ, 0xfc, !PT ;  /* 0x000000403a3a1812 */ /* 0x000fe400078efcff */
[----:B------:R-:W-:-:S04]  /*19ce00*/  ISETP.GE.AND P1, PT, R70, UR39, PT ;  /* 0x0000002746007c0c */ /* 0x000fc8000bf26270 */
[----:B-1----:R-:W-:Y:S02]  /*19ce10*/  ISETP.LT.AND P4, PT, R84, UR48, !P1 ;  /* 0x0000003054007c0c */ /* 0x002fe4000cf81270 */
[----:B------:R-:W-:Y:S01]  /*19ce20*/  LOP3.LUT R58, R58, 0xffffffdf, RZ, 0xc0, !PT ;  /* 0xffffffdf3a3a7812 */ /* 0x000fe200078ec0ff */
[----:B------:R-:W-:Y:S01]  /*19ce30*/  VIADD R69, R83, 0xf ;  /* 0x0000000f53457836 */ /* 0x000fe20000000000 */
[----:B---3--:R-:W-:Y:S01]  /*19ce40*/  ISETP.LT.AND P3, PT, R87, UR47, !P1 ;  /* 0x0000002f57007c0c */ /* 0x008fe2000cf61270 */
[----:B------:R-:W-:Y:S01]  /*19ce50*/  VIADD R70, R83, 0xe ;  /* 0x0000000e53467836 */ /* 0x000fe20000000000 */
[----:B------:R-:W-:Y:S01]  /*19ce60*/  ISETP.LT.AND P2, PT, R86, UR46, !P1 ;  /* 0x0000002e56007c0c */ /* 0x000fe2000cf41270 */
[----:B------:R-:W1:Y:S06]  /*19ce70*/  LDCU.64 UR48, c[0x0][0x398] ;  /* 0x00007300ff3077ac */ /* 0x000e6c0008000a00 */
[----:B------:R-:W-:Y:S01]  /*19ce80*/  @P4 LOP3.LUT R58, R58, 0x20, RZ, 0xfc, !PT ;  /* 0x000000203a3a4812 */ /* 0x000fe200078efcff */
[----:B------:R-:W3:Y:S03]  /*19ce90*/  LDCU.64 UR46, c[0x0][0x398] ;  /* 0x00007300ff2e77ac */ /* 0x000ee60008000a00 */
        /* <DEDUP_REMOVED lines=11> */
[----:B------:R-:W1:Y:S01]  /*19cf50*/  LDCU.64 UR44, c[0x0][0x398] ;  /* 0x00007300ff2c77ac */ /* 0x000e620008000a00 */
[----:B------:R-:W-:Y:S02]  /*19cf60*/  ISETP.LT.AND P4, PT, R84, UR38, !P1 ;  /* 0x0000002654007c0c */ /* 0x000fe4000cf81270 */
[----:B------:R-:W-:Y:S01]  /*19cf70*/  ISETP.LT.AND P3, PT, R87, UR40, !P1 ;  /* 0x0000002857007c0c */ /* 0x000fe2000cf61270 */
[----:B------:R-:W1:Y:S01]  /*19cf80*/  LDCU UR38, c[0x0][0x398] ;  /* 0x00007300ff2677ac */ /* 0x000e620008000800 */
[----:B------:R-:W-:-:S02]  /*19cf90*/  ISETP.LT.AND P1, PT, R85, UR32, !P1 ;  /* 0x0000002055007c0c */ /* 0x000fc4000cf21270 */
[----:B------:R-:W-:Y:S01]  /*19cfa0*/  IADD3 R68, PT, PT, R83, 0x10, RZ ;  /* 0x0000001053447810 */ /* 0x000fe20007ffe0ff */
[----:B------:R-:W1:Y:S04]  /*19cfb0*/  LDCU.64 UR40, c[0x0][0x398] ;  /* 0x00007300ff2877ac */ /* 0x000e680008000a00 */
[----:B------:R-:W-:-:S04]  /*19cfc0*/  @P2 LOP3.LUT R59, R59, 0x80000000, RZ, 0xfc, !PT ;  /* 0x800000003b3b2812 */ /* 0x000fc800078efcff */
[----:B------:R-:W-:Y:S02]  /*19cfd0*/  LOP3.LUT R59, R59, 0xbfffffff, RZ, 0xc0, !PT ;  /* 0xbfffffff3b3b7812 */ /* 0x000fe400078ec0ff */
[----:B------:R-:W-:Y:S02]  /*19cfe0*/  LOP3.LUT R58, R58, 0xfffffffd, RZ, 0xc0, !PT ;  /* 0xfffffffd3a3a7812 */ /* 0x000fe400078ec0ff */
[----:B------:R-:W-:Y:S02]  /*19cff0*/  @P1 LOP3.LUT R59, R59, 0x40000000, RZ, 0xfc, !PT ;  /* 0x400000003b3b1812 */ /* 0x000fe400078efcff */
[----:B------:R-:W-:Y:S01]  /*19d000*/  ISETP.GE.AND P1, PT, R68, UR35, PT ;  /* 0x0000002344007c0c */ /* 0x000fe2000bf26270 */
[----:B------:R-:W2:Y:S01]  /*19d010*/  LDCU.64 UR34, c[0x0][0x398] ;  /* 0x00007300ff2277ac */ /* 0x000ea20008000a00 */
[----:B------:R-:W-:Y:S02]  /*19d020*/  @P4 LOP3.LUT R58, R58, 0x2, RZ, 0xfc, !PT ;  /* 0x000000023a3a4812 */ /* 0x000fe400078efcff */
[----:B------:R-:W-:Y:S01]  /*19d030*/  ISETP.LT.AND P4, PT, R84, UR76, !P1 ;  /* 0x0000004c54007c0c */ /* 0x000fe2000cf81270 */
[----:B------:R-:W3:Y:S01]  /*19d040*/  LDCU UR76, c[0x0][0x398] ;  /* 0x00007300ff4c77ac */ /* 0x000ee20008000800 */
[----:B------:R-:W-:-:S02]  /*19d050*/  LOP3.LUT R58, R58, 0xfffffffe, RZ, 0xc0, !PT ;  /* 0xfffffffe3a3a7812 */ /* 0x000fc400078ec0ff */
[----:B------:R-:W-:Y:S02]  /*19d060*/  LOP3.LUT R59, R59, 0xdfffffff, RZ, 0xc0, !PT ;  /* 0xdfffffff3b3b7812 */ /* 0x000fe400078ec0ff */
[----:B------:R-:W-:Y:S02]  /*19d070*/  @P3 LOP3.LUT R58, R58, 0x1, RZ, 0xfc, !PT ;  /* 0x000000013a3a3812 */ /* 0x000fe400078efcff */
[----:B------:R-:W-:Y:S01]  /*19d080*/  ISETP.LT.AND P3, PT, R87, UR77, !P1 ;  /* 0x0000004d57007c0c */ /* 0x000fe2000cf61270 */
[----:B------:R-:W3:Y:S01]  /*19d090*/  LDCU UR77, c[0x0][0x398] ;  /* 0x00007300ff4d77ac */ /* 0x000ee20008000800 */
[----:B-1----:R-:W-:-:S03]  /*19d0a0*/  ISETP.LT.AND P2, PT, R86, UR38, !P1 ;  /* 0x0000002656007c0c */ /* 0x002fc6000cf41270 */
        /* <DEDUP_REMOVED lines=10> */
[----:B----4-:R-:W-:Y:S01]  /*19d150*/  ISETP.LT.AND P4, PT, R84, UR56, !P1 ;  /* 0x0000003854007c0c */ /* 0x010fe2000cf81270 */
[----:B------:R-:W4:Y:S01]  /*19d160*/  LDCU.64 UR56, c[0x0][0x398] ;  /* 0x00007300ff3877ac */ /* 0x000f220008000a00 */
[----:B---3--:R-:W-:Y:S02]  /*19d170*/  ISETP.LT.AND P3, PT, R87, UR76, !P1 ;  /* 0x0000004c57007c0c */ /* 0x008fe4000cf61270 */
[----:B------:R-:W-:Y:S01]  /*19d180*/  LOP3.LUT R59, R59, 0xfdffffff, RZ, 0xc0, !PT ;  /* 0xfdffffff3b3b7812 */ /* 0x000fe200078ec0ff */
[----:B------:R-:W3:Y:S01]  /*19d190*/  LDCU UR76, c[0x0][0x398] ;  /* 0x00007300ff4c77ac */ /* 0x000ee20008000800 */
        /* <DEDUP_REMOVED lines=11> */
[----:B------:R-:W-:Y:S01]  /*19d250*/  ISETP.LT.AND P4, PT, R84, UR26, !P1 ;  /* 0x0000001a54007c0c */ /* 0x000fe2000cf81270 */
[----:B------:R-:W2:Y:S01]  /*19d260*/  LDCU UR26, c[0x0][0x398] ;  /* 0x00007300ff1a77ac */ /* 0x000ea20008000800 */
[----:B---3--:R-:W-:Y:S02]  /*19d270*/  ISETP.LT.AND P3, PT, R87, UR76, !P1 ;  /* 0x0000004c57007c0c */ /* 0x008fe4000cf61270 */
[----:B------:R-:W-:Y:S01]  /*19d280*/  LOP3.LUT R59, R59, 0xffdfffff, RZ, 0xc0, !PT ;  /* 0xffdfffff3b3b7812 */ /* 0x000fe200078ec0ff */
[----:B------:R-:W3:Y:S01]  /*19d290*/  LDCU UR76, c[0x0][0x398] ;  /* 0x00007300ff4c77ac */ /* 0x000ee20008000800 */
        /* <DEDUP_REMOVED lines=11> */
[----:B--2---:R-:W-:Y:S02]  /*19d350*/  ISETP.LT.AND P2, PT, R84, UR26, !P1 ;  /* 0x0000001a54007c0c */ /* 0x004fe4000cf41270 */
[----:B---3--:R-:W-:Y:S02]  /*19d360*/  ISETP.LT.AND P4, PT, R87, UR76, !P1 ;  /* 0x0000004c57007c0c */ /* 0x008fe4000cf81270 */
[----:B------:R-:W-:Y:S02]  /*19d370*/  LOP3.LUT R59, R59, 0xfffdffff, RZ, 0xc0, !PT ;  /* 0xfffdffff3b3b7812 */ /* 0x000fe400078ec0ff */
[----:B-1----:R-:W-:-:S07]  /*19d380*/  ISETP.LT.AND P3, PT, R86, UR77, !P1 ;  /* 0x0000004d56007c0c */ /* 0x002fce000cf61270 */
[----:B------:R-:W-:-:S04]  /*19d390*/  @P2 LOP3.LUT R59, R59, 0x20000, RZ, 0xfc, !PT ;  /* 0x000200003b3b2812 */ /* 0x000fc800078efcff */
[----:B------:R-:W-:-:S04]  /*19d3a0*/  LOP3.LUT R59, R59, 0xfffeffff, RZ, 0xc0, !PT ;  /* 0xfffeffff3b3b7812 */ /* 0x000fc800078ec0ff */
[----:B------:R-:W-:Y:S02]  /*19d3b0*/  @P4 LOP3.LUT R59, R59, 0x10000, RZ, 0xfc, !PT ;  /* 0x000100003b3b4812 */ /* 0x000fe400078efcff */
[----:B------:R-:W-:Y:S02]  /*19d3c0*/  ISETP.LT.AND P2, PT, R85, UR52, !P1 ;  /* 0x0000003455007c0c */ /* 0x000fe4000cf41270 */
[----:B------:R-:W-:Y:S02]  /*19d3d0*/  LOP3.LUT R59, R59, 0xffff7fff, RZ, 0xc0, !PT ;  /* 0xffff7fff3b3b7812 */ /* 0x000fe400078ec0ff */
[----:B------:R-:W-:Y:S02]  /*19d3e0*/  ISETP.GE.AND P1, PT, R72, UR31, PT ;  /* 0x0000001f48007c0c */ /* 0x000fe4000bf26270 */
[----:B------:R-:W-:Y:S02]  /*19d3f0*/  @P3 LOP3.LUT R59, R59, 0x8000, RZ, 0xfc, !PT ;  /* 0x000080003b3b3812 */ /* 0x000fe400078efcff */
[----:B------:R-:W-:-:S02]  /*19d400*/  ISETP.LT.AND P3, PT, R84, UR75, !P1 ;  /* 0x0000004b54007c0c */ /* 0x000fc4000cf61270 */
[----:B------:R-:W-:-:S04]  /*19d410*/  LOP3.LUT R59, R59, 0xffffbfff, RZ, 0xc0, !PT ;  /* 0xffffbfff3b3b7812 */ /* 0x000fc800078ec0ff */
[----:B------:R-:W-:Y:S02]  /*19d420*/  @P2 LOP3.LUT R59, R59, 0x4000, RZ, 0xfc, !PT ;  /* 0x000040003b3b2812 */ /* 0x000fe400078efcff */
[----:B------:R-:W-:Y:S02]  /*19d430*/  ISETP.LT.AND P4, PT, R87, UR74, !P1 ;  /* 0x0000004a57007c0c */ /* 0x000fe4000cf81270 */
[----:B------:R-:W-:-:S04]  /*19d440*/  LOP3.LUT R59, R59, 0xffffdfff, RZ, 0xc0, !PT ;  /* 0xffffdfff3b3b7812 */ /* 0x000fc800078ec0ff */
[----:B------:R-:W-:Y:S02]  /*19d450*/  @P3 LOP3.LUT R59, R59, 0x2000, RZ, 0xfc, !PT ;  /* 0x000020003b3b3812 */ /* 0x000fe400078efcff */
[----:B------:R-:W-:Y:S02]  /*19d460*/  ISETP.LT.AND P2, PT, R86, UR73, !P1 ;  /* 0x0000004956007c0c */ /* 0x000fe4000cf41270 */
        /* <DEDUP_REMOVED lines=31> */
[----:B------:R-:W-:Y:S01]  /*19d660*/  @P2 LOP3.LUT R59, R59, 0x8, RZ, 0xfc, !PT ;  /* 0x000000083b3b2812 */ /* 0x000fe200078efcff */
[----:B------:R-:W-:Y:S01]  /*19d670*/  VIADD R68, R83, 0x1 ;  /* 0x0000000153447836 */ /* 0x000fe20000000000 */
[----:B------:R-:W-:Y:S01]  /*19d680*/  ISETP.LT.AND P2, PT, R84, UR7, !P1 ;  /* 0x0000000754007c0c */ /* 0x000fe2000cf41270 */
[----:B------:R-:W1:Y:S01]  /*19d690*/  LDS.128 R72, [R2] ;  /* 0x0000000002487984 */ /* 0x000e620000000c00 */
[----:B------:R-:W-:-:S04]  /*19d6a0*/  LOP3.LUT R59, R59, 0xfffffffb, RZ, 0xc0, !PT ;  /* 0xfffffffb3b3b7812 */ /* 0x000fc800078ec0ff */
[----:B------:R-:W-:Y:S02]  /*19d6b0*/  @P3 LOP3.LUT R59, R59, 0x4, RZ, 0xfc, !PT ;  /* 0x000000043b3b3812 */ /* 0x000fe400078efcff */
[----:B------:R-:W-:Y:S02]  /*19d6c0*/  ISETP.LT.AND P3, PT, R86, UR5, !P1 ;  /* 0x0000000556007c0c */ /* 0x000fe4000cf61270 */
[----:B------:R-:W-:-:S04]  /*19d6d0*/  LOP3.LUT R59, R59, 0xfffffffd, RZ, 0xc0, !PT ;  /* 0xfffffffd3b3b7812 */ /* 0x000fc800078ec0ff */
[----:B------:R-:W-:Y:S02]  /*19d6e0*/  @P2 LOP3.LUT R59, R59, 0x2, RZ, 0xfc, !PT ;  /* 0x000000023b3b2812 */ /* 0x000fe400078efcff */
[----:B------:R-:W-:Y:S02]  /*19d6f0*/  ISETP.LT.AND P2, PT, R85, UR44, !P1 ;  /* 0x0000002c55007c0c */ /* 0x000fe4000cf41270 */
[----:B------:R-:W-:Y:S02]  /*19d700*/  ISETP.LT.AND P4, PT, R87, UR6, !P1 ;  /* 0x0000000657007c0c */ /* 0x000fe4000cf81270 */
[----:B------:R-:W-:Y:S02]  /*19d710*/  ISETP.GE.AND P1, PT, R76, UR51, PT ;  /* 0x000000334c007c0c */ /* 0x000fe4000bf26270 */
[----:B------:R-:W-:Y:S02]  /*19d720*/  @P3 LOP3.LUT R4, R4, 0x80000000, RZ, 0xfc, !PT ;  /* 0x8000000004043812 */ /* 0x000fe400078efcff */
[----:B------:R-:W-:-:S02]  /*19d730*/  ISETP.LT.AND P3, PT, R84, UR10, !P1 ;  /* 0x0000000a54007c0c */ /* 0x000fc4000cf61270 */
[----:B------:R-:W-:Y:S02]  /*19d740*/  LOP3.LUT R4, R4, 0xbfffffff, RZ, 0xc0, !PT ;  /* 0xbfffffff04047812 */ /* 0x000fe400078ec0ff */
        /* <DEDUP_REMOVED lines=61> */
[----:B----4-:R-:W-:Y:S02]  /*19db20*/  ISETP.LT.AND P3, PT, R85, UR56, !P1 ;  /* 0x0000003855007c0c */ /* 0x010fe4000cf61270 */
        /* <DEDUP_REMOVED lines=25> */
[----:B------:R-:W2:Y:S01]  /*19dcc0*/  LDS.128 R68, [R2+0x400] ;  /* 0x0004000002447984 */ /* 0x000ea20000000c00 */
[----:B------:R-:W-:Y:S01]  /*19dcd0*/  BAR.SYNC.DEFER_BLOCKING 0x0 ;  /* 0x0000000000007b1d */ /* 0x000fe20000010000 */
[----:B------:R-:W-:Y:S02]  /*19dce0*/  ISETP.LT.AND P2, PT, R86, UR60, !P1 ;  /* 0x0000003c56007c0c */ /* 0x000fe4000cf41270 */
[----:B------:R-:W-:Y:S02]  /*19dcf0*/  ISETP.LT.AND P1, PT, R85, UR64, !P1 ;  /* 0x0000004055007c0c */ /* 0x000fe4000cf21270 */
[----:B------:R-:W-:Y:S01]  /*19dd00*/  LOP3.LUT R4, R4, 0xfffffff7, RZ, 0xc0, !PT ;  /* 0xfffffff704047812 */ /* 0x000fe200078ec0ff */
[----:B-1----:R1:W-:Y:S04]  /*19dd10*/  STL.64 [R1+0x160], R72 ;  /* 0x0001604801007387 */ /* 0x0023e80000100a00 */
[----:B------:R3:W-:Y:S04]  /*19dd20*/  STL.64 [R1+0x168], R74 ;  /* 0x0001684a01007387 */ /* 0x0007e80000100a00 */
[----:B------:R-:W-:-:S02]  /*19dd30*/  @P2 LOP3.LUT R4, R4, 0x8, RZ, 0xfc, !PT ;  /* 0x0000000804042812 */ /* 0x000fc400078efcff */
[----:B------:R-:W-:Y:S02]  /*19dd40*/  ISETP.LT.AND P4, PT, R84, UR63, !P3 ;  /* 0x0000003f54007c0c */ /* 0x000fe4000df81270 */
[----:B------:R-:W-:-:S04]  /*19dd50*/  LOP3.LUT R4, R4, 0xfffffffb, RZ, 0xc0, !PT ;  /* 0xfffffffb04047812 */ /* 0x000fc800078ec0ff */
[----:B------:R-:W-:Y:S01]  /*19dd60*/  @P1 LOP3.LUT R4, R4, 0x4, RZ, 0xfc, !PT ;  /* 0x0000000404041812 */ /* 0x000fe200078efcff */
[----:B--2---:R2:W-:Y:S04]  /*19dd70*/  STL.64 [R1+0x1300], R68 ;  /* 0x0013004401007387 */ /* 0x0045e80000100a00 */
[----:B------:R4:W-:Y:S01]  /*19dd80*/  STL.64 [R1+0x1308], R70 ;  /* 0x0013084601007387 */ /* 0x0009e20000100a00 */
[----:B------:R-:W-:Y:S02]  /*19dd90*/  LOP3.LUT R4, R4, 0xfffffffd, RZ, 0xc0, !PT ;  /* 0xfffffffd04047812 */ /* 0x000fe400078ec0ff */
[----:B------:R-:W-:Y:S01]  /*19dda0*/  ISETP.GE.AND P5, PT, R83, UR57, PT ;  /* 0x0000003953007c0c */ /* 0x000fe2000bfa6270 */
[----:B------:R-:W-:Y:S01]  /*19ddb0*/  IMAD.MOV.U32 R60, RZ, RZ, R153 ;  /* 0x000000ffff3c7224 */ /* 0x000fe200078e0099 */
[----:B------:R-:W-:Y:S01]  /*19ddc0*/  ISETP.LT.AND P1, PT, R87, UR62, !P3 ;  /* 0x0000003e57007c0c */ /* 0x000fe2000df21270 */
[----:B------:R-:W-:Y:S01]  /*19ddd0*/  IMAD.MOV.U32 R61, RZ, RZ, R155 ;  /* 0x000000ffff3d7224 */ /* 0x000fe200078e009b */
[----:B------:R-:W-:-:S02]  /*19dde0*/  ISETP.LT.AND P2, PT, R86, UR65, !P3 ;  /* 0x0000004156007c0c */ /* 0x000fc4000df41270 */
[----:B------:R-:W-:Y:S02]  /*19ddf0*/  @P4 LOP3.LUT R4, R4, 0x2, RZ, 0xfc, !PT ;  /* 0x0000000204044812 */ /* 0x000fe400078efcff */
[----:B------:R-:W-:Y:S02]  /*19de00*/  ISETP.LT.AND P3, PT, R85, UR66, !P3 ;  /* 0x0000004255007c0c */ /* 0x000fe4000df61270 */
[----:B------:R-:W-:Y:S01]  /*19de10*/  ISETP.LT.AND P4, PT, R84, UR67, !P5 ;  /* 0x0000004354007c0c */ /* 0x000fe2000ef81270 */
[----:B------:R-:W-:Y:S01]  /*19de20*/  STSM.16.M88.4 [R0], R64 ;  /* 0x0000004000007844 */ /* 0x000fe20000000200 */
[----:B------:R-:W-:Y:S01]  /*19de30*/  LOP3.LUT R5, R5, 0xffffffdf, RZ, 0xc0, !PT ;  /* 0xffffffdf05057812 */ /* 0x000fe200078ec0ff */
[----:B------:R-:W1:Y:S02]  /*19de40*/  LDCU UR6, c[0x0][0x39c] ;  /* 0x00007380ff0677ac */ /* 0x000e640008000800 */
[----:B------:R-:W-:Y:S01]  /*19de50*/  STSM.16.M88.4 [R0+0x200], R60 ;  /* 0x0002003c00007844 */ /* 0x000fe20000000200 */
[----:B------:R-:W-:Y:S01]  /*19de60*/  @P0 LOP3.LUT R5, R5, 0x20, RZ, 0xfc, !PT ;  /* 0x0000002005050812 */ /* 0x000fe200078efcff */
[----:B------:R-:W1:Y:S01]  /*19de70*/  LDCU.64 UR4, c[0x0][0x398] ;  /* 0x00007300ff0477ac */ /* 0x000e620008000a00 */
[----:B------:R-:W-:Y:S01]  /*19de80*/  BAR.SYNC.DEFER_BLOCKING 0x0 ;  /* 0x0000000000007b1d */ /* 0x000fe20000010000 */
[----:B------:R-:W-:-:S05]  /*19de90*/  LOP3.LUT P0, RZ, R4, 0x2, RZ, 0xc0, !PT ;  /* 0x0000000204ff7812 */ /* 0x000fca000780c0ff */
        /* <DEDUP_REMOVED lines=9> */
[----:B------:R-:W2:Y:S04]  /*19df30*/  LDS.128 R24, [R2] ;  /* 0x0000000002187984 */ /* 0x000ea80000000c00 */
[----:B------:R-:W-:Y:S04]  /*19df40*/  STL [R1+0x6d50], R28 ;  /* 0x006d501c01007387 */ /* 0x000fe80000100800 */
[----:B------:R-:W-:Y:S04]  /*19df50*/  STL [R1+0x6d4c], R29 ;  /* 0x006d4c1d01007387 */ /* 0x000fe80000100800 */
[----:B------:R-:W-:Y:S04]  /*19df60*/  STL [R1+0x6d40], R30 ;  /* 0x006d401e01007387 */ /* 0x000fe80000100800 */
[----:B------:R-:W-:Y:S04]  /*19df70*/  STL [R1+0x6d34], R31 ;  /* 0x006d341f01007387 */ /* 0x000fe80000100800 */
[----:B------:R-:W-:Y:S04]  /*19df80*/  STL [R1+0x6d28], R32 ;  /* 0x006d282001007387 */ /* 0x000fe80000100800 */
[----:B------:R-:W-:Y:S04]  /*19df90*/  STL [R1+0x6d1c], R33 ;  /* 0x006d1c2101007387 */ /* 0x000fe80000100800 */
[----:B------:R-:W-:Y:S04]  /*19dfa0*/  STL [R1+0x6d24], R5 ;  /* 0x006d240501007387 */ /* 0x000fe80000100800 */
[----:B-1----:R-:W4:Y:S04]  /*19dfb0*/  LDL.LU R72, [R1+0x2be0] ;  /* 0x002be00001487983 */ /* 0x002f280000300800 */
[----:B------:R-:W4:Y:S04]  /*19dfc0*/  LDL.LU R73, [R1+0x2be8] ;  /* 0x002be80001497983 */ /* 0x000f280000300800 */
[----:B---3--:R-:W3:Y:S04]  /*19dfd0*/  LDL.LU R74, [R1+0x2ab0] ;  /* 0x002ab000014a7983 */ /* 0x008ee80000300800 */
[----:B------:R-:W3:Y:S04]  /*19dfe0*/  LDL.LU R75, [R1+0x2ab8] ;  /* 0x002ab800014b7983 */ /* 0x000ee80000300800 */
[----:B--2---:R-:W2:Y:S04]  /*19dff0*/  LDL.LU R68, [R1+0x28f0] ;  /* 0x0028f00001447983 */ /* 0x004ea80000300800 */
[----:B------:R-:W2:Y:S04]  /*19e000*/  LDL.LU R69, [R1+0x28f8] ;  /* 0x0028f80001457983 */ /* 0x000ea80000300800 */
[----:B----4-:R-:W2:Y:S04]  /*19e010*/  LDL.LU R70, [R1+0x2780] ;  /* 0x0027800001467983 */ /* 0x010ea80000300800 */
[----:B------:R-:W2:Y:S01]  /*19e020*/  LDL.LU R71, [R1+0x2788] ;  /* 0x0027880001477983 */ /* 0x000ea20000300800 */
[----:B------:R-:W-:-:S03]  /*19e030*/  IMAD.MOV.U32 R11, RZ, RZ, R26 ;  /* 0x000000ffff0b7224 */ /* 0x000fc600078e001a */
[----:B------:R-:W-:Y:S04]  /*19e040*/  STL.64 [R1+0x270], R24 ;  /* 0x0002701801007387 */ /* 0x000fe80000100a00 */
[----:B------:R-:W-:Y:S04]  /*19e050*/  STL [R1+0x27c], R27 ;  /* 0x00027c1b01007387 */ /* 0x000fe80000100800 */
[----:B------:R-:W1:Y:S01]  /*19e060*/  LDS.128 R24, [R2+0x400] ;  /* 0x0004000002187984 */ /* 0x000e620000000c00 */
[----:B------:R-:W-:Y:S06]  /*19e070*/  BAR.SYNC.DEFER_BLOCKING 0x0 ;  /* 0x0000000000007b1d */ /* 0x000fec0000010000 */
[----:B-1----:R-:W-:Y:S01]  /*19e080*/  STL.64 [R1+0x1310], R24 ;  /* 0x0013101801007387 */ /* 0x002fe20000100a00 */
[----:B------:R-:W-:-:S03]  /*19e090*/  MOV R12, R26 ;  /* 0x0000001a000c7202 */ /* 0x000fc60000000f00 */
        /* <DEDUP_REMOVED lines=9> */
[----:B---3--:R-:W-:Y:S04]  /*19e130*/  STSM.16.M88.4 [R0], R72 ;  /* 0x0000004800007844 */ /* 0x008fe80000000200 */
        /* <DEDUP_REMOVED lines=8> */
[----:B----4-:R1:W-:Y:S04]  /*19e1c0*/  STSM.16.M88.4 [R0], R64 ;  /* 0x0000004000007844 */ /* 0x0103e80000000200 */
[----:B------:R-:W-:Y:S04]  /*19e1d0*/  STL.64 [R1+0x14d8], R26 ;  /* 0x0014d81a01007387 */ /* 0x000fe80000100a00 */
        /* <DEDUP_REMOVED lines=17> */
[----:B------:R-:W4:Y:S04]  /*19e2f0*/  LDL.LU R68, [R1+0x1750] ;  /* 0x0017500001447983 */ /* 0x000f280000300800 */
[----:B------:R-:W4:Y:S04]  /*19e300*/  LDL.LU R69, [R1+0x1758] ;  /* 0x0017580001457983 */ /* 0x000f280000300800 */
[----:B------:R-:W4:Y:S04]  /*19e310*/  LDL.LU R70, [R1+0x1610] ;  /* 0x0016100001467983 */ /* 0x000f280000300800 */
[----:B------:R-:W4:Y:S04]  /*19e320*/  LDL.LU R71, [R1+0x1618] ;  /* 0x0016180001477983 */ /* 0x000f280000300800 */
[----:B--2---:R1:W-:Y:S04]  /*19e330*/  STSM.16.M88.4 [R0], R64 ;  /* 0x0000004000007844 */ /* 0x0043e80000000200 */
[----:B-1----:R-:W2:Y:S04]  /*19e340*/  LDL.LU R66, [R1+0x150] ;  /* 0x0001500001427983 */ /* 0x002ea80000300800 */
[----:B------:R-:W2:Y:S04]  /*19e350*/  LDL.LU R67, [R1+0x158] ;  /* 0x0001580001437983 */ /* 0x000ea80000300800 */
[----:B---3--:R-:W-:Y:S01]  /*19e360*/  STSM.16.M88.4 [R0+0x200], R60 ;  /* 0x0002003c00007844 */ /* 0x008fe20000000200 */
[----:B------:R-:W-:Y:S06]  /*19e370*/  BAR.SYNC.DEFER_BLOCKING 0x0 ;  /* 0x0000000000007b1d */ /* 0x000fec0000010000 */
[----:B------:R-:W1:Y:S04]  /*19e380*/  LDS.128 R24, [R2+0x400] ;  /* 0x0004000002187984 */ /* 0x000e680000000c00 */
[----:B------:R-:W3:Y:S01]  /*19e390*/  LDS.128 R28, [R2] ;  /* 0x00000000021c7984 */ /* 0x000ee20000000c00 */
[----:B------:R-:W-:Y:S01]  /*19e3a0*/  BAR.SYNC.DEFER_BLOCKING 0x0 ;  /* 0x0000000000007b1d */ /* 0x000fe20000010000 */
[----:B-1----:R-:W-:-:S05]  /*19e3b0*/  IMAD.MOV.U32 R22, RZ, RZ, R27 ;  /* 0x000000ffff167224 */ /* 0x002fca00078e001b */
[----:B------:R-:W-:Y:S04]  /*19e3c0*/  STL.64 [R1+0x1490], R24 ;  /* 0x0014901801007387 */ /* 0x000fe80000100a00 */
[----:B---3--:R-:W-:Y:S04]  /*19e3d0*/  STL.64 [R1+0x13c0], R28 ;  /* 0x0013c01c01007387 */ /* 0x008fe80000100a00 */
[----:B------:R-:W-:Y:S04]  /*19e3e0*/  STL.64 [R1+0x13c8], R30 ;  /* 0x0013c81e01007387 */ /* 0x000fe80000100a00 */
[----:B------:R-:W-:Y:S04]  /*19e3f0*/  STL [R1+0x1498], R26 ;  /* 0x0014981a01007387 */ /* 0x000fe80000100800 */
[----:B------:R-:W-:Y:S04]  /*19e400*/  STL [R1+0x6d88], R22 ;  /* 0x006d881601007387 */ /* 0x000fe80000100800 */
[----:B------:R-:W3:Y:S04]  /*19e410*/  LDL.LU R60, [R1+0x2be4] ;  /* 0x002be400013c7983 */ /* 0x000ee80000300800 */
[----:B------:R-:W3:Y:S04]  /*19e420*/  LDL.LU R61, [R1+0x2bec] ;  /* 0x002bec00013d7983 */ /* 0x000ee80000300800 */
[----:B------:R-:W3:Y:S04]  /*19e430*/  LDL.LU R62, [R1+0x2ab4] ;  /* 0x002ab400013e7983 */ /* 0x000ee80000300800 */
[----:B------:R-:W3:Y:S01]  /*19e440*/  LDL.LU R63, [R1+0x2abc] ;  /* 0x002abc00013f7983 */ /* 0x000ee20000300800 */
[----:B------:R-:W-:-:S02]  /*19e450*/  IMAD.MOV.U32 R64, RZ, RZ, R156 ;  /* 0x000000ffff407224 */ /* 0x000fc400078e009c */
[----:B------:R-:W-:Y:S01]  /*19e460*/  IMAD.MOV.U32 R65, RZ, RZ, R158 ;  /* 0x000000ffff417224 */ /* 0x000fe200078e009e */
[----:B----4-:R-:W-:Y:S04]  /*19e470*/  STSM.16.M88.4 [R0], R68 ;  /* 0x0000004400007844 */ /* 0x010fe80000000200 */
        /* <DEDUP_REMOVED lines=24> */
[----:B------:R-:W1:Y:S04]  /*19e600*/  LDS.128 R24, [R2+0x400] ;  /* 0x0004000002187984 */ /* 0x000e680000000c00 */
[----:B------:R-:W4:Y:S01]  /*19e610*/  LDS.128 R28, [R2] ;  /* 0x00000000021c7984 */ /* 0x000f220000000c00 */
[----:B------:R-:W-:Y:S01]  /*19e620*/  BAR.SYNC.DEFER_BLOCKING 0x0 ;  /* 0x0000000000007b1d */ /* 0x000fe20000010000 */
[----:B-1----:R-:W-:-:S05]  /*19e630*/  IMAD.MOV.U32 R22, RZ, RZ, R26 ;  /* 0x000000ffff167224 */ /* 0x002fca00078e001a */
[----:B------:R-:W-:Y:S04]  /*19e640*/  STL.64 [R1+0x1450], R24 ;  /* 0x0014501801007387 */ /* 0x000fe80000100a00 */
[----:B----4-:R-:W-:Y:S04]  /*19e650*/  STL.64 [R1+0x1360], R28 ;  /* 0x0013601c01007387 */ /* 0x010fe80000100a00 */
[----:B------:R-:W-:Y:S04]  /*19e660*/  STL.64 [R1+0x1368], R30 ;  /* 0x0013681e01007387 */ /* 0x000fe80000100a00 */
[----:B------:R-:W-:Y:S04]  /*19e670*/  STL [R1+0x145c], R27 ;  /* 0x00145c1b01007387 */ /* 0x000fe80000100800 */
[----:B------:R-:W-:Y:S04]  /*19e680*/  STL [R1+0x6d8c], R22 ;  /* 0x006d8c1601007387 */ /* 0x000fe80000100800 */
        /* <DEDUP_REMOVED lines=12> */
[----:B-1----:R-:W-:Y:S01]  /*19e750*/  STL.64 [R1+0x1340], R24 ;  /* 0x0013401801007387 */ /* 0x002fe20000100a00 */
[----:B------:R-:W-:-:S03]  /*19e760*/  IMAD.MOV.U32 R13, RZ, RZ, R26 ;  /* 0x000000ffff0d7224 */ /* 0x000fc600078e001a */
[----:B------:R-:W-:Y:S04]  /*19e770*/  STL [R1+0x134c], R27 ;  /* 0x00134c1b01007387 */ /* 0x000fe80000100800 */
[----:B------:R-:W1:Y:S01]  /*19e780*/  LDS.128 R24, [R2+0x400] ;  /* 0x0004000002187984 */ /* 0x000e620000000c00 */
[----:B------:R-:W-:Y:S06]  /*19e790*/  BAR.SYNC.DEFER_BLOCKING 0x0 ;  /* 0x0000000000007b1d */ /* 0x000fec0000010000 */
[----:B------:R-:W-:Y:S04]  /*19e7a0*/  STL [R1+0x6d94], R13 ;  /* 0x006d940d01007387 */ /* 0x000fe80000100800 */
[----:B---3--:R3:W-:Y:S04]  /*19e7b0*/  STSM.16.M88.4 [R0], R60 ;  /* 0x0000003c00007844 */ /* 0x0087e80000000200 */
[----:B-1----:R-:W-:Y:S04]  /*19e7c0*/  STL.64 [R1+0x1430], R24 ;  /* 0x0014301801007387 */ /* 0x002fe80000100a00 */
[----:B------:R-:W-:Y:S04]  /*19e7d0*/  STL.64 [R1+0x1438], R26 ;  /* 0x0014381a01007387 */ /* 0x000fe80000100a00 */
[----:B---3--:R-:W3:Y:S04]  /*19e7e0*/  LDL.LU R60, [R1+0x1754] ;  /* 0x00175400013c7983 */ /* 0x008ee80000300800 */
[----:B------:R-:W3:Y:S04]  /*19e7f0*/  LDL.LU R61, [R1+0x175c] ;  /* 0x00175c00013d7983 */ /* 0x000ee80000300800 */
[----:B------:R-:W3:Y:S04]  /*19e800*/  LDL.LU R62, [R1+0x1614] ;  /* 0x00161400013e7983 */ /* 0x000ee80000300800 */
[----:B------:R-:W3:Y:S04]  /*19e810*/  LDL.LU R63, [R1+0x161c] ;  /* 0x00161c00013f7983 */ /* 0x000ee80000300800 */
[----:B--2---:R1:W-:Y:S01]  /*19e820*/  STSM.16.M88.4 [R0+0x200], R64 ;  /* 0x0002004000007844 */ /* 0x0043e20000000200 */
[----:B------:R-:W-:Y:S06]  /*19e830*/  BAR.SYNC.DEFER_BLOCKING 0x0 ;  /* 0x0000000000007b1d */ /* 0x000fec0000010000 */
[----:B-1----:R-:W2:Y:S04]  /*19e840*/  LDL.LU R66, [R1+0x154] ;  /* 0x0001540001427983 */ /* 0x002ea80000300800 */
        /* <DEDUP_REMOVED lines=12> */
[----:B------:R-:W3:Y:S01]  /*19e910*/  LDL.LU R63, [R1+0x2a88] ;  /* 0x002a8800013f7983 */ /* 0x000ee20000300800 */
[----:B------:R-:W-:Y:S01]  /*19e920*/  IMAD.MOV.U32 R64, RZ, RZ, R157 ;  /* 0x000000ffff407224 */ /* 0x000fe200078e009d */
[----:B------:R-:W-:-:S05]  /*19e930*/  MOV R65, R159 ;  /* 0x0000009f00417202 */ /* 0x000fca0000000f00 */
[----:B--2---:R1:W-:Y:S01]  /*19e940*/  STSM.16.M88.4 [R0+0x200], R64 ;  /* 0x0002004000007844 */ /* 0x0043e20000000200 */
[----:B------:R-:W-:Y:S06]  /*19e950*/  BAR.SYNC.DEFER_BLOCKING 0x0 ;  /* 0x0000000000007b1d */ /* 0x000fec0000010000 */
[----:B-1----:R-:W2:Y:S04]  /*19e960*/  LDL.LU R64, [R1+0x28e0] ;  /* 0x0028e00001407983 */ /* 0x002ea80000300800 */
[----:B------:R-:W2:Y:S04]  /*19e970*/  LDL.LU R65, [R1+0x28e8] ;  /* 0x0028e80001417983 */ /* 0x000ea80000300800 */
[----:B------:R-:W2:Y:S04]  /*19e980*/  LDL.LU R66, [R1+0x2760] ;  /* 0x0027600001427983 */ /* 0x000ea80000300800 */
[----:B------:R-:W2:Y:S04]  /*19e990*/  LDL.LU R67, [R1+0x2768] ;  /* 0x0027680001437983 */ /* 0x000ea80000300800 */
[----:B------:R-:W1:Y:S04]  /*19e9a0*/  LDS.128 R24, [R2] ;  /* 0x0000000002187984 */ /* 0x000e680000000c00 */
[----:B-1----:R-:W-:Y:S01]  /*19e9b0*/  STL [R1+0x150], R24 ;  /* 0x0001501801007387 */ /* 0x002fe20000100800 */
[----:B------:R-:W-:-:S03]  /*19e9c0*/  IMAD.MOV.U32 R13, RZ, RZ, R25 ;  /* 0x000000ffff0d7224 */ /* 0x000fc600078e0019 */
[----:B------:R-:W-:Y:S04]  /*19e9d0*/  STL.64 [R1+0x158], R26 ;  /* 0x0001581a01007387 */ /* 0x000fe80000100a00 */
[----:B------:R-:W1:Y:S01]  /*19e9e0*/  LDS.128 R24, [R2+0x400] ;  /* 0x0004000002187984 */ /* 0x000e620000000c00 */
[----:B------:R-:W-:Y:S06]  /*19e9f0*/  BAR.SYNC.DEFER_BLOCKING 0x0 ;  /* 0x0000000000007b1d */ /* 0x000fec0000010000 */
[----:B-1----:R-:W-:Y:S04]  /*19ea00*/  STL [R1+0x13f0], R24 ;  /* 0x0013f01801007387 */ /* 0x002fe80000100800 */
[----:B------:R-:W-:Y:S04]  /*19ea10*/  STL.64 [R1+0x13f8], R26 ;  /* 0x0013f81a01007387 */ /* 0x000fe80000100a00 */
[----:B---3--:R1:W-:Y:S04]  /*19ea20*/  STSM.16.M88.4 [R0], R60 ;  /* 0x0000003c00007844 */ /* 0x0083e80000000200 */
[----:B-1----:R-:W3:Y:S04]  /*19ea30*/  LDL.LU R60, [R1+0x25d0] ;  /* 0x0025d000013c7983 */ /* 0x002ee80000300800 */
[----:B------:R-:W3:Y:S04]  /*19ea40*/  LDL.LU R61, [R1+0x25d8] ;  /* 0x0025d800013d7983 */ /* 0x000ee80000300800 */
[----:B------:R-:W3:Y:S04]  /*19ea50*/  LDL.LU R62, [R1+0x2190] ;  /* 0x00219000013e7983 */ /* 0x000ee80000300800 */
[----:B------:R-:W3:Y:S01]  /*19ea60*/  LDL.LU R63, [R1+0x2198] ;  /* 0x00219800013f7983 */ /* 0x000ee20000300800 */
[----:B------:R-:W-:-:S03]  /*19ea70*/  IMAD.MOV.U32 R22, RZ, RZ, R25 ;  /* 0x000000ffff167224 */ /* 0x000fc600078e0019 */
        /* <DEDUP_REMOVED lines=52> */
[----:B------:R-:W-:-:S02]  /*19edc0*/  IMAD.MOV.U32 R64, RZ, RZ, R160 ;  /* 0x000000ffff407224 */ /* 0x000fc400078e00a0 */
[----:B------:R-:W-:-:S05]  /*19edd0*/  IMAD.MOV.U32 R65, RZ, RZ, R162 ;  /* 0x000000ffff417224 */ /* 0x000fca00078e00a2 */
        /* <DEDUP_REMOVED lines=26> */
[----:B------:R-:W-:Y:S06]  /*19ef80*/  BAR.SYNC.DEFER_BLOCKING 0x0 ;  /* 0x0000000000007b1d */ /* 0x000fec0000010000 */
[----:B-1----:R1:W-:Y:S04]  /*19ef90*/  STL.64 [R1+0x1530], R24 ;  /* 0x0015301801007387 */ /* 0x0023e80000100a00 */
[----:B----4-:R-:W-:Y:S04]  /*19efa0*/  STL.64 [R1+0x1440], R28 ;  /* 0x0014401c01007387 */ /* 0x010fe80000100a00 */
[----:B------:R-:W-:Y:S01]  /*19efb0*/  STL.64 [R1+0x1448], R30 ;  /* 0x0014481e01007387 */ /* 0x000fe20000100a00 */
[----:B-1----:R-:W-:-:S03]  /*19efc0*/  IMAD.MOV.U32 R24, RZ, RZ, R26 ;  /* 0x000000ffff187224 */ /* 0x002fc600078e001a */
        /* <DEDUP_REMOVED lines=94> */
[----:B-1----:R-:W-:Y:S04]  /*19f5b0*/  STL.64 [R1+0x1690], R28 ;  /* 0x0016901c01007387 */ /* 0x002fe80000100a00 */
        /* <DEDUP_REMOVED lines=96> */
[----:B------:R-:W-:Y:S01]  /*19fbc0*/  MOV R64, R165 ;  /* 0x000000a500407202 */ /* 0x000fe20000000f00 */
        /* <DEDUP_REMOVED lines=13> */
[----:B-1----:R-:W-:Y:S04]  /*19fca0*/  STL.64 [R1+0x15c0], R28 ;  /* 0x0015c01c01007387 */ /* 0x002fe80000100a00 */
[----:B------:R-:W-:Y:S04]  /*19fcb0*/  STL [R1+0x15c8], R30 ;  /* 0x0015c81e01007387 */ /* 0x000fe80000100800 */
        /* <DEDUP_REMOVED lines=70> */
[----:B------:R-:W-:-:S03]  /*1a0120*/  MOV R27, R30 ;  /* 0x0000001e001b7202 */ /* 0x000fc60000000f00 */
        /* <DEDUP_REMOVED lines=54> */
[----:B-1----:R-:W-:Y:S01]  /*1a0490*/  STL [R1+0x1100], R28 ;  /* 0x0011001c01007387 */ /* 0x002fe20000100800 */
[----:B------:R-:W-:-:S03]  /*1a04a0*/  IMAD.MOV.U32 R27, RZ, RZ, R29 ;  /* 0x000000ffff1b7224 */ /* 0x000fc600078e001d */
[----:B------:R-:W-:Y:S04]  /*1a04b0*/  STL.64 [R1+0x1108], R30 ;  /* 0x0011081e01007387 */ /* 0x000fe80000100a00 */
        /* <DEDUP_REMOVED lines=133> */
[----:B------:R-:W-:Y:S04]  /*1a0d10*/  STL [R1+0x18d0], R68 ;  /* 0x0018d04401007387 */ /* 0x000fe80000100800 */
[----:B----4-:R-:W-:Y:S04]  /*1a0d20*/  STL.64 [R1+0x1750], R72 ;  /* 0x0017504801007387 */ /* 0x010fe80000100a00 */
[----:B------:R-:W-:Y:S04]  /*1a0d30*/  STL.64 [R1+0x1758], R74 ;  /* 0x0017584a01007387 */ /* 0x000fe80000100a00 */
[----:B------:R-:W-:Y:S04]  /*1a0d40*/  STL.64 [R1+0x18d8], R70 ;  /* 0x0018d84601007387 */ /* 0x000fe80000100a00 */
        /* <DEDUP_REMOVED lines=23> */
[----:B------:R-:W-:Y:S02]  /*1a0ec0*/  IMAD.MOV.U32 R65, RZ, RZ, R175 ;  /* 0x000000ffff417224 */ /* 0x000fe400078e00af */
        /* <DEDUP_REMOVED lines=20> */
[----:B------:R-:W-:-:S03]  /*1a1010*/  MOV R30, R68 ;  /* 0x00000044001e7202 */ /* 0x000fc60000000f00 */
        /* <DEDUP_REMOVED lines=147> */
[----:B------:R-:W-:Y:S04]  /*1a1950*/  STL [R1+0x172c], R71 ;  /* 0x00172c4701007387 */ /* 0x000fe80000100800 */
[----:B---3--:R1:W-:Y:S04]  /*1a1960*/  STSM.16.M88.4 [R0], R60 ;  /* 0x0000003c00007844 */ /* 0x0083e80000000200 */
[----:B-1----:R-:W3:Y:S04]  /*1a1970*/  LDL.LU R60, [R1+0x22a0] ;  /* 0x0022a000013c7983 */ /* 0x002ee80000300800 */
[----:B------:R-:W3:Y:S04]  /*1a1980*/  LDL.LU R61, [R1+0x22a8] ;  /* 0x0022a800013d7983 */ /* 0x000ee80000300800 */
[----:B------:R-:W3:Y:S04]  /*1a1990*/  LDL.LU R62, [R1+0x2110] ;  /* 0x00211000013e7983 */ /* 0x000ee80000300800 */
[----:B------:R-:W3:Y:S01]  /*1a19a0*/  LDL.LU R63, [R1+0x2118] ;  /* 0x00211800013f7983 */ /* 0x000ee20000300800 */
[----:B------:R-:W-:-:S02]  /*1a19b0*/  IMAD.MOV.U32 R5, RZ, RZ, R69 ;  /* 0x000000ffff057224 */ /* 0x000fc400078e0045 */
[----:B------:R-:W-:Y:S01]  /*1a19c0*/  IMAD.MOV.U32 R32, RZ, RZ, R70 ;  /* 0x000000ffff207224 */ /* 0x000fe200078e0046 */
        /* <DEDUP_REMOVED lines=133> */
[----:B------:R-:W1:Y:S04]  /*1a2220*/  LDS.128 R68, [R2] ;  /* 0x0000000002447984 */ /* 0x000e680000000c00 */
[----:B------:R-:W2:Y:S04]  /*1a2230*/  LDL.LU R67, [R1+0x26e8] ;  /* 0x0026e80001437983 */ /* 0x000ea80000300800 */
[----:B-1----:R-:W-:Y:S01]  /*1a2240*/  STL [R1+0x10d0], R68 ;  /* 0x0010d04401007387 */ /* 0x002fe20000100800 */
[----:B------:R-:W-:-:S03]  /*1a2250*/  IMAD.MOV.U32 R33, RZ, RZ, R69 ;  /* 0x000000ffff217224 */ /* 0x000fc600078e0045 */
[----:B------:R-:W-:Y:S04]  /*1a2260*/  STL.64 [R1+0x10d8], R70 ;  /* 0x0010d84601007387 */ /* 0x000fe80000100a00 */
[----:B------:R-:W1:Y:S01]  /*1a2270*/  LDS.128 R68, [R2+0x400] ;  /* 0x0004000002447984 */ /* 0x000e620000000c00 */
[----:B------:R-:W-:Y:S06]  /*1a2280*/  BAR.SYNC.DEFER_BLOCKING 0x0 ;  /* 0x0000000000007b1d */ /* 0x000fec0000010000 */
        /* <DEDUP_REMOVED lines=756> */
[----:B----4-:R-:W-:Y:S04]  /*1a51d0*/  STL.64 [R1], R68 ;  /* 0x0000004401007387 */ /* 0x010fe80000100a00 */
        /* <DEDUP_REMOVED lines=11> */
[----:B------:R-:W-:Y:S01]  /*1a5290*/  LDS.128 R244, [R2+0x400] ;  /* 0x0004000002f47984 */ /* 0x000fe20000000c00 */
[----:B------:R-:W-:Y:S01]  /*1a52a0*/  BAR.SYNC.DEFER_BLOCKING 0x0 ;  /* 0x0000000000007b1d */ /* 0x000fe20000010000 */
[----:B------:R-:W-:-:S02]  /*1a52b0*/  IMAD.MOV.U32 R64, RZ, RZ, R204 ;  /* 0x000000ffff407224 */ /* 0x000fc400078e00cc */
[----:B------:R-:W-:-:S03]  /*1a52c0*/  IMAD.MOV.U32 R65, RZ, RZ, R206 ;  /* 0x000000ffff417224 */ /* 0x000fc600078e00ce */
[----:B---3--:R3:W-:Y:S04]  /*1a52d0*/  STSM.16.M88.4 [R0], R60 ;  /* 0x0000003c00007844 */ /* 0x0087e80000000200 */
[----:B---3--:R-:W3:Y:S04]  /*1a52e0*/  LDL.LU R60, [R1+0x2b24] ;  /* 0x002b2400013c7983 */ /* 0x008ee80000300800 */
[----:B------:R-:W3:Y:S04]  /*1a52f0*/  LDL.LU R61, [R1+0x2b2c] ;  /* 0x002b2c00013d7983 */ /* 0x000ee80000300800 */
[----:B------:R-:W3:Y:S04]  /*1a5300*/  LDL.LU R62, [R1+0x2964] ;  /* 0x00296400013e7983 */ /* 0x000ee80000300800 */
[----:B------:R-:W3:Y:S04]  /*1a5310*/  LDL.LU R63, [R1+0x296c] ;  /* 0x00296c00013f7983 */ /* 0x000ee80000300800 */
[----:B--2---:R2:W-:Y:S01]  /*1a5320*/  STSM.16.M88.4 [R0+0x200], R64 ;  /* 0x0002004000007844 */ /* 0x0045e20000000200 */
[----:B------:R-:W-:Y:S06]  /*1a5330*/  BAR.SYNC.DEFER_BLOCKING 0x0 ;  /* 0x0000000000007b1d */ /* 0x000fec0000010000 */
[----:B--2---:R-:W2:Y:S04]  /*1a5340*/  LDL.LU R64, [R1+0x2834] ;  /* 0x0028340001407983 */ /* 0x004ea80000300800 */
[----:B------:R-:W2:Y:S04]  /*1a5350*/  LDL.LU R65, [R1+0x283c] ;  /* 0x00283c0001417983 */ /* 0x000ea80000300800 */
[----:B------:R-:W2:Y:S04]  /*1a5360*/  LDL.LU R66, [R1+0x2654] ;  /* 0x0026540001427983 */ /* 0x000ea80000300800 */
[----:B------:R-:W2:Y:S04]  /*1a5370*/  LDL.LU R67, [R1+0x265c] ;  /* 0x00265c0001437983 */ /* 0x000ea80000300800 */
[----:B------:R-:W4:Y:S04]  /*1a5380*/  LDS.128 R236, [R2] ;  /* 0x0000000002ec7984 */ /* 0x000f280000000c00 */
[----:B------:R-:W-:Y:S01]  /*1a5390*/  LDS.128 R232, [R2+0x400] ;  /* 0x0004000002e87984 */ /* 0x000fe20000000c00 */
[----:B------:R-:W-:Y:S06]  /*1a53a0*/  BAR.SYNC.DEFER_BLOCKING 0x0 ;  /* 0x0000000000007b1d */ /* 0x000fec0000010000 */
        /* <DEDUP_REMOVED lines=11> */
[----:B------:R-:W1:Y:S04]  /*1a5460*/  LDS.128 R228, [R2] ;  /* 0x0000000002e47984 */ /* 0x000e680000000c00 */
        /* <DEDUP_REMOVED lines=24> */
[----:B------:R-:W2:Y:S01]  /*1a55f0*/  LDL.LU R67, [R1+0x9c] ;  /* 0x00009c0001437983 */ /* 0x000ea20000300800 */
[----:B------:R-:W-:-:S02]  /*1a5600*/  IMAD.MOV.U32 R64, RZ, RZ, R205 ;  /* 0x000000ffff407224 */ /* 0x000fc400078e00cd */
[----:B------:R-:W-:Y:S02]  /*1a5610*/  IMAD.MOV.U32 R65, RZ, RZ, R207 ;  /* 0x000000ffff417224 */ /* 0x000fe400078e00cf */
        /* <DEDUP_REMOVED lines=15> */
[----:B------:R-:W1:Y:S01]  /*1a5710*/  LDS.128 R192, [R2+0x400] ;  /* 0x0004000002c07984 */ /* 0x000e620000000c00 */
        /* <DEDUP_REMOVED lines=38> */
[----:B------:R-:W1:Y:S04]  /*1a5980*/  LDS.128 R172, [R2] ;  /* 0x0000000002ac7984 */ /* 0x000e680000000c00 */
[----:B------:R-:W-:Y:S01]  /*1a5990*/  LDS.128 R168, [R2+0x400] ;  /* 0x0004000002a87984 */ /* 0x000fe20000000c00 */
[----:B------:R-:W-:Y:S01]  /*1a59a0*/  BAR.SYNC.DEFER_BLOCKING 0x0 ;  /* 0x0000000000007b1d */ /* 0x000fe20000010000 */
[----:B------:R-:W-:Y:S01]  /*1a59b0*/  MOV R64, R208 ;  /* 0x000000d000407202 */ /* 0x000fe20000000f00 */
[----:B------:R-:W-:-:S04]  /*1a59c0*/  IMAD.MOV.U32 R65, RZ, RZ, R210 ;  /* 0x000000ffff417224 */ /* 0x000fc800078e00d2 */
        /* <DEDUP_REMOVED lines=108> */
[----:B------:R-:W1:Y:S04]  /*1a6090*/  LDS.128 R104, [R2] ;  /* 0x0000000002687984 */ /* 0x000e680000000c00 */
[----:B------:R-:W-:Y:S01]  /*1a60a0*/  LDS.128 R100, [R2+0x400] ;  /* 0x0004000002647984 */ /* 0x000fe20000000c00 */
[----:B------:R-:W-:Y:S06]  /*1a60b0*/  BAR.SYNC.DEFER_BLOCKING 0x0 ;  /* 0x0000000000007b1d */ /* 0x000fec0000010000 */
[----:B------:R-:W2:Y:S01]  /*1a60c0*/  LDL.LU R67, [R1+0x290c] ;  /* 0x00290c0001437983 */ /* 0x000ea20000300800 */
[----:B------:R-:W-:Y:S01]  /*1a60d0*/  IMAD.MOV.U32 R68, RZ, RZ, R240 ;  /* 0x000000ffff447224 */ /* 0x000fe200078e00f0 */
[----:B------:R-:W-:Y:S01]  /*1a60e0*/  MOV R71, R218 ;  /* 0x000000da00477202 */ /* 0x000fe20000000f00 */
[----:B------:R-:W-:-:S02]  /*1a60f0*/  IMAD.MOV.U32 R69, RZ, RZ, R242 ;  /* 0x000000ffff457224 */ /* 0x000fc400078e00f2 */
[----:B------:R-:W-:Y:S01]  /*1a6100*/  IMAD.MOV.U32 R70, RZ, RZ, R216 ;  /* 0x000000ffff467224 */ /* 0x000fe200078e00d8 */
[----:B---3--:R3:W-:Y:S04]  /*1a6110*/  STSM.16.M88.4 [R0], R60 ;  /* 0x0000003c00007844 */ /* 0x0087e80000000200 */
[----:B---3--:R-:W3:Y:S04]  /*1a6120*/  LDL.LU R60, [R1+0x2804] ;  /* 0x00280400013c7983 */ /* 0x008ee80000300800 */
[----:B------:R-:W3:Y:S04]  /*1a6130*/  LDL.LU R61, [R1+0x280c] ;  /* 0x00280c00013d7983 */ /* 0x000ee80000300800 */
[----:B------:R-:W3:Y:S04]  /*1a6140*/  LDL.LU R62, [R1+0x25f4] ;  /* 0x0025f400013e7983 */ /* 0x000ee80000300800 */
[----:B------:R-:W3:Y:S04]  /*1a6150*/  LDL.LU R63, [R1+0x25fc] ;  /* 0x0025fc00013f7983 */ /* 0x000ee80000300800 */
[----:B------:R-:W-:Y:S01]  /*1a6160*/  STSM.16.M88.4 [R0+0x200], R68 ;  /* 0x0002004400007844 */ /* 0x000fe20000000200 */
[----:B------:R-:W-:Y:S06]  /*1a6170*/  BAR.SYNC.DEFER_BLOCKING 0x0 ;  /* 0x0000000000007b1d */ /* 0x000fec0000010000 */
[----:B------:R-:W1:Y:S04]  /*1a6180*/  LDS.128 R96, [R2] ;  /* 0x0000000002607984 */ /* 0x000e680000000c00 */
[----:B------:R-:W-:Y:S01]  /*1a6190*/  LDS.128 R92, [R2+0x400] ;  /* 0x00040000025c7984 */ /* 0x000fe20000000c00 */
[----:B------:R-:W-:Y:S06]  /*1a61a0*/  BAR.SYNC.DEFER_BLOCKING 0x0 ;  /* 0x0000000000007b1d */ /* 0x000fec0000010000 */
[----:B--2---:R2:W-:Y:S04]  /*1a61b0*/  STSM.16.M88.4 [R0], R64 ;  /* 0x0000004000007844 */ /* 0x0045e80000000200 */
[----:B--2---:R-:W2:Y:S04]  /*1a61c0*/  LDL.LU R64, [R1+0x2214] ;  /* 0x0022140001407983 */ /* 0x004ea80000300800 */
[----:B------:R-:W2:Y:S04]  /*1a61d0*/  LDL.LU R65, [R1+0x221c] ;  /* 0x00221c0001417983 */ /* 0x000ea80000300800 */
[----:B------:R-:W2:Y:S04]  /*1a61e0*/  LDL.LU R66, [R1+0x9d4] ;  /* 0x0009d40001427983 */ /* 0x000ea80000300800 */
[----:B------:R-:W2:Y:S04]  /*1a61f0*/  LDL.LU R67, [R1+0x9dc] ;  /* 0x0009dc0001437983 */ /* 0x000ea80000300800 */
[----:B---3--:R3:W-:Y:S01]  /*1a6200*/  STSM.16.M88.4 [R0+0x200], R60 ;  /* 0x0002003c00007844 */ /* 0x0087e20000000200 */
[----:B------:R-:W-:Y:S06]  /*1a6210*/  BAR.SYNC.DEFER_BLOCKING 0x0 ;  /* 0x0000000000007b1d */ /* 0x000fec0000010000 */
[----:B---3--:R-:W3:Y:S04]  /*1a6220*/  LDL.LU R60, [R1+0x1f64] ;  /* 0x001f6400013c7983 */ /* 0x008ee80000300800 */
[----:B------:R-:W3:Y:S04]  /*1a6230*/  LDL.LU R61, [R1+0x1f6c] ;  /* 0x001f6c00013d7983 */ /* 0x000ee80000300800 */
[----:B------:R-:W3:Y:S04]  /*1a6240*/  LDL.LU R62, [R1+0x1dc4] ;  /* 0x001dc400013e7983 */ /* 0x000ee80000300800 */
[----:B------:R-:W3:Y:S04]  /*1a6250*/  LDL.LU R63, [R1+0x1dcc] ;  /* 0x001dcc00013f7983 */ /* 0x000ee80000300800 */
[----:B------:R-:W4:Y:S04]  /*1a6260*/  LDL.LU R216, [R1+0x310c] ;  /* 0x00310c0001d87983 */ /* 0x000f280000300800 */
[----:B------:R-:W1:Y:S04]  /*1a6270*/  LDS.128 R88, [R2] ;  /* 0x0000000002587984 */ /* 0x000e680000000c00 */
[----:B------:R-:W-:Y:S04]  /*1a6280*/  LDS.128 R76, [R2+0x400] ;  /* 0x00040000024c7984 */ /* 0x000fe80000000c00 */
[----:B------:R-:W4:Y:S01]  /*1a6290*/  LDL.LU R72, [R1+0x1cc4] ;  /* 0x001cc40001487983 */ /* 0x000f220000300800 */
[----:B------:R-:W-:Y:S06]  /*1a62a0*/  BAR.SYNC.DEFER_BLOCKING 0x0 ;  /* 0x0000000000007b1d */ /* 0x000fec0000010000 */
[----:B------:R-:W4:Y:S04]  /*1a62b0*/  LDL.LU R73, [R1+0x1ccc] ;  /* 0x001ccc0001497983 */ /* 0x000f280000300800 */
[----:B------:R-:W4:Y:S04]  /*1a62c0*/  LDL.LU R74, [R1+0x1a14] ;  /* 0x001a1400014a7983 */ /* 0x000f280000300800 */
[----:B------:R-:W4:Y:S04]  /*1a62d0*/  LDL.LU R75, [R1+0x1a1c] ;  /* 0x001a1c00014b7983 */ /* 0x000f280000300800 */
[----:B--2---:R-:W-:Y:S04]  /*1a62e0*/  STSM.16.M88.4 [R0], R64 ;  /* 0x0000004000007844 */ /* 0x004fe80000000200 */
[----:B---3--:R2:W-:Y:S01]  /*1a62f0*/  STSM.16.M88.4 [R0+0x200], R60 ;  /* 0x0002003c00007844 */ /* 0x0085e20000000200 */
[----:B------:R-:W-:Y:S06]  /*1a6300*/  BAR.SYNC.DEFER_BLOCKING 0x0 ;  /* 0x0000000000007b1d */ /* 0x000fec0000010000 */
[----:B--2---:R-:W2:Y:S04]  /*1a6310*/  LDL.LU R60, [R1+0x1954] ;  /* 0x00195400013c7983 */ /* 0x004ea80000300800 */
[----:B------:R-:W2:Y:S04]  /*1a6320*/  LDL.LU R61, [R1+0x195c] ;  /* 0x00195c00013d7983 */ /* 0x000ea80000300800 */
[----:B------:R-:W3:Y:S04]  /*1a6330*/  LDL R211, [R1+0x3660] ;  /* 0x0036600001d37983 */ /* 0x000ee80000100800 */
[----:B------:R-:W2:Y:S04]  /*1a6340*/  LDL.LU R62, [R1+0x1764] ;  /* 0x00176400013e7983 */ /* 0x000ea80000300800 */
[----:B------:R-:W2:Y:S04]  /*1a6350*/  LDL.LU R63, [R1+0x176c] ;  /* 0x00176c00013f7983 */ /* 0x000ea80000300800 */
[----:B------:R-:W1:Y:S04]  /*1a6360*/  LDS.128 R68, [R2] ;  /* 0x0000000002447984 */ /* 0x000e680000000c00 */
[----:B------:R-:W-:Y:S01]  /*1a6370*/  LDS.128 R64, [R2+0x400] ;  /* 0x0004000002407984 */ /* 0x000fe20000000c00 */
[----:B------:R-:W-:Y:S06]  /*1a6380*/  BAR.SYNC.DEFER_BLOCKING 0x0 ;  /* 0x0000000000007b1d */ /* 0x000fec0000010000 */
[----:B------:R-:W3:Y:S04]  /*1a6390*/  LDL.LU R218, [R1+0x3c0] ;  /* 0x0003c00001da7983 */ /* 0x000ee80000300800 */
[----:B----4-:R4:W-:Y:S04]  /*1a63a0*/  STSM.16.M88.4 [R0], R72 ;  /* 0x0000004800007844 */ /* 0x0109e80000000200 */
[----:B----4-:R-:W4:Y:S04]  /*1a63b0*/  LDL.LU R72, [R1+0x1654] ;  /* 0x0016540001487983 */ /* 0x010f280000300800 */
[----:B------:R-:W4:Y:S04]  /*1a63c0*/  LDL.LU R73, [R1+0x165c] ;  /* 0x00165c0001497983 */ /* 0x000f280000300800 */
[----:B------:R-:W3:Y:S04]  /*1a63d0*/  LDL.LU R242, [R1+0x3b0] ;  /* 0x0003b00001f27983 */ /* 0x000ee80000300800 */
[----:B------:R-:W4:Y:S04]  /*1a63e0*/  LDL.LU R74, [R1+0x1054] ;  /* 0x00105400014a7983 */ /* 0x000f280000300800 */
[----:B------:R-:W4:Y:S04]  /*1a63f0*/  LDL.LU R75, [R1+0x105c] ;  /* 0x00105c00014b7983 */ /* 0x000f280000300800 */
[----:B------:R-:W3:Y:S04]  /*1a6400*/  LDL.LU R240, [R1+0x3a0] ;  /* 0x0003a00001f07983 */ /* 0x000ee80000300800 */
[----:B------:R-:W3:Y:S04]  /*1a6410*/  LDL.LU R209, [R1+0x290] ;  /* 0x0002900001d17983 */ /* 0x000ee80000300800 */
[----:B------:R-:W3:Y:S04]  /*1a6420*/  LDL.LU R210, [R1+0x230] ;  /* 0x0002300001d27983 */ /* 0x000ee80000300800 */
[----:B------:R-:W3:Y:S04]  /*1a6430*/  LDL.LU R208, [R1+0x70] ;  /* 0x0000700001d07983 */ /* 0x000ee80000300800 */
[----:B--2---:R2:W-:Y:S01]  /*1a6440*/  STSM.16.M88.4 [R0+0x200], R60 ;  /* 0x0002003c00007844 */ /* 0x0045e20000000200 */
[----:B------:R-:W-:Y:S01]  /*1a6450*/  BAR.SYNC.DEFER_BLOCKING 0x0 ;  /* 0x0000000000007b1d */ /* 0x000fe20000010000 */
[----:B--2---:R-:W-:-:S05]  /*1a6460*/  IMAD.MOV.U32 R60, RZ, RZ, R241 ;  /* 0x000000ffff3c7224 */ /* 0x004fca00078e00f1 */
[----:B------:R-:W2:Y:S01]  /*1a6470*/  LDL.LU R241, [R1+0x3d0] ;  /* 0x0003d00001f17983 */ /* 0x000ea20000300800 */
[----:B------:R-:W-:-:S03]  /*1a6480*/  IMAD.MOV.U32 R62, RZ, RZ, R217 ;  /* 0x000000ffff3e7224 */ /* 0x000fc600078e00d9 */
[----:B------:R-:W2:Y:S01]  /*1a6490*/  LDL.LU R217, [R1+0x3e0] ;  /* 0x0003e00001d97983 */ /* 0x000ea20000300800 */
[----:B------:R-:W-:Y:S01]  /*1a64a0*/  IMAD.MOV.U32 R61, RZ, RZ, R243 ;  /* 0x000000ffff3d7224 */ /* 0x000fe200078e00f3 */
[----:B------:R-:W-:Y:S01]  /*1a64b0*/  ISETP.LT.AND P6, PT, R83, UR6, !P6 ;  /* 0x0000000653007c0c */ /* 0x000fe2000f7c1270 */
[----:B------:R-:W-:Y:S02]  /*1a64c0*/  IMAD.MOV.U32 R243, RZ, RZ, R83 ;  /* 0x000000fffff37224 */ /* 0x000fe400078e0053 */
[----:B------:R-:W1:Y:S04]  /*1a64d0*/  LDS.128 R80, [R2] ;  /* 0x0000000002507984 */ /* 0x000e680000000c00 */
[----:B------:R-:W-:Y:S01]  /*1a64e0*/  LDS.128 R84, [R2+0x400] ;  /* 0x0004000002547984 */ /* 0x000fe20000000c00 */
[----:B------:R-:W-:Y:S01]  /*1a64f0*/  BAR.SYNC.DEFER_BLOCKING 0x0 ;  /* 0x0000000000007b1d */ /* 0x000fe20000010000 */
[----:B------:R-:W-:-:S02]  /*1a6500*/  IMAD.MOV.U32 R63, RZ, RZ, R219 ;  /* 0x000000ffff3f7224 */ /* 0x000fc400078e00db */
[----:B------:R-:W-:-:S03]  /*1a6510*/  IMAD.WIDE R118, R216, 0x4, R20 ;  /* 0x00000004d8767825 */ /* 0x000fc600078e0214 */
[----:B----4-:R-:W-:Y:S04]  /*1a6520*/  STSM.16.M88.4 [R0], R72 ;  /* 0x0000004800007844 */ /* 0x010fe80000000200 */
[----:B------:R4:W-:Y:S01]  /*1a6530*/  STSM.16.M88.4 [R0+0x200], R60 ;  /* 0x0002003c00007844 */ /* 0x0009e20000000200 */
[----:B------:R-:W-:Y:S01]  /*1a6540*/  BAR.SYNC.DEFER_BLOCKING 0x0 ;  /* 0x0000000000007b1d */ /* 0x000fe20000010000 */
[----:B---3--:R-:W-:Y:S01]  /*1a6550*/  ISETP.LT.AND P5, PT, R211, UR4, !P5 ;  /* 0x00000004d3007c0c */ /* 0x008fe2000efa1270 */
[----:B----4-:R-:W-:-:S04]  /*1a6560*/  IMAD.WIDE R60, R216, 0x4, R18 ;  /* 0x00000004d83c7825 */ /* 0x010fc800078e0212 */
[----:B--2---:R-:W-:Y:S01]  /*1a6570*/  @P6 STG.E desc[UR42][R118.64], R217 ;  /* 0x000000d976006986 */ /* 0x004fe2000c10192a */
[----:B------:R-:W-:-:S04]  /*1a6580*/  LOP3.LUT P6, RZ, R4, 0x1, RZ, 0xc0, !PT ;  /* 0x0000000104ff7812 */ /* 0x000fc800078cc0ff */
[----:B------:R-:W-:Y:S02]  /*1a6590*/  ISETP.LT.AND P6, PT, R243, UR5, !P6 ;  /* 0x00000005f3007c0c */ /* 0x000fe4000f7c1270 */
[----:B------:R-:W2:Y:S11]  /*1a65a0*/  LDL.LU R243, [R1+0x2450] ;  /* 0x0024500001f37983 */ /* 0x000eb60000300800 */
[----:B------:R3:W-:Y:S02]  /*1a65b0*/  @P6 STG.E desc[UR42][R60.64], R241 ;  /* 0x000000f13c006986 */ /* 0x0007e4000c10192a */
[----:B---3--:R-:W-:-:S05]  /*1a65c0*/  IMAD.WIDE R60, R216, 0x4, R16 ;  /* 0x00000004d83c7825 */ /* 0x008fca00078e0210 */
[----:B------:R3:W-:Y:S02]  /*1a65d0*/  @P5 STG.E desc[UR42][R60.64], R218 ;  /* 0x000000da3c005986 */ /* 0x0007e4000c10192a */
[----:B---3--:R-:W-:-:S05]  /*1a65e0*/  IMAD.WIDE R60, R216, 0x4, R14 ;  /* 0x00000004d83c7825 */ /* 0x008fca00078e020e */
[----:B------:R3:W-:Y:S02]  /*1a65f0*/  @P4 STG.E desc[UR42][R60.64], R242 ;  /* 0x000000f23c004986 */ /* 0x0007e4000c10192a */
[----:B---3--:R-:W-:-:S05]  /*1a6600*/  IMAD.WIDE R60, R116, 0x4, R20 ;  /* 0x00000004743c7825 */ /* 0x008fca00078e0214 */
[----:B------:R3:W-:Y:S02]  /*1a6610*/  @P3 STG.E desc[UR42][R60.64], R240 ;  /* 0x000000f03c003986 */ /* 0x0007e4000c10192a */
[C---:B---3--:R-:W-:Y:S02]  /*1a6620*/  IMAD.WIDE R60, R116.reuse, 0x4, R18 ;  /* 0x00000004743c7825 */ /* 0x048fe400078e0212 */
[----:B------:R-:W3:Y:S04]  /*1a6630*/  LDL.LU R240, [R1+0x3e4] ;  /* 0x0003e40001f07983 */ /* 0x000ee80000300800 */
[----:B------:R4:W-:Y:S02]  /*1a6640*/  @P2 STG.E desc[UR42][R60.64], R209 ;  /* 0x000000d13c002986 */ /* 0x0009e4000c10192a */
[----:B----4-:R-:W-:-:S02]  /*1a6650*/  IMAD.WIDE R60, R116, 0x4, R16 ;  /* 0x00000004743c7825 */ /* 0x010fc400078e0210 */
[----:B------:R-:W4:Y:S04]  /*1a6660*/  LDL.LU R209, [R1+0x3d4] ;  /* 0x0003d40001d17983 */ /* 0x000f280000300800 */
[----:B------:R1:W-:Y:S02]  /*1a6670*/  @P1 STG.E desc[UR42][R60.64], R210 ;  /* 0x000000d23c001986 */ /* 0x0003e4000c10192a */
[----:B-1----:R-:W-:Y:S02]  /*1a6680*/  IMAD.WIDE R60, R116, 0x4, R14 ;  /* 0x00000004743c7825 */ /* 0x002fe400078e020e */
[----:B------:R-:W2:Y:S04]  /*1a6690*/  LDL.LU R210, [R1+0x3c4] ;  /* 0x0003c40001d27983 */ /* 0x000ea80000300800 */
[----:B------:R1:W-:Y:S04]  /*1a66a0*/  @P0 STG.E desc[UR42][R60.64], R208 ;  /* 0x000000d03c000986 */ /* 0x0003e8000c10192a */
[----:B-1----:R-:W2:Y:S04]  /*1a66b0*/  LDL.LU R208, [R1+0x2fc4] ;  /* 0x002fc40001d07983 */ /* 0x002ea80000300800 */
        /* <DEDUP_REMOVED lines=11> */
[----:B------:R-:W-:-:S03]  /*1a6770*/  LOP3.LUT P4, RZ, R4, 0x4, RZ, 0xc0, !PT ;  /* 0x0000000404ff7812 */ /* 0x000fc6000788c0ff */
[----:B------:R-:W4:Y:S01]  /*1a6780*/  LDL.LU R216, [R1+0x298] ;  /* 0x0002980001d87983 */ /* 0x000f220000300800 */
[----:B------:R-:W-:-:S03]  /*1a6790*/  LOP3.LUT P5, RZ, R4, 0x8, RZ, 0xc0, !PT ;  /* 0x0000000804ff7812 */ /* 0x000fc600078ac0ff */
[----:B------:R-:W4:Y:S01]  /*1a67a0*/  LDL.LU R242, [R1+0x238] ;  /* 0x0002380001f27983 */ /* 0x000f220000300800 */
[C---:B------:R-:W-:Y:S02]  /*1a67b0*/  LOP3.LUT P6, RZ, R4.reuse, 0x10, RZ, 0xc0, !PT ;  /* 0x0000001004ff7812 */ /* 0x040fe400078cc0ff */
[----:B------:R-:W-:Y:S02]  /*1a67c0*/  LOP3.LUT P1, RZ, R4, 0x4000, RZ, 0xc0, !PT ;  /* 0x0000400004ff7812 */ /* 0x000fe4000782c0ff */
[----:B------:R-:W-:-:S11]  /*1a67d0*/  LOP3.LUT R116, R116, 0xffffffdf, RZ, 0xc0, !PT ;  /* 0xffffffdf74747812 */ /* 0x000fd600078ec0ff */
[----:B------:R-:W-:Y:S02]  /*1a67e0*/  @P1 LOP3.LUT R116, R116, 0x20, RZ, 0xfc, !PT ;  /* 0x0000002074741812 */ /* 0x000fe400078efcff */
        /* <DEDUP_REMOVED lines=16> */
[----:B------:R-:W-:Y:S01]  /*1a68f0*/  LOP3.LUT R116, R116, 0xfffff7ff, RZ, 0xc0, !PT ;  /* 0xfffff7ff74747812 */ /* 0x000fe200078ec0ff */
[----:B--2---:R-:W-:-:S05]  /*1a6900*/  IMAD.WIDE R60, R208, 0x4, R20 ;  /* 0x00000004d03c7825 */ /* 0x004fca00078e0214 */
[----:B---3--:R1:W-:Y:S02]  /*1a6910*/  @P4 STG.E desc[UR42][R60.64], R240 ;  /* 0x000000f03c004986 */ /* 0x0083e4000c10192a */
[C---:B-1----:R-:W-:Y:S02]  /*1a6920*/  IMAD.WIDE R60, R208.reuse, 0x4, R18 ;  /* 0x00000004d03c7825 */ /* 0x042fe400078e0212 */
[----:B------:R-:W2:Y:S04]  /*1a6930*/  LDL.LU R240, [R1+0x78] ;  /* 0x0000780001f07983 */ /* 0x000ea80000300800 */
[----:B----4-:R1:W-:Y:S02]  /*1a6940*/  @P5 STG.E desc[UR42][R60.64], R209 ;  /* 0x000000d13c005986 */ /* 0x0103e4000c10192a */
[----:B-1----:R-:W-:-:S02]  /*1a6950*/  IMAD.WIDE R60, R208, 0x4, R16 ;  /* 0x00000004d03c7825 */ /* 0x002fc400078e0210 */
[----:B------:R-:W3:Y:S04]  /*1a6960*/  LDL.LU R209, [R1+0x3ec] ;  /* 0x0003ec0001d17983 */ /* 0x000ee80000300800 */
[----:B------:R1:W-:Y:S04]  /*1a6970*/  @P6 STG.E desc[UR42][R60.64], R210 ;  /* 0x000000d23c006986 */ /* 0x0003e8000c10192a */
[----:B-1----:R-:W4:Y:S01]  /*1a6980*/  LDL.LU R210, [R1+0x3dc] ;  /* 0x0003dc0001d27983 */ /* 0x002f220000300800 */
[----:B------:R-:W-:-:S03]  /*1a6990*/  IMAD.WIDE R60, R208, 0x4, R14 ;  /* 0x00000004d03c7825 */ /* 0x000fc600078e020e */
[----:B------:R-:W4:Y:S01]  /*1a69a0*/  LDL.LU R208, [R1+0x3cc] ;  /* 0x0003cc0001d07983 */ /* 0x000f220000300800 */
[----:B------:R-:W-:Y:S02]  /*1a69b0*/  @P1 LOP3.LUT R116, R116, 0x800, RZ, 0xfc, !PT ;  /* 0x0000080074741812 */ /* 0x000fe400078efcff */
[C---:B------:R-:W-:Y:S02]  /*1a69c0*/  LOP3.LUT P1, RZ, R4.reuse, 0x80, RZ, 0xc0, !PT ;  /* 0x0000008004ff7812 */ /* 0x040fe4000782c0ff */
[----:B------:R-:W-:Y:S02]  /*1a69d0*/  LOP3.LUT P0, RZ, R4, 0x20, RZ, 0xc0, !PT ;  /* 0x0000002004ff7812 */ /* 0x000fe4000780c0ff */
[----:B------:R-:W-:-:S09]  /*1a69e0*/  LOP3.LUT R116, R116, 0xffffefff, RZ, 0xc0, !PT ;  /* 0xffffefff74747812 */ /* 0x000fd200078ec0ff */
[----:B------:R-:W-:Y:S02]  /*1a69f0*/  @P1 LOP3.LUT R116, R116, 0x1000, RZ, 0xfc, !PT ;  /* 0x0000100074741812 */ /* 0x000fe400078efcff */
[----:B------:R-:W-:Y:S01]  /*1a6a00*/  LOP3.LUT P1, RZ, R4, 0x40, RZ, 0xc0, !PT ;  /* 0x0000004004ff7812 */ /* 0x000fe2000782c0ff */
[----:B------:R1:W-:Y:S02]  /*1a6a10*/  @P0 STG.E desc[UR42][R60.64], R119 ;  /* 0x000000773c000986 */ /* 0x0003e4000c10192a */
[----:B-1----:R-:W-:-:S10]  /*1a6a20*/  IMAD.WIDE R60, R73, 0x4, R20 ;  /* 0x00000004493c7825 */ /* 0x002fd400078e0214 */
[----:B------:R1:W-:Y:S01]  /*1a6a30*/  @P1 STG.E desc[UR42][R60.64], R62 ;  /* 0x0000003e3c001986 */ /* 0x0003e2000c10192a */
[----:B------:R-:W-:Y:S01]  /*1a6a40*/  LOP3.LUT P1, RZ, R116, 0x1000, RZ, 0xc0, !PT ;  /* 0x0000100074ff7812 */ /* 0x000fe2000782c0ff */
[----:B-1----:R-:W-:-:S12]  /*1a6a50*/  IMAD.WIDE R60, R73, 0x4, R18 ;  /* 0x00000004493c7825 */ /* 0x002fd800078e0212 */
        /* <DEDUP_REMOVED lines=19> */
[----:B------:R-:W-:Y:S02]  /*1a6b90*/  LOP3.LUT P1, RZ, R116, 0x20, RZ, 0xc0, !PT ;  /* 0x0000002074ff7812 */ /* 0x000fe4000782c0ff */
[C---:B------:R-:W-:Y:S02]  /*1a6ba0*/  LOP3.LUT P2, RZ, R4.reuse, 0x8000, RZ, 0xc0, !PT ;  /* 0x0000800004ff7812 */ /* 0x040fe4000784c0ff */
[----:B------:R-:W-:Y:S01]  /*1a6bb0*/  LOP3.LUT P3, RZ, R4, 0x10000, RZ, 0xc0, !PT ;  /* 0x0001000004ff7812 */ /* 0x000fe2000786c0ff */
[----:B-1----:R-:W-:-:S08]  /*1a6bc0*/  IMAD.WIDE R60, R117, 0x4, R20 ;  /* 0x00000004753c7825 */ /* 0x002fd000078e0214 */
[----:B------:R1:W-:Y:S01]  /*1a6bd0*/  @P1 STG.E desc[UR42][R60.64], R218 ;  /* 0x000000da3c001986 */ /* 0x0003e2000c10192a */
[----:B------:R-:W-:Y:S01]  /*1a6be0*/  LOP3.LUT P4, RZ, R4, 0x20000, RZ, 0xc0, !PT ;  /* 0x0002000004ff7812 */ /* 0x000fe2000788c0ff */
[----:B-1----:R-:W-:-:S05]  /*1a6bf0*/  IMAD.WIDE R60, R117, 0x4, R18 ;  /* 0x00000004753c7825 */ /* 0x002fca00078e0212 */
[----:B------:R1:W-:Y:S01]  /*1a6c00*/  @P2 STG.E desc[UR42][R60.64], R216 ;  /* 0x000000d83c002986 */ /* 0x0003e2000c10192a */
[C---:B------:R-:W-:Y:S01]  /*1a6c10*/  LOP3.LUT P5, RZ, R4.reuse, 0x40000, RZ, 0xc0, !PT ;  /* 0x0004000004ff7812 */ /* 0x040fe200078ac0ff */
[C---:B-1----:R-:W-:Y:S01]  /*1a6c20*/  IMAD.WIDE R60, R117.reuse, 0x4, R16 ;  /* 0x00000004753c7825 */ /* 0x042fe200078e0210 */
[----:B------:R-:W-:Y:S01]  /*1a6c30*/  LOP3.LUT P6, RZ, R4, 0x80000, RZ, 0xc0, !PT ;  /* 0x0008000004ff7812 */ /* 0x000fe200078cc0ff */
[----:B------:R-:W4:Y:S04]  /*1a6c40*/  LDL.LU R216, [R1+0x3bc] ;  /* 0x0003bc0001d87983 */ /* 0x000f280000300800 */
[----:B------:R1:W-:Y:S02]  /*1a6c50*/  @P3 STG.E desc[UR42][R60.64], R242 ;  /* 0x000000f23c003986 */ /* 0x0003e4000c10192a */
[----:B-1----:R-:W-:-:S02]  /*1a6c60*/  IMAD.WIDE R60, R117, 0x4, R14 ;  /* 0x00000004753c7825 */ /* 0x002fc400078e020e */
[----:B------:R-:W4:Y:S04]  /*1a6c70*/  LDL.LU R242, [R1+0x3ac] ;  /* 0x0003ac0001f27983 */ /* 0x000f280000300800 */
[----:B--2---:R1:W-:Y:S02]  /*1a6c80*/  @P4 STG.E desc[UR42][R60.64], R240 ;  /* 0x000000f03c004986 */ /* 0x0043e4000c10192a */
[C---:B-1----:R-:W-:Y:S02]  /*1a6c90*/  IMAD.WIDE R60, R252.reuse, 0x4, R20 ;  /* 0x00000004fc3c7825 */ /* 0x042fe400078e0214 */
[----:B------:R-:W2:Y:S04]  /*1a6ca0*/  LDL.LU R240, [R1+0x29c] ;  /* 0x00029c0001f07983 */ /* 0x000ea80000300800 */
[----:B---3--:R1:W-:Y:S02]  /*1a6cb0*/  @P5 STG.E desc[UR42][R60.64], R209 ;  /* 0x000000d13c005986 */ /* 0x0083e4000c10192a */
[----:B-1----:R-:W-:-:S02]  /*1a6cc0*/  IMAD.WIDE R60, R252, 0x4, R18 ;  /* 0x00000004fc3c7825 */ /* 0x002fc400078e0212 */
[----:B------:R-:W3:Y:S04]  /*1a6cd0*/  LDL.LU R209, [R1+0x23c] ;  /* 0x00023c0001d17983 */ /* 0x000ee80000300800 */
[----:B----4-:R1:W-:Y:S04]  /*1a6ce0*/  @P6 STG.E desc[UR42][R60.64], R210 ;  /* 0x000000d23c006986 */ /* 0x0103e8000c10192a */
[----:B-1----:R-:W4:Y:S01]  /*1a6cf0*/  LDL.LU R210, [R1+0x22c0] ;  /* 0x0022c00001d27983 */ /* 0x002f220000300800 */
[----:B------:R-:W-:Y:S01]  /*1a6d00*/  LOP3.LUT P0, RZ, R4, 0x100000, RZ, 0xc0, !PT ;  /* 0x0010000004ff7812 */ /* 0x000fe2000780c0ff */
[----:B------:R-:W-:-:S12]  /*1a6d10*/  IMAD.WIDE R60, R252, 0x4, R16 ;  /* 0x00000004fc3c7825 */ /* 0x000fd800078e0210 */
[----:B------:R1:W-:Y:S04]  /*1a6d20*/  @P0 STG.E desc[UR42][R60.64], R208 ;  /* 0x000000d03c000986 */ /* 0x0003e8000c10192a */
[----:B-1----:R-:W2:Y:S04]  /*1a6d30*/  LDL.LU R208, [R1+0x7c] ;  /* 0x00007c0001d07983 */ /* 0x002ea80000300800 */
[----:B------:R-:W2:Y:S04]  /*1a6d40*/  LDL.LU R72, [R1+0x22c4] ;  /* 0x0022c40001487983 */ /* 0x000ea80000300800 */
[----:B------:R-:W2:Y:S04]  /*1a6d50*/  LDL.LU R119, [R1+0x4b0] ;  /* 0x0004b00001777983 */ /* 0x000ea80000300800 */
[----:B------:R-:W3:Y:S01]  /*1a6d60*/  LDL.LU R62, [R1+0x490] ;  /* 0x00049000013e7983 */ /* 0x000ee20000300800 */
[----:B------:R-:W-:-:S03]  /*1a6d70*/  LOP3.LUT P1, RZ, R59, 0x2, RZ, 0xc0, !PT ;  /* 0x000000023bff7812 */ /* 0x000fc6000782c0ff */
[----:B------:R-:W3:Y:S01]  /*1a6d80*/  LDL.LU R63, [R1+0x470] ;  /* 0x00047000013f7983 */ /* 0x000ee20000300800 */
[----:B------:R-:W-:-:S03]  /*1a6d90*/  LOP3.LUT R0, R0, 0xdfffffff, RZ, 0xc0, !PT ;  /* 0xdfffffff00007812 */ /* 0x000fc600078ec0ff */
[----:B------:R-:W3:Y:S04]  /*1a6da0*/  LDL.LU R73, [R1+0x450] ;  /* 0x0004500001497983 */ /* 0x000ee80000300800 */
[----:B------:R-:W3:Y:S02]  /*1a6db0*/  LDL.LU R217, [R1+0x22c8] ;  /* 0x0022c80001d97983 */ /* 0x000ee40000300800 */
[----:B------:R-:W-:Y:S02]  /*1a6dc0*/  @P1 LOP3.LUT R0, R0, 0x20000000, RZ, 0xfc, !PT ;  /* 0x2000000000001812 */ /* 0x000fe400078efcff */
[----:B------:R-:W-:Y:S01]  /*1a6dd0*/  LOP3.LUT P1, RZ, R59, 0x1, RZ, 0xc0, !PT ;  /* 0x000000013bff7812 */ /* 0x000fe2000782c0ff */
[----:B------:R-:W3:Y:S01]  /*1a6de0*/  LDL.LU R74, [R1+0x430] ;  /* 0x00043000014a7983 */ /* 0x000ee20000300800 */
[----:B------:R-:W-:-:S03]  /*1a6df0*/  LOP3.LUT R0, R0, 0xbfffffff, RZ, 0xc0, !PT ;  /* 0xbfffffff00007812 */ /* 0x000fc600078ec0ff */
[----:B------:R-:W3:Y:S01]  /*1a6e00*/  LDL.LU R75, [R1+0x410] ;  /* 0x00041000014b7983 */ /* 0x000ee20000300800 */
[----:B------:R-:W-:Y:S02]  /*1a6e10*/  LOP3.LUT P4, RZ, R4, 0x200000, RZ, 0xc0, !PT ;  /* 0x0020000004ff7812 */ /* 0x000fe4000788c0ff */
[----:B------:R-:W-:Y:S01]  /*1a6e20*/  LOP3.LUT R116, R116, 0xfffffffe, RZ, 0xc0, !PT ;  /* 0xfffffffe74747812 */ /* 0x000fe200078ec0ff */
[----:B------:R-:W3:Y:S04]  /*1a6e30*/  LDL.LU R219, [R1+0x3f0] ;  /* 0x0003f00001db7983 */ /* 0x000ee80000300800 */
[----:B------:R-:W-:Y:S02]  /*1a6e40*/  @P1 LOP3.LUT R0, R0, 0x40000000, RZ, 0xfc, !PT ;  /* 0x4000000000001812 */ /* 0x000fe400078efcff */
[----:B------:R-:W-:-:S02]  /*1a6e50*/  LOP3.LUT P1, RZ, R4, 0x80000000, RZ, 0xc0, !PT ;  /* 0x8000000004ff7812 */ /* 0x000fc4000782c0ff */
[----:B------:R-:W-:-:S11]  /*1a6e60*/  LOP3.LUT R0, R0, 0x7fffffff, RZ, 0xc0, !PT ;  /* 0x7fffffff00007812 */ /* 0x000fd600078ec0ff */
[----:B------:R-:W-:Y:S02]  /*1a6e70*/  @P1 LOP3.LUT R0, R0, 0x80000000, RZ, 0xfc, !PT ;  /* 0x8000000000001812 */ /* 0x000fe400078efcff */
[C---:B------:R-:W-:Y:S02]  /*1a6e80*/  LOP3.LUT P1, RZ, R4.reuse, 0x40000000, RZ, 0xc0, !PT ;  /* 0x4000000004ff7812 */ /* 0x040fe4000782c0ff */
[----:B------:R-:W-:Y:S01]  /*1a6e90*/  LOP3.LUT P5, RZ, R4, 0x400000, RZ, 0xc0, !PT ;  /* 0x0040000004ff7812 */ /* 0x000fe200078ac0ff */
[----:B------:R-:W-:-:S10]  /*1a6ea0*/  IMAD.WIDE R60, R252, 0x4, R14 ;  /* 0x00000004fc3c7825 */ /* 0x000fd400078e020e */
        /* <DEDUP_REMOVED lines=8> */
[----:B------:R-:W-:Y:S02]  /*1a6f30*/  LOP3.LUT R116, R116, 0xfffffff7, RZ, 0xc0, !PT ;  /* 0xfffffff774747812 */ /* 0x000fe400078ec0ff */
[----:B------:R-:W-:-:S09]  /*1a6f40*/  LOP3.LUT P6, RZ, R4, 0x800000, RZ, 0xc0, !PT ;  /* 0x0080000004ff7812 */ /* 0x000fd200078cc0ff */
[----:B------:R-:W-:Y:S02]  /*1a6f50*/  @P1 LOP3.LUT R116, R116, 0x8, RZ, 0xfc, !PT ;  /* 0x0000000874741812 */ /* 0x000fe400078efcff */
[C---:B------:R-:W-:Y:S02]  /*1a6f60*/  LOP3.LUT P1, RZ, R4.reuse, 0x4000000, RZ, 0xc0, !PT ;  /* 0x0400000004ff7812 */ /* 0x040fe4000782c0ff */
[----:B------:R-:W-:Y:S01]  /*1a6f70*/  LOP3.LUT P0, RZ, R4, 0x1000000, RZ, 0xc0, !PT ;  /* 0x0100000004ff7812 */ /* 0x000fe2000780c0ff */
[----:B------:R4:W-:Y:S01]  /*1a6f80*/  @P4 STG.E desc[UR42][R60.64], R216 ;  /* 0x000000d83c004986 */ /* 0x0009e2000c10192a */
[----:B------:R-:W-:-:S09]  /*1a6f90*/  LOP3.LUT R116, R116, 0xffffffef, RZ, 0xc0, !PT ;  /* 0xffffffef74747812 */ /* 0x000fd200078ec0ff */
[----:B------:R-:W-:Y:S02]  /*1a6fa0*/  @P1 LOP3.LUT R116, R116, 0x10, RZ, 0xfc, !PT ;  /* 0x0000001074741812 */ /* 0x000fe400078efcff */
[----:B------:R-:W-:Y:S01]  /*1a6fb0*/  LOP3.LUT P1, RZ, R4, 0x2000000, RZ, 0xc0, !PT ;  /* 0x0200000004ff7812 */ /* 0x000fe2000782c0ff */
[----:B----4-:R-:W-:-:S05]  /*1a6fc0*/  IMAD.WIDE R60, R210, 0x4, R20 ;  /* 0x00000004d23c7825 */ /* 0x010fca00078e0214 */
[----:B------:R1:W-:Y:S04]  /*1a6fd0*/  @P5 STG.E desc[UR42][R60.64], R242 ;  /* 0x000000f23c005986 */ /* 0x0003e8000c10192a */
[----:B-1----:R-:W4:Y:S04]  /*1a6fe0*/  LDL.LU R242, [R1+0x22cc] ;  /* 0x0022cc0001f27983 */ /* 0x002f280000300800 */
[----:B------:R-:W4:Y:S04]  /*1a6ff0*/  LDL.LU R243, [R1+0x380] ;  /* 0x0003800001f37983 */ /* 0x000f280000300800 */
[----:B------:R-:W4:Y:S04]  /*1a7000*/  LDL.LU R241, [R1+0x4b4] ;  /* 0x0004b40001f17983 */ /* 0x000f280000300800 */
[----:B------:R-:W4:Y:S01]  /*1a7010*/  LDL.LU R218, [R1+0x494] ;  /* 0x0004940001da7983 */ /* 0x000f220000300800 */
[----:B------:R-:W-:-:S03]  /*1a7020*/  IMAD.WIDE R60, R210, 0x4, R18 ;  /* 0x00000004d23c7825 */ /* 0x000fc600078e0212 */
[----:B------:R-:W4:Y:S04]  /*1a7030*/  LDL.LU R216, [R1+0x474] ;  /* 0x0004740001d87983 */ /* 0x000f280000300800 */
[----:B--2---:R1:W-:Y:S02]  /*1a7040*/  @P6 STG.E desc[UR42][R60.64], R240 ;  /* 0x000000f03c006986 */ /* 0x0043e4000c10192a */
[----:B-1----:R-:W-:-:S05]  /*1a7050*/  IMAD.WIDE R60, R210, 0x4, R16 ;  /* 0x00000004d23c7825 */ /* 0x002fca00078e0210 */
[----:B---3--:R1:W-:Y:S02]  /*1a7060*/  @P0 STG.E desc[UR42][R60.64], R209 ;  /* 0x000000d13c000986 */ /* 0x0083e4000c10192a */
[----:B-1----:R-:W-:Y:S02]  /*1a7070*/  IMAD.WIDE R60, R210, 0x4, R14 ;  /* 0x00000004d23c7825 */ /* 0x002fe400078e020e */
[----:B------:R-:W2:Y:S04]  /*1a7080*/  LDL.LU R209, [R1+0x454] ;  /* 0x0004540001d17983 */ /* 0x000ea80000300800 */
[----:B------:R1:W-:Y:S04]  /*1a7090*/  @P1 STG.E desc[UR42][R60.64], R208 ;  /* 0x000000d03c001986 */ /* 0x0003e8000c10192a */
[----:B------:R-:W3:Y:S04]  /*1a70a0*/  LDL.LU R210, [R1+0x434] ;  /* 0x0004340001d27983 */ /* 0x000ee80000300800 */
[----:B-1----:R-:W2:Y:S04]  /*1a70b0*/  LDL.LU R208, [R1+0x414] ;  /* 0x0004140001d07983 */ /* 0x002ea80000300800 */
[----:B------:R-:W2:Y:S01]  /*1a70c0*/  LDL.LU R240, [R1+0x22d0] ;  /* 0x0022d00001f07983 */ /* 0x000ea20000300800 */
[----:B------:R-:W-:Y:S01]  /*1a70d0*/  LOP3.LUT P1, RZ, R116, 0x10, RZ, 0xc0, !PT ;  /* 0x0000001074ff7812 */ /* 0x000fe2000782c0ff */
[----:B------:R-:W-:-:S12]  /*1a70e0*/  IMAD.WIDE R60, R72, 0x4, R20 ;  /* 0x00000004483c7825 */ /* 0x000fd800078e0214 */
        /* <DEDUP_REMOVED lines=11> */
[----:B-1----:R-:W-:Y:S01]  /*1a71a0*/  IMAD.WIDE R60, R217, 0x4, R20 ;  /* 0x00000004d93c7825 */ /* 0x002fe200078e0214 */
[----:B------:R-:W-:Y:S01]  /*1a71b0*/  LOP3.LUT P2, RZ, R59, 0x4, RZ, 0xc0, !PT ;  /* 0x000000043bff7812 */ /* 0x000fe2000784c0ff */
[----:B------:R-:W3:Y:S10]  /*1a71c0*/  LDL.LU R73, [R1+0x22d8] ;  /* 0x0022d80001497983 */ /* 0x000ef40000300800 */
        /* <DEDUP_REMOVED lines=8> */
[----:B------:R-:W-:Y:S01]  /*1a7250*/  LOP3.LUT P3, RZ, R59, 0x8, RZ, 0xc0, !PT ;  /* 0x000000083bff7812 */ /* 0x000fe2000786c0ff */
[----:B-1----:R-:W-:Y:S01]  /*1a7260*/  IMAD.WIDE R60, R217, 0x4, R14 ;  /* 0x00000004d93c7825 */ /* 0x002fe200078e020e */
[C---:B------:R-:W-:Y:S02]  /*1a7270*/  LOP3.LUT P4, RZ, R59.reuse, 0x10, RZ, 0xc0, !PT ;  /* 0x000000103bff7812 */ /* 0x040fe4000788c0ff */
[C---:B------:R-:W-:Y:S02]  /*1a7280*/  LOP3.LUT P5, RZ, R59.reuse, 0x20, RZ, 0xc0, !PT ;  /* 0x000000203bff7812 */ /* 0x040fe400078ac0ff */
[C---:B------:R-:W-:Y:S02]  /*1a7290*/  LOP3.LUT P6, RZ, R59.reuse, 0x40, RZ, 0xc0, !PT ;  /* 0x000000403bff7812 */ /* 0x040fe400078cc0ff */
[----:B------:R-:W-:-:S03]  /*1a72a0*/  LOP3.LUT P0, RZ, R59, 0x80, RZ, 0xc0, !PT ;  /* 0x000000803bff7812 */ /* 0x000fc6000780c0ff */
[----:B----4-:R1:W-:Y:S02]  /*1a72b0*/  @P1 STG.E desc[UR42][R60.64], R243 ;  /* 0x000000f33c001986 */ /* 0x0103e4000c10192a */
[----:B-1----:R-:W-:-:S05]  /*1a72c0*/  IMAD.WIDE R60, R242, 0x4, R20 ;  /* 0x00000004f23c7825 */ /* 0x002fca00078e0214 */
[----:B------:R1:W-:Y:S02]  /*1a72d0*/  @P2 STG.E desc[UR42][R60.64], R241 ;  /* 0x000000f13c002986 */ /* 0x0003e4000c10192a */
[----:B-1----:R-:W-:-:S05]  /*1a72e0*/  IMAD.WIDE R60, R242, 0x4, R18 ;  /* 0x00000004f23c7825 */ /* 0x002fca00078e0212 */
[----:B------:R1:W-:Y:S04]  /*1a72f0*/  @P3 STG.E desc[UR42][R60.64], R218 ;  /* 0x000000da3c003986 */ /* 0x0003e8000c10192a */
[----:B-1----:R-:W4:Y:S01]  /*1a7300*/  LDL.LU R218, [R1+0x3f4] ;  /* 0x0003f40001da7983 */ /* 0x002f220000300800 */
[----:B------:R-:W-:-:S05]  /*1a7310*/  IMAD.WIDE R60, R242, 0x4, R16 ;  /* 0x00000004f23c7825 */ /* 0x000fca00078e0210 */
[----:B------:R1:W-:Y:S02]  /*1a7320*/  @P4 STG.E desc[UR42][R60.64], R216 ;  /* 0x000000d83c004986 */ /* 0x0003e4000c10192a */
[----:B-1----:R-:W-:Y:S02]  /*1a7330*/  IMAD.WIDE R60, R242, 0x4, R14 ;  /* 0x00000004f23c7825 */ /* 0x002fe400078e020e */
[----:B------:R-:W4:Y:S04]  /*1a7340*/  LDL.LU R216, [R1+0x384] ;  /* 0x0003840001d87983 */ /* 0x000f280000300800 */
[----:B--2---:R1:W-:Y:S04]  /*1a7350*/  @P5 STG.E desc[UR42][R60.64], R209 ;  /* 0x000000d13c005986 */ /* 0x0043e8000c10192a */
[----:B------:R-:W2:Y:S01]  /*1a7360*/  LDL.LU R242, [R1+0x4b8] ;  /* 0x0004b80001f27983 */ /* 0x000ea20000300800 */
[----:B-1----:R-:W-:-:S03]  /*1a7370*/  IMAD.WIDE R60, R240, 0x4, R20 ;  /* 0x00000004f03c7825 */ /* 0x002fc600078e0214 */
[----:B------:R-:W2:Y:S04]  /*1a7380*/  LDL.LU R209, [R1+0x498] ;  /* 0x0004980001d17983 */ /* 0x000ea80000300800 */
[----:B---3--:R1:W-:Y:S02]  /*1a7390*/  @P6 STG.E desc[UR42][R60.64], R210 ;  /* 0x000000d23c006986 */ /* 0x0083e4000c10192a */
[----:B-1----:R-:W-:Y:S02]  /*1a73a0*/  IMAD.WIDE R60, R240, 0x4, R18 ;  /* 0x00000004f03c7825 */ /* 0x002fe400078e0212 */
[----:B------:R-:W3:Y:S04]  /*1a73b0*/  LDL.LU R210, [R1+0x478] ;  /* 0x0004780001d27983 */ /* 0x000ee80000300800 */
[----:B------:R1:W-:Y:S04]  /*1a73c0*/  @P0 STG.E desc[UR42][R60.64], R208 ;  /* 0x000000d03c000986 */ /* 0x0003e8000c10192a */
[----:B-1----:R-:W2:Y:S01]  /*1a73d0*/  LDL.LU R208, [R1+0x22d4] ;  /* 0x0022d40001d07983 */ /* 0x002ea20000300800 */
        /* <DEDUP_REMOVED lines=8> */
[----:B------:R-:W-:-:S02]  /*1a7460*/  LOP3.LUT R0, R0, 0xffbfffff, RZ, 0xc0, !PT ;  /* 0xffbfffff00007812 */ /* 0x000fc400078ec0ff */
[C---:B------:R-:W-:Y:S01]  /*1a7470*/  LOP3.LUT P4, RZ, R59.reuse, 0x100, RZ, 0xc0, !PT ;  /* 0x000001003bff7812 */ /* 0x040fe2000788c0ff */
[----:B------:R-:W-:Y:S01]  /*1a7480*/  IMAD.WIDE R60, R240, 0x4, R16 ;  /* 0x00000004f03c7825 */ /* 0x000fe200078e0210 */
[----:B------:R-:W3:Y:S04]  /*1a7490*/  LDL.LU R75, [R1+0x4bc] ;  /* 0x0004bc00014b7983 */ /* 0x000ee80000300800 */
[----:B------:R-:W3:Y:S03]  /*1a74a0*/  LDL.LU R219, [R1+0x49c] ;  /* 0x00049c0001db7983 */ /* 0x000ee60000300800 */
[----:B------:R-:W-:Y:S01]  /*1a74b0*/  @P1 LOP3.LUT R0, R0, 0x400000, RZ, 0xfc, !PT ;  /* 0x0040000000001812 */ /* 0x000fe200078efcff */
[----:B------:R-:W3:Y:S01]  /*1a74c0*/  LDL.LU R217, [R1+0x47c] ;  /* 0x00047c0001d97983 */ /* 0x000ee20000300800 */
[----:B------:R-:W-:-:S02]  /*1a74d0*/  LOP3.LUT P1, RZ, R59, 0x40000, RZ, 0xc0, !PT ;  /* 0x000400003bff7812 */ /* 0x000fc4000782c0ff */
[----:B------:R-:W-:Y:S01]  /*1a74e0*/  LOP3.LUT R0, R0, 0xff7fffff, RZ, 0xc0, !PT ;  /* 0xff7fffff00007812 */ /* 0x000fe200078ec0ff */
[----:B------:R-:W3:Y:S04]  /*1a74f0*/  LDL.LU R243, [R1+0x22dc] ;  /* 0x0022dc0001f37983 */ /* 0x000ee80000300800 */
[----:B------:R-:W3:Y:S06]  /*1a7500*/  LDL.LU R241, [R1+0x45c] ;  /* 0x00045c0001f17983 */ /* 0x000eec0000300800 */
[----:B------:R-:W-:-:S02]  /*1a7510*/  @P1 LOP3.LUT R0, R0, 0x800000, RZ, 0xfc, !PT ;  /* 0x0080000000001812 */ /* 0x000fc400078efcff */
        /* <DEDUP_REMOVED lines=9> */
[C---:B------:R-:W-:Y:S02]  /*1a75b0*/  LOP3.LUT P1, RZ, R59.reuse, 0x4000, RZ, 0xc0, !PT ;  /* 0x000040003bff7812 */ /* 0x040fe4000782c0ff */
[----:B------:R-:W-:Y:S02]  /*1a75c0*/  LOP3.LUT R0, R0, 0xf7ffffff, RZ, 0xc0, !PT ;  /* 0xf7ffffff00007812 */ /* 0x000fe400078ec0ff */
[C---:B------:R-:W-:Y:S02]  /*1a75d0*/  LOP3.LUT P5, RZ, R59.reuse, 0x200, RZ, 0xc0, !PT ;  /* 0x000002003bff7812 */ /* 0x040fe400078ac0ff */
[----:B------:R-:W-:-:S07]  /*1a75e0*/  LOP3.LUT P6, RZ, R59, 0x400, RZ, 0xc0, !PT ;  /* 0x000004003bff7812 */ /* 0x000fce00078cc0ff */
[----:B------:R-:W-:Y:S02]  /*1a75f0*/  @P1 LOP3.LUT R0, R0, 0x8000000, RZ, 0xfc, !PT ;  /* 0x0800000000001812 */ /* 0x000fe400078efcff */
[C---:B------:R-:W-:Y:S02]  /*1a7600*/  LOP3.LUT P1, RZ, R59.reuse, 0x2000, RZ, 0xc0, !PT ;  /* 0x000020003bff7812 */ /* 0x040fe4000782c0ff */
[----:B------:R-:W-:Y:S02]  /*1a7610*/  LOP3.LUT P0, RZ, R59, 0x800, RZ, 0xc0, !PT ;  /* 0x000008003bff7812 */ /* 0x000fe4000780c0ff */
[----:B------:R-:W-:-:S09]  /*1a7620*/  LOP3.LUT R0, R0, 0xefffffff, RZ, 0xc0, !PT ;  /* 0xefffffff00007812 */ /* 0x000fd200078ec0ff */
[----:B------:R-:W-:Y:S02]  /*1a7630*/  @P1 LOP3.LUT R0, R0, 0x10000000, RZ, 0xfc, !PT ;  /* 0x1000000000001812 */ /* 0x000fe400078efcff */
[----:B------:R-:W-:Y:S01]  /*1a7640*/  LOP3.LUT P1, RZ, R59, 0x1000, RZ, 0xc0, !PT ;  /* 0x000010003bff7812 */ /* 0x000fe2000782c0ff */
[----:B----4-:R1:W-:Y:S02]  /*1a7650*/  @P4 STG.E desc[UR42][R60.64], R218 ;  /* 0x000000da3c004986 */ /* 0x0103e4000c10192a */
[----:B-1----:R-:W-:Y:S02]  /*1a7660*/  IMAD.WIDE R60, R240, 0x4, R14 ;  /* 0x00000004f03c7825 */ /* 0x002fe400078e020e */
[----:B------:R-:W4:Y:S04]  /*1a7670*/  LDL.LU R240, [R1+0x22e0] ;  /* 0x0022e00001f07983 */ /* 0x000f280000300800 */
[----:B------:R-:W4:Y:S04]  /*1a7680*/  LDL.LU R74, [R1+0x388] ;  /* 0x00038800014a7983 */ /* 0x000f280000300800 */
[----:B------:R1:W-:Y:S04]  /*1a7690*/  @P5 STG.E desc[UR42][R60.64], R216 ;  /* 0x000000d83c005986 */ /* 0x0003e8000c10192a */
[----:B------:R-:W4:Y:S04]  /*1a76a0*/  LDL.LU R218, [R1+0x43c] ;  /* 0x00043c0001da7983 */ /* 0x000f280000300800 */
[----:B-1----:R-:W4:Y:S01]  /*1a76b0*/  LDL.LU R216, [R1+0x41c] ;  /* 0x00041c0001d87983 */ /* 0x002f220000300800 */
[----:B--2---:R-:W-:-:S05]  /*1a76c0*/  IMAD.WIDE R60, R208, 0x4, R20 ;  /* 0x00000004d03c7825 */ /* 0x004fca00078e0214 */
[----:B------:R1:W-:Y:S02]  /*1a76d0*/  @P6 STG.E desc[UR42][R60.64], R242 ;  /* 0x000000f23c006986 */ /* 0x0003e4000c10192a */
[C---:B-1----:R-:W-:Y:S02]  /*1a76e0*/  IMAD.WIDE R60, R208.reuse, 0x4, R18 ;  /* 0x00000004d03c7825 */ /* 0x042fe400078e0212 */
[----:B------:R-:W2:Y:S04]  /*1a76f0*/  LDL.LU R242, [R1+0x3fc] ;  /* 0x0003fc0001f27983 */ /* 0x000ea80000300800 */
[----:B------:R1:W-:Y:S02]  /*1a7700*/  @P0 STG.E desc[UR42][R60.64], R209 ;  /* 0x000000d13c000986 */ /* 0x0003e4000c10192a */
[----:B-1----:R-:W-:-:S02]  /*1a7710*/  IMAD.WIDE R60, R208, 0x4, R16 ;  /* 0x00000004d03c7825 */ /* 0x002fc400078e0210 */
[----:B------:R-:W2:Y:S04]  /*1a7720*/  LDL.LU R209, [R1+0x38c] ;  /* 0x00038c0001d17983 */ /* 0x000ea80000300800 */
[----:B---3--:R1:W-:Y:S02]  /*1a7730*/  @P1 STG.E desc[UR42][R60.64], R210 ;  /* 0x000000d23c001986 */ /* 0x0083e4000c10192a */
[----:B-1----:R-:W-:Y:S02]  /*1a7740*/  IMAD.WIDE R60, R208, 0x4, R14 ;  /* 0x00000004d03c7825 */ /* 0x002fe400078e020e */
[----:B------:R-:W3:Y:S04]  /*1a7750*/  LDL.LU R208, [R1+0x4a0] ;  /* 0x0004a00001d07983 */ /* 0x000ee80000300800 */
[----:B------:R-:W2:Y:S01]  /*1a7760*/  LDL.LU R210, [R1+0x22e4] ;  /* 0x0022e40001d27983 */ /* 0x000ea20000300800 */
[----:B------:R-:W-:-:S13]  /*1a7770*/  LOP3.LUT P1, RZ, R0, 0x10000000, RZ, 0xc0, !PT ;  /* 0x1000000000ff7812 */ /* 0x000fda000782c0ff */
        /* <DEDUP_REMOVED lines=12> */
[C---:B------:R-:W-:Y:S02]  /*1a7840*/  LOP3.LUT P2, RZ, R59.reuse, 0x200000, RZ, 0xc0, !PT ;  /* 0x002000003bff7812 */ /* 0x040fe4000784c0ff */
[C---:B------:R-:W-:Y:S02]  /*1a7850*/  LOP3.LUT P3, RZ, R59.reuse, 0x400000, RZ, 0xc0, !PT ;  /* 0x004000003bff7812 */ /* 0x040fe4000786c0ff */
[C---:B------:R-:W-:Y:S02]  /*1a7860*/  LOP3.LUT P4, RZ, R59.reuse, 0x800000, RZ, 0xc0, !PT ;  /* 0x008000003bff7812 */ /* 0x040fe4000788c0ff */
[C---:B------:R-:W-:Y:S02]  /*1a7870*/  LOP3.LUT P5, RZ, R59.reuse, 0x1000000, RZ, 0xc0, !PT ;  /* 0x010000003bff7812 */ /* 0x040fe400078ac0ff */
[----:B------:R-:W-:-:S02]  /*1a7880*/  LOP3.LUT P6, RZ, R59, 0x2000000, RZ, 0xc0, !PT ;  /* 0x020000003bff7812 */ /* 0x000fc400078cc0ff */
[----:B------:R-:W-:Y:S01]  /*1a7890*/  LOP3.LUT P0, RZ, R59, 0x4000000, RZ, 0xc0, !PT ;  /* 0x040000003bff7812 */ /* 0x000fe2000780c0ff */
[----:B----4-:R1:W-:Y:S01]  /*1a78a0*/  @P1 STG.E desc[UR42][R60.64], R74 ;  /* 0x0000004a3c001986 */ /* 0x0103e2000c10192a */
[----:B------:R-:W-:Y:S01]  /*1a78b0*/  LOP3.LUT P1, RZ, R0, 0x800000, RZ, 0xc0, !PT ;  /* 0x0080000000ff7812 */ /* 0x000fe2000782c0ff */
[----:B-1----:R-:W-:-:S12]  /*1a78c0*/  IMAD.WIDE R60, R243, 0x4, R20 ;  /* 0x00000004f33c7825 */ /* 0x002fd800078e0214 */
[----:B------:R1:W-:Y:S01]  /*1a78d0*/  @P1 STG.E desc[UR42][R60.64], R75 ;  /* 0x0000004b3c001986 */ /* 0x0003e2000c10192a */
[C---:B------:R-:W-:Y:S01]  /*1a78e0*/  LOP3.LUT P1, RZ, R0.reuse, 0x400000, RZ, 0xc0, !PT ;  /* 0x0040000000ff7812 */ /* 0x040fe2000782c0ff */
[C---:B-1----:R-:W-:Y:S02]  /*1a78f0*/  IMAD.WIDE R60, R243.reuse, 0x4, R18 ;  /* 0x00000004f33c7825 */ /* 0x042fe400078e0212 */
[----:B------:R-:W4:Y:S10]  /*1a7900*/  LDL.LU R75, [R1+0x22ec] ;  /* 0x0022ec00014b7983 */ /* 0x000f340000300800 */
[----:B------:R1:W-:Y:S01]  /*1a7910*/  @P1 STG.E desc[UR42][R60.64], R219 ;  /* 0x000000db3c001986 */ /* 0x0003e2000c10192a */
[----:B------:R-:W-:Y:S01]  /*1a7920*/  LOP3.LUT P1, RZ, R0, 0x200000, RZ, 0xc0, !PT ;  /* 0x0020000000ff7812 */ /* 0x000fe2000782c0ff */
[----:B-1----:R-:W-:-:S12]  /*1a7930*/  IMAD.WIDE R60, R243, 0x4, R16 ;  /* 0x00000004f33c7825 */ /* 0x002fd800078e0210 */
[----:B------:R1:W-:Y:S02]  /*1a7940*/  @P1 STG.E desc[UR42][R60.64], R217 ;  /* 0x000000d93c001986 */ /* 0x0003e4000c10192a */
[----:B-1----:R-:W-:-:S05]  /*1a7950*/  IMAD.WIDE R60, R243, 0x4, R14 ;  /* 0x00000004f33c7825 */ /* 0x002fca00078e020e */
[----:B------:R1:W-:Y:S02]  /*1a7960*/  @P2 STG.E desc[UR42][R60.64], R241 ;  /* 0x000000f13c002986 */ /* 0x0003e4000c10192a */
[----:B-1----:R-:W-:-:S05]  /*1a7970*/  IMAD.WIDE R60, R240, 0x4, R20 ;  /* 0x00000004f03c7825 */ /* 0x002fca00078e0214 */
[----:B------:R1:W-:Y:S02]  /*1a7980*/  @P3 STG.E desc[UR42][R60.64], R218 ;  /* 0x000000da3c003986 */ /* 0x0003e4000c10192a */
[----:B-1----:R-:W-:-:S05]  /*1a7990*/  IMAD.WIDE R60, R240, 0x4, R18 ;  /* 0x00000004f03c7825 */ /* 0x002fca00078e0212 */
[----:B------:R1:W-:Y:S02]  /*1a79a0*/  @P4 STG.E desc[UR42][R60.64], R216 ;  /* 0x000000d83c004986 */ /* 0x0003e4000c10192a */
[----:B-1----:R-:W-:-:S05]  /*1a79b0*/  IMAD.WIDE R60, R240, 0x4, R16 ;  /* 0x00000004f03c7825 */ /* 0x002fca00078e0210 */
[----:B--2---:R1:W-:Y:S02]  /*1a79c0*/  @P5 STG.E desc[UR42][R60.64], R242 ;  /* 0x000000f23c005986 */ /* 0x0043e4000c10192a */
[----:B-1----:R-:W-:Y:S02]  /*1a79d0*/  IMAD.WIDE R60, R240, 0x4, R14 ;  /* 0x00000004f03c7825 */ /* 0x002fe400078e020e */
[----:B------:R-:W2:Y:S04]  /*1a79e0*/  LDL.LU R240, [R1+0x480] ;  /* 0x0004800001f07983 */ /* 0x000ea80000300800 */
[----:B------:R1:W-:Y:S04]  /*1a79f0*/  @P6 STG.E desc[UR42][R60.64], R209 ;  /* 0x000000d13c006986 */ /* 0x0003e8000c10192a */
[----:B-1----:R-:W4:Y:S01]  /*1a7a00*/  LDL.LU R209, [R1+0x460] ;  /* 0x0004600001d17983 */ /* 0x002f220000300800 */
[----:B------:R-:W-:-:S03]  /*1a7a10*/  IMAD.WIDE R60, R210, 0x4, R20 ;  /* 0x00000004d23c7825 */ /* 0x000fc600078e0214 */
[----:B------:R-:W4:Y:S04]  /*1a7a20*/  LDL.LU R117, [R1+0x440] ;  /* 0x0004400001757983 */ /* 0x000f280000300800 */
[----:B------:R-:W4:Y:S04]  /*1a7a30*/  LDL.LU R118, [R1+0x420] ;  /* 0x0004200001767983 */ /* 0x000f280000300800 */
[----:B---3--:R1:W-:Y:S04]  /*1a7a40*/  @P0 STG.E desc[UR42][R60.64], R208 ;  /* 0x000000d03c000986 */ /* 0x0083e8000c10192a */
[----:B------:R-:W3:Y:S04]  /*1a7a50*/  LDL.LU R119, [R1+0x400] ;  /* 0x0004000001777983 */ /* 0x000ee80000300800 */
[----:B-1----:R-:W3:Y:S04]  /*1a7a60*/  LDL.LU R208, [R1+0x22e8] ;  /* 0x0022e80001d07983 */ /* 0x002ee80000300800 */
[----:B------:R-:W3:Y:S01]  /*1a7a70*/  LDL.LU R62, [R1+0x220] ;  /* 0x00022000013e7983 */ /* 0x000ee20000300800 */
[----:B------:R-:W-:-:S02]  /*1a7a80*/  LOP3.LUT P1, RZ, R58, 0x80, RZ, 0xc0, !PT ;  /* 0x000000803aff7812 */ /* 0x000fc4000782c0ff */
[----:B------:R-:W-:Y:S01]  /*1a7a90*/  LOP3.LUT R0, R0, 0xffffdfff, RZ, 0xc0, !PT ;  /* 0xffffdfff00007812 */ /* 0x000fe200078ec0ff */
[----:B------:R-:W3:Y:S04]  /*1a7aa0*/  LDL.LU R63, [R1+0x60] ;  /* 0x00006000013f7983 */ /* 0x000ee80000300800 */
[----:B------:R-:W3:Y:S04]  /*1a7ab0*/  LDL.LU R72, [R1+0x4a4] ;  /* 0x0004a40001487983 */ /* 0x000ee80000300800 */
[----:B------:R-:W3:Y:S02]  /*1a7ac0*/  LDL.LU R73, [R1+0x484] ;  /* 0x0004840001497983 */ /* 0x000ee40000300800 */
[----:B------:R-:W-:-:S02]  /*1a7ad0*/  @P1 LOP3.LUT R0, R0, 0x2000, RZ, 0xfc, !PT ;  /* 0x0000200000001812 */ /* 0x000fc400078efcff */
[----:B------:R-:W-:Y:S01]  /*1a7ae0*/  LOP3.LUT P1, RZ, R58, 0x40, RZ, 0xc0, !PT ;  /* 0x000000403aff7812 */ /* 0x000fe2000782c0ff */
[----:B------:R-:W3:Y:S01]  /*1a7af0*/  LDL.LU R74, [R1+0x464] ;  /* 0x00046400014a7983 */ /* 0x000ee20000300800 */
[----:B------:R-:W-:-:S03]  /*1a7b00*/  LOP3.LUT R0, R0, 0xffffbfff, RZ, 0xc0, !PT ;  /* 0xffffbfff00007812 */ /* 0x000fc600078ec0ff */
[----:B------:R-:W3:Y:S04]  /*1a7b10*/  LDL.LU R219, [R1+0x444] ;  /* 0x0004440001db7983 */ /* 0x000ee80000300800 */
[----:B------:R-:W3:Y:S04]  /*1a7b20*/  LDL.LU R217, [R1+0x424] ;  /* 0x0004240001d97983 */ /* 0x000ee80000300800 */
[----:B------:R-:W-:Y:S01]  /*1a7b30*/  @P1 LOP3.LUT R0, R0, 0x4000, RZ, 0xfc, !PT ;  /* 0x0000400000001812 */ /* 0x000fe200078efcff */
[----:B------:R-:W3:Y:S01]  /*1a7b40*/  LDL.LU R243, [R1+0x404] ;  /* 0x0004040001f37983 */ /* 0x000ee20000300800 */
[----:B------:R-:W-:-:S02]  /*1a7b50*/  LOP3.LUT P1, RZ, R58, 0x20, RZ, 0xc0, !PT ;  /* 0x000000203aff7812 */ /* 0x000fc4000782c0ff */
[----:B------:R-:W-:Y:S01]  /*1a7b60*/  LOP3.LUT R0, R0, 0xffff7fff, RZ, 0xc0, !PT ;  /* 0xffff7fff00007812 */ /* 0x000fe200078ec0ff */
[----:B------:R-:W3:Y:S01]  /*1a7b70*/  LDL.LU R241, [R1+0x224] ;  /* 0x0002240001f17983 */ /* 0x000ee20000300800 */
[----:B------:R-:W-:-:S03]  /*1a7b80*/  LOP3.LUT P4, RZ, R59, 0x8000000, RZ, 0xc0, !PT ;  /* 0x080000003bff7812 */ /* 0x000fc6000788c0ff */
[----:B------:R-:W3:Y:S01]  /*1a7b90*/  LDL.LU R218, [R1+0x22f0] ;  /* 0x0022f00001da7983 */ /* 0x000ee20000300800 */
[C---:B------:R-:W-:Y:S01]  /*1a7ba0*/  LOP3.LUT P5, RZ, R59.reuse, 0x10000000, RZ, 0xc0, !PT ;  /* 0x100000003bff7812 */ /* 0x040fe200078ac0ff */
[----:B------:R-:W-:Y:S01]  /*1a7bb0*/  IMAD.WIDE R60, R210, 0x4, R18 ;  /* 0x00000004d23c7825 */ /* 0x000fe200078e0212 */
[----:B------:R-:W-:Y:S01]  /*1a7bc0*/  LOP3.LUT P6, RZ, R59, 0x20000000, RZ, 0xc0, !PT ;  /* 0x200000003bff7812 */ /* 0x000fe200078cc0ff */
[----:B------:R-:W3:Y:S02]  /*1a7bd0*/  LDL.LU R216, [R1+0x64] ;  /* 0x0000640001d87983 */ /* 0x000ee40000300800 */
[----:B------:R-:W-:Y:S02]  /*1a7be0*/  @P1 LOP3.LUT R0, R0, 0x8000, RZ, 0xfc, !PT ;  /* 0x0000800000001812 */ /* 0x000fe400078efcff */
[----:B------:R-:W-:Y:S01]  /*1a7bf0*/  LOP3.LUT P1, RZ, R58, 0x10, RZ, 0xc0, !PT ;  /* 0x000000103aff7812 */ /* 0x000fe2000782c0ff */
[----:B------:R-:W3:Y:S01]  /*1a7c00*/  LDL.LU R242, [R1+0x4a8] ;  /* 0x0004a80001f27983 */ /* 0x000ee20000300800 */
        /* <DEDUP_REMOVED lines=12> */
[----:B------:R-:W-:Y:S02]  /*1a7cd0*/  LOP3.LUT P1, RZ, R58, 0x1, RZ, 0xc0, !PT ;  /* 0x000000013aff7812 */ /* 0x000fe4000782c0ff */
[----:B------:R-:W-:-:S11]  /*1a7ce0*/  LOP3.LUT R0, R0, 0xffefffff, RZ, 0xc0, !PT ;  /* 0xffefffff00007812 */ /* 0x000fd600078ec0ff */
[----:B------:R-:W-:Y:S02]  /*1a7cf0*/  @P1 LOP3.LUT R0, R0, 0x100000, RZ, 0xfc, !PT ;  /* 0x0010000000001812 */ /* 0x000fe400078efcff */
[----:B------:R-:W-:Y:S01]  /*1a7d00*/  LOP3.LUT P1, RZ, R59, 0x80000000, RZ, 0xc0, !PT ;  /* 0x800000003bff7812 */ /* 0x000fe2000782c0ff */
[----:B--2---:R1:W-:Y:S02]  /*1a7d10*/  @P4 STG.E desc[UR42][R60.64], R240 ;  /* 0x000000f03c004986 */ /* 0x0043e4000c10192a */
[C---:B-1----:R-:W-:Y:S02]  /*1a7d20*/  IMAD.WIDE R60, R210.reuse, 0x4, R16 ;  /* 0x00000004d23c7825 */ /* 0x042fe400078e0210 */
[----:B------:R-:W2:Y:S04]  /*1a7d30*/  LDL.LU R240, [R1+0x488] ;  /* 0x0004880001f07983 */ /* 0x000ea80000300800 */
[----:B----4-:R1:W-:Y:S02]  /*1a7d40*/  @P5 STG.E desc[UR42][R60.64], R209 ;  /* 0x000000d13c005986 */ /* 0x0103e4000c10192a */
[----:B-1----:R-:W-:-:S02]  /*1a7d50*/  IMAD.WIDE R60, R210, 0x4, R14 ;  /* 0x00000004d23c7825 */ /* 0x002fc400078e020e */
[----:B------:R-:W4:Y:S04]  /*1a7d60*/  LDL.LU R209, [R1+0x468] ;  /* 0x0004680001d17983 */ /* 0x000f280000300800 */
[----:B------:R3:W-:Y:S04]  /*1a7d70*/  @P6 STG.E desc[UR42][R60.64], R117 ;  /* 0x000000753c006986 */ /* 0x0007e8000c10192a */
[----:B------:R-:W2:Y:S01]  /*1a7d80*/  LDL.LU R210, [R1+0x22f4] ;  /* 0x0022f40001d27983 */ /* 0x000ea20000300800 */
[----:B---3--:R-:W-:-:S05]  /*1a7d90*/  IMAD.WIDE R60, R208, 0x4, R20 ;  /* 0x00000004d03c7825 */ /* 0x008fca00078e0214 */
[----:B------:R1:W-:Y:S02]  /*1a7da0*/  @P0 STG.E desc[UR42][R60.64], R118 ;  /* 0x000000763c000986 */ /* 0x0003e4000c10192a */
[----:B-1----:R-:W-:-:S05]  /*1a7db0*/  IMAD.WIDE R60, R208, 0x4, R18 ;  /* 0x00000004d03c7825 */ /* 0x002fca00078e0212 */
[----:B------:R1:W-:Y:S01]  /*1a7dc0*/  @P1 STG.E desc[UR42][R60.64], R119 ;  /* 0x000000773c001986 */ /* 0x0003e2000c10192a */
[----:B------:R-:W-:Y:S01]  /*1a7dd0*/  LOP3.LUT P1, RZ, R0, 0x100000, RZ, 0xc0, !PT ;  /* 0x0010000000ff7812 */ /* 0x000fe2000782c0ff */
[----:B-1----:R-:W-:-:S12]  /*1a7de0*/  IMAD.WIDE R60, R208, 0x4, R16 ;  /* 0x00000004d03c7825 */ /* 0x002fd800078e0210 */
[----:B------:R1:W-:Y:S02]  /*1a7df0*/  @P1 STG.E desc[UR42][R60.64], R62 ;  /* 0x0000003e3c001986 */ /* 0x0003e4000c10192a */
[----:B-1----:R-:W-:Y:S02]  /*1a7e00*/  IMAD.WIDE R60, R208, 0x4, R14 ;  /* 0x00000004d03c7825 */ /* 0x002fe400078e020e */
[----:B------:R-:W3:Y:S01]  /*1a7e10*/  LDL.LU R208, [R1+0x448] ;  /* 0x0004480001d07983 */ /* 0x000ee20000300800 */
        /* <DEDUP_REMOVED lines=19> */
[----:B------:R-:W-:-:S02]  /*1a7f50*/  LOP3.LUT P1, RZ, R0, 0x2000, RZ, 0xc0, !PT ;  /* 0x0000200000ff7812 */ /* 0x000fc4000782c0ff */
[----:B------:R-:W-:Y:S01]  /*1a7f60*/  LOP3.LUT P3, RZ, R58, 0x200, RZ, 0xc0, !PT ;  /* 0x000002003aff7812 */ /* 0x000fe2000786c0ff */
[----:B-1----:R-:W-:-:S10]  /*1a7f70*/  IMAD.WIDE R60, R218, 0x4, R18 ;  /* 0x00000004da3c7825 */ /* 0x002fd400078e0212 */
[----:B------:R1:W-:Y:S01]  /*1a7f80*/  @P1 STG.E desc[UR42][R60.64], R243 ;  /* 0x000000f33c001986 */ /* 0x0003e2000c10192a */
[----:B------:R-:W-:Y:S01]  /*1a7f90*/  LOP3.LUT P4, RZ, R58, 0x400, RZ, 0xc0, !PT ;  /* 0x000004003aff7812 */ /* 0x000fe2000788c0ff */
[----:B-1----:R-:W-:-:S05]  /*1a7fa0*/  IMAD.WIDE R60, R218, 0x4, R16 ;  /* 0x00000004da3c7825 */ /* 0x002fca00078e0210 */
[----:B------:R1:W-:Y:S01]  /*1a7fb0*/  @P2 STG.E desc[UR42][R60.64], R241 ;  /* 0x000000f13c002986 */ /* 0x0003e2000c10192a */
[----:B------:R-:W-:Y:S01]  /*1a7fc0*/  LOP3.LUT P5, RZ, R58, 0x800, RZ, 0xc0, !PT ;  /* 0x000008003aff7812 */ /* 0x000fe200078ac0ff */
[----:B-1----:R-:W-:-:S05]  /*1a7fd0*/  IMAD.WIDE R60, R218, 0x4, R14 ;  /* 0x00000004da3c7825 */ /* 0x002fca00078e020e */
[----:B------:R2:W-:Y:S01]  /*1a7fe0*/  @P3 STG.E desc[UR42][R60.64], R216 ;  /* 0x000000d83c003986 */ /* 0x0005e2000c10192a */
[C---:B------:R-:W-:Y:S02]  /*1a7ff0*/  LOP3.LUT P6, RZ, R58.reuse, 0x1000, RZ, 0xc0, !PT ;  /* 0x000010003aff7812 */ /* 0x040fe400078cc0ff */
[----:B------:R-:W-:Y:S01]  /*1a8000*/  LOP3.LUT P0, RZ, R58, 0x2000, RZ, 0xc0, !PT ;  /* 0x000020003aff7812 */ /* 0x000fe2000780c0ff */
[----:B--2---:R-:W-:-:S05]  /*1a8010*/  IMAD.WIDE R60, R210, 0x4, R20 ;  /* 0x00000004d23c7825 */ /* 0x004fca00078e0214 */
[----:B------:R1:W-:Y:S02]  /*1a8020*/  @P4 STG.E desc[UR42][R60.64], R242 ;  /* 0x000000f23c004986 */ /* 0x0003e4000c10192a */
[----:B-1----:R-:W-:-:S05]  /*1a8030*/  IMAD.WIDE R60, R210, 0x4, R18 ;  /* 0x00000004d23c7825 */ /* 0x002fca00078e0212 */
[----:B------:R1:W-:Y:S02]  /*1a8040*/  @P5 STG.E desc[UR42][R60.64], R240 ;  /* 0x000000f03c005986 */ /* 0x0003e4000c10192a */
[----:B-1----:R-:W-:-:S05]  /*1a8050*/  IMAD.WIDE R60, R210, 0x4, R16 ;  /* 0x00000004d23c7825 */ /* 0x002fca00078e0210 */
[----:B----4-:R1:W-:Y:S02]  /*1a8060*/  @P6 STG.E desc[UR42][R60.64], R209 ;  /* 0x000000d13c006986 */ /* 0x0103e4000c10192a */
[----:B-1----:R-:W-:-:S05]  /*1a8070*/  IMAD.WIDE R60, R210, 0x4, R14 ;  /* 0x00000004d23c7825 */ /* 0x002fca00078e020e */
[----:B---3--:R1:W-:Y:S04]  /*1a8080*/  @P0 STG.E desc[UR42][R60.64], R208 ;  /* 0x000000d03c000986 */ /* 0x0083e8000c10192a */
[----:B-1----:R-:W2:Y:S04]  /*1a8090*/  LDL.LU R208, [R1+0x428] ;  /* 0x0004280001d07983 */ /* 0x002ea80000300800 */
[----:B------:R-:W3:Y:S04]  /*1a80a0*/  LDL.LU R218, [R1+0x408] ;  /* 0x0004080001da7983 */ /* 0x000ee80000300800 */
[----:B------:R-:W4:Y:S04]  /*1a80b0*/  LDL.LU R216, [R1+0x228] ;  /* 0x0002280001d87983 */ /* 0x000f280000300800 */
[----:B------:R-:W2:Y:S04]  /*1a80c0*/  LDL.LU R242, [R1+0x22f8] ;  /* 0x0022f80001f27983 */ /* 0x000ea80000300800 */
[----:B------:R-:W3:Y:S04]  /*1a80d0*/  LDL.LU R240, [R1+0x68] ;  /* 0x0000680001f07983 */ /* 0x000ee80000300800 */
[----:B------:R-:W3:Y:S04]  /*1a80e0*/  LDL.LU R209, [R1+0x4ac] ;  /* 0x0004ac0001d17983 */ /* 0x000ee80000300800 */
[----:B------:R-:W3:Y:S04]  /*1a80f0*/  LDL.LU R210, [R1+0x48c] ;  /* 0x00048c0001d27983 */ /* 0x000ee80000300800 */
[----:B------:R-:W3:Y:S01]  /*1a8100*/  LDL.LU R63, [R1+0x22fc] ;  /* 0x0022fc00013f7983 */ /* 0x000ee20000300800 */
[----:B------:R-:W-:-:S02]  /*1a8110*/  LOP3.LUT P4, RZ, R58, 0x4000, RZ, 0xc0, !PT ;  /* 0x000040003aff7812 */ /* 0x000fc4000788c0ff */
        /* <DEDUP_REMOVED lines=15> */
[----:B------:R1:W-:Y:S04]  /*1a8210*/  @P4 STG.E desc[UR42][R60.64], R208 ;  /* 0x000000d03c004986 */ /* 0x0003e8000c10192a */
[----:B-1----:R-:W2:Y:S04]  /*1a8220*/  LDL.LU R208, [R1+0x46c] ;  /* 0x00046c0001d07983 */ /* 0x002ea80000300800 */
[----:B------:R-:W2:Y:S04]  /*1a8230*/  LDL.LU R72, [R1+0x44c] ;  /* 0x00044c0001487983 */ /* 0x000ea80000300800 */
[----:B------:R-:W2:Y:S01]  /*1a8240*/  LDL.LU R73, [R1+0x42c] ;  /* 0x00042c0001497983 */ /* 0x000ea20000300800 */
[----:B------:R-:W-:-:S02]  /*1a8250*/  @P1 LOP3.LUT R0, R0, 0x200, RZ, 0xfc, !PT ;  /* 0x0000020000001812 */ /* 0x000fc400078efcff */
[----:B------:R-:W-:Y:S01]  /*1a8260*/  LOP3.LUT P1, RZ, R58, 0x200000, RZ, 0xc0, !PT ;  /* 0x002000003aff7812 */ /* 0x000fe2000782c0ff */
[----:B------:R-:W2:Y:S01]  /*1a8270*/  LDL.LU R74, [R1+0x40c] ;  /* 0x00040c00014a7983 */ /* 0x000ea20000300800 */
[----:B------:R-:W-:Y:S02]  /*1a8280*/  LOP3.LUT R0, R0, 0xfffffbff, RZ, 0xc0, !PT ;  /* 0xfffffbff00007812 */ /* 0x000fe400078ec0ff */
[C---:B------:R-:W-:Y:S01]  /*1a8290*/  LOP3.LUT P5, RZ, R58.reuse, 0x8000, RZ, 0xc0, !PT ;  /* 0x000080003aff7812 */ /* 0x040fe200078ac0ff */
[----:B------:R-:W2:Y:S01]  /*1a82a0*/  LDL.LU R75, [R1+0x22c] ;  /* 0x00022c00014b7983 */ /* 0x000ea20000300800 */
[----:B------:R-:W-:-:S07]  /*1a82b0*/  LOP3.LUT P6, RZ, R58, 0x10000, RZ, 0xc0, !PT ;  /* 0x000100003aff7812 */ /* 0x000fce00078cc0ff */
[----:B------:R-:W-:Y:S02]  /*1a82c0*/  @P1 LOP3.LUT R0, R0, 0x400, RZ, 0xfc, !PT ;  /* 0x0000040000001812 */ /* 0x000fe400078efcff */
[----:B------:R-:W-:Y:S01]  /*1a82d0*/  LOP3.LUT P1, RZ, R58, 0x100000, RZ, 0xc0, !PT ;  /* 0x001000003aff7812 */ /* 0x000fe2000782c0ff */
[----:B------:R-:W-:Y:S01]  /*1a82e0*/  IMAD.WIDE R60, R242, 0x4, R18 ;  /* 0x00000004f23c7825 */ /* 0x000fe200078e0212 */
[----:B------:R-:W-:-:S04]  /*1a82f0*/  LOP3.LUT R0, R0, 0xfffff7ff, RZ, 0xc0, !PT ;  /* 0xfffff7ff00007812 */ /* 0x000fc800078ec0ff */
[----:B---3--:R1:W-:Y:S07]  /*1a8300*/  @P5 STG.E desc[UR42][R60.64], R218 ;  /* 0x000000da3c005986 */ /* 0x0083ee000c10192a */
[----:B------:R-:W-:Y:S02]  /*1a8310*/  @P1 LOP3.LUT R0, R0, 0x800, RZ, 0xfc, !PT ;  /* 0x0000080000001812 */ /* 0x000fe400078efcff */
[----:B------:R-:W-:Y:S01]  /*1a8320*/  LOP3.LUT P1, RZ, R58, 0x80000, RZ, 0xc0, !PT ;  /* 0x000800003aff7812 */ /* 0x000fe2000782c0ff */
[----:B-1----:R-:W-:Y:S01]  /*1a8330*/  IMAD.WIDE R60, R242, 0x4, R16 ;  /* 0x00000004f23c7825 */ /* 0x002fe200078e0210 */
[----:B------:R-:W-:-:S04]  /*1a8340*/  LOP3.LUT P0, RZ, R58, 0x20000, RZ, 0xc0, !PT ;  /* 0x000200003aff7812 */ /* 0x000fc8000780c0ff */
[----:B----4-:R1:W-:Y:S01]  /*1a8350*/  @P6 STG.E desc[UR42][R60.64], R216 ;  /* 0x000000d83c006986 */ /* 0x0103e2000c10192a */
[----:B------:R-:W-:-:S03]  /*1a8360*/  LOP3.LUT R0, R0, 0xffffefff, RZ, 0xc0, !PT ;  /* 0xffffefff00007812 */ /* 0x000fc600078ec0ff */
[----:B-1----:R-:W3:Y:S04]  /*1a8370*/  LDL.LU R216, [R1+0x2304] ;  /* 0x0023040001d87983 */ /* 0x002ee80000300800 */
[----:B------:R-:W4:Y:S01]  /*1a8380*/  LDL.LU R217, [R1+0x6c] ;  /* 0x00006c0001d97983 */ /* 0x000f220000300800 */
[----:B------:R-:W-:Y:S02]  /*1a8390*/  @P1 LOP3.LUT R0, R0, 0x1000, RZ, 0xfc, !PT ;  /* 0x0000100000001812 */ /* 0x000fe400078efcff */
[----:B------:R-:W-:Y:S01]  /*1a83a0*/  LOP3.LUT P1, RZ, R58, 0x40000, RZ, 0xc0, !PT ;  /* 0x000400003aff7812 */ /* 0x000fe2000782c0ff */
[----:B------:R-:W-:Y:S01]  /*1a83b0*/  IMAD.WIDE R60, R242, 0x4, R14 ;  /* 0x00000004f23c7825 */ /* 0x000fe200078e020e */
[----:B------:R-:W3:Y:S04]  /*1a83c0*/  LDL.LU R243, [R1+0x6e0] ;  /* 0x0006e00001f37983 */ /* 0x000ee80000300800 */
[----:B------:R1:W-:Y:S04]  /*1a83d0*/  @P0 STG.E desc[UR42][R60.64], R240 ;  /* 0x000000f03c000986 */ /* 0x0003e8000c10192a */
[----:B------:R-:W3:Y:S04]  /*1a83e0*/  LDL.LU R241, [R1+0x6a0] ;  /* 0x0006a00001f17983 */ /* 0x000ee80000300800 */
[----:B------:R-:W3:Y:S01]  /*1a83f0*/  LDL.LU R218, [R1+0x680] ;  /* 0x0006800001da7983 */ /* 0x000ee20000300800 */
[----:B-1----:R-:W-:-:S03]  /*1a8400*/  IMAD.WIDE R60, R63, 0x4, R20 ;  /* 0x000000043f3c7825 */ /* 0x002fc600078e0214 */
[----:B------:R-:W3:Y:S04]  /*1a8410*/  LDL.LU R242, [R1+0x650] ;  /* 0x0006500001f27983 */ /* 0x000ee80000300800 */
[----:B------:R1:W-:Y:S01]  /*1a8420*/  @P1 STG.E desc[UR42][R60.64], R209 ;  /* 0x000000d13c001986 */ /* 0x0003e2000c10192a */
[----:B------:R-:W-:-:S03]  /*1a8430*/  LOP3.LUT P1, RZ, R0, 0x1000, RZ, 0xc0, !PT ;  /* 0x0000100000ff7812 */ /* 0x000fc6000782c0ff */
[----:B------:R-:W3:Y:S01]  /*1a8440*/  LDL.LU R240, [R1+0x2308] ;  /* 0x0023080001f07983 */ /* 0x000ee20000300800 */
[----:B-1----:R-:W-:-:S03]  /*1a8450*/  IMAD.WIDE R60, R63, 0x4, R18 ;  /* 0x000000043f3c7825 */ /* 0x002fc600078e0212 */
[----:B------:R-:W3:Y:S06]  /*1a8460*/  LDL.LU R209, [R1+0x630] ;  /* 0x0006300001d17983 */ /* 0x000eec0000300800 */
[----:B------:R1:W-:Y:S01]  /*1a8470*/  @P1 STG.E desc[UR42][R60.64], R210 ;  /* 0x000000d23c001986 */ /* 0x0003e2000c10192a */
[----:B------:R-:W-:-:S03]  /*1a8480*/  LOP3.LUT P1, RZ, R0, 0x800, RZ, 0xc0, !PT ;  /* 0x0000080000ff7812 */ /* 0x000fc6000782c0ff */
[----:B-1----:R-:W3:Y:S01]  /*1a8490*/  LDL.LU R210, [R1+0x610] ;  /* 0x0006100001d27983 */ /* 0x002ee20000300800 */
[----:B------:R-:W-:-:S09]  /*1a84a0*/  IMAD.WIDE R60, R63, 0x4, R16 ;  /* 0x000000043f3c7825 */ /* 0x000fd200078e0210 */
[----:B--2---:R1:W-:Y:S04]  /*1a84b0*/  @P1 STG.E desc[UR42][R60.64], R208 ;  /* 0x000000d03c001986 */ /* 0x0043e8000c10192a */
[----:B-1----:R-:W2:Y:S01]  /*1a84c0*/  LDL.LU R208, [R1+0x4c0] ;  /* 0x0004c00001d07983 */ /* 0x002ea20000300800 */
        /* <DEDUP_REMOVED lines=14> */
[----:B----4-:R3:W-:Y:S01]  /*1a85b0*/  @P1 STG.E desc[UR42][R60.64], R217 ;  /* 0x000000d93c001986 */ /* 0x0107e2000c10192a */
[----:B------:R-:W-:Y:S02]  /*1a85c0*/  LOP3.LUT P1, RZ, R0, 0x20, RZ, 0xc0, !PT ;  /* 0x0000002000ff7812 */ /* 0x000fe4000782c0ff */
[C---:B------:R-:W-:Y:S02]  /*1a85d0*/  LOP3.LUT P2, RZ, R58.reuse, 0x8000000, RZ, 0xc0, !PT ;  /* 0x080000003aff7812 */ /* 0x040fe4000784c0ff */
[----:B------:R-:W-:Y:S01]  /*1a85e0*/  LOP3.LUT P3, RZ, R58, 0x10000000, RZ, 0xc0, !PT ;  /* 0x100000003aff7812 */ /* 0x000fe2000786c0ff */
[----:B---3--:R-:W-:-:S08]  /*1a85f0*/  IMAD.WIDE R60, R216, 0x4, R20 ;  /* 0x00000004d83c7825 */ /* 0x008fd000078e0214 */
[----:B------:R1:W-:Y:S01]  /*1a8600*/  @P1 STG.E desc[UR42][R60.64], R243 ;  /* 0x000000f33c001986 */ /* 0x0003e2000c10192a */
[----:B------:R-:W-:Y:S01]  /*1a8610*/  LOP3.LUT P4, RZ, R58, 0x20000000, RZ, 0xc0, !PT ;  /* 0x200000003aff7812 */ /* 0x000fe2000788c0ff */
[----:B-1----:R-:W-:-:S05]  /*1a8620*/  IMAD.WIDE R60, R216, 0x4, R18 ;  /* 0x00000004d83c7825 */ /* 0x002fca00078e0212 */
[----:B------:R1:W-:Y:S01]  /*1a8630*/  @P2 STG.E desc[UR42][R60.64], R241 ;  /* 0x000000f13c002986 */ /* 0x0003e2000c10192a */
[----:B------:R-:W-:Y:S01]  /*1a8640*/  LOP3.LUT P5, RZ, R58, 0x40000000, RZ, 0xc0, !PT ;  /* 0x400000003aff7812 */ /* 0x000fe200078ac0ff */
[----:B-1----:R-:W-:-:S05]  /*1a8650*/  IMAD.WIDE R60, R216, 0x4, R16 ;  /* 0x00000004d83c7825 */ /* 0x002fca00078e0210 */
[----:B------:R1:W-:Y:S01]  /*1a8660*/  @P3 STG.E desc[UR42][R60.64], R218 ;  /* 0x000000da3c003986 */ /* 0x0003e2000c10192a */
[----:B------:R-:W-:Y:S01]  /*1a8670*/  LOP3.LUT P6, RZ, R58, 0x80000000, RZ, 0xc0, !PT ;  /* 0x800000003aff7812 */ /* 0x000fe200078cc0ff */
[----:B-1----:R-:W-:Y:S01]  /*1a8680*/  IMAD.WIDE R60, R216, 0x4, R14 ;  /* 0x00000004d83c7825 */ /* 0x002fe200078e020e */
[----:B------:R-:W-:Y:S01]  /*1a8690*/  LOP3.LUT P0, RZ, R57, 0x1, RZ, 0xc0, !PT ;  /* 0x0000000139ff7812 */ /* 0x000fe2000780c0ff */
[----:B------:R-:W3:Y:S04]  /*1a86a0*/  LDL.LU R216, [R1+0x370] ;  /* 0x0003700001d87983 */ /* 0x000ee80000300800 */
[----:B------:R1:W-:Y:S02]  /*1a86b0*/  @P4 STG.E desc[UR42][R60.64], R242 ;  /* 0x000000f23c004986 */ /* 0x0003e4000c10192a */
[----:B-1----:R-:W-:-:S02]  /*1a86c0*/  IMAD.WIDE R60, R240, 0x4, R20 ;  /* 0x00000004f03c7825 */ /* 0x002fc400078e0214 */
[----:B------:R-:W4:Y:S04]  /*1a86d0*/  LDL.LU R242, [R1+0x6e4] ;  /* 0x0006e40001f27983 */ /* 0x000f280000300800 */
[----:B------:R1:W-:Y:S02]  /*1a86e0*/  @P5 STG.E desc[UR42][R60.64], R209 ;  /* 0x000000d13c005986 */ /* 0x0003e4000c10192a */
[C---:B-1----:R-:W-:Y:S02]  /*1a86f0*/  IMAD.WIDE R60, R240.reuse, 0x4, R18 ;  /* 0x00000004f03c7825 */ /* 0x042fe400078e0212 */
[----:B------:R-:W4:Y:S04]  /*1a8700*/  LDL.LU R209, [R1+0x6a4] ;  /* 0x0006a40001d17983 */ /* 0x000f280000300800 */
[----:B------:R1:W-:Y:S02]  /*1a8710*/  @P6 STG.E desc[UR42][R60.64], R210 ;  /* 0x000000d23c006986 */ /* 0x0003e4000c10192a */
[----:B-1----:R-:W-:-:S02]  /*1a8720*/  IMAD.WIDE R60, R240, 0x4, R16 ;  /* 0x00000004f03c7825 */ /* 0x002fc400078e0210 */
[----:B------:R-:W4:Y:S04]  /*1a8730*/  LDL.LU R210, [R1+0x684] ;  /* 0x0006840001d27983 */ /* 0x000f280000300800 */
[----:B--2---:R1:W-:Y:S04]  /*1a8740*/  @P0 STG.E desc[UR42][R60.64], R208 ;  /* 0x000000d03c000986 */ /* 0x0043e8000c10192a */
[----:B-1----:R-:W2:Y:S04]  /*1a8750*/  LDL.LU R208, [R1+0x230c] ;  /* 0x00230c0001d07983 */ /* 0x002ea80000300800 */
[----:B------:R-:W4:Y:S01]  /*1a8760*/  LDL.LU R118, [R1+0x654] ;  /* 0x0006540001767983 */ /* 0x000f220000300800 */
[----:B------:R-:W-:-:S03]  /*1a8770*/  IMAD.WIDE R60, R240, 0x4, R14 ;  /* 0x00000004f03c7825 */ /* 0x000fc600078e020e */
        /* <DEDUP_REMOVED lines=10> */
[----:B------:R-:W-:-:S02]  /*1a8820*/  LOP3.LUT P4, RZ, R57, 0x2, RZ, 0xc0, !PT ;  /* 0x0000000239ff7812 */ /* 0x000fc4000788c0ff */
[C---:B------:R-:W-:Y:S01]  /*1a8830*/  LOP3.LUT P5, RZ, R57.reuse, 0x4, RZ, 0xc0, !PT ;  /* 0x0000000439ff7812 */ /* 0x040fe200078ac0ff */
[----:B------:R-:W4:Y:S01]  /*1a8840*/  LDL.LU R243, [R1+0x658] ;  /* 0x0006580001f37983 */ /* 0x000f220000300800 */
[----:B------:R-:W-:-:S03]  /*1a8850*/  LOP3.LUT P6, RZ, R57, 0x8, RZ, 0xc0, !PT ;  /* 0x0000000839ff7812 */ /* 0x000fc600078cc0ff */
[----:B------:R-:W4:Y:S01]  /*1a8860*/  LDL.LU R241, [R1+0x638] ;  /* 0x0006380001f17983 */ /* 0x000f220000300800 */
[C---:B------:R-:W-:Y:S02]  /*1a8870*/  LOP3.LUT P0, RZ, R57.reuse, 0x10, RZ, 0xc0, !PT ;  /* 0x0000001039ff7812 */ /* 0x040fe4000780c0ff */
[----:B------:R-:W-:Y:S02]  /*1a8880*/  LOP3.LUT P1, RZ, R57, 0x2000, RZ, 0xc0, !PT ;  /* 0x0000200039ff7812 */ /* 0x000fe4000782c0ff */
[----:B------:R-:W-:Y:S01]  /*1a8890*/  LOP3.LUT R58, R58, 0xdfffffff, RZ, 0xc0, !PT ;  /* 0xdfffffff3a3a7812 */ /* 0x000fe200078ec0ff */
[----:B---3--:R1:W-:Y:S04]  /*1a88a0*/  @P4 STG.E desc[UR42][R60.64], R216 ;  /* 0x000000d83c004986 */ /* 0x0083e8000c10192a */
[----:B-1----:R-:W3:Y:S06]  /*1a88b0*/  LDL.LU R216, [R1+0x618] ;  /* 0x0006180001d87983 */ /* 0x002eec0000300800 */
        /* <DEDUP_REMOVED lines=10> */
[----:B----4-:R1:W-:Y:S02]  /*1a8960*/  @P5 STG.E desc[UR42][R60.64], R242 ;  /* 0x000000f23c005986 */ /* 0x0103e4000c10192a */
[C---:B-1----:R-:W-:Y:S02]  /*1a8970*/  IMAD.WIDE R60, R208.reuse, 0x4, R18 ;  /* 0x00000004d03c7825 */ /* 0x042fe400078e0212 */
[----:B------:R-:W2:Y:S04]  /*1a8980*/  LDL.LU R242, [R1+0x4c8] ;  /* 0x0004c80001f27983 */ /* 0x000ea80000300800 */
[----:B------:R1:W-:Y:S02]  /*1a8990*/  @P6 STG.E desc[UR42][R60.64], R209 ;  /* 0x000000d13c006986 */ /* 0x0003e4000c10192a */
[----:B-1----:R-:W-:-:S02]  /*1a89a0*/  IMAD.WIDE R60, R208, 0x4, R16 ;  /* 0x00000004d03c7825 */ /* 0x002fc400078e0210 */
[----:B------:R-:W4:Y:S04]  /*1a89b0*/  LDL.LU R209, [R1+0x378] ;  /* 0x0003780001d17983 */ /* 0x000f280000300800 */
[----:B------:R1:W-:Y:S02]  /*1a89c0*/  @P0 STG.E desc[UR42][R60.64], R210 ;  /* 0x000000d23c000986 */ /* 0x0003e4000c10192a */
[----:B-1----:R-:W-:Y:S02]  /*1a89d0*/  IMAD.WIDE R60, R208, 0x4, R14 ;  /* 0x00000004d03c7825 */ /* 0x002fe400078e020e */
[----:B------:R-:W4:Y:S04]  /*1a89e0*/  LDL.LU R210, [R1+0x6ec] ;  /* 0x0006ec0001d27983 */ /* 0x000f280000300800 */
[----:B------:R-:W4:Y:S04]  /*1a89f0*/  LDL.LU R208, [R1+0x6ac] ;  /* 0x0006ac0001d07983 */ /* 0x000f280000300800 */
[----:B------:R-:W4:Y:S01]  /*1a8a00*/  LDL.LU R218, [R1+0x231c] ;  /* 0x00231c0001da7983 */ /* 0x000f220000300800 */
        /* <DEDUP_REMOVED lines=48> */
[----:B---3--:R1:W-:Y:S02]  /*1a8d10*/  @P3 STG.E desc[UR42][R60.64], R216 ;  /* 0x000000d83c003986 */ /* 0x0083e4000c10192a */
[----:B-1----:R-:W-:-:S02]  /*1a8d20*/  IMAD.WIDE R60, R240, 0x4, R16 ;  /* 0x00000004f03c7825 */ /* 0x002fc400078e0210 */
[----:B------:R-:W3:Y:S04]  /*1a8d30*/  LDL.LU R216, [R1+0x65c] ;  /* 0x00065c0001d87983 */ /* 0x000ee80000300800 */
[----:B--2---:R1:W-:Y:S02]  /*1a8d40*/  @P4 STG.E desc[UR42][R60.64], R242 ;  /* 0x000000f23c004986 */ /* 0x0043e4000c10192a */
[----:B-1----:R-:W-:Y:S02]  /*1a8d50*/  IMAD.WIDE R60, R240, 0x4, R14 ;  /* 0x00000004f03c7825 */ /* 0x002fe400078e020e */
[----:B------:R-:W2:Y:S04]  /*1a8d60*/  LDL.LU R242, [R1+0x63c] ;  /* 0x00063c0001f27983 */ /* 0x000ea80000300800 */
[----:B----4-:R1:W-:Y:S04]  /*1a8d70*/  @P5 STG.E desc[UR42][R60.64], R209 ;  /* 0x000000d13c005986 */ /* 0x0103e8000c10192a */
[----:B------:R-:W4:Y:S04]  /*1a8d80*/  LDL.LU R240, [R1+0x61c] ;  /* 0x00061c0001f07983 */ /* 0x000f280000300800 */
[----:B-1----:R-:W2:Y:S01]  /*1a8d90*/  LDL.LU R209, [R1+0x4cc] ;  /* 0x0004cc0001d17983 */ /* 0x002ea20000300800 */
[----:B------:R-:W-:-:S05]  /*1a8da0*/  IMAD.WIDE R60, R218, 0x4, R20 ;  /* 0x00000004da3c7825 */ /* 0x000fca00078e0214 */
[----:B------:R1:W-:Y:S04]  /*1a8db0*/  @P6 STG.E desc[UR42][R60.64], R210 ;  /* 0x000000d23c006986 */ /* 0x0003e8000c10192a */
[----:B-1----:R-:W2:Y:S01]  /*1a8dc0*/  LDL.LU R210, [R1+0x2320] ;  /* 0x0023200001d27983 */ /* 0x002ea20000300800 */
[----:B------:R-:W-:Y:S01]  /*1a8dd0*/  LOP3.LUT P0, RZ, R57, 0x80000, RZ, 0xc0, !PT ;  /* 0x0008000039ff7812 */ /* 0x000fe2000780c0ff */
[----:B------:R-:W-:-:S12]  /*1a8de0*/  IMAD.WIDE R60, R218, 0x4, R18 ;  /* 0x00000004da3c7825 */ /* 0x000fd800078e0212 */
[----:B------:R1:W-:Y:S04]  /*1a8df0*/  @P0 STG.E desc[UR42][R60.64], R208 ;  /* 0x000000d03c000986 */ /* 0x0003e8000c10192a */
[----:B-1----:R-:W4:Y:S01]  /*1a8e00*/  LDL.LU R208, [R1+0x37c] ;  /* 0x00037c0001d07983 */ /* 0x002f220000300800 */
[----:B------:R-:W-:Y:S02]  /*1a8e10*/  LOP3.LUT P1, RZ, R56, 0x1, RZ, 0xc0, !PT ;  /* 0x0000000138ff7812 */ /* 0x000fe4000782c0ff */
[----:B------:R-:W-:Y:S01]  /*1a8e20*/  LOP3.LUT R58, R58, 0xffdfffff, RZ, 0xc0, !PT ;  /* 0xffdfffff3a3a7812 */ /* 0x000fe200078ec0ff */
[----:B------:R-:W4:Y:S04]  /*1a8e30*/  LDL.LU R73, [R1+0x2324] ;  /* 0x0023240001497983 */ /* 0x000f280000300800 */
[----:B------:R-:W4:Y:S04]  /*1a8e40*/  LDL.LU R62, [R1+0x6c0] ;  /* 0x0006c000013e7983 */ /* 0x000f280000300800 */
[----:B------:R-:W4:Y:S02]  /*1a8e50*/  LDL.LU R63, [R1+0x670] ;  /* 0x00067000013f7983 */ /* 0x000f240000300800 */
[----:B------:R-:W-:-:S02]  /*1a8e60*/  @P1 LOP3.LUT R58, R58, 0x200000, RZ, 0xfc, !PT ;  /* 0x002000003a3a1812 */ /* 0x000fc400078efcff */
[----:B------:R-:W-:Y:S01]  /*1a8e70*/  LOP3.LUT P1, RZ, R57, 0x80000000, RZ, 0xc0, !PT ;  /* 0x8000000039ff7812 */ /* 0x000fe2000782c0ff */
[----:B------:R-:W4:Y:S01]  /*1a8e80*/  LDL.LU R72, [R1+0x660] ;  /* 0x0006600001487983 */ /* 0x000f220000300800 */
[----:B------:R-:W-:-:S03]  /*1a8e90*/  LOP3.LUT R58, R58, 0xffbfffff, RZ, 0xc0, !PT ;  /* 0xffbfffff3a3a7812 */ /* 0x000fc600078ec0ff */
[----:B------:R-:W4:Y:S01]  /*1a8ea0*/  LDL.LU R74, [R1+0x640] ;  /* 0x00064000014a7983 */ /* 0x000f220000300800 */
[----:B------:R-:W-:-:S03]  /*1a8eb0*/  LOP3.LUT P4, RZ, R57, 0x100000, RZ, 0xc0, !PT ;  /* 0x0010000039ff7812 */ /* 0x000fc6000788c0ff */
[----:B------:R-:W4:Y:S04]  /*1a8ec0*/  LDL.LU R243, [R1+0x2328] ;  /* 0x0023280001f37983 */ /* 0x000f280000300800 */
[----:B------:R-:W-:Y:S01]  /*1a8ed0*/  @P1 LOP3.LUT R58, R58, 0x400000, RZ, 0xfc, !PT ;  /* 0x004000003a3a1812 */ /* 0x000fe200078efcff */
[----:B------:R-:W4:Y:S01]  /*1a8ee0*/  LDL.LU R75, [R1+0x620] ;  /* 0x00062000014b7983 */ /* 0x000f220000300800 */
[C---:B------:R-:W-:Y:S02]  /*1a8ef0*/  LOP3.LUT P1, RZ, R57.reuse, 0x40000000, RZ, 0xc0, !PT ;  /* 0x4000000039ff7812 */ /* 0x040fe4000782c0ff */
[----:B------:R-:W-:Y:S02]  /*1a8f00*/  LOP3.LUT R58, R58, 0xff7fffff, RZ, 0xc0, !PT ;  /* 0xff7fffff3a3a7812 */ /* 0x000fe400078ec0ff */
[C---:B------:R-:W-:Y:S01]  /*1a8f10*/  LOP3.LUT P5, RZ, R57.reuse, 0x200000, RZ, 0xc0, !PT ;  /* 0x0020000039ff7812 */ /* 0x040fe200078ac0ff */
[----:B------:R-:W-:Y:S01]  /*1a8f20*/  IMAD.WIDE R60, R218, 0x4, R16 ;  /* 0x00000004da3c7825 */ /* 0x000fe200078e0210 */
[----:B------:R-:W-:Y:S01]  /*1a8f30*/  LOP3.LUT P6, RZ, R57, 0x400000, RZ, 0xc0, !PT ;  /* 0x0040000039ff7812 */ /* 0x000fe200078cc0ff */
[----:B------:R-:W4:Y:S06]  /*1a8f40*/  LDL.LU R219, [R1+0x4d0] ;  /* 0x0004d00001db7983 */ /* 0x000f2c0000300800 */
        /* <DEDUP_REMOVED lines=11> */
[----:B------:R-:W-:Y:S02]  /*1a9000*/  LOP3.LUT P0, RZ, R57, 0x800000, RZ, 0xc0, !PT ;  /* 0x0080000039ff7812 */ /* 0x000fe4000780c0ff */
[----:B------:R-:W-:-:S09]  /*1a9010*/  LOP3.LUT R58, R58, 0xf7ffffff, RZ, 0xc0, !PT ;  /* 0xf7ffffff3a3a7812 */ /* 0x000fd200078ec0ff */
[----:B------:R-:W-:Y:S02]  /*1a9020*/  @P1 LOP3.LUT R58, R58, 0x8000000, RZ, 0xfc, !PT ;  /* 0x080000003a3a1812 */ /* 0x000fe400078efcff */
[----:B------:R-:W-:Y:S02]  /*1a9030*/  LOP3.LUT P1, RZ, R57, 0x2000000, RZ, 0xc0, !PT ;  /* 0x0200000039ff7812 */ /* 0x000fe4000782c0ff */
[----:B------:R-:W-:-:S11]  /*1a9040*/  LOP3.LUT R58, R58, 0xefffffff, RZ, 0xc0, !PT ;  /* 0xefffffff3a3a7812 */ /* 0x000fd600078ec0ff */
[----:B------:R-:W-:Y:S02]  /*1a9050*/  @P1 LOP3.LUT R58, R58, 0x10000000, RZ, 0xfc, !PT ;  /* 0x100000003a3a1812 */ /* 0x000fe400078efcff */
[----:B------:R-:W-:Y:S01]  /*1a9060*/  LOP3.LUT P1, RZ, R57, 0x1000000, RZ, 0xc0, !PT ;  /* 0x0100000039ff7812 */ /* 0x000fe2000782c0ff */
[----:B------:R1:W-:Y:S02]  /*1a9070*/  @P4 STG.E desc[UR42][R60.64], R241 ;  /* 0x000000f13c004986 */ /* 0x0003e4000c10192a */
[----:B-1----:R-:W-:-:S05]  /*1a9080*/  IMAD.WIDE R60, R218, 0x4, R14 ;  /* 0x00000004da3c7825 */ /* 0x002fca00078e020e */
[----:B---3--:R2:W-:Y:S02]  /*1a9090*/  @P5 STG.E desc[UR42][R60.64], R216 ;  /* 0x000000d83c005986 */ /* 0x0085e4000c10192a */
[----:B--2---:R-:W-:-:S05]  /*1a90a0*/  IMAD.WIDE R60, R210, 0x4, R20 ;  /* 0x00000004d23c7825 */ /* 0x004fca00078e0214 */
[----:B------:R1:W-:Y:S02]  /*1a90b0*/  @P6 STG.E desc[UR42][R60.64], R242 ;  /* 0x000000f23c006986 */ /* 0x0003e4000c10192a */
[----:B-1----:R-:W-:-:S05]  /*1a90c0*/  IMAD.WIDE R60, R210, 0x4, R18 ;  /* 0x00000004d23c7825 */ /* 0x002fca00078e0212 */
[----:B----4-:R1:W-:Y:S04]  /*1a90d0*/  @P0 STG.E desc[UR42][R60.64], R240 ;  /* 0x000000f03c000986 */ /* 0x0103e8000c10192a */
[----:B-1----:R-:W2:Y:S04]  /*1a90e0*/  LDL.LU R240, [R1+0x232c] ;  /* 0x00232c0001f07983 */ /* 0x002ea80000300800 */
[----:B------:R-:W3:Y:S04]  /*1a90f0*/  LDL.LU R217, [R1+0x210] ;  /* 0x0002100001d97983 */ /* 0x000ee80000300800 */
[----:B------:R-:W4:Y:S01]  /*1a9100*/  LDL.LU R241, [R1+0x50] ;  /* 0x0000500001f17983 */ /* 0x000f220000300800 */
[----:B------:R-:W-:-:S03]  /*1a9110*/  IMAD.WIDE R60, R210, 0x4, R16 ;  /* 0x00000004d23c7825 */ /* 0x000fc600078e0210 */
[----:B------:R-:W2:Y:S04]  /*1a9120*/  LDL.LU R218, [R1+0x6c4] ;  /* 0x0006c40001da7983 */ /* 0x000ea80000300800 */
[----:B------:R1:W-:Y:S01]  /*1a9130*/  @P1 STG.E desc[UR42][R60.64], R209 ;  /* 0x000000d13c001986 */ /* 0x0003e2000c10192a */
[----:B------:R-:W-:-:S03]  /*1a9140*/  LOP3.LUT P1, RZ, R58, 0x10000000, RZ, 0xc0, !PT ;  /* 0x100000003aff7812 */ /* 0x000fc6000782c0ff */
[----:B------:R-:W2:Y:S04]  /*1a9150*/  LDL.LU R216, [R1+0x674] ;  /* 0x0006740001d87983 */ /* 0x000ea80000300800 */
[----:B------:R-:W2:Y:S01]  /*1a9160*/  LDL.LU R242, [R1+0x664] ;  /* 0x0006640001f27983 */ /* 0x000ea20000300800 */
[----:B-1----:R-:W-:-:S03]  /*1a9170*/  IMAD.WIDE R60, R210, 0x4, R14 ;  /* 0x00000004d23c7825 */ /* 0x002fc600078e020e */
[----:B------:R-:W2:Y:S04]  /*1a9180*/  LDL.LU R209, [R1+0x644] ;  /* 0x0006440001d17983 */ /* 0x000ea80000300800 */
[----:B------:R1:W-:Y:S04]  /*1a9190*/  @P1 STG.E desc[UR42][R60.64], R208 ;  /* 0x000000d03c001986 */ /* 0x0003e8000c10192a */
        /* <DEDUP_REMOVED lines=20> */
[----:B------:R-:W2:Y:S10]  /*1a92e0*/  LDL.LU R75, [R1+0x2338] ;  /* 0x00233800014b7983 */ /* 0x000eb40000300800 */
[----:B------:R1:W-:Y:S01]  /*1a92f0*/  @P1 STG.E desc[UR42][R60.64], R219 ;  /* 0x000000db3c001986 */ /* 0x0003e2000c10192a */
[----:B------:R-:W-:-:S02]  /*1a9300*/  LOP3.LUT P1, RZ, R58, 0x200000, RZ, 0xc0, !PT ;  /* 0x002000003aff7812 */ /* 0x000fc4000782c0ff */
[C---:B------:R-:W-:Y:S01]  /*1a9310*/  LOP3.LUT P3, RZ, R56.reuse, 0x4, RZ, 0xc0, !PT ;  /* 0x0000000438ff7812 */ /* 0x040fe2000786c0ff */
[----:B-1----:R-:W-:Y:S01]  /*1a9320*/  IMAD.WIDE R60, R243, 0x4, R16 ;  /* 0x00000004f33c7825 */ /* 0x002fe200078e0210 */
[C---:B------:R-:W-:Y:S02]  /*1a9330*/  LOP3.LUT P4, RZ, R56.reuse, 0x8, RZ, 0xc0, !PT ;  /* 0x0000000838ff7812 */ /* 0x040fe4000788c0ff */
[C---:B------:R-:W-:Y:S02]  /*1a9340*/  LOP3.LUT P5, RZ, R56.reuse, 0x10, RZ, 0xc0, !PT ;  /* 0x0000001038ff7812 */ /* 0x040fe400078ac0ff */
[C---:B------:R-:W-:Y:S02]  /*1a9350*/  LOP3.LUT P6, RZ, R56.reuse, 0x20, RZ, 0xc0, !PT ;  /* 0x0000002038ff7812 */ /* 0x040fe400078cc0ff */
[----:B------:R-:W-:-:S03]  /*1a9360*/  LOP3.LUT P0, RZ, R56, 0x40, RZ, 0xc0, !PT ;  /* 0x0000004038ff7812 */ /* 0x000fc6000780c0ff */
[----:B---3--:R1:W-:Y:S02]  /*1a9370*/  @P1 STG.E desc[UR42][R60.64], R217 ;  /* 0x000000d93c001986 */ /* 0x0083e4000c10192a */
[----:B-1----:R-:W-:-:S05]  /*1a9380*/  IMAD.WIDE R60, R243, 0x4, R14 ;  /* 0x00000004f33c7825 */ /* 0x002fca00078e020e */
[----:B----4-:R2:W-:Y:S02]  /*1a9390*/  @P2 STG.E desc[UR42][R60.64], R241 ;  /* 0x000000f13c002986 */ /* 0x0105e4000c10192a */
[----:B--2---:R-:W-:-:S05]  /*1a93a0*/  IMAD.WIDE R60, R240, 0x4, R20 ;  /* 0x00000004f03c7825 */ /* 0x004fca00078e0214 */
[----:B------:R1:W-:Y:S02]  /*1a93b0*/  @P3 STG.E desc[UR42][R60.64], R218 ;  /* 0x000000da3c003986 */ /* 0x0003e4000c10192a */
[----:B-1----:R-:W-:-:S05]  /*1a93c0*/  IMAD.WIDE R60, R240, 0x4, R18 ;  /* 0x00000004f03c7825 */ /* 0x002fca00078e0212 */
[----:B------:R1:W-:Y:S02]  /*1a93d0*/  @P4 STG.E desc[UR42][R60.64], R216 ;  /* 0x000000d83c004986 */ /* 0x0003e4000c10192a */
[----:B-1----:R-:W-:-:S05]  /*1a93e0*/  IMAD.WIDE R60, R240, 0x4, R16 ;  /* 0x00000004f03c7825 */ /* 0x002fca00078e0210 */
[----:B------:R1:W-:Y:S02]  /*1a93f0*/  @P5 STG.E desc[UR42][R60.64], R242 ;  /* 0x000000f23c005986 */ /* 0x0003e4000c10192a */
[----:B-1----:R-:W-:Y:S02]  /*1a9400*/  IMAD.WIDE R60, R240, 0x4, R14 ;  /* 0x00000004f03c7825 */ /* 0x002fe400078e020e */
[----:B------:R-:W2:Y:S04]  /*1a9410*/  LDL.LU R240, [R1+0x4d4] ;  /* 0x0004d40001f07983 */ /* 0x000ea80000300800 */
[----:B------:R1:W-:Y:S04]  /*1a9420*/  @P6 STG.E desc[UR42][R60.64], R209 ;  /* 0x000000d13c006986 */ /* 0x0003e8000c10192a */
[----:B-1----:R-:W3:Y:S01]  /*1a9430*/  LDL.LU R209, [R1+0x214] ;  /* 0x0002140001d17983 */ /* 0x002ee20000300800 */
[----:B------:R-:W-:-:S03]  /*1a9440*/  IMAD.WIDE R60, R210, 0x4, R20 ;  /* 0x00000004d23c7825 */ /* 0x000fc600078e0214 */
[----:B------:R-:W4:Y:S04]  /*1a9450*/  LDL.LU R117, [R1+0x54] ;  /* 0x0000540001757983 */ /* 0x000f280000300800 */
[----:B------:R-:W4:Y:S04]  /*1a9460*/  LDL.LU R118, [R1+0x6c8] ;  /* 0x0006c80001767983 */ /* 0x000f280000300800 */
[----:B------:R1:W-:Y:S04]  /*1a9470*/  @P0 STG.E desc[UR42][R60.64], R208 ;  /* 0x000000d03c000986 */ /* 0x0003e8000c10192a */
[----:B------:R-:W4:Y:S04]  /*1a9480*/  LDL.LU R119, [R1+0x678] ;  /* 0x0006780001777983 */ /* 0x000f280000300800 */
[----:B-1----:R-:W4:Y:S04]  /*1a9490*/  LDL.LU R208, [R1+0x2334] ;  /* 0x0023340001d07983 */ /* 0x002f280000300800 */
[----:B------:R-:W4:Y:S01]  /*1a94a0*/  LDL.LU R62, [R1+0x668] ;  /* 0x00066800013e7983 */ /* 0x000f220000300800 */
[----:B------:R-:W-:-:S02]  /*1a94b0*/  LOP3.LUT P1, RZ, R56, 0x80000, RZ, 0xc0, !PT ;  /* 0x0008000038ff7812 */ /* 0x000fc4000782c0ff */
        /* <DEDUP_REMOVED lines=8> */
[----:B------:R-:W4:Y:S04]  /*1a9540*/  LDL.LU R219, [R1+0x58] ;  /* 0x0000580001db7983 */ /* 0x000f280000300800 */
[----:B------:R-:W4:Y:S04]  /*1a9550*/  LDL.LU R217, [R1+0x6cc] ;  /* 0x0006cc0001d97983 */ /* 0x000f280000300800 */
[----:B------:R-:W-:Y:S01]  /*1a9560*/  @P1 LOP3.LUT R58, R58, 0x4000, RZ, 0xfc, !PT ;  /* 0x000040003a3a1812 */ /* 0x000fe200078efcff */
[----:B------:R-:W4:Y:S01]  /*1a9570*/  LDL.LU R243, [R1+0x67c] ;  /* 0x00067c0001f37983 */ /* 0x000f220000300800 */
[----:B------:R-:W-:-:S02]  /*1a9580*/  LOP3.LUT P1, RZ, R56, 0x20000, RZ, 0xc0, !PT ;  /* 0x0002000038ff7812 */ /* 0x000fc4000782c0ff */
[----:B------:R-:W-:Y:S01]  /*1a9590*/  LOP3.LUT R58, R58, 0xffff7fff, RZ, 0xc0, !PT ;  /* 0xffff7fff3a3a7812 */ /* 0x000fe200078ec0ff */
[----:B------:R-:W4:Y:S01]  /*1a95a0*/  LDL.LU R241, [R1+0x66c] ;  /* 0x00066c0001f17983 */ /* 0x000f220000300800 */
[----:B------:R-:W-:-:S03]  /*1a95b0*/  LOP3.LUT P4, RZ, R56, 0x80, RZ, 0xc0, !PT ;  /* 0x0000008038ff7812 */ /* 0x000fc6000788c0ff */
[----:B------:R-:W4:Y:S01]  /*1a95c0*/  LDL.LU R218, [R1+0x233c] ;  /* 0x00233c0001da7983 */ /* 0x000f220000300800 */
[----:B------:R-:W-:Y:S01]  /*1a95d0*/  LOP3.LUT P5, RZ, R56, 0x100, RZ, 0xc0, !PT ;  /* 0x0000010038ff7812 */ /* 0x000fe200078ac0ff */
[----:B------:R-:W-:Y:S01]  /*1a95e0*/  IMAD.WIDE R60, R210, 0x4, R18 ;  /* 0x00000004d23c7825 */ /* 0x000fe200078e0212 */
[----:B------:R-:W-:Y:S01]  /*1a95f0*/  LOP3.LUT P6, RZ, R56, 0x200, RZ, 0xc0, !PT ;  /* 0x0000020038ff7812 */ /* 0x000fe200078cc0ff */
[----:B------:R-:W4:Y:S02]  /*1a9600*/  LDL.LU R216, [R1+0x64c] ;  /* 0x00064c0001d87983 */ /* 0x000f240000300800 */
[----:B------:R-:W-:Y:S02]  /*1a9610*/  @P1 LOP3.LUT R58, R58, 0x8000, RZ, 0xfc, !PT ;  /* 0x000080003a3a1812 */ /* 0x000fe400078efcff */
[----:B------:R-:W-:Y:S01]  /*1a9620*/  LOP3.LUT P1, RZ, R56, 0x10000, RZ, 0xc0, !PT ;  /* 0x0001000038ff7812 */ /* 0x000fe2000782c0ff */
[----:B------:R-:W4:Y:S01]  /*1a9630*/  LDL.LU R242, [R1+0x62c] ;  /* 0x00062c0001f27983 */ /* 0x000f220000300800 */
        /* <DEDUP_REMOVED lines=19> */
[----:B---3--:R1:W-:Y:S02]  /*1a9770*/  @P5 STG.E desc[UR42][R60.64], R209 ;  /* 0x000000d13c005986 */ /* 0x0083e4000c10192a */
[----:B-1----:R-:W-:-:S02]  /*1a9780*/  IMAD.WIDE R60, R210, 0x4, R14 ;  /* 0x00000004d23c7825 */ /* 0x002fc400078e020e */
[----:B------:R-:W3:Y:S04]  /*1a9790*/  LDL.LU R209, [R1+0x21c] ;  /* 0x00021c0001d17983 */ /* 0x000ee80000300800 */
[----:B----4-:R1:W-:Y:S04]  /*1a97a0*/  @P6 STG.E desc[UR42][R60.64], R117 ;  /* 0x000000753c006986 */ /* 0x0103e8000c10192a */
[----:B------:R-:W4:Y:S01]  /*1a97b0*/  LDL.LU R210, [R1+0x2340] ;  /* 0x0023400001d27983 */ /* 0x000f220000300800 */
[----:B-1----:R-:W-:-:S05]  /*1a97c0*/  IMAD.WIDE R60, R208, 0x4, R20 ;  /* 0x00000004d03c7825 */ /* 0x002fca00078e0214 */
        /* <DEDUP_REMOVED lines=38> */
[----:B----4-:R-:W-:-:S05]  /*1a9a30*/  IMAD.WIDE R60, R210, 0x4, R20 ;  /* 0x00000004d23c7825 */ /* 0x010fca00078e0214 */
[----:B------:R1:W-:Y:S02]  /*1a9a40*/  @P4 STG.E desc[UR42][R60.64], R242 ;  /* 0x000000f23c004986 */ /* 0x0003e4000c10192a */
[----:B-1----:R-:W-:-:S05]  /*1a9a50*/  IMAD.WIDE R60, R210, 0x4, R18 ;  /* 0x00000004d23c7825 */ /* 0x002fca00078e0212 */
[----:B--2---:R1:W-:Y:S02]  /*1a9a60*/  @P5 STG.E desc[UR42][R60.64], R240 ;  /* 0x000000f03c005986 */ /* 0x0043e4000c10192a */
[C---:B-1----:R-:W-:Y:S02]  /*1a9a70*/  IMAD.WIDE R60, R210.reuse, 0x4, R16 ;  /* 0x00000004d23c7825 */ /* 0x042fe400078e0210 */
[----:B------:R-:W2:Y:S04]  /*1a9a80*/  LDL.LU R240, [R1+0x810] ;  /* 0x0008100001f07983 */ /* 0x000ea80000300800 */
[----:B---3--:R1:W-:Y:S02]  /*1a9a90*/  @P6 STG.E desc[UR42][R60.64], R209 ;  /* 0x000000d13c006986 */ /* 0x0083e4000c10192a */
[----:B-1----:R-:W-:-:S02]  /*1a9aa0*/  IMAD.WIDE R60, R210, 0x4, R14 ;  /* 0x00000004d23c7825 */ /* 0x002fc400078e020e */
[----:B------:R-:W3:Y:S04]  /*1a9ab0*/  LDL.LU R209, [R1+0x7d0] ;  /* 0x0007d00001d17983 */ /* 0x000ee80000300800 */
[----:B------:R-:W4:Y:S04]  /*1a9ac0*/  LDL.LU R210, [R1+0x790] ;  /* 0x0007900001d27983 */ /* 0x000f280000300800 */
[----:B------:R1:W-:Y:S04]  /*1a9ad0*/  @P0 STG.E desc[UR42][R60.64], R208 ;  /* 0x000000d03c000986 */ /* 0x0003e8000c10192a */
[----:B-1----:R-:W2:Y:S04]  /*1a9ae0*/  LDL.LU R208, [R1+0x2344] ;  /* 0x0023440001d07983 */ /* 0x002ea80000300800 */
        /* <DEDUP_REMOVED lines=11> */
[----:B------:R-:W-:-:S03]  /*1a9ba0*/  LOP3.LUT P4, RZ, R56, 0x4000000, RZ, 0xc0, !PT ;  /* 0x0400000038ff7812 */ /* 0x000fc6000788c0ff */
[----:B------:R-:W4:Y:S04]  /*1a9bb0*/  LDL.LU R243, [R1+0x704] ;  /* 0x0007040001f37983 */ /* 0x000f280000300800 */
[----:B------:R-:W4:Y:S01]  /*1a9bc0*/  LDL.LU R241, [R1+0x694] ;  /* 0x0006940001f17983 */ /* 0x000f220000300800 */
[----:B------:R-:W-:-:S03]  /*1a9bd0*/  LOP3.LUT P5, RZ, R56, 0x8000000, RZ, 0xc0, !PT ;  /* 0x0800000038ff7812 */ /* 0x000fc600078ac0ff */
[----:B------:R-:W4:Y:S04]  /*1a9be0*/  LDL.LU R218, [R1+0x5f4] ;  /* 0x0005f40001da7983 */ /* 0x000f280000300800 */
[----:B------:R-:W4:Y:S01]  /*1a9bf0*/  LDL.LU R216, [R1+0x2350] ;  /* 0x0023500001d87983 */ /* 0x000f220000300800 */
[----:B------:R-:W-:Y:S02]  /*1a9c00*/  LOP3.LUT P6, RZ, R56, 0x10000000, RZ, 0xc0, !PT ;  /* 0x1000000038ff7812 */ /* 0x000fe400078cc0ff */
        /* <DEDUP_REMOVED lines=17> */
[----:B------:R-:W-:Y:S01]  /*1a9d20*/  @P1 LOP3.LUT R58, R58, 0x400, RZ, 0xfc, !PT ;  /* 0x000004003a3a1812 */ /* 0x000fe200078efcff */
[----:B--2---:R-:W-:-:S05]  /*1a9d30*/  IMAD.WIDE R60, R208, 0x4, R20 ;  /* 0x00000004d03c7825 */ /* 0x004fca00078e0214 */
[----:B------:R1:W-:Y:S02]  /*1a9d40*/  @P4 STG.E desc[UR42][R60.64], R240 ;  /* 0x000000f03c004986 */ /* 0x0003e4000c10192a */
[C---:B-1----:R-:W-:Y:S02]  /*1a9d50*/  IMAD.WIDE R60, R208.reuse, 0x4, R18 ;  /* 0x00000004d03c7825 */ /* 0x042fe400078e0212 */
[----:B------:R-:W2:Y:S04]  /*1a9d60*/  LDL.LU R240, [R1+0x364] ;  /* 0x0003640001f07983 */ /* 0x000ea80000300800 */
[----:B---3--:R1:W-:Y:S02]  /*1a9d70*/  @P5 STG.E desc[UR42][R60.64], R209 ;  /* 0x000000d13c005986 */ /* 0x0083e4000c10192a */
[----:B-1----:R-:W-:-:S02]  /*1a9d80*/  IMAD.WIDE R60, R208, 0x4, R16 ;  /* 0x00000004d03c7825 */ /* 0x002fc400078e0210 */
[----:B------:R-:W3:Y:S04]  /*1a9d90*/  LDL.LU R209, [R1+0x818] ;  /* 0x0008180001d17983 */ /* 0x000ee80000300800 */
[----:B----4-:R1:W-:Y:S02]  /*1a9da0*/  @P6 STG.E desc[UR42][R60.64], R210 ;  /* 0x000000d23c006986 */ /* 0x0103e4000c10192a */
[----:B-1----:R-:W-:Y:S02]  /*1a9db0*/  IMAD.WIDE R60, R208, 0x4, R14 ;  /* 0x00000004d03c7825 */ /* 0x002fe400078e020e */
[----:B------:R-:W4:Y:S04]  /*1a9dc0*/  LDL.LU R210, [R1+0x7d8] ;  /* 0x0007d80001d27983 */ /* 0x000f280000300800 */
[----:B------:R-:W3:Y:S04]  /*1a9dd0*/  LDL.LU R208, [R1+0x798] ;  /* 0x0007980001d07983 */ /* 0x000ee80000300800 */
[----:B------:R-:W3:Y:S01]  /*1a9de0*/  LDL.LU R242, [R1+0x2354] ;  /* 0x0023540001f27983 */ /* 0x000ee20000300800 */
[----:B------:R-:W-:-:S02]  /*1a9df0*/  LOP3.LUT P1, RZ, R54, 0x1, RZ, 0xc0, !PT ;  /* 0x0000000136ff7812 */ /* 0x000fc4000782c0ff */
[----:B------:R-:W-:Y:S02]  /*1a9e00*/  LOP3.LUT R58, R58, 0xfffff7ff, RZ, 0xc0, !PT ;  /* 0xfffff7ff3a3a7812 */ /* 0x000fe400078ec0ff */
[----:B------:R-:W-:-:S09]  /*1a9e10*/  LOP3.LUT P0, RZ, R56, 0x20000000, RZ, 0xc0, !PT ;  /* 0x2000000038ff7812 */ /* 0x000fd2000780c0ff */
[----:B------:R-:W-:Y:S02]  /*1a9e20*/  @P1 LOP3.LUT R58, R58, 0x800, RZ, 0xfc, !PT ;  /* 0x000008003a3a1812 */ /* 0x000fe400078efcff */
[----:B------:R-:W-:Y:S02]  /*1a9e30*/  LOP3.LUT P1, RZ, R56, 0x80000000, RZ, 0xc0, !PT ;  /* 0x8000000038ff7812 */ /* 0x000fe4000782c0ff */
[----:B------:R-:W-:Y:S01]  /*1a9e40*/  LOP3.LUT R58, R58, 0xffffefff, RZ, 0xc0, !PT ;  /* 0xffffefff3a3a7812 */ /* 0x000fe200078ec0ff */
[----:B------:R1:W-:Y:S10]  /*1a9e50*/  @P0 STG.E desc[UR42][R60.64], R117 ;  /* 0x000000753c000986 */ /* 0x0003f4000c10192a */
[----:B------:R-:W-:-:S02]  /*1a9e60*/  @P1 LOP3.LUT R58, R58, 0x1000, RZ, 0xfc, !PT ;  /* 0x000010003a3a1812 */ /* 0x000fc400078efcff */
        /* <DEDUP_REMOVED lines=13> */
[C---:B-1----:R-:W-:Y:S01]  /*1a9f40*/  IMAD.WIDE R60, R219.reuse, 0x4, R20 ;  /* 0x00000004db3c7825 */ /* 0x042fe200078e0214 */
[----:B------:R-:W-:Y:S01]  /*1a9f50*/  LOP3.LUT P2, RZ, R54, 0x80, RZ, 0xc0, !PT ;  /* 0x0000008036ff7812 */ /* 0x000fe2000784c0ff */
[----:B------:R-:W4:Y:S10]  /*1a9f60*/  LDL.LU R72, [R1+0x235c] ;  /* 0x00235c0001487983 */ /* 0x000f340000300800 */
        /* <DEDUP_REMOVED lines=22> */
[----:B------:R-:W-:-:S04]  /*1aa0d0*/  LOP3.LUT P0, RZ, R54, 0x1000, RZ, 0xc0, !PT ;  /* 0x0000100036ff7812 */ /* 0x000fc8000780c0ff */
[----:B--2---:R3:W-:Y:S02]  /*1aa0e0*/  @P4 STG.E desc[UR42][R60.64], R240 ;  /* 0x000000f03c004986 */ /* 0x0047e4000c10192a */
[----:B---3--:R-:W-:-:S05]  /*1aa0f0*/  IMAD.WIDE R60, R242, 0x4, R20 ;  /* 0x00000004f23c7825 */ /* 0x008fca00078e0214 */
[----:B------:R1:W-:Y:S02]  /*1aa100*/  @P5 STG.E desc[UR42][R60.64], R209 ;  /* 0x000000d13c005986 */ /* 0x0003e4000c10192a */
[----:B-1----:R-:W-:-:S05]  /*1aa110*/  IMAD.WIDE R60, R242, 0x4, R18 ;  /* 0x00000004f23c7825 */ /* 0x002fca00078e0212 */
[----:B----4-:R1:W-:Y:S02]  /*1aa120*/  @P6 STG.E desc[UR42][R60.64], R210 ;  /* 0x000000d23c006986 */ /* 0x0103e4000c10192a */
[----:B-1----:R-:W-:-:S05]  /*1aa130*/  IMAD.WIDE R60, R242, 0x4, R16 ;  /* 0x00000004f23c7825 */ /* 0x002fca00078e0210 */
[----:B------:R1:W-:Y:S04]  /*1aa140*/  @P0 STG.E desc[UR42][R60.64], R208 ;  /* 0x000000d03c000986 */ /* 0x0003e8000c10192a */
[----:B-1----:R-:W2:Y:S04]  /*1aa150*/  LDL.LU R208, [R1+0x748] ;  /* 0x0007480001d07983 */ /* 0x002ea80000300800 */
[----:B------:R-:W3:Y:S04]  /*1aa160*/  LDL.LU R241, [R1+0x708] ;  /* 0x0007080001f17983 */ /* 0x000ee80000300800 */
[----:B------:R-:W4:Y:S04]  /*1aa170*/  LDL.LU R218, [R1+0x698] ;  /* 0x0006980001da7983 */ /* 0x000f280000300800 */
[----:B------:R-:W3:Y:S04]  /*1aa180*/  LDL.LU R216, [R1+0x5f8] ;  /* 0x0005f80001d87983 */ /* 0x000ee80000300800 */
[----:B------:R-:W3:Y:S04]  /*1aa190*/  LDL.LU R240, [R1+0x2358] ;  /* 0x0023580001f07983 */ /* 0x000ee80000300800 */
[----:B------:R-:W3:Y:S01]  /*1aa1a0*/  LDL.LU R209, [R1+0x368] ;  /* 0x0003680001d17983 */ /* 0x000ee20000300800 */
[----:B------:R-:W-:-:S03]  /*1aa1b0*/  LOP3.LUT P4, RZ, R54, 0x2000, RZ, 0xc0, !PT ;  /* 0x0000200036ff7812 */ /* 0x000fc6000788c0ff */
[----:B------:R-:W3:Y:S01]  /*1aa1c0*/  LDL.LU R210, [R1+0x81c] ;  /* 0x00081c0001d27983 */ /* 0x000ee20000300800 */
[----:B------:R-:W-:-:S03]  /*1aa1d0*/  IMAD.WIDE R60, R242, 0x4, R14 ;  /* 0x00000004f23c7825 */ /* 0x000fc600078e020e */
[----:B------:R-:W3:Y:S04]  /*1aa1e0*/  LDL.LU R217, [R1+0x2360] ;  /* 0x0023600001d97983 */ /* 0x000ee80000300800 */
[----:B------:R-:W3:Y:S01]  /*1aa1f0*/  LDL.LU R242, [R1+0x2364] ;  /* 0x0023640001f27983 */ /* 0x000ee20000300800 */
        /* <DEDUP_REMOVED lines=12> */
[----:B------:R-:W-:Y:S01]  /*1aa2c0*/  LOP3.LUT P1, RZ, R54, 0x200000, RZ, 0xc0, !PT ;  /* 0x0020000036ff7812 */ /* 0x000fe2000782c0ff */
[----:B--2---:R1:W-:Y:S04]  /*1aa2d0*/  @P4 STG.E desc[UR42][R60.64], R208 ;  /* 0x000000d03c004986 */ /* 0x0043e8000c10192a */
[----:B-1----:R-:W2:Y:S04]  /*1aa2e0*/  LDL.LU R208, [R1+0x7dc] ;  /* 0x0007dc0001d07983 */ /* 0x002ea80000300800 */
[----:B------:R-:W2:Y:S04]  /*1aa2f0*/  LDL.LU R63, [R1+0x79c] ;  /* 0x00079c00013f7983 */ /* 0x000ea80000300800 */
[----:B------:R-:W2:Y:S04]  /*1aa300*/  LDL.LU R73, [R1+0x74c] ;  /* 0x00074c0001497983 */ /* 0x000ea80000300800 */
[----:B------:R-:W2:Y:S04]  /*1aa310*/  LDL.LU R74, [R1+0x70c] ;  /* 0x00070c00014a7983 */ /* 0x000ea80000300800 */
[----:B------:R-:W2:Y:S01]  /*1aa320*/  LDL.LU R75, [R1+0x69c] ;  /* 0x00069c00014b7983 */ /* 0x000ea20000300800 */
[----:B------:R-:W-:-:S03]  /*1aa330*/  LOP3.LUT R58, R58, 0xfffffffd, RZ, 0xc0, !PT ;  /* 0xfffffffd3a3a7812 */ /* 0x000fc600078ec0ff */
[----:B------:R-:W2:Y:S01]  /*1aa340*/  LDL.LU R219, [R1+0x5fc] ;  /* 0x0005fc0001db7983 */ /* 0x000ea20000300800 */
[----:B------:R-:W-:Y:S02]  /*1aa350*/  @P1 LOP3.LUT R58, R58, 0x2, RZ, 0xfc, !PT ;  /* 0x000000023a3a1812 */ /* 0x000fe400078efcff */
[C---:B------:R-:W-:Y:S02]  /*1aa360*/  LOP3.LUT P1, RZ, R54.reuse, 0x100000, RZ, 0xc0, !PT ;  /* 0x0010000036ff7812 */ /* 0x040fe4000782c0ff */
[C---:B------:R-:W-:Y:S02]  /*1aa370*/  LOP3.LUT P5, RZ, R54.reuse, 0x4000, RZ, 0xc0, !PT ;  /* 0x0000400036ff7812 */ /* 0x040fe400078ac0ff */
[----:B------:R-:W-:Y:S01]  /*1aa380*/  LOP3.LUT P6, RZ, R54, 0x8000, RZ, 0xc0, !PT ;  /* 0x0000800036ff7812 */ /* 0x000fe200078cc0ff */
[----:B---3--:R-:W-:Y:S01]  /*1aa390*/  IMAD.WIDE R60, R240, 0x4, R20 ;  /* 0x00000004f03c7825 */ /* 0x008fe200078e0214 */
[----:B------:R-:W-:Y:S01]  /*1aa3a0*/  LOP3.LUT R58, R58, 0xfffffffb, RZ, 0xc0, !PT ;  /* 0xfffffffb3a3a7812 */ /* 0x000fe200078ec0ff */
[----:B------:R-:W3:Y:S06]  /*1aa3b0*/  LDL.LU R243, [R1+0x36c] ;  /* 0x00036c0001f37983 */ /* 0x000eec0000300800 */
[----:B------:R-:W-:-:S02]  /*1aa3c0*/  @P1 LOP3.LUT R58, R58, 0x4, RZ, 0xfc, !PT ;  /* 0x000000043a3a1812 */ /* 0x000fc400078efcff */
[----:B------:R-:W-:Y:S01]  /*1aa3d0*/  LOP3.LUT P1, RZ, R54, 0x80000, RZ, 0xc0, !PT ;  /* 0x0008000036ff7812 */ /* 0x000fe2000782c0ff */
[----:B------:R1:W-:Y:S01]  /*1aa3e0*/  @P5 STG.E desc[UR42][R60.64], R241 ;  /* 0x000000f13c005986 */ /* 0x0003e2000c10192a */
[----:B------:R-:W-:Y:S01]  /*1aa3f0*/  LOP3.LUT R58, R58, 0xfffffff7, RZ, 0xc0, !PT ;  /* 0xfffffff73a3a7812 */ /* 0x000fe200078ec0ff */
[----:B-1----:R-:W-:Y:S02]  /*1aa400*/  IMAD.WIDE R60, R240, 0x4, R18 ;  /* 0x00000004f03c7825 */ /* 0x002fe400078e0212 */
[----:B------:R-:W3:Y:S08]  /*1aa410*/  LDL.LU R241, [R1+0x7f0] ;  /* 0x0007f00001f17983 */ /* 0x000ef00000300800 */
[----:B------:R-:W-:-:S02]  /*1aa420*/  @P1 LOP3.LUT R58, R58, 0x8, RZ, 0xfc, !PT ;  /* 0x000000083a3a1812 */ /* 0x000fc400078efcff */
[C---:B------:R-:W-:Y:S01]  /*1aa430*/  LOP3.LUT P1, RZ, R54.reuse, 0x40000, RZ, 0xc0, !PT ;  /* 0x0004000036ff7812 */ /* 0x040fe2000782c0ff */
[----:B----4-:R1:W-:Y:S01]  /*1aa440*/  @P6 STG.E desc[UR42][R60.64], R218 ;  /* 0x000000da3c006986 */ /* 0x0103e2000c10192a */
[----:B------:R-:W-:Y:S02]  /*1aa450*/  LOP3.LUT P0, RZ, R54, 0x10000, RZ, 0xc0, !PT ;  /* 0x0001000036ff7812 */ /* 0x000fe4000780c0ff */
[----:B------:R-:W-:Y:S01]  /*1aa460*/  LOP3.LUT R58, R58, 0xffffffef, RZ, 0xc0, !PT ;  /* 0xffffffef3a3a7812 */ /* 0x000fe200078ec0ff */
[----:B-1----:R-:W4:Y:S08]  /*1aa470*/  LDL.LU R218, [R1+0x7a0] ;  /* 0x0007a00001da7983 */ /* 0x002f300000300800 */
[----:B------:R-:W-:-:S02]  /*1aa480*/  @P1 LOP3.LUT R58, R58, 0x10, RZ, 0xfc, !PT ;  /* 0x000000103a3a1812 */ /* 0x000fc400078efcff */
[----:B------:R-:W-:Y:S01]  /*1aa490*/  LOP3.LUT P1, RZ, R54, 0x20000, RZ, 0xc0, !PT ;  /* 0x0002000036ff7812 */ /* 0x000fe2000782c0ff */
[----:B------:R-:W-:-:S05]  /*1aa4a0*/  IMAD.WIDE R60, R240, 0x4, R16 ;  /* 0x00000004f03c7825 */ /* 0x000fca00078e0210 */
[----:B------:R1:W-:Y:S02]  /*1aa4b0*/  @P0 STG.E desc[UR42][R60.64], R216 ;  /* 0x000000d83c000986 */ /* 0x0003e4000c10192a */
[----:B-1----:R-:W-:Y:S02]  /*1aa4c0*/  IMAD.WIDE R60, R240, 0x4, R14 ;  /* 0x00000004f03c7825 */ /* 0x002fe400078e020e */
[----:B------:R-:W3:Y:S04]  /*1aa4d0*/  LDL.LU R216, [R1+0x760] ;  /* 0x0007600001d87983 */ /* 0x000ee80000300800 */
[----:B------:R1:W-:Y:S01]  /*1aa4e0*/  @P1 STG.E desc[UR42][R60.64], R209 ;  /* 0x000000d13c001986 */ /* 0x0003e2000c10192a */
[----:B------:R-:W-:-:S03]  /*1aa4f0*/  LOP3.LUT P1, RZ, R58, 0x10, RZ, 0xc0, !PT ;  /* 0x000000103aff7812 */ /* 0x000fc6000782c0ff */
[----:B------:R-:W3:Y:S01]  /*1aa500*/  LDL.LU R240, [R1+0x720] ;  /* 0x0007200001f07983 */ /* 0x000ee20000300800 */
[----:B-1----:R-:W-:-:S09]  /*1aa510*/  IMAD.WIDE R60, R72, 0x4, R20 ;  /* 0x00000004483c7825 */ /* 0x002fd200078e0214 */
[----:B------:R1:W-:Y:S01]  /*1aa520*/  @P1 STG.E desc[UR42][R60.64], R210 ;  /* 0x000000d23c001986 */ /* 0x0003e2000c10192a */
[----:B------:R-:W-:-:S03]  /*1aa530*/  LOP3.LUT P1, RZ, R58, 0x8, RZ, 0xc0, !PT ;  /* 0x000000083aff7812 */ /* 0x000fc6000782c0ff */
[----:B-1----:R-:W4:Y:S04]  /*1aa540*/  LDL.LU R210, [R1+0x6b0] ;  /* 0x0006b00001d27983 */ /* 0x002f280000300800 */
[----:B------:R-:W4:Y:S01]  /*1aa550*/  LDL.LU R209, [R1+0x2368] ;  /* 0x0023680001d17983 */ /* 0x000f220000300800 */
[----:B------:R-:W-:-:S05]  /*1aa560*/  IMAD.WIDE R60, R72, 0x4, R18 ;  /* 0x00000004483c7825 */ /* 0x000fca00078e0212 */
        /* <DEDUP_REMOVED lines=9> */
[C---:B-1----:R-:W-:Y:S01]  /*1aa600*/  IMAD.WIDE R60, R217.reuse, 0x4, R20 ;  /* 0x00000004d93c7825 */ /* 0x042fe200078e0214 */
[----:B------:R-:W-:Y:S01]  /*1aa610*/  LOP3.LUT P2, RZ, R54, 0x4000000, RZ, 0xc0, !PT ;  /* 0x0400000036ff7812 */ /* 0x000fe2000784c0ff */
[----:B------:R-:W2:Y:S10]  /*1aa620*/  LDL.LU R73, [R1+0x2370] ;  /* 0x0023700001497983 */ /* 0x000eb40000300800 */
        /* <DEDUP_REMOVED lines=10> */
[----:B---3--:R1:W-:Y:S02]  /*1aa6d0*/  @P1 STG.E desc[UR42][R60.64], R243 ;  /* 0x000000f33c001986 */ /* 0x0083e4000c10192a */
[----:B-1----:R-:W-:-:S05]  /*1aa6e0*/  IMAD.WIDE R60, R242, 0x4, R20 ;  /* 0x00000004f23c7825 */ /* 0x002fca00078e0214 */
[----:B------:R1:W-:Y:S02]  /*1aa6f0*/  @P2 STG.E desc[UR42][R60.64], R241 ;  /* 0x000000f13c002986 */ /* 0x0003e4000c10192a */
[----:B-1----:R-:W-:-:S05]  /*1aa700*/  IMAD.WIDE R60, R242, 0x4, R18 ;  /* 0x00000004f23c7825 */ /* 0x002fca00078e0212 */
[----:B----4-:R1:W-:Y:S04]  /*1aa710*/  @P3 STG.E desc[UR42][R60.64], R218 ;  /* 0x000000da3c003986 */ /* 0x0103e8000c10192a */
[----:B-1----:R-:W3:Y:S01]  /*1aa720*/  LDL.LU R218, [R1+0x200] ;  /* 0x0002000001da7983 */ /* 0x002ee20000300800 */
[C---:B------:R-:W-:Y:S02]  /*1aa730*/  LOP3.LUT P4, RZ, R54.reuse, 0x10000000, RZ, 0xc0, !PT ;  /* 0x1000000036ff7812 */ /* 0x040fe4000788c0ff */
[----:B------:R-:W-:Y:S01]  /*1aa740*/  LOP3.LUT P5, RZ, R54, 0x20000000, RZ, 0xc0, !PT ;  /* 0x2000000036ff7812 */ /* 0x000fe200078ac0ff */
[----:B------:R-:W-:Y:S01]  /*1aa750*/  IMAD.WIDE R60, R242, 0x4, R16 ;  /* 0x00000004f23c7825 */ /* 0x000fe200078e0210 */
[C---:B------:R-:W-:Y:S02]  /*1aa760*/  LOP3.LUT P6, RZ, R54.reuse, 0x40000000, RZ, 0xc0, !PT ;  /* 0x4000000036ff7812 */ /* 0x040fe400078cc0ff */
[----:B------:R-:W-:-:S07]  /*1aa770*/  LOP3.LUT P0, RZ, R54, 0x80000000, RZ, 0xc0, !PT ;  /* 0x8000000036ff7812 */ /* 0x000fce000780c0ff */
[----:B------:R1:W-:Y:S02]  /*1aa780*/  @P4 STG.E desc[UR42][R60.64], R216 ;  /* 0x000000d83c004986 */ /* 0x0003e4000c10192a */
[----:B-1----:R-:W-:Y:S02]  /*1aa790*/  IMAD.WIDE R60, R242, 0x4, R14 ;  /* 0x00000004f23c7825 */ /* 0x002fe400078e020e */
[----:B------:R-:W4:Y:S04]  /*1aa7a0*/  LDL.LU R216, [R1+0x40] ;  /* 0x0000400001d87983 */ /* 0x000f280000300800 */
[----:B------:R1:W-:Y:S04]  /*1aa7b0*/  @P5 STG.E desc[UR42][R60.64], R240 ;  /* 0x000000f03c005986 */ /* 0x0003e8000c10192a */
[----:B------:R-:W4:Y:S01]  /*1aa7c0*/  LDL.LU R242, [R1+0x7f4] ;  /* 0x0007f40001f27983 */ /* 0x000f220000300800 */
[----:B-1----:R-:W-:-:S03]  /*1aa7d0*/  IMAD.WIDE R60, R209, 0x4, R20 ;  /* 0x00000004d13c7825 */ /* 0x002fc600078e0214 */
[----:B------:R-:W4:Y:S04]  /*1aa7e0*/  LDL.LU R240, [R1+0x7a4] ;  /* 0x0007a40001f07983 */ /* 0x000f280000300800 */
[----:B------:R1:W-:Y:S02]  /*1aa7f0*/  @P6 STG.E desc[UR42][R60.64], R210 ;  /* 0x000000d23c006986 */ /* 0x0003e4000c10192a */
[----:B-1----:R-:W-:Y:S02]  /*1aa800*/  IMAD.WIDE R60, R209, 0x4, R18 ;  /* 0x00000004d13c7825 */ /* 0x002fe400078e0212 */
[----:B------:R-:W4:Y:S04]  /*1aa810*/  LDL.LU R210, [R1+0x764] ;  /* 0x0007640001d27983 */ /* 0x000f280000300800 */
[----:B--2---:R1:W-:Y:S04]  /*1aa820*/  @P0 STG.E desc[UR42][R60.64], R208 ;  /* 0x000000d03c000986 */ /* 0x0043e8000c10192a */
[----:B-1----:R-:W2:Y:S01]  /*1aa830*/  LDL.LU R208, [R1+0x236c] ;  /* 0x00236c0001d07983 */ /* 0x002ea20000300800 */
[----:B------:R-:W-:-:S03]  /*1aa840*/  LOP3.LUT P1, RZ, R55, 0x2000, RZ, 0xc0, !PT ;  /* 0x0000200037ff7812 */ /* 0x000fc6000782c0ff */
[----:B------:R-:W2:Y:S01]  /*1aa850*/  LDL.LU R119, [R1+0x724] ;  /* 0x0007240001777983 */ /* 0x000ea20000300800 */
[----:B------:R-:W-:-:S03]  /*1aa860*/  LOP3.LUT R56, R56, 0xffdfffff, RZ, 0xc0, !PT ;  /* 0xffdfffff38387812 */ /* 0x000fc600078ec0ff */
[----:B------:R-:W2:Y:S04]  /*1aa870*/  LDL.LU R62, [R1+0x6b4] ;  /* 0x0006b400013e7983 */ /* 0x000ea80000300800 */
[----:B------:R-:W2:Y:S02]  /*1aa880*/  LDL.LU R63, [R1+0x5d4] ;  /* 0x0005d400013f7983 */ /* 0x000ea40000300800 */
[----:B------:R-:W-:Y:S02]  /*1aa890*/  @P1 LOP3.LUT R56, R56, 0x200000, RZ, 0xfc, !PT ;  /* 0x0020000038381812 */ /* 0x000fe400078efcff */
[----:B------:R-:W-:Y:S01]  /*1aa8a0*/  LOP3.LUT P1, RZ, R55, 0x1000, RZ, 0xc0, !PT ;  /* 0x0000100037ff7812 */ /* 0x000fe2000782c0ff */
[----:B------:R-:W2:Y:S01]  /*1aa8b0*/  LDL.LU R72, [R1+0x204] ;  /* 0x0002040001487983 */ /* 0x000ea20000300800 */
[----:B------:R-:W-:-:S02]  /*1aa8c0*/  LOP3.LUT R56, R56, 0xffbfffff, RZ, 0xc0, !PT ;  /* 0xffbfffff38387812 */ /* 0x000fc400078ec0ff */
[----:B------:R-:W-:Y:S01]  /*1aa8d0*/  LOP3.LUT P4, RZ, R55, 0x1, RZ, 0xc0, !PT ;  /* 0x0000000137ff7812 */ /* 0x000fe2000788c0ff */
[----:B------:R-:W-:Y:S01]  /*1aa8e0*/  IMAD.WIDE R60, R209, 0x4, R16 ;  /* 0x00000004d13c7825 */ /* 0x000fe200078e0210 */
[----:B------:R-:W2:Y:S04]  /*1aa8f0*/  LDL.LU R75, [R1+0x7f8] ;  /* 0x0007f800014b7983 */ /* 0x000ea80000300800 */
[----:B------:R-:W2:Y:S03]  /*1aa900*/  LDL.LU R219, [R1+0x7a8] ;  /* 0x0007a80001db7983 */ /* 0x000ea60000300800 */
[----:B------:R-:W-:Y:S01]  /*1aa910*/  @P1 LOP3.LUT R56, R56, 0x400000, RZ, 0xfc, !PT ;  /* 0x0040000038381812 */ /* 0x000fe200078efcff */
[----:B------:R-:W2:Y:S01]  /*1aa920*/  LDL.LU R217, [R1+0x768] ;  /* 0x0007680001d97983 */ /* 0x000ea20000300800 */
[----:B------:R-:W-:-:S02]  /*1aa930*/  LOP3.LUT P1, RZ, R55, 0x800, RZ, 0xc0, !PT ;  /* 0x0000080037ff7812 */ /* 0x000fc4000782c0ff */
[----:B------:R-:W-:Y:S01]  /*1aa940*/  LOP3.LUT R56, R56, 0xff7fffff, RZ, 0xc0, !PT ;  /* 0xff7fffff38387812 */ /* 0x000fe200078ec0ff */
[----:B------:R-:W2:Y:S04]  /*1aa950*/  LDL.LU R243, [R1+0x2374] ;  /* 0x0023740001f37983 */ /* 0x000ea80000300800 */
[----:B------:R-:W2:Y:S06]  /*1aa960*/  LDL.LU R241, [R1+0x728] ;  /* 0x0007280001f17983 */ /* 0x000eac0000300800 */
        /* <DEDUP_REMOVED lines=12> */
[----:B---3--:R1:W-:Y:S02]  /*1aaa30*/  @P4 STG.E desc[UR42][R60.64], R218 ;  /* 0x000000da3c004986 */ /* 0x0083e4000c10192a */
[----:B-1----:R-:W-:Y:S02]  /*1aaa40*/  IMAD.WIDE R60, R209, 0x4, R14 ;  /* 0x00000004d13c7825 */ /* 0x002fe400078e020e */
[----:B------:R-:W3:Y:S04]  /*1aaa50*/  LDL.LU R209, [R1+0x2378] ;  /* 0x0023780001d17983 */ /* 0x000ee80000300800 */
[----:B------:R-:W3:Y:S01]  /*1aaa60*/  LDL.LU R74, [R1+0x44] ;  /* 0x00004400014a7983 */ /* 0x000ee20000300800 */
[----:B------:R-:W-:-:S02]  /*1aaa70*/  LOP3.LUT P5, RZ, R55, 0x2, RZ, 0xc0, !PT ;  /* 0x0000000237ff7812 */ /* 0x000fc400078ac0ff */
[----:B------:R-:W-:Y:S01]  /*1aaa80*/  @P1 LOP3.LUT R56, R56, 0x8000000, RZ, 0xfc, !PT ;  /* 0x0800000038381812 */ /* 0x000fe200078efcff */
[----:B------:R-:W3:Y:S01]  /*1aaa90*/  LDL.LU R218, [R1+0x6b8] ;  /* 0x0006b80001da7983 */ /* 0x000ee20000300800 */
[C---:B------:R-:W-:Y:S02]  /*1aaaa0*/  LOP3.LUT P1, RZ, R55.reuse, 0x40, RZ, 0xc0, !PT ;  /* 0x0000004037ff7812 */ /* 0x040fe4000782c0ff */
[C---:B------:R-:W-:Y:S02]  /*1aaab0*/  LOP3.LUT P6, RZ, R55.reuse, 0x4, RZ, 0xc0, !PT ;  /* 0x0000000437ff7812 */ /* 0x040fe400078cc0ff */
[----:B------:R-:W-:Y:S02]  /*1aaac0*/  LOP3.LUT P0, RZ, R55, 0x8, RZ, 0xc0, !PT ;  /* 0x0000000837ff7812 */ /* 0x000fe4000780c0ff */
[----:B------:R-:W-:-:S03]  /*1aaad0*/  LOP3.LUT R56, R56, 0xefffffff, RZ, 0xc0, !PT ;  /* 0xefffffff38387812 */ /* 0x000fc600078ec0ff */
[----:B----4-:R2:W-:Y:S04]  /*1aaae0*/  @P5 STG.E desc[UR42][R60.64], R216 ;  /* 0x000000d83c005986 */ /* 0x0105e8000c10192a */
[----:B------:R-:W-:Y:S02]  /*1aaaf0*/  @P1 LOP3.LUT R56, R56, 0x10000000, RZ, 0xfc, !PT ;  /* 0x1000000038381812 */ /* 0x000fe400078efcff */
[----:B------:R-:W-:Y:S01]  /*1aab00*/  LOP3.LUT P1, RZ, R55, 0x10, RZ, 0xc0, !PT ;  /* 0x0000001037ff7812 */ /* 0x000fe2000782c0ff */
[----:B--2---:R-:W-:-:S05]  /*1aab10*/  IMAD.WIDE R60, R208, 0x4, R20 ;  /* 0x00000004d03c7825 */ /* 0x004fca00078e0214 */
[----:B------:R1:W-:Y:S02]  /*1aab20*/  @P6 STG.E desc[UR42][R60.64], R242 ;  /* 0x000000f23c006986 */ /* 0x0003e4000c10192a */
        /* <DEDUP_REMOVED lines=23> */
[----:B---3--:R1:W-:Y:S01]  /*1aaca0*/  @P1 STG.E desc[UR42][R60.64], R74 ;  /* 0x0000004a3c001986 */ /* 0x0083e2000c10192a */
        /* <DEDUP_REMOVED lines=21> */
[----:B-1----:R-:W-:-:S05]  /*1aae00*/  IMAD.WIDE R60, R209, 0x4, R16 ;  /* 0x00000004d13c7825 */ /* 0x002fca00078e0210 */
[----:B----4-:R1:W-:Y:S02]  /*1aae10*/  @P5 STG.E desc[UR42][R60.64], R240 ;  /* 0x000000f03c005986 */ /* 0x0103e4000c10192a */
[----:B-1----:R-:W-:-:S05]  /*1aae20*/  IMAD.WIDE R60, R209, 0x4, R14 ;  /* 0x00000004d13c7825 */ /* 0x002fca00078e020e */
[----:B------:R1:W-:Y:S02]  /*1aae30*/  @P6 STG.E desc[UR42][R60.64], R210 ;  /* 0x000000d23c006986 */ /* 0x0003e4000c10192a */
[----:B-1----:R-:W-:-:S05]  /*1aae40*/  IMAD.WIDE R60, R216, 0x4, R20 ;  /* 0x00000004d83c7825 */ /* 0x002fca00078e0214 */
[----:B------:R1:W-:Y:S04]  /*1aae50*/  @P0 STG.E desc[UR42][R60.64], R208 ;  /* 0x000000d03c000986 */ /* 0x0003e8000c10192a */
[----:B-1----:R-:W2:Y:S04]  /*1aae60*/  LDL.LU R208, [R1+0x7ac] ;  /* 0x0007ac0001d07983 */ /* 0x002ea80000300800 */
[----:B------:R-:W3:Y:S04]  /*1aae70*/  LDL.LU R218, [R1+0x76c] ;  /* 0x00076c0001da7983 */ /* 0x000ee80000300800 */
[----:B------:R-:W4:Y:S04]  /*1aae80*/  LDL.LU R242, [R1+0x72c] ;  /* 0x00072c0001f27983 */ /* 0x000f280000300800 */
[----:B------:R-:W3:Y:S04]  /*1aae90*/  LDL.LU R210, [R1+0x6bc] ;  /* 0x0006bc0001d27983 */ /* 0x000ee80000300800 */
[----:B------:R-:W3:Y:S04]  /*1aaea0*/  LDL.LU R240, [R1+0x5dc] ;  /* 0x0005dc0001f07983 */ /* 0x000ee80000300800 */
[----:B------:R-:W3:Y:S04]  /*1aaeb0*/  LDL.LU R209, [R1+0x20c] ;  /* 0x00020c0001d17983 */ /* 0x000ee80000300800 */
[----:B------:R-:W3:Y:S01]  /*1aaec0*/  LDL.LU R63, [R1+0x2380] ;  /* 0x00238000013f7983 */ /* 0x000ee20000300800 */
[----:B------:R-:W-:Y:S01]  /*1aaed0*/  LOP3.LUT P4, RZ, R55, 0x100000, RZ, 0xc0, !PT ;  /* 0x0010000037ff7812 */ /* 0x000fe2000788c0ff */
[----:B------:R-:W-:Y:S01]  /*1aaee0*/  IMAD.WIDE R60, R216, 0x4, R18 ;  /* 0x00000004d83c7825 */ /* 0x000fe200078e0212 */
[----:B------:R-:W-:-:S02]  /*1aaef0*/  LOP3.LUT P1, RZ, R51, 0x1, RZ, 0xc0, !PT ;  /* 0x0000000133ff7812 */ /* 0x000fc4000782c0ff */
        /* <DEDUP_REMOVED lines=15> */
[----:B------:R-:W2:Y:S01]  /*1aaff0*/  LDL.LU R72, [R1+0x900] ;  /* 0x0009000001487983 */ /* 0x000ea20000300800 */
[----:B------:R-:W-:-:S03]  /*1ab000*/  LOP3.LUT R56, R56, 0xfffdffff, RZ, 0xc0, !PT ;  /* 0xfffdffff38387812 */ /* 0x000fc600078ec0ff */
[----:B------:R-:W2:Y:S01]  /*1ab010*/  LDL.LU R73, [R1+0x8c0] ;  /* 0x0008c00001497983 */ /* 0x000ea20000300800 */
[----:B------:R-:W-:Y:S02]  /*1ab020*/  @P1 LOP3.LUT R56, R56, 0x20000, RZ, 0xfc, !PT ;  /* 0x0002000038381812 */ /* 0x000fe400078efcff */
[C---:B------:R-:W-:Y:S01]  /*1ab030*/  LOP3.LUT P1, RZ, R55.reuse, 0x8000000, RZ, 0xc0, !PT ;  /* 0x0800000037ff7812 */ /* 0x040fe2000782c0ff */
[----:B------:R-:W2:Y:S01]  /*1ab040*/  LDL.LU R74, [R1+0x890] ;  /* 0x00089000014a7983 */ /* 0x000ea20000300800 */
[----:B------:R-:W-:Y:S02]  /*1ab050*/  LOP3.LUT R56, R56, 0xfffbffff, RZ, 0xc0, !PT ;  /* 0xfffbffff38387812 */ /* 0x000fe400078ec0ff */
[----:B------:R-:W-:Y:S01]  /*1ab060*/  LOP3.LUT P5, RZ, R55, 0x200000, RZ, 0xc0, !PT ;  /* 0x0020000037ff7812 */ /* 0x000fe200078ac0ff */
[----:B------:R-:W2:Y:S08]  /*1ab070*/  LDL.LU R219, [R1+0x850] ;  /* 0x0008500001db7983 */ /* 0x000eb00000300800 */
[----:B------:R-:W-:-:S02]  /*1ab080*/  @P1 LOP3.LUT R56, R56, 0x40000, RZ, 0xfc, !PT ;  /* 0x0004000038381812 */ /* 0x000fc400078efcff */
[C---:B------:R-:W-:Y:S01]  /*1ab090*/  LOP3.LUT P1, RZ, R55.reuse, 0x4000000, RZ, 0xc0, !PT ;  /* 0x0400000037ff7812 */ /* 0x040fe2000782c0ff */
[----:B------:R-:W-:Y:S01]  /*1ab0a0*/  IMAD.WIDE R60, R216, 0x4, R16 ;  /* 0x00000004d83c7825 */ /* 0x000fe200078e0210 */
[----:B------:R-:W-:Y:S02]  /*1ab0b0*/  LOP3.LUT R56, R56, 0xfff7ffff, RZ, 0xc0, !PT ;  /* 0xfff7ffff38387812 */ /* 0x000fe400078ec0ff */
[----:B------:R-:W-:Y:S02]  /*1ab0c0*/  LOP3.LUT P6, RZ, R55, 0x400000, RZ, 0xc0, !PT ;  /* 0x0040000037ff7812 */ /* 0x000fe400078cc0ff */
[----:B---3--:R1:W-:Y:S07]  /*1ab0d0*/  @P5 STG.E desc[UR42][R60.64], R218 ;  /* 0x000000da3c005986 */ /* 0x0083ee000c10192a */
[----:B------:R-:W-:-:S02]  /*1ab0e0*/  @P1 LOP3.LUT R56, R56, 0x80000, RZ, 0xfc, !PT ;  /* 0x0008000038381812 */ /* 0x000fc400078efcff */
[C---:B------:R-:W-:Y:S01]  /*1ab0f0*/  LOP3.LUT P1, RZ, R55.reuse, 0x2000000, RZ, 0xc0, !PT ;  /* 0x0200000037ff7812 */ /* 0x040fe2000782c0ff */
[----:B-1----:R-:W3:Y:S01]  /*1ab100*/  LDL.LU R218, [R1+0x2388] ;  /* 0x0023880001da7983 */ /* 0x002ee20000300800 */
[----:B------:R-:W-:-:S03]  /*1ab110*/  LOP3.LUT P0, RZ, R55, 0x800000, RZ, 0xc0, !PT ;  /* 0x0080000037ff7812 */ /* 0x000fc6000780c0ff */
[----:B------:R-:W3:Y:S01]  /*1ab120*/  LDL.LU R217, [R1+0x830] ;  /* 0x0008300001d97983 */ /* 0x000ee20000300800 */
[----:B------:R-:W-:Y:S01]  /*1ab130*/  LOP3.LUT R56, R56, 0xffefffff, RZ, 0xc0, !PT ;  /* 0xffefffff38387812 */ /* 0x000fe200078ec0ff */
[----:B------:R-:W-:Y:S02]  /*1ab140*/  IMAD.WIDE R60, R216, 0x4, R14 ;  /* 0x00000004d83c7825 */ /* 0x000fe400078e020e */
[----:B------:R-:W3:Y:S04]  /*1ab150*/  LDL.LU R243, [R1+0x820] ;  /* 0x0008200001f37983 */ /* 0x000ee80000300800 */
[----:B------:R-:W-:Y:S02]  /*1ab160*/  @P1 LOP3.LUT R56, R56, 0x100000, RZ, 0xfc, !PT ;  /* 0x0010000038381812 */ /* 0x000fe400078efcff */
[----:B------:R-:W-:Y:S01]  /*1ab170*/  LOP3.LUT P1, RZ, R55, 0x1000000, RZ, 0xc0, !PT ;  /* 0x0100000037ff7812 */ /* 0x000fe2000782c0ff */
[----:B----4-:R1:W-:Y:S02]  /*1ab180*/  @P6 STG.E desc[UR42][R60.64], R242 ;  /* 0x000000f23c006986 */ /* 0x0103e4000c10192a */
[----:B-1----:R-:W-:-:S05]  /*1ab190*/  IMAD.WIDE R60, R63, 0x4, R20 ;  /* 0x000000043f3c7825 */ /* 0x002fca00078e0214 */
[----:B------:R1:W-:Y:S02]  /*1ab1a0*/  @P0 STG.E desc[UR42][R60.64], R210 ;  /* 0x000000d23c000986 */ /* 0x0003e4000c10192a */
[----:B-1----:R-:W-:Y:S02]  /*1ab1b0*/  IMAD.WIDE R60, R63, 0x4, R18 ;  /* 0x000000043f3c7825 */ /* 0x002fe400078e0212 */
[----:B------:R-:W4:Y:S04]  /*1ab1c0*/  LDL.LU R210, [R1+0x238c] ;  /* 0x00238c0001d27983 */ /* 0x000f280000300800 */
[----:B------:R-:W4:Y:S04]  /*1ab1d0*/  LDL.LU R241, [R1+0x800] ;  /* 0x0008000001f17983 */ /* 0x000f280000300800 */
[----:B------:R1:W-:Y:S01]  /*1ab1e0*/  @P1 STG.E desc[UR42][R60.64], R240 ;  /* 0x000000f03c001986 */ /* 0x0003e2000c10192a */
[----:B------:R-:W-:-:S03]  /*1ab1f0*/  LOP3.LUT P1, RZ, R56, 0x100000, RZ, 0xc0, !PT ;  /* 0x0010000038ff7812 */ /* 0x000fc6000782c0ff */
[----:B------:R-:W4:Y:S04]  /*1ab200*/  LDL.LU R216, [R1+0x350] ;  /* 0x0003500001d87983 */ /* 0x000f280000300800 */
[----:B------:R-:W4:Y:S01]  /*1ab210*/  LDL.LU R242, [R1+0x904] ;  /* 0x0009040001f27983 */ /* 0x000f220000300800 */
[----:B-1----:R-:W-:-:S03]  /*1ab220*/  IMAD.WIDE R60, R63, 0x4, R16 ;  /* 0x000000043f3c7825 */ /* 0x002fc600078e0210 */
[----:B------:R-:W4:Y:S04]  /*1ab230*/  LDL.LU R240, [R1+0x8c4] ;  /* 0x0008c40001f07983 */ /* 0x000f280000300800 */
[----:B------:R1:W-:Y:S01]  /*1ab240*/  @P1 STG.E desc[UR42][R60.64], R209 ;  /* 0x000000d13c001986 */ /* 0x0003e2000c10192a */
[----:B------:R-:W-:-:S03]  /*1ab250*/  LOP3.LUT P1, RZ, R56, 0x80000, RZ, 0xc0, !PT ;  /* 0x0008000038ff7812 */ /* 0x000fc6000782c0ff */
[----:B-1----:R-:W4:Y:S01]  /*1ab260*/  LDL.LU R209, [R1+0x894] ;  /* 0x0008940001d17983 */ /* 0x002f220000300800 */
        /* <DEDUP_REMOVED lines=16> */
[----:B---3--:R-:W-:Y:S01]  /*1ab370*/  IMAD.WIDE R60, R218, 0x4, R20 ;  /* 0x00000004da3c7825 */ /* 0x008fe200078e0214 */
        /* <DEDUP_REMOVED lines=9> */
[----:B----4-:R1:W-:Y:S01]  /*1ab410*/  @P2 STG.E desc[UR42][R60.64], R241 ;  /* 0x000000f13c002986 */ /* 0x0103e2000c10192a */
[----:B------:R-:W-:Y:S01]  /*1ab420*/  LOP3.LUT P5, RZ, R51, 0x10, RZ, 0xc0, !PT ;  /* 0x0000001033ff7812 */ /* 0x000fe200078ac0ff */
[----:B-1----:R-:W-:-:S05]  /*1ab430*/  IMAD.WIDE R60, R218, 0x4, R14 ;  /* 0x00000004da3c7825 */ /* 0x002fca00078e020e */
[----:B------:R1:W-:Y:S01]  /*1ab440*/  @P3 STG.E desc[UR42][R60.64], R216 ;  /* 0x000000d83c003986 */ /* 0x0003e2000c10192a */
[----:B------:R-:W-:Y:S01]  /*1ab450*/  LOP3.LUT P6, RZ, R51, 0x20, RZ, 0xc0, !PT ;  /* 0x0000002033ff7812 */ /* 0x000fe200078cc0ff */
[----:B-1----:R-:W-:-:S05]  /*1ab460*/  IMAD.WIDE R60, R210, 0x4, R20 ;  /* 0x00000004d23c7825 */ /* 0x002fca00078e0214 */
[----:B------:R1:W-:Y:S01]  /*1ab470*/  @P4 STG.E desc[UR42][R60.64], R242 ;  /* 0x000000f23c004986 */ /* 0x0003e2000c10192a */
[----:B------:R-:W-:Y:S01]  /*1ab480*/  LOP3.LUT P0, RZ, R51, 0x40, RZ, 0xc0, !PT ;  /* 0x0000004033ff7812 */ /* 0x000fe2000780c0ff */
[----:B-1----:R-:W-:-:S05]  /*1ab490*/  IMAD.WIDE R60, R210, 0x4, R18 ;  /* 0x00000004d23c7825 */ /* 0x002fca00078e0212 */
[----:B------:R1:W-:Y:S02]  /*1ab4a0*/  @P5 STG.E desc[UR42][R60.64], R240 ;  /* 0x000000f03c005986 */ /* 0x0003e4000c10192a */
[C---:B-1----:R-:W-:Y:S02]  /*1ab4b0*/  IMAD.WIDE R60, R210.reuse, 0x4, R16 ;  /* 0x00000004d23c7825 */ /* 0x042fe400078e0210 */
[----:B------:R-:W4:Y:S04]  /*1ab4c0*/  LDL.LU R240, [R1+0x834] ;  /* 0x0008340001f07983 */ /* 0x000f280000300800 */
[----:B------:R1:W-:Y:S02]  /*1ab4d0*/  @P6 STG.E desc[UR42][R60.64], R209 ;  /* 0x000000d13c006986 */ /* 0x0003e4000c10192a */
[----:B-1----:R-:W-:-:S02]  /*1ab4e0*/  IMAD.WIDE R60, R210, 0x4, R14 ;  /* 0x00000004d23c7825 */ /* 0x002fc400078e020e */
[----:B------:R-:W3:Y:S04]  /*1ab4f0*/  LDL.LU R209, [R1+0x824] ;  /* 0x0008240001d17983 */ /* 0x000ee80000300800 */
[----:B------:R-:W3:Y:S04]  /*1ab500*/  LDL.LU R210, [R1+0x804] ;  /* 0x0008040001d27983 */ /* 0x000ee80000300800 */
[----:B--2---:R1:W-:Y:S04]  /*1ab510*/  @P0 STG.E desc[UR42][R60.64], R208 ;  /* 0x000000d03c000986 */ /* 0x0043e8000c10192a */
[----:B-1----:R-:W2:Y:S04]  /*1ab520*/  LDL.LU R208, [R1+0x2390] ;  /* 0x0023900001d07983 */ /* 0x002ea80000300800 */
        /* <DEDUP_REMOVED lines=14> */
[----:B------:R-:W-:-:S02]  /*1ab610*/  LOP3.LUT P4, RZ, R51, 0x80, RZ, 0xc0, !PT ;  /* 0x0000008033ff7812 */ /* 0x000fc4000788c0ff */
[C---:B------:R-:W-:Y:S02]  /*1ab620*/  LOP3.LUT P5, RZ, R51.reuse, 0x100, RZ, 0xc0, !PT ;  /* 0x0000010033ff7812 */ /* 0x040fe400078ac0ff */
        /* <DEDUP_REMOVED lines=21> */
[----:B------:R-:W-:-:S09]  /*1ab780*/  LOP3.LUT P0, RZ, R51, 0x400, RZ, 0xc0, !PT ;  /* 0x0000040033ff7812 */ /* 0x000fd2000780c0ff */
[----:B------:R-:W-:Y:S02]  /*1ab790*/  @P1 LOP3.LUT R56, R56, 0x800, RZ, 0xfc, !PT ;  /* 0x0000080038381812 */ /* 0x000fe400078efcff */
[----:B------:R-:W-:Y:S02]  /*1ab7a0*/  LOP3.LUT P1, RZ, R51, 0x1000, RZ, 0xc0, !PT ;  /* 0x0000100033ff7812 */ /* 0x000fe4000782c0ff */
[----:B------:R-:W-:Y:S01]  /*1ab7b0*/  LOP3.LUT R56, R56, 0xffffefff, RZ, 0xc0, !PT ;  /* 0xffffefff38387812 */ /* 0x000fe200078ec0ff */
[----:B--2---:R-:W-:-:S05]  /*1ab7c0*/  IMAD.WIDE R60, R208, 0x4, R20 ;  /* 0x00000004d03c7825 */ /* 0x004fca00078e0214 */
[----:B----4-:R1:W-:Y:S02]  /*1ab7d0*/  @P4 STG.E desc[UR42][R60.64], R240 ;  /* 0x000000f03c004986 */ /* 0x0103e4000c10192a */
[C---:B-1----:R-:W-:Y:S02]  /*1ab7e0*/  IMAD.WIDE R60, R208.reuse, 0x4, R18 ;  /* 0x00000004d03c7825 */ /* 0x042fe400078e0212 */
[----:B------:R-:W2:Y:S04]  /*1ab7f0*/  LDL.LU R240, [R1+0x85c] ;  /* 0x00085c0001f07983 */ /* 0x000ea80000300800 */
[----:B---3--:R1:W-:Y:S02]  /*1ab800*/  @P5 STG.E desc[UR42][R60.64], R209 ;  /* 0x000000d13c005986 */ /* 0x0083e4000c10192a */
[----:B-1----:R-:W-:-:S02]  /*1ab810*/  IMAD.WIDE R60, R208, 0x4, R16 ;  /* 0x00000004d03c7825 */ /* 0x002fc400078e0210 */
[----:B------:R-:W3:Y:S04]  /*1ab820*/  LDL.LU R209, [R1+0x83c] ;  /* 0x00083c0001d17983 */ /* 0x000ee80000300800 */
[----:B------:R1:W-:Y:S02]  /*1ab830*/  @P6 STG.E desc[UR42][R60.64], R210 ;  /* 0x000000d23c006986 */ /* 0x0003e4000c10192a */
[----:B-1----:R-:W-:Y:S02]  /*1ab840*/  IMAD.WIDE R60, R208, 0x4, R14 ;  /* 0x00000004d03c7825 */ /* 0x002fe400078e020e */
[----:B------:R-:W4:Y:S04]  /*1ab850*/  LDL.LU R210, [R1+0x82c] ;  /* 0x00082c0001d27983 */ /* 0x000f280000300800 */
[----:B------:R-:W3:Y:S04]  /*1ab860*/  LDL.LU R208, [R1+0x80c] ;  /* 0x00080c0001d07983 */ /* 0x000ee80000300800 */
[----:B------:R-:W3:Y:S01]  /*1ab870*/  LDL.LU R216, [R1+0x23a0] ;  /* 0x0023a00001d87983 */ /* 0x000ee20000300800 */
[----:B------:R-:W-:-:S02]  /*1ab880*/  @P1 LOP3.LUT R56, R56, 0x1000, RZ, 0xfc, !PT ;  /* 0x0000100038381812 */ /* 0x000fc400078efcff */
        /* <DEDUP_REMOVED lines=29> */
[----:B------:R1:W-:Y:S02]  /*1aba60*/  @P1 STG.E desc[UR42][R60.64], R243 ;  /* 0x000000f33c001986 */ /* 0x0003e4000c10192a */
[----:B-1----:R-:W-:-:S05]  /*1aba70*/  IMAD.WIDE R60, R242, 0x4, R18 ;  /* 0x00000004f23c7825 */ /* 0x002fca00078e0212 */
[----:B------:R1:W-:Y:S02]  /*1aba80*/  @P2 STG.E desc[UR42][R60.64], R241 ;  /* 0x000000f13c002986 */ /* 0x0003e4000c10192a */
[----:B-1----:R-:W-:-:S05]  /*1aba90*/  IMAD.WIDE R60, R242, 0x4, R16 ;  /* 0x00000004f23c7825 */ /* 0x002fca00078e0210 */
[----:B------:R1:W-:Y:S02]  /*1abaa0*/  @P3 STG.E desc[UR42][R60.64], R218 ;  /* 0x000000da3c003986 */ /* 0x0003e4000c10192a */
[----:B-1----:R-:W-:Y:S02]  /*1abab0*/  IMAD.WIDE R60, R242, 0x4, R14 ;  /* 0x00000004f23c7825 */ /* 0x002fe400078e020e */
[----:B------:R-:W4:Y:S01]  /*1abac0*/  LDL.LU R242, [R1+0x35c] ;  /* 0x00035c0001f27983 */ /* 0x000f220000300800 */
[C---:B------:R-:W-:Y:S02]  /*1abad0*/  LOP3.LUT P4, RZ, R51.reuse, 0x400000, RZ, 0xc0, !PT ;  /* 0x0040000033ff7812 */ /* 0x040fe4000788c0ff */
[C---:B------:R-:W-:Y:S02]  /*1abae0*/  LOP3.LUT P5, RZ, R51.reuse, 0x800000, RZ, 0xc0, !PT ;  /* 0x0080000033ff7812 */ /* 0x040fe400078ac0ff */
[C---:B------:R-:W-:Y:S02]  /*1abaf0*/  LOP3.LUT P6, RZ, R51.reuse, 0x1000000, RZ, 0xc0, !PT ;  /* 0x0100000033ff7812 */ /* 0x040fe400078cc0ff */
[----:B------:R-:W-:-:S07]  /*1abb00*/  LOP3.LUT P0, RZ, R51, 0x2000000, RZ, 0xc0, !PT ;  /* 0x0200000033ff7812 */ /* 0x000fce000780c0ff */
[----:B--2---:R1:W-:Y:S04]  /*1abb10*/  @P4 STG.E desc[UR42][R60.64], R240 ;  /* 0x000000f03c004986 */ /* 0x0043e8000c10192a */
[----:B-1----:R-:W2:Y:S01]  /*1abb20*/  LDL.LU R240, [R1+0x920] ;  /* 0x0009200001f07983 */ /* 0x002ea20000300800 */
[----:B---3--:R-:W-:-:S05]  /*1abb30*/  IMAD.WIDE R60, R216, 0x4, R20 ;  /* 0x00000004d83c7825 */ /* 0x008fca00078e0214 */
[----:B------:R1:W-:Y:S02]  /*1abb40*/  @P5 STG.E desc[UR42][R60.64], R209 ;  /* 0x000000d13c005986 */ /* 0x0003e4000c10192a */
[C---:B-1----:R-:W-:Y:S02]  /*1abb50*/  IMAD.WIDE R60, R216.reuse, 0x4, R18 ;  /* 0x00000004d83c7825 */ /* 0x042fe400078e0212 */
[----:B------:R-:W3:Y:S04]  /*1abb60*/  LDL.LU R209, [R1+0x8e0] ;  /* 0x0008e00001d17983 */ /* 0x000ee80000300800 */
[----:B----4-:R1:W-:Y:S02]  /*1abb70*/  @P6 STG.E desc[UR42][R60.64], R210 ;  /* 0x000000d23c006986 */ /* 0x0103e4000c10192a */
[----:B-1----:R-:W-:-:S02]  /*1abb80*/  IMAD.WIDE R60, R216, 0x4, R16 ;  /* 0x00000004d83c7825 */ /* 0x002fc400078e0210 */
[----:B------:R-:W4:Y:S04]  /*1abb90*/  LDL.LU R210, [R1+0x8b0] ;  /* 0x0008b00001d27983 */ /* 0x000f280000300800 */
[----:B------:R1:W-:Y:S04]  /*1abba0*/  @P0 STG.E desc[UR42][R60.64], R208 ;  /* 0x000000d03c000986 */ /* 0x0003e8000c10192a */
[----:B-1----:R-:W2:Y:S04]  /*1abbb0*/  LDL.LU R208, [R1+0x23a4] ;  /* 0x0023a40001d07983 */ /* 0x002ea80000300800 */
[----:B------:R-:W3:Y:S04]  /*1abbc0*/  LDL.LU R72, [R1+0x23a8] ;  /* 0x0023a80001487983 */ /* 0x000ee80000300800 */
[----:B------:R-:W3:Y:S04]  /*1abbd0*/  LDL.LU R118, [R1+0x870] ;  /* 0x0008700001767983 */ /* 0x000ee80000300800 */
[----:B------:R-:W3:Y:S01]  /*1abbe0*/  LDL.LU R119, [R1+0x6d0] ;  /* 0x0006d00001777983 */ /* 0x000ee20000300800 */
[----:B------:R-:W-:-:S03]  /*1abbf0*/  LOP3.LUT P4, RZ, R51, 0x4000000, RZ, 0xc0, !PT ;  /* 0x0400000033ff7812 */ /* 0x000fc6000788c0ff */
[----:B------:R-:W3:Y:S01]  /*1abc00*/  LDL.LU R62, [R1+0x5b0] ;  /* 0x0005b000013e7983 */ /* 0x000ee20000300800 */
[----:B------:R-:W-:-:S03]  /*1abc10*/  IMAD.WIDE R60, R216, 0x4, R14 ;  /* 0x00000004d83c7825 */ /* 0x000fc600078e020e */
[----:B------:R-:W3:Y:S01]  /*1abc20*/  LDL.LU R217, [R1+0x23ac] ;  /* 0x0023ac0001d97983 */ /* 0x000ee20000300800 */
[C---:B------:R-:W-:Y:S02]  /*1abc30*/  LOP3.LUT P5, RZ, R51.reuse, 0x8000000, RZ, 0xc0, !PT ;  /* 0x0800000033ff7812 */ /* 0x040fe400078ac0ff */
[C---:B------:R-:W-:Y:S02]  /*1abc40*/  LOP3.LUT P6, RZ, R51.reuse, 0x10000000, RZ, 0xc0, !PT ;  /* 0x1000000033ff7812 */ /* 0x040fe400078cc0ff */
[----:B------:R-:W-:Y:S01]  /*1abc50*/  LOP3.LUT P0, RZ, R51, 0x20000000, RZ, 0xc0, !PT ;  /* 0x2000000033ff7812 */ /* 0x000fe2000780c0ff */
[----:B------:R1:W-:Y:S04]  /*1abc60*/  @P4 STG.E desc[UR42][R60.64], R242 ;  /* 0x000000f23c004986 */ /* 0x0003e8000c10192a */
        /* <DEDUP_REMOVED lines=11> */
[----:B------:R-:W-:-:S11]  /*1abd20*/  LOP3.LUT R54, R54, 0xdfffffff, RZ, 0xc0, !PT ;  /* 0xdfffffff36367812 */ /* 0x000fd600078ec0ff */
[----:B------:R-:W-:Y:S02]  /*1abd30*/  @P1 LOP3.LUT R54, R54, 0x20000000, RZ, 0xfc, !PT ;  /* 0x2000000036361812 */ /* 0x000fe400078efcff */
[----:B------:R-:W-:Y:S01]  /*1abd40*/  LOP3.LUT P1, RZ, R52, 0x20, RZ, 0xc0, !PT ;  /* 0x0000002034ff7812 */ /* 0x000fe2000782c0ff */
[----:B--2---:R-:W-:-:S05]  /*1abd50*/  IMAD.WIDE R60, R208, 0x4, R20 ;  /* 0x00000004d03c7825 */ /* 0x004fca00078e0214 */
[----:B------:R1:W-:Y:S02]  /*1abd60*/  @P5 STG.E desc[UR42][R60.64], R240 ;  /* 0x000000f03c005986 */ /* 0x0003e4000c10192a */
[----:B-1----:R-:W-:-:S05]  /*1abd70*/  IMAD.WIDE R60, R208, 0x4, R18 ;  /* 0x00000004d03c7825 */ /* 0x002fca00078e0212 */
[----:B---3--:R1:W-:Y:S02]  /*1abd80*/  @P6 STG.E desc[UR42][R60.64], R209 ;  /* 0x000000d13c006986 */ /* 0x0083e4000c10192a */
[C---:B-1----:R-:W-:Y:S02]  /*1abd90*/  IMAD.WIDE R60, R208.reuse, 0x4, R16 ;  /* 0x00000004d03c7825 */ /* 0x042fe400078e0210 */
[----:B------:R-:W2:Y:S04]  /*1abda0*/  LDL.LU R209, [R1+0x34] ;  /* 0x0000340001d17983 */ /* 0x000ea80000300800 */
[----:B----4-:R1:W-:Y:S02]  /*1abdb0*/  @P0 STG.E desc[UR42][R60.64], R210 ;  /* 0x000000d23c000986 */ /* 0x0103e4000c10192a */
[----:B-1----:R-:W-:-:S02]  /*1abdc0*/  IMAD.WIDE R60, R208, 0x4, R14 ;  /* 0x00000004d03c7825 */ /* 0x002fc400078e020e */
[----:B------:R-:W3:Y:S04]  /*1abdd0*/  LDL.LU R210, [R1+0x928] ;  /* 0x0009280001d27983 */ /* 0x000ee80000300800 */
[----:B------:R-:W4:Y:S04]  /*1abde0*/  LDL.LU R208, [R1+0x8e8] ;  /* 0x0008e80001d07983 */ /* 0x000f280000300800 */
[----:B------:R-:W2:Y:S01]  /*1abdf0*/  LDL.LU R240, [R1+0x23b4] ;  /* 0x0023b40001f07983 */ /* 0x000ea20000300800 */
[----:B------:R-:W-:-:S04]  /*1abe00*/  LOP3.LUT R54, R54, 0xbfffffff, RZ, 0xc0, !PT ;  /* 0xbfffffff36367812 */ /* 0x000fc800078ec0ff */
        /* <DEDUP_REMOVED lines=34> */
[C---:B------:R-:W-:Y:S01]  /*1ac030*/  IMAD.WIDE R56, R217.reuse, 0x4, R20 ;  /* 0x00000004d9387825 */ /* 0x040fe200078e0214 */
[C---:B------:R-:W-:Y:S02]  /*1ac040*/  LOP3.LUT P2, RZ, R52.reuse, 0x80, RZ, 0xc0, !PT ;  /* 0x0000008034ff7812 */ /* 0x040fe4000784c0ff */
[C---:B------:R-:W-:Y:S02]  /*1ac050*/  LOP3.LUT P3, RZ, R52.reuse, 0x100, RZ, 0xc0, !PT ;  /* 0x0000010034ff7812 */ /* 0x040fe4000786c0ff */
[C---:B------:R-:W-:Y:S02]  /*1ac060*/  LOP3.LUT P4, RZ, R52.reuse, 0x200, RZ, 0xc0, !PT ;  /* 0x0000020034ff7812 */ /* 0x040fe4000788c0ff */
[C---:B------:R-:W-:Y:S02]  /*1ac070*/  LOP3.LUT P5, RZ, R52.reuse, 0x400, RZ, 0xc0, !PT ;  /* 0x0000040034ff7812 */ /* 0x040fe400078ac0ff */
[----:B------:R-:W-:Y:S01]  /*1ac080*/  LOP3.LUT P6, RZ, R52, 0x800, RZ, 0xc0, !PT ;  /* 0x0000080034ff7812 */ /* 0x000fe200078cc0ff */
[----:B-1----:R-:W4:Y:S04]  /*1ac090*/  LDL.LU R73, [R1+0x23bc] ;  /* 0x0023bc0001497983 */ /* 0x002f280000300800 */
        /* <DEDUP_REMOVED lines=9> */
[----:B------:R1:W-:Y:S02]  /*1ac130*/  @P1 STG.E desc[UR42][R56.64], R243 ;  /* 0x000000f338001986 */ /* 0x0003e4000c10192a */
[----:B-1----:R-:W-:-:S05]  /*1ac140*/  IMAD.WIDE R56, R242, 0x4, R20 ;  /* 0x00000004f2387825 */ /* 0x002fca00078e0214 */
[----:B------:R1:W-:Y:S02]  /*1ac150*/  @P2 STG.E desc[UR42][R56.64], R241 ;  /* 0x000000f138002986 */ /* 0x0003e4000c10192a */
[----:B-1----:R-:W-:-:S05]  /*1ac160*/  IMAD.WIDE R56, R242, 0x4, R18 ;  /* 0x00000004f2387825 */ /* 0x002fca00078e0212 */
[----:B------:R1:W-:Y:S01]  /*1ac170*/  @P3 STG.E desc[UR42][R56.64], R218 ;  /* 0x000000da38003986 */ /* 0x0003e2000c10192a */
[----:B------:R-:W-:Y:S01]  /*1ac180*/  LOP3.LUT P0, RZ, R52, 0x1000, RZ, 0xc0, !PT ;  /* 0x0000100034ff7812 */ /* 0x000fe2000780c0ff */
[----:B-1----:R-:W-:-:S05]  /*1ac190*/  IMAD.WIDE R56, R242, 0x4, R16 ;  /* 0x00000004f2387825 */ /* 0x002fca00078e0210 */
[----:B------:R1:W-:Y:S02]  /*1ac1a0*/  @P4 STG.E desc[UR42][R56.64], R216 ;  /* 0x000000d838004986 */ /* 0x0003e4000c10192a */
[----:B-1----:R-:W-:-:S05]  /*1ac1b0*/  IMAD.WIDE R56, R242, 0x4, R14 ;  /* 0x00000004f2387825 */ /* 0x002fca00078e020e */
[----:B--2---:R1:W-:Y:S02]  /*1ac1c0*/  @P5 STG.E desc[UR42][R56.64], R209 ;  /* 0x000000d138005986 */ /* 0x0043e4000c10192a */
[----:B-1----:R-:W-:-:S05]  /*1ac1d0*/  IMAD.WIDE R56, R240, 0x4, R20 ;  /* 0x00000004f0387825 */ /* 0x002fca00078e0214 */
[----:B---3--:R1:W-:Y:S02]  /*1ac1e0*/  @P6 STG.E desc[UR42][R56.64], R210 ;  /* 0x000000d238006986 */ /* 0x0083e4000c10192a */
[----:B-1----:R-:W-:-:S05]  /*1ac1f0*/  IMAD.WIDE R56, R240, 0x4, R18 ;  /* 0x00000004f0387825 */ /* 0x002fca00078e0212 */
[----:B----4-:R1:W-:Y:S04]  /*1ac200*/  @P0 STG.E desc[UR42][R56.64], R208 ;  /* 0x000000d038000986 */ /* 0x0103e8000c10192a */
        /* <DEDUP_REMOVED lines=8> */
[----:B------:R-:W-:Y:S01]  /*1ac290*/  IMAD.WIDE R56, R240, 0x4, R16 ;  /* 0x00000004f0387825 */ /* 0x000fe200078e0210 */
        /* <DEDUP_REMOVED lines=15> */
[----:B------:R-:W2:Y:S01]  /*1ac390*/  LDL.LU R63, [R1+0x8ec] ;  /* 0x0008ec00013f7983 */ /* 0x000ea20000300800 */
[----:B------:R-:W-:-:S02]  /*1ac3a0*/  LOP3.LUT R54, R54, 0xfdffffff, RZ, 0xc0, !PT ;  /* 0xfdffffff36367812 */ /* 0x000fc400078ec0ff */
[----:B------:R-:W-:Y:S01]  /*1ac3b0*/  LOP3.LUT P5, RZ, R52, 0x4000, RZ, 0xc0, !PT ;  /* 0x0000400034ff7812 */ /* 0x000fe200078ac0ff */
[----:B------:R-:W2:Y:S01]  /*1ac3c0*/  LDL.LU R72, [R1+0x8bc] ;  /* 0x0008bc0001487983 */ /* 0x000ea20000300800 */
[----:B------:R-:W-:Y:S02]  /*1ac3d0*/  @P1 LOP3.LUT R54, R54, 0x2000000, RZ, 0xfc, !PT ;  /* 0x0200000036361812 */ /* 0x000fe400078efcff */
[----:B------:R-:W-:Y:S01]  /*1ac3e0*/  LOP3.LUT P1, RZ, R52, 0x100000, RZ, 0xc0, !PT ;  /* 0x0010000034ff7812 */ /* 0x000fe2000782c0ff */
[----:B------:R-:W-:Y:S01]  /*1ac3f0*/  IMAD.WIDE R56, R240, 0x4, R14 ;  /* 0x00000004f0387825 */ /* 0x000fe200078e020e */
[----:B------:R-:W2:Y:S04]  /*1ac400*/  LDL.LU R75, [R1+0x6dc] ;  /* 0x0006dc00014b7983 */ /* 0x000ea80000300800 */
[----:B------:R-:W2:Y:S01]  /*1ac410*/  LDL.LU R219, [R1+0x5bc] ;  /* 0x0005bc0001db7983 */ /* 0x000ea20000300800 */
[----:B------:R-:W-:-:S03]  /*1ac420*/  LOP3.LUT R54, R54, 0xfbffffff, RZ, 0xc0, !PT ;  /* 0xfbffffff36367812 */ /* 0x000fc600078ec0ff */
[----:B------:R-:W2:Y:S04]  /*1ac430*/  LDL.LU R217, [R1+0x1fc] ;  /* 0x0001fc0001d97983 */ /* 0x000ea80000300800 */
[----:B------:R-:W2:Y:S04]  /*1ac440*/  LDL.LU R243, [R1+0x23c0] ;  /* 0x0023c00001f37983 */ /* 0x000ea80000300800 */
[----:B------:R-:W2:Y:S04]  /*1ac450*/  LDL.LU R241, [R1+0x3c] ;  /* 0x00003c0001f17983 */ /* 0x000ea80000300800 */
[----:B------:R-:W2:Y:S04]  /*1ac460*/  LDL.LU R240, [R1+0x23c4] ;  /* 0x0023c40001f07983 */ /* 0x000ea80000300800 */
[----:B---3--:R1:W-:Y:S01]  /*1ac470*/  @P5 STG.E desc[UR42][R56.64], R74 ;  /* 0x0000004a38005986 */ /* 0x0083e2000c10192a */
[----:B------:R-:W-:-:S02]  /*1ac480*/  @P1 LOP3.LUT R54, R54, 0x4000000, RZ, 0xfc, !PT ;  /* 0x0400000036361812 */ /* 0x000fc400078efcff */
[----:B------:R-:W-:Y:S01]  /*1ac490*/  LOP3.LUT P1, RZ, R52, 0x80000, RZ, 0xc0, !PT ;  /* 0x0008000034ff7812 */ /* 0x000fe2000782c0ff */
[----:B-1----:R-:W3:Y:S01]  /*1ac4a0*/  LDL.LU R74, [R1+0x87c] ;  /* 0x00087c00014a7983 */ /* 0x002ee20000300800 */
[----:B------:R-:W-:-:S11]  /*1ac4b0*/  LOP3.LUT R54, R54, 0xf7ffffff, RZ, 0xc0, !PT ;  /* 0xf7ffffff36367812 */ /* 0x000fd600078ec0ff */
[----:B------:R-:W-:Y:S02]  /*1ac4c0*/  @P1 LOP3.LUT R54, R54, 0x8000000, RZ, 0xfc, !PT ;  /* 0x0800000036361812 */ /* 0x000fe400078efcff */
[C---:B------:R-:W-:Y:S02]  /*1ac4d0*/  LOP3.LUT P1, RZ, R52.reuse, 0x40000, RZ, 0xc0, !PT ;  /* 0x0004000034ff7812 */ /* 0x040fe4000782c0ff */
[C---:B------:R-:W-:Y:S02]  /*1ac4e0*/  LOP3.LUT P6, RZ, R52.reuse, 0x8000, RZ, 0xc0, !PT ;  /* 0x0000800034ff7812 */ /* 0x040fe400078cc0ff */
[----:B------:R-:W-:Y:S01]  /*1ac4f0*/  LOP3.LUT P0, RZ, R52, 0x10000, RZ, 0xc0, !PT ;  /* 0x0001000034ff7812 */ /* 0x000fe2000780c0ff */
[----:B------:R-:W-:Y:S01]  /*1ac500*/  IMAD.WIDE R56, R209, 0x4, R20 ;  /* 0x00000004d1387825 */ /* 0x000fe200078e0214 */
[----:B------:R-:W-:-:S07]  /*1ac510*/  LOP3.LUT R54, R54, 0xefffffff, RZ, 0xc0, !PT ;  /* 0xefffffff36367812 */ /* 0x000fce00078ec0ff */
[----:B------:R-:W-:Y:S02]  /*1ac520*/  @P1 LOP3.LUT R54, R54, 0x10000000, RZ, 0xfc, !PT ;  /* 0x1000000036361812 */ /* 0x000fe400078efcff */
[----:B------:R-:W-:Y:S01]  /*1ac530*/  LOP3.LUT P1, RZ, R52, 0x20000, RZ, 0xc0, !PT ;  /* 0x0002000034ff7812 */ /* 0x000fe2000782c0ff */
[----:B----4-:R1:W-:Y:S02]  /*1ac540*/  @P6 STG.E desc[UR42][R56.64], R218 ;  /* 0x000000da38006986 */ /* 0x0103e4000c10192a */
[C---:B-1----:R-:W-:Y:S02]  /*1ac550*/  IMAD.WIDE R56, R209.reuse, 0x4, R18 ;  /* 0x00000004d1387825 */ /* 0x042fe400078e0212 */
[----:B------:R-:W4:Y:S04]  /*1ac560*/  LDL.LU R218, [R1+0xa40] ;  /* 0x000a400001da7983 */ /* 0x000f280000300800 */
[----:B------:R1:W-:Y:S02]  /*1ac570*/  @P0 STG.E desc[UR42][R56.64], R216 ;  /* 0x000000d838000986 */ /* 0x0003e4000c10192a */
[----:B-1----:R-:W-:-:S02]  /*1ac580*/  IMAD.WIDE R56, R209, 0x4, R16 ;  /* 0x00000004d1387825 */ /* 0x002fc400078e0210 */
[----:B------:R-:W4:Y:S04]  /*1ac590*/  LDL.LU R216, [R1+0xa20] ;  /* 0x000a200001d87983 */ /* 0x000f280000300800 */
[----:B------:R1:W-:Y:S01]  /*1ac5a0*/  @P1 STG.E desc[UR42][R56.64], R242 ;  /* 0x000000f238001986 */ /* 0x0003e2000c10192a */
[C---:B------:R-:W-:Y:S01]  /*1ac5b0*/  LOP3.LUT P1, RZ, R54.reuse, 0x10000000, RZ, 0xc0, !PT ;  /* 0x1000000036ff7812 */ /* 0x040fe2000782c0ff */
[----:B-1----:R-:W-:Y:S02]  /*1ac5c0*/  IMAD.WIDE R56, R209, 0x4, R14 ;  /* 0x00000004d1387825 */ /* 0x002fe400078e020e */
[----:B------:R-:W4:Y:S10]  /*1ac5d0*/  LDL.LU R242, [R1+0x9e0] ;  /* 0x0009e00001f27983 */ /* 0x000f340000300800 */
[----:B------:R1:W-:Y:S01]  /*1ac5e0*/  @P1 STG.E desc[UR42][R56.64], R210 ;  /* 0x000000d238001986 */ /* 0x0003e2000c10192a */
[----:B------:R-:W-:-:S03]  /*1ac5f0*/  LOP3.LUT P1, RZ, R54, 0x8000000, RZ, 0xc0, !PT ;  /* 0x0800000036ff7812 */ /* 0x000fc6000782c0ff */
[----:B------:R-:W4:Y:S01]  /*1ac600*/  LDL.LU R209, [R1+0x9a0] ;  /* 0x0009a00001d17983 */ /* 0x000f220000300800 */
[----:B-1----:R-:W-:-:S09]  /*1ac610*/  IMAD.WIDE R56, R73, 0x4, R20 ;  /* 0x0000000449387825 */ /* 0x002fd200078e0214 */
[----:B--2---:R1:W-:Y:S04]  /*1ac620*/  @P1 STG.E desc[UR42][R56.64], R208 ;  /* 0x000000d038001986 */ /* 0x0043e8000c10192a */
        /* <DEDUP_REMOVED lines=34> */
[----:B------:R1:W-:Y:S02]  /*1ac850*/  @P5 STG.E desc[UR42][R56.64], R242 ;  /* 0x000000f238005986 */ /* 0x0003e4000c10192a */
[----:B-1----:R-:W-:Y:S02]  /*1ac860*/  IMAD.WIDE R56, R240, 0x4, R14 ;  /* 0x00000004f0387825 */ /* 0x002fe400078e020e */
[----:B------:R-:W4:Y:S04]  /*1ac870*/  LDL.LU R240, [R1+0x960] ;  /* 0x0009600001f07983 */ /* 0x000f280000300800 */
[----:B------:R1:W-:Y:S04]  /*1ac880*/  @P6 STG.E desc[UR42][R56.64], R209 ;  /* 0x000000d138006986 */ /* 0x0003e8000c10192a */
[----:B-1----:R-:W3:Y:S04]  /*1ac890*/  LDL.LU R209, [R1+0x940] ;  /* 0x0009400001d17983 */ /* 0x002ee80000300800 */
[----:B------:R-:W3:Y:S04]  /*1ac8a0*/  LDL.LU R117, [R1+0x340] ;  /* 0x0003400001757983 */ /* 0x000ee80000300800 */
[----:B------:R-:W3:Y:S04]  /*1ac8b0*/  LDL.LU R118, [R1+0xa44] ;  /* 0x000a440001767983 */ /* 0x000ee80000300800 */
[----:B------:R-:W3:Y:S01]  /*1ac8c0*/  LDL.LU R119, [R1+0xa24] ;  /* 0x000a240001777983 */ /* 0x000ee20000300800 */
[----:B--2---:R-:W-:-:S05]  /*1ac8d0*/  IMAD.WIDE R56, R210, 0x4, R20 ;  /* 0x00000004d2387825 */ /* 0x004fca00078e0214 */
[----:B------:R1:W-:Y:S04]  /*1ac8e0*/  @P0 STG.E desc[UR42][R56.64], R208 ;  /* 0x000000d038000986 */ /* 0x0003e8000c10192a */
[----:B-1----:R-:W2:Y:S04]  /*1ac8f0*/  LDL.LU R208, [R1+0x23cc] ;  /* 0x0023cc0001d07983 */ /* 0x002ea80000300800 */
[----:B------:R-:W2:Y:S01]  /*1ac900*/  LDL.LU R62, [R1+0x9e4] ;  /* 0x0009e400013e7983 */ /* 0x000ea20000300800 */
[----:B------:R-:W-:Y:S02]  /*1ac910*/  LOP3.LUT P1, RZ, R53, 0x1000, RZ, 0xc0, !PT ;  /* 0x0000100035ff7812 */ /* 0x000fe4000782c0ff */
[----:B------:R-:W-:Y:S01]  /*1ac920*/  LOP3.LUT R54, R54, 0xffffdfff, RZ, 0xc0, !PT ;  /* 0xffffdfff36367812 */ /* 0x000fe200078ec0ff */
[----:B------:R-:W2:Y:S04]  /*1ac930*/  LDL.LU R63, [R1+0x9a4] ;  /* 0x0009a400013f7983 */ /* 0x000ea80000300800 */
[----:B------:R-:W2:Y:S04]  /*1ac940*/  LDL.LU R72, [R1+0x984] ;  /* 0x0009840001487983 */ /* 0x000ea80000300800 */
[----:B------:R-:W2:Y:S02]  /*1ac950*/  LDL.LU R73, [R1+0x964] ;  /* 0x0009640001497983 */ /* 0x000ea40000300800 */
[----:B------:R-:W-:-:S02]  /*1ac960*/  @P1 LOP3.LUT R54, R54, 0x2000, RZ, 0xfc, !PT ;  /* 0x0000200036361812 */ /* 0x000fc400078efcff */
[----:B------:R-:W-:Y:S01]  /*1ac970*/  LOP3.LUT P1, RZ, R53, 0x800, RZ, 0xc0, !PT ;  /* 0x0000080035ff7812 */ /* 0x000fe2000782c0ff */
[----:B------:R-:W2:Y:S01]  /*1ac980*/  LDL.LU R74, [R1+0x944] ;  /* 0x00094400014a7983 */ /* 0x000ea20000300800 */
[----:B------:R-:W-:-:S03]  /*1ac990*/  LOP3.LUT R54, R54, 0xffffbfff, RZ, 0xc0, !PT ;  /* 0xffffbfff36367812 */ /* 0x000fc600078ec0ff */
[----:B------:R-:W2:Y:S04]  /*1ac9a0*/  LDL.LU R219, [R1+0x344] ;  /* 0x0003440001db7983 */ /* 0x000ea80000300800 */
[----:B------:R-:W2:Y:S04]  /*1ac9b0*/  LDL.LU R217, [R1+0xa48] ;  /* 0x000a480001d97983 */ /* 0x000ea80000300800 */
[----:B------:R-:W-:Y:S01]  /*1ac9c0*/  @P1 LOP3.LUT R54, R54, 0x4000, RZ, 0xfc, !PT ;  /* 0x0000400036361812 */ /* 0x000fe200078efcff */
[----:B------:R-:W2:Y:S01]  /*1ac9d0*/  LDL.LU R243, [R1+0xa28] ;  /* 0x000a280001f37983 */ /* 0x000ea20000300800 */
[----:B------:R-:W-:-:S02]  /*1ac9e0*/  LOP3.LUT P1, RZ, R53, 0x400, RZ, 0xc0, !PT ;  /* 0x0000040035ff7812 */ /* 0x000fc4000782c0ff */
[----:B------:R-:W-:Y:S01]  /*1ac9f0*/  LOP3.LUT R54, R54, 0xffff7fff, RZ, 0xc0, !PT ;  /* 0xffff7fff36367812 */ /* 0x000fe200078ec0ff */
[----:B------:R-:W2:Y:S01]  /*1aca00*/  LDL.LU R241, [R1+0x9e8] ;  /* 0x0009e80001f17983 */ /* 0x000ea20000300800 */
[----:B------:R-:W-:-:S03]  /*1aca10*/  LOP3.LUT P4, RZ, R53, 0x1, RZ, 0xc0, !PT ;  /* 0x0000000135ff7812 */ /* 0x000fc6000788c0ff */
[----:B------:R-:W2:Y:S01]  /*1aca20*/  LDL.LU R218, [R1+0x23d4] ;  /* 0x0023d40001da7983 */ /* 0x000ea20000300800 */
[C---:B------:R-:W-:Y:S01]  /*1aca30*/  LOP3.LUT P5, RZ, R53.reuse, 0x2, RZ, 0xc0, !PT ;  /* 0x0000000235ff7812 */ /* 0x040fe200078ac0ff */
[----:B------:R-:W-:Y:S01]  /*1aca40*/  IMAD.WIDE R56, R210, 0x4, R18 ;  /* 0x00000004d2387825 */ /* 0x000fe200078e0212 */
[C---:B------:R-:W-:Y:S01]  /*1aca50*/  LOP3.LUT P6, RZ, R53.reuse, 0x4, RZ, 0xc0, !PT ;  /* 0x0000000435ff7812 */ /* 0x040fe200078cc0ff */
[----:B------:R-:W2:Y:S02]  /*1aca60*/  LDL.LU R216, [R1+0x9a8] ;  /* 0x0009a80001d87983 */ /* 0x000ea40000300800 */
[----:B------:R-:W-:Y:S02]  /*1aca70*/  @P1 LOP3.LUT R54, R54, 0x8000, RZ, 0xfc, !PT ;  /* 0x0000800036361812 */ /* 0x000fe400078efcff */
[----:B------:R-:W-:Y:S01]  /*1aca80*/  LOP3.LUT P1, RZ, R53, 0x200, RZ, 0xc0, !PT ;  /* 0x0000020035ff7812 */ /* 0x000fe2000782c0ff */
[----:B------:R-:W2:Y:S01]  /*1aca90*/  LDL.LU R242, [R1+0x988] ;  /* 0x0009880001f27983 */ /* 0x000ea20000300800 */
        /* <DEDUP_REMOVED lines=13> */
[----:B------:R-:W-:-:S11]  /*1acb70*/  LOP3.LUT R54, R54, 0xffefffff, RZ, 0xc0, !PT ;  /* 0xffefffff36367812 */ /* 0x000fd600078ec0ff */
[----:B------:R-:W-:Y:S02]  /*1acb80*/  @P1 LOP3.LUT R54, R54, 0x100000, RZ, 0xfc, !PT ;  /* 0x0010000036361812 */ /* 0x000fe400078efcff */
[----:B------:R-:W-:Y:S01]  /*1acb90*/  LOP3.LUT P1, RZ, R53, 0x10, RZ, 0xc0, !PT ;  /* 0x0000001035ff7812 */ /* 0x000fe2000782c0ff */
[----:B----4-:R1:W-:Y:S02]  /*1acba0*/  @P4 STG.E desc[UR42][R56.64], R240 ;  /* 0x000000f038004986 */ /* 0x0103e4000c10192a */
[C---:B-1----:R-:W-:Y:S02]  /*1acbb0*/  IMAD.WIDE R56, R210.reuse, 0x4, R16 ;  /* 0x00000004d2387825 */ /* 0x042fe400078e0210 */
[----:B------:R-:W4:Y:S04]  /*1acbc0*/  LDL.LU R240, [R1+0x968] ;  /* 0x0009680001f07983 */ /* 0x000f280000300800 */
[----:B---3--:R1:W-:Y:S02]  /*1acbd0*/  @P5 STG.E desc[UR42][R56.64], R209 ;  /* 0x000000d138005986 */ /* 0x0083e4000c10192a */
[----:B-1----:R-:W-:-:S02]  /*1acbe0*/  IMAD.WIDE R56, R210, 0x4, R14 ;  /* 0x00000004d2387825 */ /* 0x002fc400078e020e */
[----:B------:R-:W3:Y:S04]  /*1acbf0*/  LDL.LU R209, [R1+0x948] ;  /* 0x0009480001d17983 */ /* 0x000ee80000300800 */
[----:B------:R2:W-:Y:S04]  /*1acc00*/  @P6 STG.E desc[UR42][R56.64], R117 ;  /* 0x0000007538006986 */ /* 0x0005e8000c10192a */
[----:B------:R-:W3:Y:S01]  /*1acc10*/  LDL.LU R210, [R1+0x23d8] ;  /* 0x0023d80001d27983 */ /* 0x000ee20000300800 */
[----:B--2---:R-:W-:-:S05]  /*1acc20*/  IMAD.WIDE R56, R208, 0x4, R20 ;  /* 0x00000004d0387825 */ /* 0x004fca00078e0214 */
[----:B------:R1:W-:Y:S02]  /*1acc30*/  @P0 STG.E desc[UR42][R56.64], R118 ;  /* 0x0000007638000986 */ /* 0x0003e4000c10192a */
[----:B-1----:R-:W-:-:S05]  /*1acc40*/  IMAD.WIDE R56, R208, 0x4, R18 ;  /* 0x00000004d0387825 */ /* 0x002fca00078e0212 */
[----:B------:R1:W-:Y:S01]  /*1acc50*/  @P1 STG.E desc[UR42][R56.64], R119 ;  /* 0x0000007738001986 */ /* 0x0003e2000c10192a */
[----:B------:R-:W-:Y:S01]  /*1acc60*/  LOP3.LUT P1, RZ, R54, 0x100000, RZ, 0xc0, !PT ;  /* 0x0010000036ff7812 */ /* 0x000fe2000782c0ff */
[----:B-1----:R-:W-:-:S12]  /*1acc70*/  IMAD.WIDE R56, R208, 0x4, R16 ;  /* 0x00000004d0387825 */ /* 0x002fd800078e0210 */
[----:B------:R1:W-:Y:S02]  /*1acc80*/  @P1 STG.E desc[UR42][R56.64], R62 ;  /* 0x0000003e38001986 */ /* 0x0003e4000c10192a */
[----:B-1----:R-:W-:Y:S02]  /*1acc90*/  IMAD.WIDE R56, R208, 0x4, R14 ;  /* 0x00000004d0387825 */ /* 0x002fe400078e020e */
        /* <DEDUP_REMOVED lines=30> */
[----:B---3--:R-:W-:-:S05]  /*1ace80*/  IMAD.WIDE R56, R210, 0x4, R20 ;  /* 0x00000004d2387825 */ /* 0x008fca00078e0214 */
[----:B------:R1:W-:Y:S01]  /*1ace90*/  @P4 STG.E desc[UR42][R56.64], R242 ;  /* 0x000000f238004986 */ /* 0x0003e2000c10192a */
[----:B------:R-:W-:Y:S01]  /*1acea0*/  LOP3.LUT P0, RZ, R53, 0x40000, RZ, 0xc0, !PT ;  /* 0x0004000035ff7812 */ /* 0x000fe2000780c0ff */
[----:B-1----:R-:W-:-:S05]  /*1aceb0*/  IMAD.WIDE R56, R210, 0x4, R18 ;  /* 0x00000004d2387825 */ /* 0x002fca00078e0212 */
[----:B----4-:R1:W-:Y:S02]  /*1acec0*/  @P5 STG.E desc[UR42][R56.64], R240 ;  /* 0x000000f038005986 */ /* 0x0103e4000c10192a */
[----:B-1----:R-:W-:-:S05]  /*1aced0*/  IMAD.WIDE R56, R210, 0x4, R16 ;  /* 0x00000004d2387825 */ /* 0x002fca00078e0210 */
[----:B------:R1:W-:Y:S02]  /*1acee0*/  @P6 STG.E desc[UR42][R56.64], R209 ;  /* 0x000000d138006986 */ /* 0x0003e4000c10192a */
[----:B-1----:R-:W-:-:S05]  /*1acef0*/  IMAD.WIDE R56, R210, 0x4, R14 ;  /* 0x00000004d2387825 */ /* 0x002fca00078e020e */
[----:B--2---:R1:W-:Y:S04]  /*1acf00*/  @P0 STG.E desc[UR42][R56.64], R208 ;  /* 0x000000d038000986 */ /* 0x0043e8000c10192a */
[----:B-1----:R-:W2:Y:S04]  /*1acf10*/  LDL.LU R208, [R1+0xa4c] ;  /* 0x000a4c0001d07983 */ /* 0x002ea80000300800 */
[----:B------:R-:W3:Y:S04]  /*1acf20*/  LDL.LU R218, [R1+0xa2c] ;  /* 0x000a2c0001da7983 */ /* 0x000ee80000300800 */
[----:B------:R-:W4:Y:S04]  /*1acf30*/  LDL.LU R216, [R1+0x9ec] ;  /* 0x0009ec0001d87983 */ /* 0x000f280000300800 */
[----:B------:R-:W2:Y:S01]  /*1acf40*/  LDL.LU R242, [R1+0x23dc] ;  /* 0x0023dc0001f27983 */ /* 0x000ea20000300800 */
        /* <DEDUP_REMOVED lines=26> */
[C---:B------:R-:W-:Y:S02]  /*1ad0f0*/  LOP3.LUT P1, RZ, R53.reuse, 0x1000000, RZ, 0xc0, !PT ;  /* 0x0100000035ff7812 */ /* 0x040fe4000782c0ff */
[----:B------:R-:W-:Y:S02]  /*1ad100*/  LOP3.LUT R54, R54, 0xffffefff, RZ, 0xc0, !PT ;  /* 0xffffefff36367812 */ /* 0x000fe400078ec0ff */
[C---:B------:R-:W-:Y:S02]  /*1ad110*/  LOP3.LUT P5, RZ, R53.reuse, 0x100000, RZ, 0xc0, !PT ;  /* 0x0010000035ff7812 */ /* 0x040fe400078ac0ff */
[C---:B------:R-:W-:Y:S02]  /*1ad120*/  LOP3.LUT P6, RZ, R53.reuse, 0x200000, RZ, 0xc0, !PT ;  /* 0x0020000035ff7812 */ /* 0x040fe400078cc0ff */
[----:B------:R-:W-:-:S05]  /*1ad130*/  LOP3.LUT P0, RZ, R53, 0x400000, RZ, 0xc0, !PT ;  /* 0x0040000035ff7812 */ /* 0x000fca000780c0ff */
[----:B------:R-:W-:Y:S02]  /*1ad140*/  @P1 LOP3.LUT R54, R54, 0x1000, RZ, 0xfc, !PT ;  /* 0x0000100036361812 */ /* 0x000fe400078efcff */
[----:B------:R-:W-:Y:S01]  /*1ad150*/  LOP3.LUT P1, RZ, R53, 0x800000, RZ, 0xc0, !PT ;  /* 0x0080000035ff7812 */ /* 0x000fe2000782c0ff */
[----:B--2---:R-:W-:-:S05]  /*1ad160*/  IMAD.WIDE R52, R242, 0x4, R20 ;  /* 0x00000004f2347825 */ /* 0x004fca00078e0214 */
[----:B------:R1:W-:Y:S04]  /*1ad170*/  @P4 STG.E desc[UR42][R52.64], R208 ;  /* 0x000000d034004986 */ /* 0x0003e8000c10192a */
[----:B-1----:R-:W2:Y:S04]  /*1ad180*/  LDL.LU R208, [R1+0x94c] ;  /* 0x00094c0001d07983 */ /* 0x002ea80000300800 */
[----:B------:R-:W2:Y:S04]  /*1ad190*/  LDL.LU R72, [R1+0x34c] ;  /* 0x00034c0001487983 */ /* 0x000ea80000300800 */
[----:B------:R-:W2:Y:S04]  /*1ad1a0*/  LDL.LU R73, [R1+0xa60] ;  /* 0x000a600001497983 */ /* 0x000ea80000300800 */
[----:B------:R-:W2:Y:S04]  /*1ad1b0*/  LDL.LU R219, [R1+0x23e4] ;  /* 0x0023e40001db7983 */ /* 0x000ea80000300800 */
[----:B------:R-:W2:Y:S04]  /*1ad1c0*/  LDL.LU R74, [R1+0xa10] ;  /* 0x000a1000014a7983 */ /* 0x000ea80000300800 */
[----:B------:R-:W2:Y:S01]  /*1ad1d0*/  LDL.LU R75, [R1+0xa00] ;  /* 0x000a0000014b7983 */ /* 0x000ea20000300800 */
[----:B------:R-:W-:-:S03]  /*1ad1e0*/  IMAD.WIDE R52, R242, 0x4, R18 ;  /* 0x00000004f2347825 */ /* 0x000fc600078e0212 */
[----:B------:R-:W2:Y:S04]  /*1ad1f0*/  LDL.LU R217, [R1+0x9c0] ;  /* 0x0009c00001d97983 */ /* 0x000ea80000300800 */
[----:B---3--:R1:W-:Y:S02]  /*1ad200*/  @P5 STG.E desc[UR42][R52.64], R218 ;  /* 0x000000da34005986 */ /* 0x0083e4000c10192a */
[----:B-1----:R-:W-:-:S05]  /*1ad210*/  IMAD.WIDE R52, R242, 0x4, R16 ;  /* 0x00000004f2347825 */ /* 0x002fca00078e0210 */
[----:B----4-:R1:W-:Y:S04]  /*1ad220*/  @P6 STG.E desc[UR42][R52.64], R216 ;  /* 0x000000d834006986 */ /* 0x0103e8000c10192a */
[----:B-1----:R-:W3:Y:S01]  /*1ad230*/  LDL.LU R216, [R1+0x23e8] ;  /* 0x0023e80001d87983 */ /* 0x002ee20000300800 */
[----:B------:R-:W-:-:S03]  /*1ad240*/  IMAD.WIDE R52, R242, 0x4, R14 ;  /* 0x00000004f2347825 */ /* 0x000fc600078e020e */
[----:B------:R-:W4:Y:S04]  /*1ad250*/  LDL.LU R243, [R1+0x6f0] ;  /* 0x0006f00001f37983 */ /* 0x000f280000300800 */
        /* <DEDUP_REMOVED lines=34> */
[----:B---3--:R-:W-:-:S08]  /*1ad480*/  IMAD.WIDE R52, R216, 0x4, R20 ;  /* 0x00000004d8347825 */ /* 0x008fd000078e0214 */
[----:B----4-:R1:W-:Y:S01]  /*1ad490*/  @P1 STG.E desc[UR42][R52.64], R243 ;  /* 0x000000f334001986 */ /* 0x0103e2000c10192a */
[----:B------:R-:W-:Y:S01]  /*1ad4a0*/  LOP3.LUT P4, RZ, R49, 0x4, RZ, 0xc0, !PT ;  /* 0x0000000431ff7812 */ /* 0x000fe2000788c0ff */
[----:B-1----:R-:W-:-:S05]  /*1ad4b0*/  IMAD.WIDE R52, R216, 0x4, R18 ;  /* 0x00000004d8347825 */ /* 0x002fca00078e0212 */
[----:B------:R1:W-:Y:S01]  /*1ad4c0*/  @P2 STG.E desc[UR42][R52.64], R241 ;  /* 0x000000f134002986 */ /* 0x0003e2000c10192a */
[----:B------:R-:W-:Y:S01]  /*1ad4d0*/  LOP3.LUT P5, RZ, R49, 0x8, RZ, 0xc0, !PT ;  /* 0x0000000831ff7812 */ /* 0x000fe200078ac0ff */
[----:B-1----:R-:W-:-:S05]  /*1ad4e0*/  IMAD.WIDE R52, R216, 0x4, R16 ;  /* 0x00000004d8347825 */ /* 0x002fca00078e0210 */
[----:B------:R1:W-:Y:S01]  /*1ad4f0*/  @P3 STG.E desc[UR42][R52.64], R218 ;  /* 0x000000da34003986 */ /* 0x0003e2000c10192a */
[C---:B------:R-:W-:Y:S01]  /*1ad500*/  LOP3.LUT P6, RZ, R49.reuse, 0x10, RZ, 0xc0, !PT ;  /* 0x0000001031ff7812 */ /* 0x040fe200078cc0ff */
        /* <DEDUP_REMOVED lines=31> */
[----:B------:R-:W-:-:S03]  /*1ad700*/  LOP3.LUT P0, RZ, R49, 0x200, RZ, 0xc0, !PT ;  /* 0x0000020031ff7812 */ /* 0x000fc6000780c0ff */
[----:B------:R-:W4:Y:S01]  /*1ad710*/  LDL.LU R218, [R1+0xa1c] ;  /* 0x000a1c0001da7983 */ /* 0x000f220000300800 */
[----:B------:R-:W-:Y:S02]  /*1ad720*/  LOP3.LUT P1, RZ, R49, 0x40000, RZ, 0xc0, !PT ;  /* 0x0004000031ff7812 */ /* 0x000fe4000782c0ff */
[----:B------:R-:W-:Y:S01]  /*1ad730*/  LOP3.LUT R51, R51, 0xdfffffff, RZ, 0xc0, !PT ;  /* 0xdfffffff33337812 */ /* 0x000fe200078ec0ff */
[----:B---3--:R2:W-:Y:S10]  /*1ad740*/  @P4 STG.E desc[UR42][R52.64], R216 ;  /* 0x000000d834004986 */ /* 0x0085f4000c10192a */
        /* <DEDUP_REMOVED lines=11> */
[----:B--2---:R-:W-:-:S05]  /*1ad800*/  IMAD.WIDE R52, R208, 0x4, R20 ;  /* 0x00000004d0347825 */ /* 0x004fca00078e0214 */
[----:B----4-:R1:W-:Y:S02]  /*1ad810*/  @P5 STG.E desc[UR42][R52.64], R242 ;  /* 0x000000f234005986 */ /* 0x0103e4000c10192a */
[C---:B-1----:R-:W-:Y:S02]  /*1ad820*/  IMAD.WIDE R52, R208.reuse, 0x4, R18 ;  /* 0x00000004d0347825 */ /* 0x042fe400078e0212 */
[----:B------:R-:W2:Y:S04]  /*1ad830*/  LDL.LU R242, [R1+0xa0c] ;  /* 0x000a0c0001f27983 */ /* 0x000ea80000300800 */
[----:B------:R1:W-:Y:S02]  /*1ad840*/  @P6 STG.E desc[UR42][R52.64], R209 ;  /* 0x000000d134006986 */ /* 0x0003e4000c10192a */
[----:B-1----:R-:W-:-:S02]  /*1ad850*/  IMAD.WIDE R52, R208, 0x4, R16 ;  /* 0x00000004d0347825 */ /* 0x002fc400078e0210 */
[----:B------:R-:W3:Y:S04]  /*1ad860*/  LDL.LU R209, [R1+0x9cc] ;  /* 0x0009cc0001d17983 */ /* 0x000ee80000300800 */
[----:B------:R1:W-:Y:S02]  /*1ad870*/  @P0 STG.E desc[UR42][R52.64], R210 ;  /* 0x000000d234000986 */ /* 0x0003e4000c10192a */
[----:B-1----:R-:W-:Y:S02]  /*1ad880*/  IMAD.WIDE R52, R208, 0x4, R14 ;  /* 0x00000004d0347825 */ /* 0x002fe400078e020e */
[----:B------:R-:W4:Y:S04]  /*1ad890*/  LDL.LU R210, [R1+0x6fc] ;  /* 0x0006fc0001d27983 */ /* 0x000f280000300800 */
[----:B------:R-:W4:Y:S04]  /*1ad8a0*/  LDL.LU R208, [R1+0x59c] ;  /* 0x00059c0001d07983 */ /* 0x000f280000300800 */
[----:B------:R-:W4:Y:S01]  /*1ad8b0*/  LDL.LU R216, [R1+0x2400] ;  /* 0x0024000001d87983 */ /* 0x000f220000300800 */
        /* <DEDUP_REMOVED lines=49> */
[----:B--2---:R1:W-:Y:S02]  /*1adbd0*/  @P4 STG.E desc[UR42][R52.64], R242 ;  /* 0x000000f234004986 */ /* 0x0043e4000c10192a */
[----:B-1----:R-:W-:-:S02]  /*1adbe0*/  IMAD.WIDE R52, R240, 0x4, R14 ;  /* 0x00000004f0347825 */ /* 0x002fc400078e020e */
[----:B------:R-:W2:Y:S04]  /*1adbf0*/  LDL.LU R240, [R1+0x1ec] ;  /* 0x0001ec0001f07983 */ /* 0x000ea80000300800 */
[----:B---3--:R1:W-:Y:S04]  /*1adc00*/  @P5 STG.E desc[UR42][R52.64], R209 ;  /* 0x000000d134005986 */ /* 0x0083e8000c10192a */
[----:B------:R-:W3:Y:S04]  /*1adc10*/  LDL.LU R242, [R1+0xb30] ;  /* 0x000b300001f27983 */ /* 0x000ee80000300800 */
[----:B-1----:R-:W3:Y:S01]  /*1adc20*/  LDL.LU R209, [R1+0xb10] ;  /* 0x000b100001d17983 */ /* 0x002ee20000300800 */
[----:B----4-:R-:W-:-:S05]  /*1adc30*/  IMAD.WIDE R52, R216, 0x4, R20 ;  /* 0x00000004d8347825 */ /* 0x010fca00078e0214 */
[----:B------:R1:W-:Y:S02]  /*1adc40*/  @P6 STG.E desc[UR42][R52.64], R210 ;  /* 0x000000d234006986 */ /* 0x0003e4000c10192a */
[----:B-1----:R-:W-:Y:S02]  /*1adc50*/  IMAD.WIDE R52, R216, 0x4, R18 ;  /* 0x00000004d8347825 */ /* 0x002fe400078e0212 */
[----:B------:R-:W4:Y:S04]  /*1adc60*/  LDL.LU R210, [R1+0xaf0] ;  /* 0x000af00001d27983 */ /* 0x000f280000300800 */
[----:B------:R1:W-:Y:S04]  /*1adc70*/  @P0 STG.E desc[UR42][R52.64], R208 ;  /* 0x000000d034000986 */ /* 0x0003e8000c10192a */
[----:B-1----:R-:W3:Y:S01]  /*1adc80*/  LDL.LU R208, [R1+0x2404] ;  /* 0x0024040001d07983 */ /* 0x002ee20000300800 */
[----:B------:R-:W-:-:S03]  /*1adc90*/  LOP3.LUT P1, RZ, R50, 0x20, RZ, 0xc0, !PT ;  /* 0x0000002032ff7812 */ /* 0x000fc6000782c0ff */
[----:B------:R-:W4:Y:S01]  /*1adca0*/  LDL.LU R119, [R1+0xab0] ;  /* 0x000ab00001777983 */ /* 0x000f220000300800 */
[----:B------:R-:W-:-:S03]  /*1adcb0*/  LOP3.LUT R51, R51, 0xffdfffff, RZ, 0xc0, !PT ;  /* 0xffdfffff33337812 */ /* 0x000fc600078ec0ff */
[----:B------:R-:W4:Y:S04]  /*1adcc0*/  LDL.LU R73, [R1+0x2408] ;  /* 0x0024080001497983 */ /* 0x000f280000300800 */
[----:B------:R-:W4:Y:S02]  /*1adcd0*/  LDL.LU R62, [R1+0xa90] ;  /* 0x000a9000013e7983 */ /* 0x000f240000300800 */
[----:B------:R-:W-:Y:S02]  /*1adce0*/  @P1 LOP3.LUT R51, R51, 0x200000, RZ, 0xfc, !PT ;  /* 0x0020000033331812 */ /* 0x000fe400078efcff */
        /* <DEDUP_REMOVED lines=9> */
[----:B------:R-:W4:Y:S04]  /*1add80*/  LDL.LU R219, [R1+0xb14] ;  /* 0x000b140001db7983 */ /* 0x000f280000300800 */
[----:B------:R-:W4:Y:S04]  /*1add90*/  LDL.LU R217, [R1+0xaf4] ;  /* 0x000af40001d97983 */ /* 0x000f280000300800 */
[----:B------:R-:W4:Y:S02]  /*1adda0*/  LDL.LU R243, [R1+0x240c] ;  /* 0x00240c0001f37983 */ /* 0x000f240000300800 */
[----:B------:R-:W-:-:S02]  /*1addb0*/  @P1 LOP3.LUT R51, R51, 0x800000, RZ, 0xfc, !PT ;  /* 0x0080000033331812 */ /* 0x000fc400078efcff */
[----:B------:R-:W-:Y:S02]  /*1addc0*/  LOP3.LUT P1, RZ, R50, 0x4, RZ, 0xc0, !PT ;  /* 0x0000000432ff7812 */ /* 0x000fe4000782c0ff */
[C---:B------:R-:W-:Y:S02]  /*1addd0*/  LOP3.LUT P4, RZ, R49.reuse, 0x2000000, RZ, 0xc0, !PT ;  /* 0x0200000031ff7812 */ /* 0x040fe4000788c0ff */
[----:B------:R-:W-:Y:S01]  /*1adde0*/  LOP3.LUT P5, RZ, R49, 0x4000000, RZ, 0xc0, !PT ;  /* 0x0400000031ff7812 */ /* 0x000fe200078ac0ff */
[----:B------:R-:W-:Y:S01]  /*1addf0*/  IMAD.WIDE R52, R216, 0x4, R16 ;  /* 0x00000004d8347825 */ /* 0x000fe200078e0210 */
[----:B------:R-:W-:Y:S01]  /*1ade00*/  LOP3.LUT R51, R51, 0xfeffffff, RZ, 0xc0, !PT ;  /* 0xfeffffff33337812 */ /* 0x000fe200078ec0ff */
        /* <DEDUP_REMOVED lines=13> */
[----:B------:R-:W-:Y:S02]  /*1adee0*/  LOP3.LUT P0, RZ, R49, 0x10000000, RZ, 0xc0, !PT ;  /* 0x1000000031ff7812 */ /* 0x000fe4000780c0ff */
[----:B------:R-:W-:-:S09]  /*1adef0*/  LOP3.LUT R51, R51, 0xefffffff, RZ, 0xc0, !PT ;  /* 0xefffffff33337812 */ /* 0x000fd200078ec0ff */
[----:B------:R-:W-:Y:S02]  /*1adf00*/  @P1 LOP3.LUT R51, R51, 0x10000000, RZ, 0xfc, !PT ;  /* 0x1000000033331812 */ /* 0x000fe400078efcff */
[----:B------:R-:W-:Y:S01]  /*1adf10*/  LOP3.LUT P1, RZ, R49, 0x20000000, RZ, 0xc0, !PT ;  /* 0x2000000031ff7812 */ /* 0x000fe2000782c0ff */
[----:B------:R1:W-:Y:S02]  /*1adf20*/  @P4 STG.E desc[UR42][R52.64], R218 ;  /* 0x000000da34004986 */ /* 0x0003e4000c10192a */
[----:B-1----:R-:W-:-:S05]  /*1adf30*/  IMAD.WIDE R52, R216, 0x4, R14 ;  /* 0x00000004d8347825 */ /* 0x002fca00078e020e */
[----:B--2---:R1:W-:Y:S04]  /*1adf40*/  @P5 STG.E desc[UR42][R52.64], R240 ;  /* 0x000000f034005986 */ /* 0x0043e8000c10192a */
[----:B-1----:R-:W2:Y:S04]  /*1adf50*/  LDL.LU R240, [R1+0x2410] ;  /* 0x0024100001f07983 */ /* 0x002ea80000300800 */
[----:B------:R-:W2:Y:S04]  /*1adf60*/  LDL.LU R218, [R1+0xa94] ;  /* 0x000a940001da7983 */ /* 0x000ea80000300800 */
[----:B------:R-:W2:Y:S01]  /*1adf70*/  LDL.LU R216, [R1+0xa74] ;  /* 0x000a740001d87983 */ /* 0x000ea20000300800 */
[----:B---3--:R-:W-:-:S05]  /*1adf80*/  IMAD.WIDE R52, R208, 0x4, R20 ;  /* 0x00000004d0347825 */ /* 0x008fca00078e0214 */
[----:B------:R1:W-:Y:S02]  /*1adf90*/  @P6 STG.E desc[UR42][R52.64], R242 ;  /* 0x000000f234006986 */ /* 0x0003e4000c10192a */
[C---:B-1----:R-:W-:Y:S02]  /*1adfa0*/  IMAD.WIDE R52, R208.reuse, 0x4, R18 ;  /* 0x00000004d0347825 */ /* 0x042fe400078e0212 */
[----:B------:R-:W3:Y:S04]  /*1adfb0*/  LDL.LU R242, [R1+0x9f4] ;  /* 0x0009f40001f27983 */ /* 0x000ee80000300800 */
[----:B------:R1:W-:Y:S02]  /*1adfc0*/  @P0 STG.E desc[UR42][R52.64], R209 ;  /* 0x000000d134000986 */ /* 0x0003e4000c10192a */
[----:B-1----:R-:W-:-:S02]  /*1adfd0*/  IMAD.WIDE R52, R208, 0x4, R16 ;  /* 0x00000004d0347825 */ /* 0x002fc400078e0210 */
[----:B------:R-:W3:Y:S04]  /*1adfe0*/  LDL.LU R209, [R1+0x7e4] ;  /* 0x0007e40001d17983 */ /* 0x000ee80000300800 */
[----:B----4-:R1:W-:Y:S02]  /*1adff0*/  @P1 STG.E desc[UR42][R52.64], R210 ;  /* 0x000000d234001986 */ /* 0x0103e4000c10192a */
[----:B-1----:R-:W-:Y:S02]  /*1ae000*/  IMAD.WIDE R52, R208, 0x4, R14 ;  /* 0x00000004d0347825 */ /* 0x002fe400078e020e */
        /* <DEDUP_REMOVED lines=22> */
[----:B------:R-:W4:Y:S10]  /*1ae170*/  LDL.LU R75, [R1+0x241c] ;  /* 0x00241c00014b7983 */ /* 0x000f340000300800 */
        /* <DEDUP_REMOVED lines=8> */
[C---:B------:R-:W-:Y:S02]  /*1ae200*/  LOP3.LUT P5, RZ, R50.reuse, 0x200, RZ, 0xc0, !PT ;  /* 0x0000020032ff7812 */ /* 0x040fe400078ac0ff */
[C---:B------:R-:W-:Y:S02]  /*1ae210*/  LOP3.LUT P6, RZ, R50.reuse, 0x400, RZ, 0xc0, !PT ;  /* 0x0000040032ff7812 */ /* 0x040fe400078cc0ff */
[----:B------:R-:W-:Y:S01]  /*1ae220*/  LOP3.LUT P0, RZ, R50, 0x800, RZ, 0xc0, !PT ;  /* 0x0000080032ff7812 */ /* 0x000fe2000780c0ff */
[----:B--2---:R-:W-:-:S05]  /*1ae230*/  IMAD.WIDE R52, R240, 0x4, R20 ;  /* 0x00000004f0347825 */ /* 0x004fca00078e0214 */
[----:B------:R1:W-:Y:S02]  /*1ae240*/  @P3 STG.E desc[UR42][R52.64], R218 ;  /* 0x000000da34003986 */ /* 0x0003e4000c10192a */
[----:B-1----:R-:W-:-:S05]  /*1ae250*/  IMAD.WIDE R52, R240, 0x4, R18 ;  /* 0x00000004f0347825 */ /* 0x002fca00078e0212 */
[----:B------:R1:W-:Y:S02]  /*1ae260*/  @P4 STG.E desc[UR42][R52.64], R216 ;  /* 0x000000d834004986 */ /* 0x0003e4000c10192a */
[----:B-1----:R-:W-:-:S05]  /*1ae270*/  IMAD.WIDE R52, R240, 0x4, R16 ;  /* 0x00000004f0347825 */ /* 0x002fca00078e0210 */
[----:B---3--:R1:W-:Y:S02]  /*1ae280*/  @P5 STG.E desc[UR42][R52.64], R242 ;  /* 0x000000f234005986 */ /* 0x0083e4000c10192a */
[----:B-1----:R-:W-:Y:S02]  /*1ae290*/  IMAD.WIDE R52, R240, 0x4, R14 ;  /* 0x00000004f0347825 */ /* 0x002fe400078e020e */
[----:B------:R-:W2:Y:S04]  /*1ae2a0*/  LDL.LU R240, [R1+0xb18] ;  /* 0x000b180001f07983 */ /* 0x000ea80000300800 */
[----:B------:R1:W-:Y:S04]  /*1ae2b0*/  @P6 STG.E desc[UR42][R52.64], R209 ;  /* 0x000000d134006986 */ /* 0x0003e8000c10192a */
[----:B-1----:R-:W3:Y:S04]  /*1ae2c0*/  LDL.LU R209, [R1+0xaf8] ;  /* 0x000af80001d17983 */ /* 0x002ee80000300800 */
[----:B------:R-:W3:Y:S04]  /*1ae2d0*/  LDL.LU R117, [R1+0xab8] ;  /* 0x000ab80001757983 */ /* 0x000ee80000300800 */
[----:B------:R-:W3:Y:S01]  /*1ae2e0*/  LDL.LU R118, [R1+0xa98] ;  /* 0x000a980001767983 */ /* 0x000ee20000300800 */
[----:B----4-:R-:W-:-:S03]  /*1ae2f0*/  IMAD.WIDE R52, R210, 0x4, R20 ;  /* 0x00000004d2347825 */ /* 0x010fc600078e0214 */
[----:B------:R-:W4:Y:S04]  /*1ae300*/  LDL.LU R119, [R1+0xa78] ;  /* 0x000a780001777983 */ /* 0x000f280000300800 */
[----:B------:R1:W-:Y:S04]  /*1ae310*/  @P0 STG.E desc[UR42][R52.64], R208 ;  /* 0x000000d034000986 */ /* 0x0003e8000c10192a */
        /* <DEDUP_REMOVED lines=22> */
[C---:B------:R-:W-:Y:S01]  /*1ae480*/  LOP3.LUT P6, RZ, R50.reuse, 0x4000, RZ, 0xc0, !PT ;  /* 0x0000400032ff7812 */ /* 0x040fe200078cc0ff */
        /* <DEDUP_REMOVED lines=26> */
[----:B------:R4:W-:Y:S04]  /*1ae630*/  @P6 STG.E desc[UR42][R52.64], R117 ;  /* 0x0000007534006986 */ /* 0x0009e8000c10192a */
[----:B------:R-:W2:Y:S01]  /*1ae640*/  LDL.LU R210, [R1+0x2424] ;  /* 0x0024240001d27983 */ /* 0x000ea20000300800 */
[----:B----4-:R-:W-:-:S05]  /*1ae650*/  IMAD.WIDE R52, R208, 0x4, R20 ;  /* 0x00000004d0347825 */ /* 0x010fca00078e0214 */
[----:B------:R1:W-:Y:S02]  /*1ae660*/  @P0 STG.E desc[UR42][R52.64], R118 ;  /* 0x0000007634000986 */ /* 0x0003e4000c10192a */
[----:B-1----:R-:W-:-:S05]  /*1ae670*/  IMAD.WIDE R52, R208, 0x4, R18 ;  /* 0x00000004d0347825 */ /* 0x002fca00078e0212 */
[----:B------:R1:W-:Y:S01]  /*1ae680*/  @P1 STG.E desc[UR42][R52.64], R119 ;  /* 0x0000007734001986 */ /* 0x0003e2000c10192a */
[----:B------:R-:W-:Y:S01]  /*1ae690*/  LOP3.LUT P1, RZ, R51, 0x100000, RZ, 0xc0, !PT ;  /* 0x0010000033ff7812 */ /* 0x000fe2000782c0ff */
[----:B-1----:R-:W-:-:S12]  /*1ae6a0*/  IMAD.WIDE R52, R208, 0x4, R16 ;  /* 0x00000004d0347825 */ /* 0x002fd800078e0210 */
[----:B------:R1:W-:Y:S02]  /*1ae6b0*/  @P1 STG.E desc[UR42][R52.64], R62 ;  /* 0x0000003e34001986 */ /* 0x0003e4000c10192a */
[----:B-1----:R-:W-:Y:S02]  /*1ae6c0*/  IMAD.WIDE R52, R208, 0x4, R14 ;  /* 0x00000004d0347825 */ /* 0x002fe400078e020e */
        /* <DEDUP_REMOVED lines=15> */
[C---:B------:R-:W-:Y:S01]  /*1ae7c0*/  LOP3.LUT P1, RZ, R51.reuse, 0x4000, RZ, 0xc0, !PT ;  /* 0x0000400033ff7812 */ /* 0x040fe2000782c0ff */
        /* <DEDUP_REMOVED lines=20> */
[C---:B-1----:R-:W-:Y:S02]  /*1ae910*/  IMAD.WIDE R52, R210.reuse, 0x4, R16 ;  /* 0x00000004d2347825 */ /* 0x042fe400078e0210 */
[----:B------:R-:W2:Y:S04]  /*1ae920*/  LDL.LU R240, [R1+0x710] ;  /* 0x0007100001f07983 */ /* 0x000ea80000300800 */
[----:B---3--:R1:W-:Y:S02]  /*1ae930*/  @P6 STG.E desc[UR42][R52.64], R209 ;  /* 0x000000d134006986 */ /* 0x0083e4000c10192a */
[----:B-1----:R-:W-:-:S02]  /*1ae940*/  IMAD.WIDE R52, R210, 0x4, R14 ;  /* 0x00000004d2347825 */ /* 0x002fc400078e020e */
[----:B------:R-:W3:Y:S04]  /*1ae950*/  LDL.LU R209, [R1+0x570] ;  /* 0x0005700001d17983 */ /* 0x000ee80000300800 */
[----:B------:R-:W2:Y:S04]  /*1ae960*/  LDL.LU R210, [R1+0x320] ;  /* 0x0003200001d27983 */ /* 0x000ea80000300800 */
[----:B----4-:R1:W-:Y:S04]  /*1ae970*/  @P0 STG.E desc[UR42][R52.64], R208 ;  /* 0x000000d034000986 */ /* 0x0103e8000c10192a */
[----:B-1----:R-:W4:Y:S04]  /*1ae980*/  LDL.LU R208, [R1+0x2428] ;  /* 0x0024280001d07983 */ /* 0x002f280000300800 */
        /* <DEDUP_REMOVED lines=10> */
[----:B------:R-:W-:-:S03]  /*1aea30*/  LOP3.LUT P4, RZ, R50, 0x80000000, RZ, 0xc0, !PT ;  /* 0x8000000032ff7812 */ /* 0x000fc6000788c0ff */
[----:B------:R-:W3:Y:S04]  /*1aea40*/  LDL.LU R243, [R1+0xb48] ;  /* 0x000b480001f37983 */ /* 0x000ee80000300800 */
[----:B------:R-:W3:Y:S01]  /*1aea50*/  LDL.LU R218, [R1+0xb28] ;  /* 0x000b280001da7983 */ /* 0x000ee20000300800 */
[----:B------:R-:W-:-:S03]  /*1aea60*/  LOP3.LUT P5, RZ, R46, 0x1, RZ, 0xc0, !PT ;  /* 0x000000012eff7812 */ /* 0x000fc600078ac0ff */
[----:B------:R-:W3:Y:S04]  /*1aea70*/  LDL.LU R216, [R1+0xb08] ;  /* 0x000b080001d87983 */ /* 0x000ee80000300800 */
[----:B------:R-:W3:Y:S01]  /*1aea80*/  LDL.LU R242, [R1+0x2434] ;  /* 0x0024340001f27983 */ /* 0x000ee20000300800 */
        /* <DEDUP_REMOVED lines=20> */
[----:B----4-:R-:W-:-:S05]  /*1aebd0*/  IMAD.WIDE R52, R208, 0x4, R20 ;  /* 0x00000004d0347825 */ /* 0x010fca00078e0214 */
[----:B--2---:R1:W-:Y:S02]  /*1aebe0*/  @P4 STG.E desc[UR42][R52.64], R240 ;  /* 0x000000f034004986 */ /* 0x0043e4000c10192a */
        /* <DEDUP_REMOVED lines=10> */
[----:B------:R-:W-:-:S04]  /*1aec90*/  LOP3.LUT R51, R51, 0xfffff7ff, RZ, 0xc0, !PT ;  /* 0xfffff7ff33337812 */ /* 0x000fc800078ec0ff */
        /* <DEDUP_REMOVED lines=75> */
[----:B------:R-:W-:Y:S01]  /*1af150*/  LOP3.LUT P6, RZ, R46, 0x100000, RZ, 0xc0, !PT ;  /* 0x001000002eff7812 */ /* 0x000fe200078cc0ff */
[----:B--2---:R1:W-:Y:S04]  /*1af160*/  @P4 STG.E desc[UR42][R52.64], R208 ;  /* 0x000000d034004986 */ /* 0x0043e8000c10192a */
[----:B-1----:R-:W2:Y:S04]  /*1af170*/  LDL.LU R208, [R1+0x57c] ;  /* 0x00057c0001d07983 */ /* 0x002ea80000300800 */
[----:B------:R-:W2:Y:S04]  /*1af180*/  LDL.LU R63, [R1+0x32c] ;  /* 0x00032c00013f7983 */ /* 0x000ea80000300800 */
[----:B------:R-:W2:Y:S04]  /*1af190*/  LDL.LU R73, [R1+0x1dc] ;  /* 0x0001dc0001497983 */ /* 0x000ea80000300800 */
[----:B------:R-:W2:Y:S04]  /*1af1a0*/  LDL.LU R217, [R1+0x2444] ;  /* 0x0024440001d97983 */ /* 0x000ea80000300800 */
[----:B------:R-:W2:Y:S04]  /*1af1b0*/  LDL.LU R74, [R1+0xc20] ;  /* 0x000c2000014a7983 */ /* 0x000ea80000300800 */
[----:B------:R-:W2:Y:S01]  /*1af1c0*/  LDL.LU R75, [R1+0xbe0] ;  /* 0x000be000014b7983 */ /* 0x000ea20000300800 */
[----:B------:R-:W-:Y:S01]  /*1af1d0*/  LOP3.LUT R51, R51, 0xfffffffd, RZ, 0xc0, !PT ;  /* 0xfffffffd33337812 */ /* 0x000fe200078ec0ff */
[----:B---3--:R-:W-:Y:S01]  /*1af1e0*/  IMAD.WIDE R52, R240, 0x4, R20 ;  /* 0x00000004f0347825 */ /* 0x008fe200078e0214 */
[----:B------:R-:W-:Y:S01]  /*1af1f0*/  LOP3.LUT P0, RZ, R46, 0x200000, RZ, 0xc0, !PT ;  /* 0x002000002eff7812 */ /* 0x000fe2000780c0ff */
[----:B------:R-:W3:Y:S01]  /*1af200*/  LDL.LU R219, [R1+0xba0] ;  /* 0x000ba00001db7983 */ /* 0x000ee20000300800 */
[----:B------:R-:W-:-:S02]  /*1af210*/  @P1 LOP3.LUT R51, R51, 0x2, RZ, 0xfc, !PT ;  /* 0x0000000233331812 */ /* 0x000fc400078efcff */
[----:B------:R-:W-:Y:S01]  /*1af220*/  LOP3.LUT P1, RZ, R46, 0x2000000, RZ, 0xc0, !PT ;  /* 0x020000002eff7812 */ /* 0x000fe2000782c0ff */
[----:B------:R1:W-:Y:S01]  /*1af230*/  @P5 STG.E desc[UR42][R52.64], R218 ;  /* 0x000000da34005986 */ /* 0x0003e2000c10192a */
[----:B------:R-:W-:Y:S01]  /*1af240*/  LOP3.LUT R51, R51, 0xfffffffb, RZ, 0xc0, !PT ;  /* 0xfffffffb33337812 */ /* 0x000fe200078ec0ff */
[----:B-1----:R-:W-:-:S05]  /*1af250*/  IMAD.WIDE R52, R240, 0x4, R18 ;  /* 0x00000004f0347825 */ /* 0x002fca00078e0212 */
[----:B----4-:R1:W-:Y:S05]  /*1af260*/  @P6 STG.E desc[UR42][R52.64], R216 ;  /* 0x000000d834006986 */ /* 0x0103ea000c10192a */
[----:B------:R-:W-:Y:S02]  /*1af270*/  @P1 LOP3.LUT R51, R51, 0x4, RZ, 0xfc, !PT ;  /* 0x0000000433331812 */ /* 0x000fe400078efcff */
[----:B------:R-:W-:Y:S01]  /*1af280*/  LOP3.LUT P1, RZ, R46, 0x1000000, RZ, 0xc0, !PT ;  /* 0x010000002eff7812 */ /* 0x000fe2000782c0ff */
[----:B-1----:R-:W-:-:S05]  /*1af290*/  IMAD.WIDE R52, R240, 0x4, R16 ;  /* 0x00000004f0347825 */ /* 0x002fca00078e0210 */
[----:B------:R1:W-:Y:S01]  /*1af2a0*/  @P0 STG.E desc[UR42][R52.64], R242 ;  /* 0x000000f234000986 */ /* 0x0003e2000c10192a */
[----:B------:R-:W-:-:S03]  /*1af2b0*/  LOP3.LUT R51, R51, 0xfffffff7, RZ, 0xc0, !PT ;  /* 0xfffffff733337812 */ /* 0x000fc600078ec0ff */
[----:B-1----:R-:W4:Y:S04]  /*1af2c0*/  LDL.LU R242, [R1+0x2448] ;  /* 0x0024480001f27983 */ /* 0x002f280000300800 */
[----:B------:R-:W3:Y:S04]  /*1af2d0*/  LDL.LU R243, [R1+0xb80] ;  /* 0x000b800001f37983 */ /* 0x000ee80000300800 */
[----:B------:R-:W3:Y:S01]  /*1af2e0*/  LDL.LU R241, [R1+0xb60] ;  /* 0x000b600001f17983 */ /* 0x000ee20000300800 */
[----:B------:R-:W-:Y:S02]  /*1af2f0*/  @P1 LOP3.LUT R51, R51, 0x8, RZ, 0xfc, !PT ;  /* 0x0000000833331812 */ /* 0x000fe400078efcff */
[----:B------:R-:W-:Y:S01]  /*1af300*/  LOP3.LUT P1, RZ, R46, 0x800000, RZ, 0xc0, !PT ;  /* 0x008000002eff7812 */ /* 0x000fe2000782c0ff */
[----:B------:R-:W3:Y:S01]  /*1af310*/  LDL.LU R218, [R1+0xb50] ;  /* 0x000b500001da7983 */ /* 0x000ee20000300800 */
[----:B------:R-:W-:Y:S01]  /*1af320*/  LOP3.LUT R51, R51, 0xffffffef, RZ, 0xc0, !PT ;  /* 0xffffffef33337812 */ /* 0x000fe200078ec0ff */
[----:B------:R-:W-:-:S02]  /*1af330*/  IMAD.WIDE R52, R240, 0x4, R14 ;  /* 0x00000004f0347825 */ /* 0x000fc400078e020e */
[----:B------:R-:W3:Y:S08]  /*1af340*/  LDL.LU R216, [R1+0xae0] ;  /* 0x000ae00001d87983 */ /* 0x000ef00000300800 */
[----:B------:R-:W-:Y:S02]  /*1af350*/  @P1 LOP3.LUT R51, R51, 0x10, RZ, 0xfc, !PT ;  /* 0x0000001033331812 */ /* 0x000fe400078efcff */
[----:B------:R-:W-:-:S13]  /*1af360*/  LOP3.LUT P1, RZ, R46, 0x400000, RZ, 0xc0, !PT ;  /* 0x004000002eff7812 */ /* 0x000fda000782c0ff */
[----:B------:R1:W-:Y:S01]  /*1af370*/  @P1 STG.E desc[UR42][R52.64], R209 ;  /* 0x000000d134001986 */ /* 0x0003e2000c10192a */
[C---:B------:R-:W-:Y:S01]  /*1af380*/  LOP3.LUT P1, RZ, R51.reuse, 0x10, RZ, 0xc0, !PT ;  /* 0x0000001033ff7812 */ /* 0x040fe2000782c0ff */
[----:B-1----:R-:W-:Y:S02]  /*1af390*/  IMAD.WIDE R52, R72, 0x4, R20 ;  /* 0x0000000448347825 */ /* 0x002fe400078e0214 */
[----:B------:R-:W4:Y:S10]  /*1af3a0*/  LDL.LU R209, [R1+0x9b0] ;  /* 0x0009b00001d17983 */ /* 0x000f340000300800 */
        /* <DEDUP_REMOVED lines=14> */
[----:B------:R-:W-:Y:S01]  /*1af490*/  IMAD.WIDE R50, R217, 0x4, R20 ;  /* 0x00000004d9327825 */ /* 0x000fe200078e0214 */
[----:B------:R-:W-:Y:S02]  /*1af4a0*/  LOP3.LUT P2, RZ, R46, 0x80000000, RZ, 0xc0, !PT ;  /* 0x800000002eff7812 */ /* 0x000fe4000784c0ff */
[----:B------:R-:W-:Y:S01]  /*1af4b0*/  LOP3.LUT P3, RZ, R47, 0x1, RZ, 0xc0, !PT ;  /* 0x000000012fff7812 */ /* 0x000fe2000786c0ff */
[----:B-1----:R-:W2:Y:S08]  /*1af4c0*/  LDL.LU R73, [R1+0x2458] ;  /* 0x0024580001497983 */ /* 0x002eb00000300800 */
        /* <DEDUP_REMOVED lines=9> */
[----:B------:R4:W-:Y:S02]  /*1af560*/  @P1 STG.E desc[UR42][R50.64], R243 ;  /* 0x000000f332001986 */ /* 0x0009e4000c10192a */
[----:B----4-:R-:W-:-:S05]  /*1af570*/  IMAD.WIDE R50, R242, 0x4, R20 ;  /* 0x00000004f2327825 */ /* 0x010fca00078e0214 */
[----:B------:R1:W-:Y:S02]  /*1af580*/  @P2 STG.E desc[UR42][R50.64], R241 ;  /* 0x000000f132002986 */ /* 0x0003e4000c10192a */
[----:B-1----:R-:W-:-:S05]  /*1af590*/  IMAD.WIDE R50, R242, 0x4, R18 ;  /* 0x00000004f2327825 */ /* 0x002fca00078e0212 */
[----:B------:R1:W-:Y:S04]  /*1af5a0*/  @P3 STG.E desc[UR42][R50.64], R218 ;  /* 0x000000da32003986 */ /* 0x0003e8000c10192a */
[----:B-1----:R-:W3:Y:S01]  /*1af5b0*/  LDL.LU R218, [R1+0xba4] ;  /* 0x000ba40001da7983 */ /* 0x002ee20000300800 */
[C---:B------:R-:W-:Y:S02]  /*1af5c0*/  LOP3.LUT P4, RZ, R47.reuse, 0x2, RZ, 0xc0, !PT ;  /* 0x000000022fff7812 */ /* 0x040fe4000788c0ff */
[C---:B------:R-:W-:Y:S01]  /*1af5d0*/  LOP3.LUT P5, RZ, R47.reuse, 0x4, RZ, 0xc0, !PT ;  /* 0x000000042fff7812 */ /* 0x040fe200078ac0ff */
        /* <DEDUP_REMOVED lines=45> */
[----:B---3--:R1:W-:Y:S02]  /*1af8b0*/  @P4 STG.E desc[UR42][R50.64], R218 ;  /* 0x000000da32004986 */ /* 0x0083e4000c10192a */
[----:B-1----:R-:W-:Y:S02]  /*1af8c0*/  IMAD.WIDE R50, R240, 0x4, R14 ;  /* 0x00000004f0327825 */ /* 0x002fe400078e020e */
[----:B------:R-:W3:Y:S04]  /*1af8d0*/  LDL.LU R240, [R1+0x2460] ;  /* 0x0024600001f07983 */ /* 0x000ee80000300800 */
[----:B------:R-:W3:Y:S01]  /*1af8e0*/  LDL.LU R74, [R1+0xb88] ;  /* 0x000b8800014a7983 */ /* 0x000ee20000300800 */
[----:B------:R-:W-:-:S02]  /*1af8f0*/  LOP3.LUT R49, R49, 0xf7ffffff, RZ, 0xc0, !PT ;  /* 0xf7ffffff31317812 */ /* 0x000fc400078ec0ff */
[----:B------:R-:W-:Y:S01]  /*1af900*/  LOP3.LUT P5, RZ, R47, 0x40, RZ, 0xc0, !PT ;  /* 0x000000402fff7812 */ /* 0x000fe200078ac0ff */
[----:B------:R-:W3:Y:S01]  /*1af910*/  LDL.LU R218, [R1+0xc2c] ;  /* 0x000c2c0001da7983 */ /* 0x000ee20000300800 */
[----:B------:R-:W-:Y:S02]  /*1af920*/  @P1 LOP3.LUT R49, R49, 0x8000000, RZ, 0xfc, !PT ;  /* 0x0800000031311812 */ /* 0x000fe400078efcff */
[C---:B------:R-:W-:Y:S02]  /*1af930*/  LOP3.LUT P1, RZ, R47.reuse, 0x400, RZ, 0xc0, !PT ;  /* 0x000004002fff7812 */ /* 0x040fe4000782c0ff */
[C---:B------:R-:W-:Y:S02]  /*1af940*/  LOP3.LUT P6, RZ, R47.reuse, 0x80, RZ, 0xc0, !PT ;  /* 0x000000802fff7812 */ /* 0x040fe400078cc0ff */
[----:B------:R-:W-:Y:S02]  /*1af950*/  LOP3.LUT P0, RZ, R47, 0x100, RZ, 0xc0, !PT ;  /* 0x000001002fff7812 */ /* 0x000fe4000780c0ff */
[----:B------:R-:W-:-:S03]  /*1af960*/  LOP3.LUT R49, R49, 0xefffffff, RZ, 0xc0, !PT ;  /* 0xefffffff31317812 */ /* 0x000fc600078ec0ff */
[----:B----4-:R1:W-:Y:S04]  /*1af970*/  @P5 STG.E desc[UR42][R50.64], R216 ;  /* 0x000000d832005986 */ /* 0x0103e8000c10192a */
[----:B------:R-:W-:Y:S02]  /*1af980*/  @P1 LOP3.LUT R49, R49, 0x10000000, RZ, 0xfc, !PT ;  /* 0x1000000031311812 */ /* 0x000fe400078efcff */
[----:B------:R-:W-:Y:S01]  /*1af990*/  LOP3.LUT P1, RZ, R47, 0x200, RZ, 0xc0, !PT ;  /* 0x000002002fff7812 */ /* 0x000fe2000782c0ff */
[----:B-1----:R-:W4:Y:S01]  /*1af9a0*/  LDL.LU R216, [R1+0xbec] ;  /* 0x000bec0001d87983 */ /* 0x002f220000300800 */
[----:B--2---:R-:W-:-:S05]  /*1af9b0*/  IMAD.WIDE R50, R208, 0x4, R20 ;  /* 0x00000004d0327825 */ /* 0x004fca00078e0214 */
[----:B------:R1:W-:Y:S02]  /*1af9c0*/  @P6 STG.E desc[UR42][R50.64], R242 ;  /* 0x000000f232006986 */ /* 0x0003e4000c10192a */
[C---:B-1----:R-:W-:Y:S02]  /*1af9d0*/  IMAD.WIDE R50, R208.reuse, 0x4, R18 ;  /* 0x00000004d0327825 */ /* 0x042fe400078e0212 */
[----:B------:R-:W2:Y:S04]  /*1af9e0*/  LDL.LU R242, [R1+0xbac] ;  /* 0x000bac0001f27983 */ /* 0x000ea80000300800 */
[----:B------:R1:W-:Y:S02]  /*1af9f0*/  @P0 STG.E desc[UR42][R50.64], R209 ;  /* 0x000000d132000986 */ /* 0x0003e4000c10192a */
[----:B-1----:R-:W-:-:S05]  /*1afa00*/  IMAD.WIDE R50, R208, 0x4, R16 ;  /* 0x00000004d0327825 */ /* 0x002fca00078e0210 */
[----:B------:R1:W-:Y:S02]  /*1afa10*/  @P1 STG.E desc[UR42][R50.64], R210 ;  /* 0x000000d232001986 */ /* 0x0003e4000c10192a */
[----:B-1----:R-:W-:Y:S02]  /*1afa20*/  IMAD.WIDE R50, R208, 0x4, R14 ;  /* 0x00000004d0327825 */ /* 0x002fe400078e020e */
[----:B------:R-:W2:Y:S04]  /*1afa30*/  LDL.LU R210, [R1+0xb8c] ;  /* 0x000b8c0001d27983 */ /* 0x000ea80000300800 */
[----:B------:R-:W2:Y:S04]  /*1afa40*/  LDL.LU R208, [R1+0xb6c] ;  /* 0x000b6c0001d07983 */ /* 0x000ea80000300800 */
        /* <DEDUP_REMOVED lines=37> */
[----:B--2---:R1:W-:Y:S04]  /*1afca0*/  @P5 STG.E desc[UR42][R50.64], R242 ;  /* 0x000000f232005986 */ /* 0x0043e8000c10192a */
[----:B-1----:R-:W2:Y:S01]  /*1afcb0*/  LDL.LU R242, [R1+0xb5c] ;  /* 0x000b5c0001f27983 */ /* 0x002ea20000300800 */
[----:B------:R-:W-:-:S03]  /*1afcc0*/  IMAD.WIDE R50, R240, 0x4, R14 ;  /* 0x00000004f0327825 */ /* 0x000fc600078e020e */
[----:B------:R-:W3:Y:S04]  /*1afcd0*/  LDL.LU R240, [R1+0xaec] ;  /* 0x000aec0001f07983 */ /* 0x000ee80000300800 */
[----:B------:R1:W-:Y:S02]  /*1afce0*/  @P6 STG.E desc[UR42][R50.64], R210 ;  /* 0x000000d232006986 */ /* 0x0003e4000c10192a */
[----:B-1----:R-:W-:Y:S02]  /*1afcf0*/  IMAD.WIDE R50, R209, 0x4, R20 ;  /* 0x00000004d1327825 */ /* 0x002fe400078e0214 */
        /* <DEDUP_REMOVED lines=23> */
[----:B------:R-:W4:Y:S04]  /*1afe70*/  LDL.LU R241, [R1+0xb94] ;  /* 0x000b940001f17983 */ /* 0x000f280000300800 */
[----:B------:R-:W4:Y:S02]  /*1afe80*/  LDL.LU R218, [R1+0x2470] ;  /* 0x0024700001da7983 */ /* 0x000f240000300800 */
[----:B------:R-:W-:Y:S02]  /*1afe90*/  @P1 LOP3.LUT R49, R49, 0x8000, RZ, 0xfc, !PT ;  /* 0x0000800031311812 */ /* 0x000fe400078efcff */
[----:B------:R-:W-:Y:S02]  /*1afea0*/  LOP3.LUT P1, RZ, R48, 0x2, RZ, 0xc0, !PT ;  /* 0x0000000230ff7812 */ /* 0x000fe4000782c0ff */
[----:B------:R-:W-:Y:S01]  /*1afeb0*/  LOP3.LUT P5, RZ, R47, 0x2000000, RZ, 0xc0, !PT ;  /* 0x020000002fff7812 */ /* 0x000fe200078ac0ff */
[----:B------:R-:W-:Y:S01]  /*1afec0*/  IMAD.WIDE R50, R209, 0x4, R18 ;  /* 0x00000004d1327825 */ /* 0x000fe200078e0212 */
[----:B------:R-:W-:Y:S01]  /*1afed0*/  LOP3.LUT R49, R49, 0xfffeffff, RZ, 0xc0, !PT ;  /* 0xfffeffff31317812 */ /* 0x000fe200078ec0ff */
[----:B------:R-:W4:Y:S08]  /*1afee0*/  LDL.LU R216, [R1+0xb74] ;  /* 0x000b740001d87983 */ /* 0x000f300000300800 */
        /* <DEDUP_REMOVED lines=22> */
[----:B------:R-:W2:Y:S04]  /*1b0050*/  LDL.LU R209, [R1+0x314] ;  /* 0x0003140001d17983 */ /* 0x000ea80000300800 */
[----:B----4-:R1:W-:Y:S04]  /*1b0060*/  @P6 STG.E desc[UR42][R50.64], R210 ;  /* 0x000000d232006986 */ /* 0x0103e8000c10192a */
[----:B-1----:R-:W4:Y:S01]  /*1b0070*/  LDL.LU R210, [R1+0x2474] ;  /* 0x0024740001d27983 */ /* 0x002f220000300800 */
[----:B------:R-:W-:-:S05]  /*1b0080*/  IMAD.WIDE R50, R208, 0x4, R20 ;  /* 0x00000004d0327825 */ /* 0x000fca00078e0214 */
        /* <DEDUP_REMOVED lines=40> */
[----:B--2---:R1:W-:Y:S02]  /*1b0310*/  @P4 STG.E desc[UR42][R50.64], R242 ;  /* 0x000000f232004986 */ /* 0x0043e4000c10192a */
[----:B-1----:R-:W-:-:S05]  /*1b0320*/  IMAD.WIDE R50, R210, 0x4, R18 ;  /* 0x00000004d2327825 */ /* 0x002fca00078e0212 */
[----:B---3--:R1:W-:Y:S02]  /*1b0330*/  @P5 STG.E desc[UR42][R50.64], R240 ;  /* 0x000000f032005986 */ /* 0x0083e4000c10192a */
[C---:B-1----:R-:W-:Y:S02]  /*1b0340*/  IMAD.WIDE R50, R210.reuse, 0x4, R16 ;  /* 0x00000004d2327825 */ /* 0x042fe400078e0210 */
[----:B------:R-:W2:Y:S04]  /*1b0350*/  LDL.LU R240, [R1+0xc08] ;  /* 0x000c080001f07983 */ /* 0x000ea80000300800 */
[----:B------:R1:W-:Y:S02]  /*1b0360*/  @P6 STG.E desc[UR42][R50.64], R209 ;  /* 0x000000d132006986 */ /* 0x0003e4000c10192a */
        /* <DEDUP_REMOVED lines=21> */
[----:B------:R-:W-:-:S03]  /*1b04c0*/  LOP3.LUT P6, RZ, R48, 0x2000, RZ, 0xc0, !PT ;  /* 0x0000200030ff7812 */ /* 0x000fc600078cc0ff */
[----:B------:R-:W4:Y:S01]  /*1b04d0*/  LDL.LU R242, [R1+0x1cc] ;  /* 0x0001cc0001f27983 */ /* 0x000f220000300800 */
        /* <DEDUP_REMOVED lines=75> */
[----:B------:R-:W4:Y:S04]  /*1b0990*/  LDL.LU R216, [R1+0xc40] ;  /* 0x000c400001d87983 */ /* 0x000f280000300800 */
[----:B------:R1:W-:Y:S04]  /*1b09a0*/  @P4 STG.E desc[UR42][R50.64], R242 ;  /* 0x000000f232004986 */ /* 0x0003e8000c10192a */
[----:B-1----:R-:W4:Y:S01]  /*1b09b0*/  LDL.LU R242, [R1+0xc30] ;  /* 0x000c300001f27983 */ /* 0x002f220000300800 */
[----:B--2---:R-:W-:-:S05]  /*1b09c0*/  IMAD.WIDE R50, R240, 0x4, R20 ;  /* 0x00000004f0327825 */ /* 0x004fca00078e0214 */
[----:B------:R1:W-:Y:S02]  /*1b09d0*/  @P5 STG.E desc[UR42][R50.64], R209 ;  /* 0x000000d132005986 */ /* 0x0003e4000c10192a */
[C---:B-1----:R-:W-:Y:S02]  /*1b09e0*/  IMAD.WIDE R50, R240.reuse, 0x4, R18 ;  /* 0x00000004f0327825 */ /* 0x042fe400078e0212 */
[----:B------:R-:W2:Y:S04]  /*1b09f0*/  LDL.LU R209, [R1+0xac0] ;  /* 0x000ac00001d17983 */ /* 0x000ea80000300800 */
[----:B---3--:R1:W-:Y:S02]  /*1b0a00*/  @P6 STG.E desc[UR42][R50.64], R210 ;  /* 0x000000d232006986 */ /* 0x0083e4000c10192a */
[----:B-1----:R-:W-:-:S02]  /*1b0a10*/  IMAD.WIDE R50, R240, 0x4, R16 ;  /* 0x00000004f0327825 */ /* 0x002fc400078e0210 */
[----:B------:R-:W3:Y:S04]  /*1b0a20*/  LDL.LU R210, [R1+0x990] ;  /* 0x0009900001d27983 */ /* 0x000ee80000300800 */
[----:B----4-:R1:W-:Y:S04]  /*1b0a30*/  @P0 STG.E desc[UR42][R50.64], R208 ;  /* 0x000000d032000986 */ /* 0x0103e8000c10192a */
[----:B-1----:R-:W4:Y:S04]  /*1b0a40*/  LDL.LU R208, [R1+0x248c] ;  /* 0x00248c0001d07983 */ /* 0x002f280000300800 */
[----:B------:R-:W2:Y:S01]  /*1b0a50*/  LDL.LU R118, [R1+0x7c0] ;  /* 0x0007c00001767983 */ /* 0x000ea20000300800 */
[----:B------:R-:W-:-:S03]  /*1b0a60*/  IMAD.WIDE R50, R240, 0x4, R14 ;  /* 0x00000004f0327825 */ /* 0x000fc600078e020e */
        /* <DEDUP_REMOVED lines=9> */
[----:B------:R-:W3:Y:S01]  /*1b0b00*/  LDL.LU R219, [R1+0x994] ;  /* 0x0009940001db7983 */ /* 0x000ee20000300800 */
[----:B------:R-:W-:-:S02]  /*1b0b10*/  LOP3.LUT P4, RZ, R48, 0x40000000, RZ, 0xc0, !PT ;  /* 0x4000000030ff7812 */ /* 0x000fc4000788c0ff */
[----:B------:R-:W-:Y:S01]  /*1b0b20*/  LOP3.LUT P5, RZ, R48, 0x80000000, RZ, 0xc0, !PT ;  /* 0x8000000030ff7812 */ /* 0x000fe200078ac0ff */
[----:B------:R-:W3:Y:S01]  /*1b0b30*/  LDL.LU R243, [R1+0x7c4] ;  /* 0x0007c40001f37983 */ /* 0x000ee20000300800 */
[----:B------:R-:W-:-:S03]  /*1b0b40*/  LOP3.LUT P6, RZ, R44, 0x1, RZ, 0xc0, !PT ;  /* 0x000000012cff7812 */ /* 0x000fc600078cc0ff */
        /* <DEDUP_REMOVED lines=8> */
[----:B------:R-:W-:Y:S01]  /*1b0bd0*/  LOP3.LUT P1, RZ, R44, 0x100, RZ, 0xc0, !PT ;  /* 0x000001002cff7812 */ /* 0x000fe2000782c0ff */
[----:B------:R1:W-:Y:S04]  /*1b0be0*/  @P4 STG.E desc[UR42][R50.64], R216 ;  /* 0x000000d832004986 */ /* 0x0003e8000c10192a */
[----:B-1----:R-:W3:Y:S01]  /*1b0bf0*/  LDL.LU R216, [R1+0xc98] ;  /* 0x000c980001d87983 */ /* 0x002ee20000300800 */
[----:B------:R-:W-:-:S07]  /*1b0c00*/  LOP3.LUT R46, R46, 0x7fffffff, RZ, 0xc0, !PT ;  /* 0x7fffffff2e2e7812 */ /* 0x000fce00078ec0ff */
[----:B------:R-:W-:Y:S02]  /*1b0c10*/  @P1 LOP3.LUT R46, R46, 0x80000000, RZ, 0xfc, !PT ;  /* 0x800000002e2e1812 */ /* 0x000fe400078efcff */
[----:B------:R-:W-:Y:S01]  /*1b0c20*/  LOP3.LUT P1, RZ, R44, 0x80, RZ, 0xc0, !PT ;  /* 0x000000802cff7812 */ /* 0x000fe2000782c0ff */
[----:B----4-:R-:W-:-:S05]  /*1b0c30*/  IMAD.WIDE R50, R208, 0x4, R20 ;  /* 0x00000004d0327825 */ /* 0x010fca00078e0214 */
[----:B------:R1:W-:Y:S02]  /*1b0c40*/  @P5 STG.E desc[UR42][R50.64], R242 ;  /* 0x000000f232005986 */ /* 0x0003e4000c10192a */
[C---:B-1----:R-:W-:Y:S02]  /*1b0c50*/  IMAD.WIDE R50, R208.reuse, 0x4, R18 ;  /* 0x00000004d0327825 */ /* 0x042fe400078e0212 */
[----:B------:R-:W4:Y:S04]  /*1b0c60*/  LDL.LU R242, [R1+0xc78] ;  /* 0x000c780001f27983 */ /* 0x000f280000300800 */
[----:B--2---:R1:W-:Y:S02]  /*1b0c70*/  @P6 STG.E desc[UR42][R50.64], R209 ;  /* 0x000000d132006986 */ /* 0x0043e4000c10192a */
[----:B-1----:R-:W-:-:S02]  /*1b0c80*/  IMAD.WIDE R50, R208, 0x4, R16 ;  /* 0x00000004d0327825 */ /* 0x002fc400078e0210 */
[----:B------:R-:W2:Y:S04]  /*1b0c90*/  LDL.LU R209, [R1+0xc48] ;  /* 0x000c480001d17983 */ /* 0x000ea80000300800 */
[----:B---3--:R1:W-:Y:S02]  /*1b0ca0*/  @P0 STG.E desc[UR42][R50.64], R210 ;  /* 0x000000d232000986 */ /* 0x0083e4000c10192a */
[----:B-1----:R-:W-:Y:S02]  /*1b0cb0*/  IMAD.WIDE R50, R208, 0x4, R14 ;  /* 0x00000004d0327825 */ /* 0x002fe400078e020e */
[----:B------:R-:W3:Y:S04]  /*1b0cc0*/  LDL.LU R210, [R1+0xc38] ;  /* 0x000c380001d27983 */ /* 0x000ee80000300800 */
[----:B------:R-:W3:Y:S04]  /*1b0cd0*/  LDL.LU R208, [R1+0xac8] ;  /* 0x000ac80001d07983 */ /* 0x000ee80000300800 */
[----:B------:R-:W3:Y:S01]  /*1b0ce0*/  LDL.LU R241, [R1+0x249c] ;  /* 0x00249c0001f17983 */ /* 0x000ee20000300800 */
        /* <DEDUP_REMOVED lines=35> */
[----:B-1----:R-:W3:Y:S04]  /*1b0f20*/  LDL.LU R73, [R1+0x24a4] ;  /* 0x0024a40001497983 */ /* 0x002ee80000300800 */
        /* <DEDUP_REMOVED lines=16> */
[----:B----4-:R1:W-:Y:S02]  /*1b1030*/  @P4 STG.E desc[UR42][R48.64], R242 ;  /* 0x000000f230004986 */ /* 0x0103e4000c10192a */
[----:B-1----:R-:W-:-:S05]  /*1b1040*/  IMAD.WIDE R48, R240, 0x4, R14 ;  /* 0x00000004f0307825 */ /* 0x002fca00078e020e */
[----:B--2---:R3:W-:Y:S02]  /*1b1050*/  @P5 STG.E desc[UR42][R48.64], R209 ;  /* 0x000000d130005986 */ /* 0x0047e4000c10192a */
[----:B---3--:R-:W-:-:S05]  /*1b1060*/  IMAD.WIDE R48, R241, 0x4, R20 ;  /* 0x00000004f1307825 */ /* 0x008fca00078e0214 */
        /* <DEDUP_REMOVED lines=32> */
[----:B------:R-:W-:Y:S01]  /*1b1270*/  LOP3.LUT P1, RZ, R44, 0x1000000, RZ, 0xc0, !PT ;  /* 0x010000002cff7812 */ /* 0x000fe2000782c0ff */
[----:B------:R-:W2:Y:S01]  /*1b1280*/  LDL.LU R243, [R1+0x24a8] ;  /* 0x0024a80001f37983 */ /* 0x000ea20000300800 */
[----:B------:R-:W-:Y:S02]  /*1b1290*/  LOP3.LUT R46, R46, 0xfbffffff, RZ, 0xc0, !PT ;  /* 0xfbffffff2e2e7812 */ /* 0x000fe400078ec0ff */
[C---:B------:R-:W-:Y:S01]  /*1b12a0*/  LOP3.LUT P5, RZ, R44.reuse, 0x40000, RZ, 0xc0, !PT ;  /* 0x000400002cff7812 */ /* 0x040fe200078ac0ff */
[----:B------:R-:W2:Y:S01]  /*1b12b0*/  LDL.LU R75, [R1+0xca0] ;  /* 0x000ca000014b7983 */ /* 0x000ea20000300800 */
[C---:B------:R-:W-:Y:S01]  /*1b12c0*/  LOP3.LUT P6, RZ, R44.reuse, 0x80000, RZ, 0xc0, !PT ;  /* 0x000800002cff7812 */ /* 0x040fe200078cc0ff */
[----:B------:R-:W-:Y:S01]  /*1b12d0*/  IMAD.WIDE R48, R241, 0x4, R14 ;  /* 0x00000004f1307825 */ /* 0x000fe200078e020e */
[----:B------:R-:W-:Y:S01]  /*1b12e0*/  LOP3.LUT P0, RZ, R44, 0x100000, RZ, 0xc0, !PT ;  /* 0x001000002cff7812 */ /* 0x000fe2000780c0ff */
[----:B------:R-:W2:Y:S04]  /*1b12f0*/  LDL.LU R219, [R1+0xc80] ;  /* 0x000c800001db7983 */ /* 0x000ea80000300800 */
[----:B------:R-:W-:-:S02]  /*1b1300*/  @P1 LOP3.LUT R46, R46, 0x4000000, RZ, 0xfc, !PT ;  /* 0x040000002e2e1812 */ /* 0x000fc400078efcff */
[----:B------:R-:W-:Y:S02]  /*1b1310*/  LOP3.LUT P1, RZ, R44, 0x800000, RZ, 0xc0, !PT ;  /* 0x008000002cff7812 */ /* 0x000fe4000782c0ff */
[----:B------:R-:W-:Y:S01]  /*1b1320*/  LOP3.LUT R46, R46, 0xf7ffffff, RZ, 0xc0, !PT ;  /* 0xf7ffffff2e2e7812 */ /* 0x000fe200078ec0ff */
[----:B---3--:R1:W-:Y:S10]  /*1b1330*/  @P5 STG.E desc[UR42][R48.64], R218 ;  /* 0x000000da30005986 */ /* 0x0083f4000c10192a */
[----:B------:R-:W-:-:S02]  /*1b1340*/  @P1 LOP3.LUT R46, R46, 0x8000000, RZ, 0xfc, !PT ;  /* 0x080000002e2e1812 */ /* 0x000fc400078efcff */
[----:B------:R-:W-:Y:S01]  /*1b1350*/  LOP3.LUT P1, RZ, R44, 0x400000, RZ, 0xc0, !PT ;  /* 0x004000002cff7812 */ /* 0x000fe2000782c0ff */
[----:B-1----:R-:W-:Y:S01]  /*1b1360*/  IMAD.WIDE R48, R209, 0x4, R20 ;  /* 0x00000004d1307825 */ /* 0x002fe200078e0214 */
[----:B------:R-:W-:-:S04]  /*1b1370*/  LOP3.LUT R46, R46, 0xefffffff, RZ, 0xc0, !PT ;  /* 0xefffffff2e2e7812 */ /* 0x000fc800078ec0ff */
[----:B----4-:R1:W-:Y:S07]  /*1b1380*/  @P6 STG.E desc[UR42][R48.64], R216 ;  /* 0x000000d830006986 */ /* 0x0103ee000c10192a */
[----:B------:R-:W-:Y:S01]  /*1b1390*/  @P1 LOP3.LUT R46, R46, 0x10000000, RZ, 0xfc, !PT ;  /* 0x100000002e2e1812 */ /* 0x000fe200078efcff */
[----:B-1----:R-:W-:Y:S01]  /*1b13a0*/  IMAD.WIDE R48, R209, 0x4, R18 ;  /* 0x00000004d1307825 */ /* 0x002fe200078e0212 */
[----:B------:R-:W-:-:S04]  /*1b13b0*/  LOP3.LUT P1, RZ, R44, 0x200000, RZ, 0xc0, !PT ;  /* 0x002000002cff7812 */ /* 0x000fc8000782c0ff */
[----:B------:R1:W-:Y:S04]  /*1b13c0*/  @P0 STG.E desc[UR42][R48.64], R240 ;  /* 0x000000f030000986 */ /* 0x0003e8000c10192a */
[----:B-1----:R-:W3:Y:S04]  /*1b13d0*/  LDL.LU R240, [R1+0x24ac] ;  /* 0x0024ac0001f07983 */ /* 0x002ee80000300800 */
[----:B------:R-:W4:Y:S01]  /*1b13e0*/  LDL.LU R217, [R1+0xc60] ;  /* 0x000c600001d97983 */ /* 0x000f220000300800 */
[----:B------:R-:W-:-:S03]  /*1b13f0*/  IMAD.WIDE R48, R209, 0x4, R16 ;  /* 0x00000004d1307825 */ /* 0x000fc600078e0210 */
[----:B------:R-:W3:Y:S04]  /*1b1400*/  LDL.LU R241, [R1+0xbf0] ;  /* 0x000bf00001f17983 */ /* 0x000ee80000300800 */
[----:B------:R1:W-:Y:S01]  /*1b1410*/  @P1 STG.E desc[UR42][R48.64], R242 ;  /* 0x000000f230001986 */ /* 0x0003e2000c10192a */
[----:B------:R-:W-:-:S03]  /*1b1420*/  LOP3.LUT P1, RZ, R46, 0x10000000, RZ, 0xc0, !PT ;  /* 0x100000002eff7812 */ /* 0x000fc6000782c0ff */
[----:B------:R-:W3:Y:S04]  /*1b1430*/  LDL.LU R218, [R1+0x750] ;  /* 0x0007500001da7983 */ /* 0x000ee80000300800 */
[----:B------:R-:W3:Y:S01]  /*1b1440*/  LDL.LU R216, [R1+0x530] ;  /* 0x0005300001d87983 */ /* 0x000ee20000300800 */
[----:B-1----:R-:W-:-:S03]  /*1b1450*/  IMAD.WIDE R48, R209, 0x4, R14 ;  /* 0x00000004d1307825 */ /* 0x002fc600078e020e */
[----:B------:R-:W3:Y:S04]  /*1b1460*/  LDL.LU R242, [R1+0x300] ;  /* 0x0003000001f27983 */ /* 0x000ee80000300800 */
[----:B------:R1:W-:Y:S01]  /*1b1470*/  @P1 STG.E desc[UR42][R48.64], R210 ;  /* 0x000000d230001986 */ /* 0x0003e2000c10192a */
[----:B------:R-:W-:-:S03]  /*1b1480*/  LOP3.LUT P1, RZ, R46, 0x8000000, RZ, 0xc0, !PT ;  /* 0x080000002eff7812 */ /* 0x000fc6000782c0ff */
[----:B------:R-:W3:Y:S01]  /*1b1490*/  LDL.LU R209, [R1+0x1b0] ;  /* 0x0001b00001d17983 */ /* 0x000ee20000300800 */
        /* <DEDUP_REMOVED lines=22> */
[----:B------:R-:W-:Y:S01]  /*1b1600*/  LOP3.LUT P3, RZ, R44, 0x80000000, RZ, 0xc0, !PT ;  /* 0x800000002cff7812 */ /* 0x000fe2000786c0ff */
[----:B-1----:R-:W-:-:S10]  /*1b1610*/  IMAD.WIDE R48, R243, 0x4, R16 ;  /* 0x00000004f3307825 */ /* 0x002fd400078e0210 */
[----:B----4-:R1:W-:Y:S01]  /*1b1620*/  @P1 STG.E desc[UR42][R48.64], R217 ;  /* 0x000000d930001986 */ /* 0x0103e2000c10192a */
[----:B------:R-:W-:Y:S01]  /*1b1630*/  LOP3.LUT P4, RZ, R45, 0x1, RZ, 0xc0, !PT ;  /* 0x000000012dff7812 */ /* 0x000fe2000788c0ff */
[----:B-1----:R-:W-:-:S05]  /*1b1640*/  IMAD.WIDE R48, R243, 0x4, R14 ;  /* 0x00000004f3307825 */ /* 0x002fca00078e020e */
[----:B---3--:R1:W-:Y:S01]  /*1b1650*/  @P2 STG.E desc[UR42][R48.64], R241 ;  /* 0x000000f130002986 */ /* 0x0083e2000c10192a */
[----:B------:R-:W-:Y:S01]  /*1b1660*/  LOP3.LUT P5, RZ, R45, 0x2, RZ, 0xc0, !PT ;  /* 0x000000022dff7812 */ /* 0x000fe200078ac0ff */
[----:B-1----:R-:W-:-:S05]  /*1b1670*/  IMAD.WIDE R48, R240, 0x4, R20 ;  /* 0x00000004f0307825 */ /* 0x002fca00078e0214 */
[----:B------:R1:W-:Y:S01]  /*1b1680*/  @P3 STG.E desc[UR42][R48.64], R218 ;  /* 0x000000da30003986 */ /* 0x0003e2000c10192a */
[----:B------:R-:W-:Y:S01]  /*1b1690*/  LOP3.LUT P6, RZ, R45, 0x4, RZ, 0xc0, !PT ;  /* 0x000000042dff7812 */ /* 0x000fe200078cc0ff */
[----:B-1----:R-:W-:-:S05]  /*1b16a0*/  IMAD.WIDE R48, R240, 0x4, R18 ;  /* 0x00000004f0307825 */ /* 0x002fca00078e0212 */
[----:B------:R1:W-:Y:S02]  /*1b16b0*/  @P4 STG.E desc[UR42][R48.64], R216 ;  /* 0x000000d830004986 */ /* 0x0003e4000c10192a */
[----:B-1----:R-:W-:-:S05]  /*1b16c0*/  IMAD.WIDE R48, R240, 0x4, R16 ;  /* 0x00000004f0307825 */ /* 0x002fca00078e0210 */
[----:B------:R1:W-:Y:S01]  /*1b16d0*/  @P5 STG.E desc[UR42][R48.64], R242 ;  /* 0x000000f230005986 */ /* 0x0003e2000c10192a */
[----:B------:R-:W-:Y:S01]  /*1b16e0*/  LOP3.LUT P0, RZ, R45, 0x8, RZ, 0xc0, !PT ;  /* 0x000000082dff7812 */ /* 0x000fe2000780c0ff */
[----:B-1----:R-:W-:Y:S02]  /*1b16f0*/  IMAD.WIDE R48, R240, 0x4, R14 ;  /* 0x00000004f0307825 */ /* 0x002fe400078e020e */
[----:B------:R-:W3:Y:S04]  /*1b1700*/  LDL.LU R240, [R1+0xc84] ;  /* 0x000c840001f07983 */ /* 0x000ee80000300800 */
[----:B------:R1:W-:Y:S04]  /*1b1710*/  @P6 STG.E desc[UR42][R48.64], R209 ;  /* 0x000000d130006986 */ /* 0x0003e8000c10192a */
[----:B-1----:R-:W4:Y:S04]  /*1b1720*/  LDL.LU R209, [R1+0xc64] ;  /* 0x000c640001d17983 */ /* 0x002f280000300800 */
[----:B------:R-:W4:Y:S04]  /*1b1730*/  LDL.LU R117, [R1+0xbf4] ;  /* 0x000bf40001757983 */ /* 0x000f280000300800 */
[----:B------:R-:W4:Y:S04]  /*1b1740*/  LDL.LU R118, [R1+0x754] ;  /* 0x0007540001767983 */ /* 0x000f280000300800 */
[----:B------:R-:W4:Y:S01]  /*1b1750*/  LDL.LU R119, [R1+0x534] ;  /* 0x0005340001777983 */ /* 0x000f220000300800 */
[----:B--2---:R-:W-:-:S05]  /*1b1760*/  IMAD.WIDE R48, R210, 0x4, R20 ;  /* 0x00000004d2307825 */ /* 0x004fca00078e0214 */
[----:B------:R1:W-:Y:S04]  /*1b1770*/  @P0 STG.E desc[UR42][R48.64], R208 ;  /* 0x000000d030000986 */ /* 0x0003e8000c10192a */
[----:B-1----:R-:W2:Y:S04]  /*1b1780*/  LDL.LU R208, [R1+0x24b4] ;  /* 0x0024b40001d07983 */ /* 0x002ea80000300800 */
[----:B------:R-:W2:Y:S01]  /*1b1790*/  LDL.LU R62, [R1+0x304] ;  /* 0x00030400013e7983 */ /* 0x000ea20000300800 */
        /* <DEDUP_REMOVED lines=15> */
[----:B------:R-:W2:Y:S04]  /*1b1890*/  LDL.LU R241, [R1+0x308] ;  /* 0x0003080001f17983 */ /* 0x000ea80000300800 */
[----:B------:R-:W2:Y:S01]  /*1b18a0*/  LDL.LU R218, [R1+0x24bc] ;  /* 0x0024bc0001da7983 */ /* 0x000ea20000300800 */
[C---:B------:R-:W-:Y:S02]  /*1b18b0*/  LOP3.LUT P4, RZ, R45.reuse, 0x10, RZ, 0xc0, !PT ;  /* 0x000000102dff7812 */ /* 0x040fe4000788c0ff */
[----:B------:R-:W-:Y:S01]  /*1b18c0*/  LOP3.LUT P5, RZ, R45, 0x20, RZ, 0xc0, !PT ;  /* 0x000000202dff7812 */ /* 0x000fe200078ac0ff */
[----:B------:R-:W-:Y:S01]  /*1b18d0*/  IMAD.WIDE R48, R210, 0x4, R18 ;  /* 0x00000004d2307825 */ /* 0x000fe200078e0212 */
[----:B------:R-:W2:Y:S01]  /*1b18e0*/  LDL.LU R216, [R1+0x1b8] ;  /* 0x0001b80001d87983 */ /* 0x000ea20000300800 */
[----:B------:R-:W-:-:S02]  /*1b18f0*/  @P1 LOP3.LUT R46, R46, 0x8000, RZ, 0xfc, !PT ;  /* 0x000080002e2e1812 */ /* 0x000fc400078efcff */
        /* <DEDUP_REMOVED lines=19> */
[----:B---3--:R1:W-:Y:S02]  /*1b1a30*/  @P4 STG.E desc[UR42][R48.64], R240 ;  /* 0x000000f030004986 */ /* 0x0083e4000c10192a */
[C---:B-1----:R-:W-:Y:S02]  /*1b1a40*/  IMAD.WIDE R48, R210.reuse, 0x4, R16 ;  /* 0x00000004d2307825 */ /* 0x042fe400078e0210 */
[----:B------:R-:W3:Y:S04]  /*1b1a50*/  LDL.LU R240, [R1+0xc8c] ;  /* 0x000c8c0001f07983 */ /* 0x000ee80000300800 */
[----:B----4-:R1:W-:Y:S02]  /*1b1a60*/  @P5 STG.E desc[UR42][R48.64], R209 ;  /* 0x000000d130005986 */ /* 0x0103e4000c10192a */
[----:B-1----:R-:W-:-:S02]  /*1b1a70*/  IMAD.WIDE R48, R210, 0x4, R14 ;  /* 0x00000004d2307825 */ /* 0x002fc400078e020e */
[----:B------:R-:W4:Y:S04]  /*1b1a80*/  LDL.LU R209, [R1+0xc6c] ;  /* 0x000c6c0001d17983 */ /* 0x000f280000300800 */
[----:B------:R-:W3:Y:S04]  /*1b1a90*/  LDL.LU R210, [R1+0x24c0] ;  /* 0x0024c00001d27983 */ /* 0x000ee80000300800 */
[----:B------:R2:W-:Y:S02]  /*1b1aa0*/  @P6 STG.E desc[UR42][R48.64], R117 ;  /* 0x0000007530006986 */ /* 0x0005e4000c10192a */
        /* <DEDUP_REMOVED lines=39> */
[----:B------:R1:W-:Y:S02]  /*1b1d20*/  @P4 STG.E desc[UR42][R48.64], R242 ;  /* 0x000000f230004986 */ /* 0x0003e4000c10192a */
[C---:B-1----:R-:W-:Y:S02]  /*1b1d30*/  IMAD.WIDE R48, R210.reuse, 0x4, R18 ;  /* 0x00000004d2307825 */ /* 0x042fe400078e0212 */
[----:B------:R-:W3:Y:S04]  /*1b1d40*/  LDL.LU R242, [R1+0x75c] ;  /* 0x00075c0001f27983 */ /* 0x000ee80000300800 */
[----:B------:R1:W-:Y:S02]  /*1b1d50*/  @P5 STG.E desc[UR42][R48.64], R240 ;  /* 0x000000f030005986 */ /* 0x0003e4000c10192a */
[----:B-1----:R-:W-:-:S02]  /*1b1d60*/  IMAD.WIDE R48, R210, 0x4, R16 ;  /* 0x00000004d2307825 */ /* 0x002fc400078e0210 */
[----:B------:R-:W3:Y:S04]  /*1b1d70*/  LDL.LU R240, [R1+0x53c] ;  /* 0x00053c0001f07983 */ /* 0x000ee80000300800 */
[----:B----4-:R1:W-:Y:S01]  /*1b1d80*/  @P6 STG.E desc[UR42][R48.64], R209 ;  /* 0x000000d130006986 */ /* 0x0103e2000c10192a */
[C---:B------:R-:W-:Y:S01]  /*1b1d90*/  LOP3.LUT P0, RZ, R45.reuse, 0x400000, RZ, 0xc0, !PT ;  /* 0x004000002dff7812 */ /* 0x040fe2000780c0ff */
[----:B-1----:R-:W-:Y:S02]  /*1b1da0*/  IMAD.WIDE R48, R210, 0x4, R14 ;  /* 0x00000004d2307825 */ /* 0x002fe400078e020e */
[----:B------:R-:W4:Y:S04]  /*1b1db0*/  LDL.LU R209, [R1+0x30c] ;  /* 0x00030c0001d17983 */ /* 0x000f280000300800 */
[----:B------:R-:W3:Y:S06]  /*1b1dc0*/  LDL.LU R210, [R1+0x24c4] ;  /* 0x0024c40001d27983 */ /* 0x000eec0000300800 */
[----:B--2---:R1:W-:Y:S04]  /*1b1dd0*/  @P0 STG.E desc[UR42][R48.64], R208 ;  /* 0x000000d030000986 */ /* 0x0043e8000c10192a */
        /* <DEDUP_REMOVED lines=10> */
[----:B------:R-:W-:-:S03]  /*1b1e80*/  LOP3.LUT P4, RZ, R45, 0x800000, RZ, 0xc0, !PT ;  /* 0x008000002dff7812 */ /* 0x000fc6000788c0ff */
[----:B------:R-:W2:Y:S01]  /*1b1e90*/  LDL.LU R217, [R1+0x7b0] ;  /* 0x0007b00001d97983 */ /* 0x000ea20000300800 */
[----:B------:R-:W-:-:S03]  /*1b1ea0*/  LOP3.LUT P5, RZ, R45, 0x1000000, RZ, 0xc0, !PT ;  /* 0x010000002dff7812 */ /* 0x000fc600078ac0ff */
[----:B------:R-:W2:Y:S04]  /*1b1eb0*/  LDL.LU R243, [R1+0xd44] ;  /* 0x000d440001f37983 */ /* 0x000ea80000300800 */
[----:B------:R-:W2:Y:S04]  /*1b1ec0*/  LDL.LU R241, [R1+0xd24] ;  /* 0x000d240001f17983 */ /* 0x000ea80000300800 */
[----:B------:R-:W2:Y:S01]  /*1b1ed0*/  LDL.LU R218, [R1+0xce4] ;  /* 0x000ce40001da7983 */ /* 0x000ea20000300800 */
[----:B------:R-:W-:-:S03]  /*1b1ee0*/  LOP3.LUT P6, RZ, R45, 0x2000000, RZ, 0xc0, !PT ;  /* 0x020000002dff7812 */ /* 0x000fc600078cc0ff */
[----:B------:R-:W2:Y:S01]  /*1b1ef0*/  LDL.LU R216, [R1+0x24d0] ;  /* 0x0024d00001d87983 */ /* 0x000ea20000300800 */
        /* <DEDUP_REMOVED lines=9> */
[----:B---3--:R-:W-:-:S05]  /*1b1f90*/  IMAD.WIDE R48, R210, 0x4, R20 ;  /* 0x00000004d2307825 */ /* 0x008fca00078e0214 */
[----:B------:R1:W-:Y:S02]  /*1b1fa0*/  @P4 STG.E desc[UR42][R48.64], R242 ;  /* 0x000000f230004986 */ /* 0x0003e4000c10192a */
[----:B-1----:R-:W-:-:S05]  /*1b1fb0*/  IMAD.WIDE R48, R210, 0x4, R18 ;  /* 0x00000004d2307825 */ /* 0x002fca00078e0212 */
[----:B------:R1:W-:Y:S02]  /*1b1fc0*/  @P5 STG.E desc[UR42][R48.64], R240 ;  /* 0x000000f030005986 */ /* 0x0003e4000c10192a */
[C---:B-1----:R-:W-:Y:S02]  /*1b1fd0*/  IMAD.WIDE R48, R210.reuse, 0x4, R16 ;  /* 0x00000004d2307825 */ /* 0x042fe400078e0210 */
[----:B------:R-:W3:Y:S04]  /*1b1fe0*/  LDL.LU R240, [R1+0xcc4] ;  /* 0x000cc40001f07983 */ /* 0x000ee80000300800 */
[----:B----4-:R1:W-:Y:S02]  /*1b1ff0*/  @P6 STG.E desc[UR42][R48.64], R209 ;  /* 0x000000d130006986 */ /* 0x0103e4000c10192a */
[----:B-1----:R-:W-:-:S02]  /*1b2000*/  IMAD.WIDE R48, R210, 0x4, R14 ;  /* 0x00000004d2307825 */ /* 0x002fc400078e020e */
[----:B------:R-:W4:Y:S04]  /*1b2010*/  LDL.LU R209, [R1+0xc54] ;  /* 0x000c540001d17983 */ /* 0x000f280000300800 */
[----:B------:R-:W3:Y:S04]  /*1b2020*/  LDL.LU R210, [R1+0xaa4] ;  /* 0x000aa40001d27983 */ /* 0x000ee80000300800 */
[----:B--2---:R1:W-:Y:S04]  /*1b2030*/  @P0 STG.E desc[UR42][R48.64], R208 ;  /* 0x000000d030000986 */ /* 0x0043e8000c10192a */
[----:B-1----:R-:W2:Y:S04]  /*1b2040*/  LDL.LU R208, [R1+0x8a4] ;  /* 0x0008a40001d07983 */ /* 0x002ea80000300800 */
[----:B------:R-:W2:Y:S01]  /*1b2050*/  LDL.LU R242, [R1+0x24d4] ;  /* 0x0024d40001f27983 */ /* 0x000ea20000300800 */
        /* <DEDUP_REMOVED lines=15> */
[----:B------:R-:W-:-:S10]  /*1b2150*/  IMAD.WIDE R48, R63, 0x4, R20 ;  /* 0x000000043f307825 */ /* 0x000fd400078e0214 */
        /* <DEDUP_REMOVED lines=38> */
[----:B------:R-:W4:Y:S04]  /*1b23c0*/  LDL.LU R216, [R1+0x7b4] ;  /* 0x0007b40001d87983 */ /* 0x000f280000300800 */
[----:B---3--:R1:W-:Y:S04]  /*1b23d0*/  @P4 STG.E desc[UR42][R48.64], R240 ;  /* 0x000000f030004986 */ /* 0x0083e8000c10192a */
[----:B-1----:R-:W3:Y:S01]  /*1b23e0*/  LDL.LU R240, [R1+0xd48] ;  /* 0x000d480001f07983 */ /* 0x002ee20000300800 */
[----:B--2---:R-:W-:-:S05]  /*1b23f0*/  IMAD.WIDE R48, R242, 0x4, R20 ;  /* 0x00000004f2307825 */ /* 0x004fca00078e0214 */
[----:B----4-:R1:W-:Y:S02]  /*1b2400*/  @P5 STG.E desc[UR42][R48.64], R209 ;  /* 0x000000d130005986 */ /* 0x0103e4000c10192a */
[C---:B-1----:R-:W-:Y:S02]  /*1b2410*/  IMAD.WIDE R48, R242.reuse, 0x4, R18 ;  /* 0x00000004f2307825 */ /* 0x042fe400078e0212 */
[----:B------:R-:W2:Y:S04]  /*1b2420*/  LDL.LU R209, [R1+0xd28] ;  /* 0x000d280001d17983 */ /* 0x000ea80000300800 */
[----:B------:R1:W-:Y:S02]  /*1b2430*/  @P6 STG.E desc[UR42][R48.64], R210 ;  /* 0x000000d230006986 */ /* 0x0003e4000c10192a */
[----:B-1----:R-:W-:-:S02]  /*1b2440*/  IMAD.WIDE R48, R242, 0x4, R16 ;  /* 0x00000004f2307825 */ /* 0x002fc400078e0210 */
[----:B------:R-:W4:Y:S04]  /*1b2450*/  LDL.LU R210, [R1+0xce8] ;  /* 0x000ce80001d27983 */ /* 0x000f280000300800 */
[----:B------:R1:W-:Y:S04]  /*1b2460*/  @P0 STG.E desc[UR42][R48.64], R208 ;  /* 0x000000d030000986 */ /* 0x0003e8000c10192a */
[----:B-1----:R-:W2:Y:S04]  /*1b2470*/  LDL.LU R208, [R1+0x24d8] ;  /* 0x0024d80001d07983 */ /* 0x002ea80000300800 */
[----:B------:R-:W3:Y:S01]  /*1b2480*/  LDL.LU R118, [R1+0xcc8] ;  /* 0x000cc80001767983 */ /* 0x000ee20000300800 */
        /* <DEDUP_REMOVED lines=15> */
[C---:B------:R-:W-:Y:S02]  /*1b2580*/  LOP3.LUT P5, RZ, R41.reuse, 0x800, RZ, 0xc0, !PT ;  /* 0x0000080029ff7812 */ /* 0x040fe400078ac0ff */
        /* <DEDUP_REMOVED lines=16> */
[----:B------:R1:W-:Y:S04]  /*1b2690*/  @P4 STG.E desc[UR42][R48.64], R216 ;  /* 0x000000d830004986 */ /* 0x0003e8000c10192a */
[----:B-1----:R-:W4:Y:S01]  /*1b26a0*/  LDL.LU R216, [R1+0x8ac] ;  /* 0x0008ac0001d87983 */ /* 0x002f220000300800 */
[----:B--2---:R-:W-:-:S05]  /*1b26b0*/  IMAD.WIDE R48, R208, 0x4, R20 ;  /* 0x00000004d0307825 */ /* 0x004fca00078e0214 */
[----:B---3--:R1:W-:Y:S02]  /*1b26c0*/  @P5 STG.E desc[UR42][R48.64], R240 ;  /* 0x000000f030005986 */ /* 0x0083e4000c10192a */
[C---:B-1----:R-:W-:Y:S02]  /*1b26d0*/  IMAD.WIDE R48, R208.reuse, 0x4, R18 ;  /* 0x00000004d0307825 */ /* 0x042fe400078e0212 */
[----:B------:R-:W2:Y:S04]  /*1b26e0*/  LDL.LU R240, [R1+0x7bc] ;  /* 0x0007bc0001f07983 */ /* 0x000ea80000300800 */
[----:B------:R1:W-:Y:S02]  /*1b26f0*/  @P6 STG.E desc[UR42][R48.64], R209 ;  /* 0x000000d130006986 */ /* 0x0003e4000c10192a */
[----:B-1----:R-:W-:-:S05]  /*1b2700*/  IMAD.WIDE R48, R208, 0x4, R16 ;  /* 0x00000004d0307825 */ /* 0x002fca00078e0210 */
[----:B----4-:R1:W-:Y:S02]  /*1b2710*/  @P0 STG.E desc[UR42][R48.64], R210 ;  /* 0x000000d230000986 */ /* 0x0103e4000c10192a */
[----:B-1----:R-:W-:Y:S02]  /*1b2720*/  IMAD.WIDE R48, R208, 0x4, R14 ;  /* 0x00000004d0307825 */ /* 0x002fe400078e020e */
[----:B------:R-:W3:Y:S04]  /*1b2730*/  LDL.LU R210, [R1+0xd30] ;  /* 0x000d300001d27983 */ /* 0x000ee80000300800 */
[----:B------:R-:W4:Y:S04]  /*1b2740*/  LDL.LU R208, [R1+0xd00] ;  /* 0x000d000001d07983 */ /* 0x000f280000300800 */
[----:B------:R-:W3:Y:S01]  /*1b2750*/  LDL.LU R209, [R1+0x24e8] ;  /* 0x0024e80001d17983 */ /* 0x000ee20000300800 */
        /* <DEDUP_REMOVED lines=25> */
[----:B------:R-:W-:Y:S01]  /*1b28f0*/  IMAD.WIDE R46, R217, 0x4, R20 ;  /* 0x00000004d92e7825 */ /* 0x000fe200078e0214 */
[C---:B------:R-:W-:Y:S02]  /*1b2900*/  LOP3.LUT P2, RZ, R41.reuse, 0x800000, RZ, 0xc0, !PT ;  /* 0x0080000029ff7812 */ /* 0x040fe4000784c0ff */
[----:B------:R-:W-:Y:S01]  /*1b2910*/  LOP3.LUT P3, RZ, R41, 0x1000000, RZ, 0xc0, !PT ;  /* 0x0100000029ff7812 */ /* 0x000fe2000786c0ff */
[----:B-1----:R-:W4:Y:S08]  /*1b2920*/  LDL.LU R73, [R1+0x24f0] ;  /* 0x0024f00001497983 */ /* 0x002f300000300800 */
        /* <DEDUP_REMOVED lines=13> */
[----:B------:R1:W-:Y:S04]  /*1b2a00*/  @P3 STG.E desc[UR42][R46.64], R218 ;  /* 0x000000da2e003986 */ /* 0x0003e8000c10192a */
[----:B-1----:R-:W4:Y:S01]  /*1b2a10*/  LDL.LU R218, [R1+0xcd0] ;  /* 0x000cd00001da7983 */ /* 0x002f220000300800 */
        /* <DEDUP_REMOVED lines=8> */
[----:B--2---:R1:W-:Y:S04]  /*1b2aa0*/  @P5 STG.E desc[UR42][R46.64], R240 ;  /* 0x000000f02e005986 */ /* 0x0043e8000c10192a */
[----:B------:R-:W2:Y:S04]  /*1b2ab0*/  LDL.LU R242, [R1+0x880] ;  /* 0x0008800001f27983 */ /* 0x000ea80000300800 */
[----:B-1----:R-:W2:Y:S01]  /*1b2ac0*/  LDL.LU R240, [R1+0x770] ;  /* 0x0007700001f07983 */ /* 0x002ea20000300800 */
[----:B---3--:R-:W-:-:S05]  /*1b2ad0*/  IMAD.WIDE R46, R209, 0x4, R20 ;  /* 0x00000004d12e7825 */ /* 0x008fca00078e0214 */
[----:B------:R1:W-:Y:S02]  /*1b2ae0*/  @P6 STG.E desc[UR42][R46.64], R210 ;  /* 0x000000d22e006986 */ /* 0x0003e4000c10192a */
[----:B-1----:R-:W-:Y:S02]  /*1b2af0*/  IMAD.WIDE R46, R209, 0x4, R18 ;  /* 0x00000004d12e7825 */ /* 0x002fe400078e0212 */
[----:B------:R-:W3:Y:S04]  /*1b2b00*/  LDL.LU R210, [R1+0x510] ;  /* 0x0005100001d27983 */ /* 0x000ee80000300800 */
[----:B----4-:R1:W-:Y:S04]  /*1b2b10*/  @P0 STG.E desc[UR42][R46.64], R208 ;  /* 0x000000d02e000986 */ /* 0x0103e8000c10192a */
[----:B-1----:R-:W4:Y:S01]  /*1b2b20*/  LDL.LU R208, [R1+0x24ec] ;  /* 0x0024ec0001d07983 */ /* 0x002f220000300800 */
[----:B------:R-:W-:-:S03]  /*1b2b30*/  LOP3.LUT P1, RZ, R42, 0x200, RZ, 0xc0, !PT ;  /* 0x000002002aff7812 */ /* 0x000fc6000782c0ff */
[----:B------:R-:W2:Y:S01]  /*1b2b40*/  LDL.LU R119, [R1+0x250] ;  /* 0x0002500001777983 */ /* 0x000ea20000300800 */
[----:B------:R-:W-:-:S03]  /*1b2b50*/  LOP3.LUT R44, R44, 0xffdfffff, RZ, 0xc0, !PT ;  /* 0xffdfffff2c2c7812 */ /* 0x000fc600078ec0ff */
[----:B------:R-:W3:Y:S04]  /*1b2b60*/  LDL.LU R62, [R1+0xd34] ;  /* 0x000d3400013e7983 */ /* 0x000ee80000300800 */
[----:B------:R-:W3:Y:S02]  /*1b2b70*/  LDL.LU R63, [R1+0xd04] ;  /* 0x000d0400013f7983 */ /* 0x000ee40000300800 */
[----:B------:R-:W-:Y:S02]  /*1b2b80*/  @P1 LOP3.LUT R44, R44, 0x200000, RZ, 0xfc, !PT ;  /* 0x002000002c2c1812 */ /* 0x000fe400078efcff */
[----:B------:R-:W-:Y:S01]  /*1b2b90*/  LOP3.LUT P1, RZ, R42, 0x100, RZ, 0xc0, !PT ;  /* 0x000001002aff7812 */ /* 0x000fe2000782c0ff */
[----:B------:R-:W3:Y:S01]  /*1b2ba0*/  LDL.LU R72, [R1+0xcd4] ;  /* 0x000cd40001487983 */ /* 0x000ee20000300800 */
[----:B------:R-:W-:-:S02]  /*1b2bb0*/  LOP3.LUT R44, R44, 0xffbfffff, RZ, 0xc0, !PT ;  /* 0xffbfffff2c2c7812 */ /* 0x000fc400078ec0ff */
[----:B------:R-:W-:Y:S01]  /*1b2bc0*/  LOP3.LUT P4, RZ, R41, 0x20000000, RZ, 0xc0, !PT ;  /* 0x2000000029ff7812 */ /* 0x000fe2000788c0ff */
        /* <DEDUP_REMOVED lines=29> */
[----:B------:R1:W-:Y:S02]  /*1b2da0*/  @P4 STG.E desc[UR42][R46.64], R218 ;  /* 0x000000da2e004986 */ /* 0x0003e4000c10192a */
[----:B-1----:R-:W-:Y:S02]  /*1b2db0*/  IMAD.WIDE R46, R209, 0x4, R14 ;  /* 0x00000004d12e7825 */ /* 0x002fe400078e020e */
[----:B------:R-:W3:Y:S04]  /*1b2dc0*/  LDL.LU R209, [R1+0x24f8] ;  /* 0x0024f80001d17983 */ /* 0x000ee80000300800 */
[----:B------:R-:W3:Y:S04]  /*1b2dd0*/  LDL.LU R74, [R1+0xbd4] ;  /* 0x000bd400014a7983 */ /* 0x000ee80000300800 */
[----:B------:R-:W3:Y:S04]  /*1b2de0*/  LDL.LU R218, [R1+0xd38] ;  /* 0x000d380001da7983 */ /* 0x000ee80000300800 */
[----:B------:R4:W-:Y:S02]  /*1b2df0*/  @P5 STG.E desc[UR42][R46.64], R216 ;  /* 0x000000d82e005986 */ /* 0x0009e4000c10192a */
[----:B----4-:R-:W-:-:S05]  /*1b2e00*/  IMAD.WIDE R46, R208, 0x4, R20 ;  /* 0x00000004d02e7825 */ /* 0x010fca00078e0214 */
[----:B--2---:R1:W-:Y:S02]  /*1b2e10*/  @P6 STG.E desc[UR42][R46.64], R242 ;  /* 0x000000f22e006986 */ /* 0x0043e4000c10192a */
[C---:B-1----:R-:W-:Y:S02]  /*1b2e20*/  IMAD.WIDE R46, R208.reuse, 0x4, R18 ;  /* 0x00000004d02e7825 */ /* 0x042fe400078e0212 */
[----:B------:R-:W2:Y:S04]  /*1b2e30*/  LDL.LU R242, [R1+0xd08] ;  /* 0x000d080001f27983 */ /* 0x000ea80000300800 */
[----:B------:R1:W-:Y:S02]  /*1b2e40*/  @P0 STG.E desc[UR42][R46.64], R240 ;  /* 0x000000f02e000986 */ /* 0x0003e4000c10192a */
[----:B-1----:R-:W-:-:S02]  /*1b2e50*/  IMAD.WIDE R46, R208, 0x4, R16 ;  /* 0x00000004d02e7825 */ /* 0x002fc400078e0210 */
[----:B------:R-:W4:Y:S04]  /*1b2e60*/  LDL.LU R240, [R1+0xcd8] ;  /* 0x000cd80001f07983 */ /* 0x000f280000300800 */
[----:B---3--:R1:W-:Y:S02]  /*1b2e70*/  @P1 STG.E desc[UR42][R46.64], R210 ;  /* 0x000000d22e001986 */ /* 0x0083e4000c10192a */
[----:B-1----:R-:W-:Y:S02]  /*1b2e80*/  IMAD.WIDE R46, R208, 0x4, R14 ;  /* 0x00000004d02e7825 */ /* 0x002fe400078e020e */
[----:B------:R-:W3:Y:S04]  /*1b2e90*/  LDL.LU R210, [R1+0xbd8] ;  /* 0x000bd80001d27983 */ /* 0x000ee80000300800 */
[----:B------:R-:W3:Y:S04]  /*1b2ea0*/  LDL.LU R208, [R1+0x888] ;  /* 0x0008880001d07983 */ /* 0x000ee80000300800 */
        /* <DEDUP_REMOVED lines=20> */
[----:B------:R1:W-:Y:S01]  /*1b2ff0*/  @P1 STG.E desc[UR42][R46.64], R74 ;  /* 0x0000004a2e001986 */ /* 0x0003e2000c10192a */
[----:B------:R-:W-:Y:S01]  /*1b3000*/  LOP3.LUT P1, RZ, R44, 0x800000, RZ, 0xc0, !PT ;  /* 0x008000002cff7812 */ /* 0x000fe2000782c0ff */
[----:B-1----:R-:W-:-:S12]  /*1b3010*/  IMAD.WIDE R46, R243, 0x4, R20 ;  /* 0x00000004f32e7825 */ /* 0x002fd800078e0214 */
[----:B------:R1:W-:Y:S01]  /*1b3020*/  @P1 STG.E desc[UR42][R46.64], R75 ;  /* 0x0000004b2e001986 */ /* 0x0003e2000c10192a */
[C---:B------:R-:W-:Y:S01]  /*1b3030*/  LOP3.LUT P1, RZ, R44.reuse, 0x400000, RZ, 0xc0, !PT ;  /* 0x004000002cff7812 */ /* 0x040fe2000782c0ff */
[C---:B-1----:R-:W-:Y:S02]  /*1b3040*/  IMAD.WIDE R46, R243.reuse, 0x4, R18 ;  /* 0x00000004f32e7825 */ /* 0x042fe400078e0212 */
[----:B------:R-:W3:Y:S10]  /*1b3050*/  LDL.LU R75, [R1+0x2504] ;  /* 0x00250400014b7983 */ /* 0x000ef40000300800 */
        /* <DEDUP_REMOVED lines=9> */
[----:B--2---:R1:W-:Y:S02]  /*1b30f0*/  @P4 STG.E desc[UR42][R46.64], R242 ;  /* 0x000000f22e004986 */ /* 0x0043e4000c10192a */
[----:B-1----:R-:W-:-:S05]  /*1b3100*/  IMAD.WIDE R46, R209, 0x4, R16 ;  /* 0x00000004d12e7825 */ /* 0x002fca00078e0210 */
[----:B----4-:R1:W-:Y:S02]  /*1b3110*/  @P5 STG.E desc[UR42][R46.64], R240 ;  /* 0x000000f02e005986 */ /* 0x0103e4000c10192a */
[----:B-1----:R-:W-:-:S05]  /*1b3120*/  IMAD.WIDE R46, R209, 0x4, R14 ;  /* 0x00000004d12e7825 */ /* 0x002fca00078e020e */
[----:B---3--:R1:W-:Y:S02]  /*1b3130*/  @P6 STG.E desc[UR42][R46.64], R210 ;  /* 0x000000d22e006986 */ /* 0x0083e4000c10192a */
        /* <DEDUP_REMOVED lines=24> */
[----:B------:R-:W-:Y:S01]  /*1b32c0*/  LOP3.LUT P1, RZ, R42, 0x1000000, RZ, 0xc0, !PT ;  /* 0x010000002aff7812 */ /* 0x000fe2000782c0ff */
[----:B--2---:R1:W-:Y:S04]  /*1b32d0*/  @P4 STG.E desc[UR42][R46.64], R208 ;  /* 0x000000d02e004986 */ /* 0x0043e8000c10192a */
[----:B-1----:R-:W2:Y:S04]  /*1b32e0*/  LDL.LU R208, [R1+0xbdc] ;  /* 0x000bdc0001d07983 */ /* 0x002ea80000300800 */
[----:B------:R-:W2:Y:S01]  /*1b32f0*/  LDL.LU R72, [R1+0x88c] ;  /* 0x00088c0001487983 */ /* 0x000ea20000300800 */
[----:B------:R-:W-:-:S03]  /*1b3300*/  LOP3.LUT R44, R44, 0xfffdffff, RZ, 0xc0, !PT ;  /* 0xfffdffff2c2c7812 */ /* 0x000fc600078ec0ff */
[----:B------:R-:W2:Y:S01]  /*1b3310*/  LDL.LU R73, [R1+0x77c] ;  /* 0x00077c0001497983 */ /* 0x000ea20000300800 */
[----:B------:R-:W-:Y:S01]  /*1b3320*/  @P1 LOP3.LUT R44, R44, 0x20000, RZ, 0xfc, !PT ;  /* 0x000200002c2c1812 */ /* 0x000fe200078efcff */
[----:B------:R-:W-:Y:S01]  /*1b3330*/  IMAD.WIDE R46, R216, 0x4, R16 ;  /* 0x00000004d82e7825 */ /* 0x000fe200078e0210 */
[----:B------:R-:W-:-:S04]  /*1b3340*/  LOP3.LUT P1, RZ, R42, 0x800000, RZ, 0xc0, !PT ;  /* 0x008000002aff7812 */ /* 0x000fc8000782c0ff */
[----:B---3--:R1:W-:Y:S01]  /*1b3350*/  @P5 STG.E desc[UR42][R46.64], R218 ;  /* 0x000000da2e005986 */ /* 0x0083e2000c10192a */
[----:B------:R-:W-:-:S03]  /*1b3360*/  LOP3.LUT R44, R44, 0xfffbffff, RZ, 0xc0, !PT ;  /* 0xfffbffff2c2c7812 */ /* 0x000fc600078ec0ff */
[----:B-1----:R-:W3:Y:S04]  /*1b3370*/  LDL.LU R218, [R1+0x2508] ;  /* 0x0025080001da7983 */ /* 0x002ee80000300800 */
[----:B------:R-:W3:Y:S01]  /*1b3380*/  LDL.LU R74, [R1+0x51c] ;  /* 0x00051c00014a7983 */ /* 0x000ee20000300800 */
[----:B------:R-:W-:Y:S02]  /*1b3390*/  @P1 LOP3.LUT R44, R44, 0x40000, RZ, 0xfc, !PT ;  /* 0x000400002c2c1812 */ /* 0x000fe400078efcff */
[----:B------:R-:W-:Y:S01]  /*1b33a0*/  LOP3.LUT P1, RZ, R42, 0x400000, RZ, 0xc0, !PT ;  /* 0x004000002aff7812 */ /* 0x000fe2000782c0ff */
[----:B------:R-:W3:Y:S01]  /*1b33b0*/  LDL.LU R219, [R1+0x25c] ;  /* 0x00025c0001db7983 */ /* 0x000ee20000300800 */
[----:B------:R-:W-:Y:S02]  /*1b33c0*/  LOP3.LUT R44, R44, 0xfff7ffff, RZ, 0xc0, !PT ;  /* 0xfff7ffff2c2c7812 */ /* 0x000fe400078ec0ff */
[C---:B------:R-:W-:Y:S01]  /*1b33d0*/  LOP3.LUT P6, RZ, R42.reuse, 0x40000, RZ, 0xc0, !PT ;  /* 0x000400002aff7812 */ /* 0x040fe200078cc0ff */
[----:B------:R-:W3:Y:S01]  /*1b33e0*/  LDL.LU R217, [R1+0xde0] ;  /* 0x000de00001d97983 */ /* 0x000ee20000300800 */
[----:B------:R-:W-:Y:S01]  /*1b33f0*/  LOP3.LUT P0, RZ, R42, 0x80000, RZ, 0xc0, !PT ;  /* 0x000800002aff7812 */ /* 0x000fe2000780c0ff */
[----:B------:R-:W-:-:S02]  /*1b3400*/  IMAD.WIDE R46, R216, 0x4, R14 ;  /* 0x00000004d82e7825 */ /* 0x000fc400078e020e */
[----:B------:R-:W3:Y:S04]  /*1b3410*/  LDL.LU R243, [R1+0xdb0] ;  /* 0x000db00001f37983 */ /* 0x000ee80000300800 */
[----:B------:R-:W-:Y:S02]  /*1b3420*/  @P1 LOP3.LUT R44, R44, 0x80000, RZ, 0xfc, !PT ;  /* 0x000800002c2c1812 */ /* 0x000fe400078efcff */
[----:B------:R-:W-:Y:S02]  /*1b3430*/  LOP3.LUT P1, RZ, R42, 0x200000, RZ, 0xc0, !PT ;  /* 0x002000002aff7812 */ /* 0x000fe4000782c0ff */
[----:B------:R-:W-:Y:S01]  /*1b3440*/  LOP3.LUT R44, R44, 0xffefffff, RZ, 0xc0, !PT ;  /* 0xffefffff2c2c7812 */ /* 0x000fe200078ec0ff */
[----:B----4-:R1:W-:Y:S10]  /*1b3450*/  @P6 STG.E desc[UR42][R46.64], R242 ;  /* 0x000000f22e006986 */ /* 0x0103f4000c10192a */
[----:B------:R-:W-:-:S02]  /*1b3460*/  @P1 LOP3.LUT R44, R44, 0x100000, RZ, 0xfc, !PT ;  /* 0x001000002c2c1812 */ /* 0x000fc400078efcff */
[----:B------:R-:W-:Y:S01]  /*1b3470*/  LOP3.LUT P1, RZ, R42, 0x100000, RZ, 0xc0, !PT ;  /* 0x001000002aff7812 */ /* 0x000fe2000782c0ff */
        /* <DEDUP_REMOVED lines=149> */
[----:B-1----:R-:W-:Y:S02]  /*1b3dd0*/  IMAD.WIDE R46, R242, 0x4, R14 ;  /* 0x00000004f22e7825 */ /* 0x002fe400078e020e */
[----:B------:R-:W4:Y:S04]  /*1b3de0*/  LDL.LU R216, [R1+0xd8c] ;  /* 0x000d8c0001d87983 */ /* 0x000f280000300800 */
[----:B------:R-:W4:Y:S04]  /*1b3df0*/  LDL.LU R242, [R1+0xd7c] ;  /* 0x000d7c0001f27983 */ /* 0x000f280000300800 */
[----:B--2---:R1:W-:Y:S04]  /*1b3e00*/  @P4 STG.E desc[UR42][R46.64], R240 ;  /* 0x000000f02e004986 */ /* 0x0043e8000c10192a */
[----:B-1----:R-:W2:Y:S01]  /*1b3e10*/  LDL.LU R240, [R1+0xd6c] ;  /* 0x000d6c0001f07983 */ /* 0x002ea20000300800 */
[----:B---3--:R-:W-:-:S05]  /*1b3e20*/  IMAD.WIDE R46, R218, 0x4, R20 ;  /* 0x00000004da2e7825 */ /* 0x008fca00078e0214 */
[----:B------:R1:W-:Y:S02]  /*1b3e30*/  @P5 STG.E desc[UR42][R46.64], R209 ;  /* 0x000000d12e005986 */ /* 0x0003e4000c10192a */
[C---:B-1----:R-:W-:Y:S02]  /*1b3e40*/  IMAD.WIDE R46, R218.reuse, 0x4, R18 ;  /* 0x00000004da2e7825 */ /* 0x042fe400078e0212 */
[----:B------:R-:W3:Y:S04]  /*1b3e50*/  LDL.LU R209, [R1+0xd1c] ;  /* 0x000d1c0001d17983 */ /* 0x000ee80000300800 */
[----:B----4-:R1:W-:Y:S04]  /*1b3e60*/  @P6 STG.E desc[UR42][R46.64], R210 ;  /* 0x000000d22e006986 */ /* 0x0103e8000c10192a */
[----:B-1----:R-:W4:Y:S01]  /*1b3e70*/  LDL.LU R210, [R1+0x2524] ;  /* 0x0025240001d27983 */ /* 0x002f220000300800 */
[----:B------:R-:W-:Y:S01]  /*1b3e80*/  LOP3.LUT P0, RZ, R43, 0x200000, RZ, 0xc0, !PT ;  /* 0x002000002bff7812 */ /* 0x000fe2000780c0ff */
[----:B------:R-:W-:-:S12]  /*1b3e90*/  IMAD.WIDE R46, R218, 0x4, R16 ;  /* 0x00000004da2e7825 */ /* 0x000fd800078e0210 */
[----:B------:R1:W-:Y:S04]  /*1b3ea0*/  @P0 STG.E desc[UR42][R46.64], R208 ;  /* 0x000000d02e000986 */ /* 0x0003e8000c10192a */
[----:B-1----:R-:W2:Y:S01]  /*1b3eb0*/  LDL.LU R208, [R1+0xa8c] ;  /* 0x000a8c0001d07983 */ /* 0x002ea20000300800 */
[----:B------:R-:W-:Y:S02]  /*1b3ec0*/  LOP3.LUT P1, RZ, R39, 0x4, RZ, 0xc0, !PT ;  /* 0x0000000427ff7812 */ /* 0x000fe4000782c0ff */
[----:B------:R-:W-:Y:S01]  /*1b3ed0*/  LOP3.LUT R41, R41, 0xdfffffff, RZ, 0xc0, !PT ;  /* 0xdfffffff29297812 */ /* 0x000fe200078ec0ff */
[----:B------:R-:W2:Y:S04]  /*1b3ee0*/  LDL.LU R72, [R1+0x2528] ;  /* 0x0025280001487983 */ /* 0x000ea80000300800 */
[----:B------:R-:W2:Y:S04]  /*1b3ef0*/  LDL.LU R119, [R1+0xe00] ;  /* 0x000e000001777983 */ /* 0x000ea80000300800 */
[----:B------:R-:W3:Y:S02]  /*1b3f00*/  LDL.LU R62, [R1+0xdc0] ;  /* 0x000dc000013e7983 */ /* 0x000ee40000300800 */
[----:B------:R-:W-:-:S02]  /*1b3f10*/  @P1 LOP3.LUT R41, R41, 0x20000000, RZ, 0xfc, !PT ;  /* 0x2000000029291812 */ /* 0x000fc400078efcff */
[----:B------:R-:W-:Y:S01]  /*1b3f20*/  LOP3.LUT P1, RZ, R39, 0x2, RZ, 0xc0, !PT ;  /* 0x0000000227ff7812 */ /* 0x000fe2000782c0ff */
[----:B------:R-:W3:Y:S01]  /*1b3f30*/  LDL.LU R63, [R1+0xda0] ;  /* 0x000da000013f7983 */ /* 0x000ee20000300800 */
[----:B------:R-:W-:Y:S02]  /*1b3f40*/  LOP3.LUT R41, R41, 0xbfffffff, RZ, 0xc0, !PT ;  /* 0xbfffffff29297812 */ /* 0x000fe400078ec0ff */
[----:B------:R-:W-:Y:S01]  /*1b3f50*/  LOP3.LUT R44, R44, 0xfffffffe, RZ, 0xc0, !PT ;  /* 0xfffffffe2c2c7812 */ /* 0x000fe200078ec0ff */
[----:B------:R-:W3:Y:S04]  /*1b3f60*/  LDL.LU R73, [R1+0xbb0] ;  /* 0x000bb00001497983 */ /* 0x000ee80000300800 */
[----:B------:R-:W3:Y:S04]  /*1b3f70*/  LDL.LU R217, [R1+0x252c] ;  /* 0x00252c0001d97983 */ /* 0x000ee80000300800 */
[----:B------:R-:W-:Y:S01]  /*1b3f80*/  @P1 LOP3.LUT R41, R41, 0x40000000, RZ, 0xfc, !PT ;  /* 0x4000000029291812 */ /* 0x000fe200078efcff */
[----:B------:R-:W3:Y:S01]  /*1b3f90*/  LDL.LU R74, [R1+0x780] ;  /* 0x00078000014a7983 */ /* 0x000ee20000300800 */
[----:B------:R-:W-:-:S02]  /*1b3fa0*/  LOP3.LUT P1, RZ, R39, 0x1, RZ, 0xc0, !PT ;  /* 0x0000000127ff7812 */ /* 0x000fc4000782c0ff */
[----:B------:R-:W-:Y:S01]  /*1b3fb0*/  LOP3.LUT R41, R41, 0x7fffffff, RZ, 0xc0, !PT ;  /* 0x7fffffff29297812 */ /* 0x000fe200078ec0ff */
[----:B------:R-:W3:Y:S01]  /*1b3fc0*/  LDL.LU R75, [R1+0x4f0] ;  /* 0x0004f000014b7983 */ /* 0x000ee20000300800 */
[C---:B------:R-:W-:Y:S02]  /*1b3fd0*/  LOP3.LUT P4, RZ, R43.reuse, 0x400000, RZ, 0xc0, !PT ;  /* 0x004000002bff7812 */ /* 0x040fe4000788c0ff */
[----:B------:R-:W-:Y:S01]  /*1b3fe0*/  LOP3.LUT P5, RZ, R43, 0x800000, RZ, 0xc0, !PT ;  /* 0x008000002bff7812 */ /* 0x000fe200078ac0ff */
[----:B------:R-:W3:Y:S06]  /*1b3ff0*/  LDL.LU R219, [R1+0x390] ;  /* 0x0003900001db7983 */ /* 0x000eec0000300800 */
[----:B------:R-:W-:-:S02]  /*1b4000*/  @P1 LOP3.LUT R41, R41, 0x80000000, RZ, 0xfc, !PT ;  /* 0x8000000029291812 */ /* 0x000fc400078efcff */
[----:B------:R-:W-:-:S13]  /*1b4010*/  LOP3.LUT P1, RZ, R43, 0x80000000, RZ, 0xc0, !PT ;  /* 0x800000002bff7812 */ /* 0x000fda000782c0ff */
        /* <DEDUP_REMOVED lines=15> */
[----:B------:R-:W-:Y:S01]  /*1b4110*/  LOP3.LUT P1, RZ, R43, 0x4000000, RZ, 0xc0, !PT ;  /* 0x040000002bff7812 */ /* 0x000fe2000782c0ff */
[----:B------:R-:W-:-:S05]  /*1b4120*/  IMAD.WIDE R42, R218, 0x4, R14 ;  /* 0x00000004da2a7825 */ /* 0x000fca00078e020e */
[----:B------:R4:W-:Y:S02]  /*1b4130*/  @P4 STG.E desc[UR42][R42.64], R216 ;  /* 0x000000d82a004986 */ /* 0x0009e4000c10192a */
        /* <DEDUP_REMOVED lines=146> */
[----:B------:R-:W-:Y:S01]  /*1b4a60*/  LOP3.LUT P1, RZ, R41, 0x400000, RZ, 0xc0, !PT ;  /* 0x0040000029ff7812 */ /* 0x000fe2000782c0ff */
[----:B-1----:R-:W-:Y:S02]  /*1b4a70*/  IMAD.WIDE R42, R243, 0x4, R18 ;  /* 0x00000004f32a7825 */ /* 0x002fe400078e0212 */
        /* <DEDUP_REMOVED lines=150> */
[C---:B------:R-:W-:Y:S01]  /*1b53e0*/  LOP3.LUT P1, RZ, R40.reuse, 0x400000, RZ, 0xc0, !PT ;  /* 0x0040000028ff7812 */ /* 0x040fe2000782c0ff */
        /* <DEDUP_REMOVED lines=148> */
[----:B------:R-:W-:Y:S01]  /*1b5d30*/  @P1 STG.E desc[UR42][R42.64], R73 ;  /* 0x000000492a001986 */ /* 0x000fe2000c10192a */
        /* <DEDUP_REMOVED lines=53> */
[----:B------:R-:W-:Y:S01]  /*1b6090*/  LOP3.LUT P5, RZ, R36, 0x400000, RZ, 0xc0, !PT ;  /* 0x0040000024ff7812 */ /* 0x000fe200078ac0ff */
        /* <DEDUP_REMOVED lines=107> */
[C---:B------:R-:W-:Y:S01]  /*1b6750*/  LOP3.LUT P5, RZ, R37.reuse, 0x200, RZ, 0xc0, !PT ;  /* 0x0000020025ff7812 */ /* 0x040fe200078ac0ff */
        /* <DEDUP_REMOVED lines=257> */
[----:B------:R-:W-:Y:S02]  /*1b7770*/  LOP3.LUT P1, RZ, R39, 0x1, RZ, 0xc0, !PT ;  /* 0x0000000127ff7812 */ /* 0x000fe4000782c0ff */
[C---:B------:R-:W-:Y:S02]  /*1b7780*/  LOP3.LUT P2, RZ, R38.reuse, 0x8000000, RZ, 0xc0, !PT ;  /* 0x0800000026ff7812 */ /* 0x040fe4000784c0ff */
[C---:B------:R-:W-:Y:S02]  /*1b7790*/  LOP3.LUT P3, RZ, R38.reuse, 0x10000000, RZ, 0xc0, !PT ;  /* 0x1000000026ff7812 */ /* 0x040fe4000786c0ff */
[C---:B------:R-:W-:Y:S02]  /*1b77a0*/  LOP3.LUT P4, RZ, R38.reuse, 0x20000000, RZ, 0xc0, !PT ;  /* 0x2000000026ff7812 */ /* 0x040fe4000788c0ff */
[C---:B------:R-:W-:Y:S02]  /*1b77b0*/  LOP3.LUT P5, RZ, R38.reuse, 0x40000000, RZ, 0xc0, !PT ;  /* 0x4000000026ff7812 */ /* 0x040fe400078ac0ff */
[----:B------:R-:W-:Y:S01]  /*1b77c0*/  LOP3.LUT P6, RZ, R38, 0x80000000, RZ, 0xc0, !PT ;  /* 0x8000000026ff7812 */ /* 0x000fe200078cc0ff */
[C---:B------:R-:W-:Y:S01]  /*1b77d0*/  IMAD.WIDE R38, R217.reuse, 0x4, R20 ;  /* 0x00000004d9267825 */ /* 0x040fe200078e0214 */
[----:B-1----:R-:W2:Y:S04]  /*1b77e0*/  LDL.LU R73, [R1+0x2c24] ;  /* 0x002c240001497983 */ /* 0x002ea80000300800 */
        /* <DEDUP_REMOVED lines=9> */
[----:B---3--:R1:W-:Y:S02]  /*1b7880*/  @P1 STG.E desc[UR42][R38.64], R243 ;  /* 0x000000f326001986 */ /* 0x0083e4000c10192a */
[----:B-1----:R-:W-:-:S05]  /*1b7890*/  IMAD.WIDE R38, R242, 0x4, R20 ;  /* 0x00000004f2267825 */ /* 0x002fca00078e0214 */
[----:B------:R1:W-:Y:S02]  /*1b78a0*/  @P2 STG.E desc[UR42][R38.64], R241 ;  /* 0x000000f126002986 */ /* 0x0003e4000c10192a */
[----:B-1----:R-:W-:-:S05]  /*1b78b0*/  IMAD.WIDE R38, R242, 0x4, R18 ;  /* 0x00000004f2267825 */ /* 0x002fca00078e0212 */
[----:B----4-:R1:W-:Y:S04]  /*1b78c0*/  @P3 STG.E desc[UR42][R38.64], R218 ;  /* 0x000000da26003986 */ /* 0x0103e8000c10192a */
[----:B-1----:R-:W3:Y:S01]  /*1b78d0*/  LDL.LU R218, [R1+0xf40] ;  /* 0x000f400001da7983 */ /* 0x002ee20000300800 */
[----:B------:R-:W-:-:S05]  /*1b78e0*/  IMAD.WIDE R38, R242, 0x4, R16 ;  /* 0x00000004f2267825 */ /* 0x000fca00078e0210 */
[----:B------:R1:W-:Y:S01]  /*1b78f0*/  @P4 STG.E desc[UR42][R38.64], R216 ;  /* 0x000000d826004986 */ /* 0x0003e2000c10192a */
[----:B------:R-:W-:Y:S01]  /*1b7900*/  LOP3.LUT P0, RZ, R34, 0x1, RZ, 0xc0, !PT ;  /* 0x0000000122ff7812 */ /* 0x000fe2000780c0ff */
        /* <DEDUP_REMOVED lines=141> */
[----:B------:R-:W-:Y:S01]  /*1b81e0*/  LOP3.LUT P5, RZ, R34, 0x200000, RZ, 0xc0, !PT ;  /* 0x0020000022ff7812 */ /* 0x000fe200078ac0ff */
[----:B------:R-:W2:Y:S08]  /*1b81f0*/  LDL.LU R219, [R1+0xf70] ;  /* 0x000f700001db7983 */ /* 0x000eb00000300800 */
[----:B------:R-:W-:-:S02]  /*1b8200*/  @P1 LOP3.LUT R36, R36, 0x40000, RZ, 0xfc, !PT ;  /* 0x0004000024241812 */ /* 0x000fc400078efcff */
[----:B------:R-:W-:Y:S01]  /*1b8210*/  LOP3.LUT P1, RZ, R34, 0x4000000, RZ, 0xc0, !PT ;  /* 0x0400000022ff7812 */ /* 0x000fe2000782c0ff */
        /* <DEDUP_REMOVED lines=305> */
[C---:B------:R-:W-:Y:S01]  /*1b9530*/  LOP3.LUT P5, RZ, R3.reuse, 0x4000, RZ, 0xc0, !PT ;  /* 0x0000400003ff7812 */ /* 0x040fe200078ac0ff */
        /* <DEDUP_REMOVED lines=103> */
[----:B------:R-:W-:Y:S01]  /*1b9bb0*/  LOP3.LUT P5, RZ, R6, 0x1, RZ, 0xc0, !PT ;  /* 0x0000000106ff7812 */ /* 0x000fe200078ac0ff */
[----:B------:R-:W-:Y:S01]  /*1b9bc0*/  IMAD.WIDE R36, R210, 0x4, R18 ;  /* 0x00000004d2247825 */ /* 0x000fe200078e0212 */
[----:B------:R-:W-:Y:S01]  /*1b9bd0*/  LOP3.LUT P6, RZ, R6, 0x2, RZ, 0xc0, !PT ;  /* 0x0000000206ff7812 */ /* 0x000fe200078cc0ff */
        /* <DEDUP_REMOVED lines=102> */
[----:B------:R-:W2:Y:S04]  /*1ba240*/  LDL.LU R73, [R1+0x1230] ;  /* 0x0012300001497983 */ /* 0x000ea80000300800 */
[----:B------:R-:W2:Y:S01]  /*1ba250*/  LDL.LU R219, [R1+0x2c98] ;  /* 0x002c980001db7983 */ /* 0x000ea20000300800 */
[----:B------:R-:W-:-:S02]  /*1ba260*/  @P1 LOP3.LUT R34, R34, 0x200, RZ, 0xfc, !PT ;  /* 0x0000020022221812 */ /* 0x000fc400078efcff */
[----:B------:R-:W-:Y:S01]  /*1ba270*/  LOP3.LUT P1, RZ, R6, 0x8000000, RZ, 0xc0, !PT ;  /* 0x0800000006ff7812 */ /* 0x000fe2000782c0ff */
[----:B------:R-:W2:Y:S01]  /*1ba280*/  LDL.LU R74, [R1+0x1210] ;  /* 0x00121000014a7983 */ /* 0x000ea20000300800 */
[----:B------:R-:W-:-:S03]  /*1ba290*/  LOP3.LUT R34, R34, 0xfffffbff, RZ, 0xc0, !PT ;  /* 0xfffffbff22227812 */ /* 0x000fc600078ec0ff */
[----:B------:R-:W2:Y:S01]  /*1ba2a0*/  LDL.LU R75, [R1+0x11f0] ;  /* 0x0011f000014b7983 */ /* 0x000ea20000300800 */
[C---:B------:R-:W-:Y:S02]  /*1ba2b0*/  LOP3.LUT P5, RZ, R6.reuse, 0x200000, RZ, 0xc0, !PT ;  /* 0x0020000006ff7812 */ /* 0x040fe400078ac0ff */
[----:B------:R-:W-:Y:S01]  /*1ba2c0*/  LOP3.LUT P6, RZ, R6, 0x400000, RZ, 0xc0, !PT ;  /* 0x0040000006ff7812 */ /* 0x000fe200078cc0ff */
[----:B------:R-:W-:Y:S01]  /*1ba2d0*/  IMAD.WIDE R36, R242, 0x4, R18 ;  /* 0x00000004f2247825 */ /* 0x000fe200078e0212 */
[----:B------:R-:W2:Y:S03]  /*1ba2e0*/  LDL.LU R217, [R1+0x11d0] ;  /* 0x0011d00001d97983 */ /* 0x000ea60000300800 */
[----:B------:R-:W-:Y:S02]  /*1ba2f0*/  @P1 LOP3.LUT R34, R34, 0x400, RZ, 0xfc, !PT ;  /* 0x0000040022221812 */ /* 0x000fe400078efcff */
[----:B------:R-:W-:-:S02]  /*1ba300*/  LOP3.LUT P1, RZ, R6, 0x4000000, RZ, 0xc0, !PT ;  /* 0x0400000006ff7812 */ /* 0x000fc4000782c0ff */
[----:B------:R-:W-:Y:S02]  /*1ba310*/  LOP3.LUT R34, R34, 0xfffff7ff, RZ, 0xc0, !PT ;  /* 0xfffff7ff22227812 */ /* 0x000fe400078ec0ff */
[----:B------:R-:W-:-:S09]  /*1ba320*/  LOP3.LUT P0, RZ, R6, 0x800000, RZ, 0xc0, !PT ;  /* 0x0080000006ff7812 */ /* 0x000fd2000780c0ff */
[----:B------:R-:W-:Y:S02]  /*1ba330*/  @P1 LOP3.LUT R34, R34, 0x800, RZ, 0xfc, !PT ;  /* 0x0000080022221812 */ /* 0x000fe400078efcff */
[----:B------:R-:W-:Y:S01]  /*1ba340*/  LOP3.LUT P1, RZ, R6, 0x2000000, RZ, 0xc0, !PT ;  /* 0x0200000006ff7812 */ /* 0x000fe2000782c0ff */
[----:B---3--:R1:W-:Y:S01]  /*1ba350*/  @P5 STG.E desc[UR42][R36.64], R218 ;  /* 0x000000da24005986 */ /* 0x0083e2000c10192a */
[----:B------:R-:W-:Y:S01]  /*1ba360*/  LOP3.LUT R34, R34, 0xffffefff, RZ, 0xc0, !PT ;  /* 0xffffefff22227812 */ /* 0x000fe200078ec0ff */
[----:B-1----:R-:W-:-:S10]  /*1ba370*/  IMAD.WIDE R36, R242, 0x4, R16 ;  /* 0x00000004f2247825 */ /* 0x002fd400078e0210 */
[----:B------:R-:W-:Y:S02]  /*1ba380*/  @P1 LOP3.LUT R34, R34, 0x1000, RZ, 0xfc, !PT ;  /* 0x0000100022221812 */ /* 0x000fe400078efcff */
[----:B------:R-:W-:Y:S01]  /*1ba390*/  LOP3.LUT P1, RZ, R6, 0x1000000, RZ, 0xc0, !PT ;  /* 0x0100000006ff7812 */ /* 0x000fe2000782c0ff */
        /* <DEDUP_REMOVED lines=13> */
[----:B------:R-:W4:Y:S06]  /*1ba470*/  LDL.LU R209, [R1+0x1234] ;  /* 0x0012340001d17983 */ /* 0x000f2c0000300800 */
        /* <DEDUP_REMOVED lines=347> */
[----:B------:R-:W-:Y:S02]  /*1bba30*/  LOP3.LUT P6, RZ, R8, 0x80000000, RZ, 0xc0, !PT ;  /* 0x8000000008ff7812 */ /* 0x000fe400078cc0ff */
        /* <DEDUP_REMOVED lines=123> */
[C---:B------:R-:W-:Y:S02]  /*1bc1f0*/  LOP3.LUT P5, RZ, R9.reuse, 0x200000, RZ, 0xc0, !PT ;  /* 0x0020000009ff7812 */ /* 0x040fe400078ac0ff */
[C---:B------:R-:W-:Y:S02]  /*1bc200*/  LOP3.LUT P6, RZ, R9.reuse, 0x400000, RZ, 0xc0, !PT ;  /* 0x0040000009ff7812 */ /* 0x040fe400078cc0ff */
        /* <DEDUP_REMOVED lines=21> */
[----:B---3--:R-:W-:-:S03]  /*1bc360*/  IMAD.WIDE R34, R240, 0x4, R20 ;  /* 0x00000004f0227825 */ /* 0x008fc600078e0214 */
[----:B------:R-:W3:Y:S04]  /*1bc370*/  LDL.LU R219, [R1+0x12a0] ;  /* 0x0012a00001db7983 */ /* 0x000ee80000300800 */
[----:B------:R1:W-:Y:S02]  /*1bc380*/  @P5 STG.E desc[UR42][R34.64], R218 ;  /* 0x000000da22005986 */ /* 0x0003e4000c10192a */
[----:B-1----:R-:W-:-:S05]  /*1bc390*/  IMAD.WIDE R34, R240, 0x4, R18 ;  /* 0x00000004f0227825 */ /* 0x002fca00078e0212 */
[----:B----4-:R1:W-:Y:S02]  /*1bc3a0*/  @P6 STG.E desc[UR42][R34.64], R216 ;  /* 0x000000d822006986 */ /* 0x0103e4000c10192a */
[----:B-1----:R-:W-:-:S05]  /*1bc3b0*/  IMAD.WIDE R34, R240, 0x4, R16 ;  /* 0x00000004f0227825 */ /* 0x002fca00078e0210 */
[----:B------:R1:W-:Y:S04]  /*1bc3c0*/  @P0 STG.E desc[UR42][R34.64], R242 ;  /* 0x000000f222000986 */ /* 0x0003e8000c10192a */
[----:B-1----:R-:W4:Y:S04]  /*1bc3d0*/  LDL.LU R242, [R1+0x2d00] ;  /* 0x002d000001f27983 */ /* 0x002f280000300800 */
[----:B------:R-:W3:Y:S04]  /*1bc3e0*/  LDL.LU R243, [R1+0x1280] ;  /* 0x0012800001f37983 */ /* 0x000ee80000300800 */
[----:B------:R-:W3:Y:S04]  /*1bc3f0*/  LDL.LU R241, [R1+0x970] ;  /* 0x0009700001f17983 */ /* 0x000ee80000300800 */
[----:B------:R-:W3:Y:S01]  /*1bc400*/  LDL.LU R218, [R1+0x580] ;  /* 0x0005800001da7983 */ /* 0x000ee20000300800 */
[----:B------:R-:W-:Y:S01]  /*1bc410*/  LOP3.LUT R3, R3, 0xfffffffd, RZ, 0xc0, !PT ;  /* 0xfffffffd03037812 */ /* 0x000fe200078ec0ff */
[----:B------:R-:W-:-:S02]  /*1bc420*/  IMAD.WIDE R34, R240, 0x4, R14 ;  /* 0x00000004f0227825 */ /* 0x000fc400078e020e */
[----:B------:R-:W3:Y:S01]  /*1bc430*/  LDL.LU R216, [R1+0x160] ;  /* 0x0001600001d87983 */ /* 0x000ee20000300800 */
        /* <DEDUP_REMOVED lines=38> */
[----:B---3--:R1:W-:Y:S01]  /*1bc6a0*/  @P1 STG.E desc[UR42][R34.64], R219 ;  /* 0x000000db22001986 */ /* 0x0083e2000c10192a */
[----:B------:R-:W-:Y:S02]  /*1bc6b0*/  LOP3.LUT P1, RZ, R8, 0x20000000, RZ, 0xc0, !PT ;  /* 0x2000000008ff7812 */ /* 0x000fe4000782c0ff */
[----:B------:R-:W-:Y:S01]  /*1bc6c0*/  LOP3.LUT P3, RZ, R10, 0x4, RZ, 0xc0, !PT ;  /* 0x000000040aff7812 */ /* 0x000fe2000786c0ff */
[----:B-1----:R-:W-:-:S10]  /*1bc6d0*/  IMAD.WIDE R34, R217, 0x4, R14 ;  /* 0x00000004d9227825 */ /* 0x002fd400078e020e */
[----:B------:R4:W-:Y:S02]  /*1bc6e0*/  @P1 STG.E desc[UR42][R34.64], R243 ;  /* 0x000000f322001986 */ /* 0x0009e4000c10192a */
[----:B----4-:R-:W-:-:S05]  /*1bc6f0*/  IMAD.WIDE R34, R242, 0x4, R20 ;  /* 0x00000004f2227825 */ /* 0x010fca00078e0214 */
[----:B------:R1:W-:Y:S02]  /*1bc700*/  @P2 STG.E desc[UR42][R34.64], R241 ;  /* 0x000000f122002986 */ /* 0x0003e4000c10192a */
[----:B-1----:R-:W-:-:S05]  /*1bc710*/  IMAD.WIDE R34, R242, 0x4, R18 ;  /* 0x00000004f2227825 */ /* 0x002fca00078e0212 */
[----:B------:R1:W-:Y:S04]  /*1bc720*/  @P3 STG.E desc[UR42][R34.64], R218 ;  /* 0x000000da22003986 */ /* 0x0003e8000c10192a */
        /* <DEDUP_REMOVED lines=17> */
[----:B-1----:R-:W2:Y:S04]  /*1bc840*/  LDL.LU R208, [R1+0x2d08] ;  /* 0x002d080001d07983 */ /* 0x002ea80000300800 */
[----:B------:R-:W2:Y:S04]  /*1bc850*/  LDL.LU R62, [R1+0x274] ;  /* 0x00027400013e7983 */ /* 0x000ea80000300800 */
[----:B------:R-:W2:Y:S04]  /*1bc860*/  LDL.LU R63, [R1+0x12e8] ;  /* 0x0012e800013f7983 */ /* 0x000ea80000300800 */
[----:B------:R-:W2:Y:S01]  /*1bc870*/  LDL.LU R72, [R1+0x12c8] ;  /* 0x0012c80001487983 */ /* 0x000ea20000300800 */
[----:B------:R-:W-:-:S03]  /*1bc880*/  LOP3.LUT P4, RZ, R10, 0x80, RZ, 0xc0, !PT ;  /* 0x000000800aff7812 */ /* 0x000fc6000788c0ff */
[----:B------:R-:W2:Y:S01]  /*1bc890*/  LDL.LU R73, [R1+0x12a8] ;  /* 0x0012a80001497983 */ /* 0x000ea20000300800 */
[----:B------:R-:W-:-:S03]  /*1bc8a0*/  IMAD.WIDE R34, R240, 0x4, R16 ;  /* 0x00000004f0227825 */ /* 0x000fc600078e0210 */
[----:B------:R-:W2:Y:S04]  /*1bc8b0*/  LDL.LU R219, [R1+0x978] ;  /* 0x0009780001db7983 */ /* 0x000ea80000300800 */
[----:B------:R-:W2:Y:S04]  /*1bc8c0*/  LDL.LU R217, [R1+0x588] ;  /* 0x0005880001d97983 */ /* 0x000ea80000300800 */
[----:B------:R-:W2:Y:S04]  /*1bc8d0*/  LDL.LU R243, [R1+0x168] ;  /* 0x0001680001f37983 */ /* 0x000ea80000300800 */
[----:B------:R-:W2:Y:S01]  /*1bc8e0*/  LDL.LU R241, [R1+0x2d10] ;  /* 0x002d100001f17983 */ /* 0x000ea20000300800 */
[----:B------:R-:W-:-:S02]  /*1bc8f0*/  LOP3.LUT P1, RZ, R10, 0x80000, RZ, 0xc0, !PT ;  /* 0x000800000aff7812 */ /* 0x000fc4000782c0ff */
        /* <DEDUP_REMOVED lines=28> */
[----:B------:R-:W-:Y:S01]  /*1bcac0*/  LOP3.LUT P0, RZ, R10, 0x400, RZ, 0xc0, !PT ;  /* 0x000004000aff7812 */ /* 0x000fe2000780c0ff */
[----:B----4-:R1:W-:Y:S01]  /*1bcad0*/  @P5 STG.E desc[UR42][R34.64], R216 ;  /* 0x000000d822005986 */ /* 0x0103e2000c10192a */
[----:B------:R-:W-:-:S09]  /*1bcae0*/  LOP3.LUT R8, R8, 0xefffffff, RZ, 0xc0, !PT ;  /* 0xefffffff08087812 */ /* 0x000fd200078ec0ff */
        /* <DEDUP_REMOVED lines=46> */
[----:B------:R1:W-:Y:S01]  /*1bcdd0*/  @P3 STG.E desc[UR42][R34.64], R218 ;  /* 0x000000da22003986 */ /* 0x0003e2000c10192a */
[----:B------:R-:W-:Y:S01]  /*1bcde0*/  LOP3.LUT P0, RZ, R10, 0x2000000, RZ, 0xc0, !PT ;  /* 0x020000000aff7812 */ /* 0x000fe2000780c0ff */
[----:B-1----:R-:W-:-:S05]  /*1bcdf0*/  IMAD.WIDE R34, R240, 0x4, R18 ;  /* 0x00000004f0227825 */ /* 0x002fca00078e0212 */
[----:B----4-:R1:W-:Y:S02]  /*1bce00*/  @P4 STG.E desc[UR42][R34.64], R216 ;  /* 0x000000d822004986 */ /* 0x0103e4000c10192a */
[----:B-1----:R-:W-:-:S05]  /*1bce10*/  IMAD.WIDE R34, R240, 0x4, R16 ;  /* 0x00000004f0227825 */ /* 0x002fca00078e0210 */
[----:B--2---:R1:W-:Y:S04]  /*1bce20*/  @P5 STG.E desc[UR42][R34.64], R242 ;  /* 0x000000f222005986 */ /* 0x0043e8000c10192a */
[----:B-1----:R-:W2:Y:S01]  /*1bce30*/  LDL.LU R242, [R1+0x58c] ;  /* 0x00058c0001f27983 */ /* 0x002ea20000300800 */
[----:B------:R-:W-:-:S03]  /*1bce40*/  IMAD.WIDE R34, R240, 0x4, R14 ;  /* 0x00000004f0227825 */ /* 0x000fc600078e020e */
[----:B------:R-:W4:Y:S04]  /*1bce50*/  LDL.LU R240, [R1+0x16c] ;  /* 0x00016c0001f07983 */ /* 0x000f280000300800 */
        /* <DEDUP_REMOVED lines=8> */
[----:B------:R-:W-:-:S03]  /*1bcee0*/  LOP3.LUT R8, R8, 0xffffdfff, RZ, 0xc0, !PT ;  /* 0xffffdfff08087812 */ /* 0x000fc600078ec0ff */
        /* <DEDUP_REMOVED lines=11> */
[C---:B------:R-:W-:Y:S01]  /*1bcfa0*/  LOP3.LUT P5, RZ, R10.reuse, 0x8000000, RZ, 0xc0, !PT ;  /* 0x080000000aff7812 */ /* 0x040fe200078ac0ff */
[----:B------:R-:W-:Y:S01]  /*1bcfb0*/  IMAD.WIDE R34, R209, 0x4, R18 ;  /* 0x00000004d1227825 */ /* 0x000fe200078e0212 */
[----:B------:R-:W-:Y:S01]  /*1bcfc0*/  LOP3.LUT P6, RZ, R10, 0x10000000, RZ, 0xc0, !PT ;  /* 0x100000000aff7812 */ /* 0x000fe200078cc0ff */
[----:B------:R-:W4:Y:S01]  /*1bcfd0*/  LDL.LU R216, [R1+0x1374] ;  /* 0x0013740001d87983 */ /* 0x000f220000300800 */
[----:B---3--:R-:W-:-:S13]  /*1bcfe0*/  LOP3.LUT P1, RZ, R11, 0x40, RZ, 0xc0, !PT ;  /* 0x000000400bff7812 */ /* 0x008fda000782c0ff */
        /* <DEDUP_REMOVED lines=18> */
[----:B--2---:R1:W-:Y:S10]  /*1bd110*/  @P4 STG.E desc[UR42][R34.64], R242 ;  /* 0x000000f222004986 */ /* 0x0043f4000c10192a */
[----:B------:R-:W-:-:S02]  /*1bd120*/  @P1 LOP3.LUT R8, R8, 0x80000, RZ, 0xfc, !PT ;  /* 0x0008000008081812 */ /* 0x000fc400078efcff */
[C---:B------:R-:W-:Y:S01]  /*1bd130*/  LOP3.LUT P1, RZ, R10.reuse, 0x80000000, RZ, 0xc0, !PT ;  /* 0x800000000aff7812 */ /* 0x040fe2000782c0ff */
[----:B-1----:R-:W-:Y:S01]  /*1bd140*/  IMAD.WIDE R34, R209, 0x4, R16 ;  /* 0x00000004d1227825 */ /* 0x002fe200078e0210 */
[----:B------:R-:W-:Y:S01]  /*1bd150*/  LOP3.LUT P0, RZ, R10, 0x20000000, RZ, 0xc0, !PT ;  /* 0x200000000aff7812 */ /* 0x000fe2000780c0ff */
[----:B------:R-:W2:Y:S01]  /*1bd160*/  LDL.LU R242, [R1+0x1354] ;  /* 0x0013540001f27983 */ /* 0x000ea20000300800 */
[----:B------:R-:W-:-:S03]  /*1bd170*/  LOP3.LUT R8, R8, 0xffefffff, RZ, 0xc0, !PT ;  /* 0xffefffff08087812 */ /* 0x000fc600078ec0ff */
[----:B----4-:R1:W-:Y:S06]  /*1bd180*/  @P5 STG.E desc[UR42][R34.64], R240 ;  /* 0x000000f022005986 */ /* 0x0103ec000c10192a */
[----:B------:R-:W-:Y:S02]  /*1bd190*/  @P1 LOP3.LUT R8, R8, 0x100000, RZ, 0xfc, !PT ;  /* 0x0010000008081812 */ /* 0x000fe400078efcff */
[----:B------:R-:W-:Y:S01]  /*1bd1a0*/  LOP3.LUT P1, RZ, R10, 0x40000000, RZ, 0xc0, !PT ;  /* 0x400000000aff7812 */ /* 0x000fe2000782c0ff */
[----:B-1----:R-:W-:Y:S01]  /*1bd1b0*/  IMAD.WIDE R34, R209, 0x4, R14 ;  /* 0x00000004d1227825 */ /* 0x002fe200078e020e */
[----:B------:R-:W3:Y:S04]  /*1bd1c0*/  LDL.LU R240, [R1+0x1334] ;  /* 0x0013340001f07983 */ /* 0x000ee80000300800 */
[----:B------:R1:W-:Y:S04]  /*1bd1d0*/  @P6 STG.E desc[UR42][R34.64], R210 ;  /* 0x000000d222006986 */ /* 0x0003e8000c10192a */
[----:B------:R-:W4:Y:S04]  /*1bd1e0*/  LDL.LU R209, [R1+0x1304] ;  /* 0x0013040001d17983 */ /* 0x000f280000300800 */
[----:B-1----:R-:W2:Y:S01]  /*1bd1f0*/  LDL.LU R210, [R1+0x2d28] ;  /* 0x002d280001d27983 */ /* 0x002ea20000300800 */
        /* <DEDUP_REMOVED lines=90> */
[C---:B-1----:R-:W-:Y:S02]  /*1bd7a0*/  IMAD.WIDE R34, R208.reuse, 0x4, R18 ;  /* 0x00000004d0227825 */ /* 0x042fe400078e0212 */
[----:B------:R-:W2:Y:S04]  /*1bd7b0*/  LDL.LU R240, [R1+0x13e0] ;  /* 0x0013e00001f07983 */ /* 0x000ea80000300800 */
[----:B---3--:R1:W-:Y:S02]  /*1bd7c0*/  @P5 STG.E desc[UR42][R34.64], R209 ;  /* 0x000000d122005986 */ /* 0x0083e4000c10192a */
[----:B-1----:R-:W-:-:S05]  /*1bd7d0*/  IMAD.WIDE R34, R208, 0x4, R16 ;  /* 0x00000004d0227825 */ /* 0x002fca00078e0210 */
[----:B----4-:R1:W-:Y:S02]  /*1bd7e0*/  @P6 STG.E desc[UR42][R34.64], R210 ;  /* 0x000000d222006986 */ /* 0x0103e4000c10192a */
[----:B-1----:R-:W-:Y:S02]  /*1bd7f0*/  IMAD.WIDE R34, R208, 0x4, R14 ;  /* 0x00000004d0227825 */ /* 0x002fe400078e020e */
        /* <DEDUP_REMOVED lines=22> */
[----:B------:R-:W-:-:S03]  /*1bd960*/  LOP3.LUT P1, RZ, R8, 0x200, RZ, 0xc0, !PT ;  /* 0x0000020008ff7812 */ /* 0x000fc6000782c0ff */
[----:B-1----:R-:W4:Y:S01]  /*1bd970*/  LDL.LU R12, [R1+0x6d98] ;  /* 0x006d9800010c7983 */ /* 0x002f220000300800 */
[----:B------:R-:W-:-:S09]  /*1bd980*/  IMAD.WIDE R34, R219, 0x4, R20 ;  /* 0x00000004db227825 */ /* 0x000fd200078e0214 */
        /* <DEDUP_REMOVED lines=37> */
[----:B------:R-:W2:Y:S04]  /*1bdbe0*/  LDL.LU R62, [R1+0x150] ;  /* 0x00015000013e7983 */ /* 0x000ea80000300800 */
[----:B------:R-:W2:Y:S04]  /*1bdbf0*/  LDL.LU R63, [R1+0x13e4] ;  /* 0x0013e400013f7983 */ /* 0x000ea80000300800 */
[----:B------:R-:W2:Y:S01]  /*1bdc00*/  LDL.LU R72, [R1+0x13d4] ;  /* 0x0013d40001487983 */ /* 0x000ea20000300800 */
[----:B------:R-:W-:-:S03]  /*1bdc10*/  IMAD.WIDE R34, R209, 0x4, R14 ;  /* 0x00000004d1227825 */ /* 0x000fc600078e020e */
[----:B------:R-:W2:Y:S04]  /*1bdc20*/  LDL.LU R217, [R1+0x1344] ;  /* 0x0013440001d97983 */ /* 0x000ea80000300800 */
[----:B------:R-:W2:Y:S04]  /*1bdc30*/  LDL.LU R243, [R1+0x1324] ;  /* 0x0013240001f37983 */ /* 0x000ea80000300800 */
[----:B------:R-:W3:Y:S04]  /*1bdc40*/  LDL.LU R218, [R1+0x2d48] ;  /* 0x002d480001da7983 */ /* 0x000ee80000300800 */
[----:B------:R-:W3:Y:S04]  /*1bdc50*/  LDL.LU R209, [R1+0x2d4c] ;  /* 0x002d4c0001d17983 */ /* 0x000ee80000300800 */
[----:B------:R-:W3:Y:S04]  /*1bdc60*/  LDL.LU R73, [R1+0x13c4] ;  /* 0x0013c40001497983 */ /* 0x000ee80000300800 */
[----:B------:R-:W3:Y:S04]  /*1bdc70*/  LDL.LU R75, [R1+0x1384] ;  /* 0x00138400014b7983 */ /* 0x000ee80000300800 */
[----:B------:R-:W3:Y:S01]  /*1bdc80*/  LDL.LU R219, [R1+0x1364] ;  /* 0x0013640001db7983 */ /* 0x000ee20000300800 */
[----:B------:R-:W-:-:S02]  /*1bdc90*/  LOP3.LUT R9, R9, 0xdfffffff, RZ, 0xc0, !PT ;  /* 0xdfffffff09097812 */ /* 0x000fc400078ec0ff */
        /* <DEDUP_REMOVED lines=25> */
[----:B------:R-:W-:Y:S01]  /*1bde30*/  LOP3.LUT R8, R8, 0xffffffef, RZ, 0xc0, !PT ;  /* 0xffffffef08087812 */ /* 0x000fe200078ec0ff */
[----:B------:R1:W-:Y:S08]  /*1bde40*/  @P4 STG.E desc[UR42][R34.64], R216 ;  /* 0x000000d822004986 */ /* 0x0003f0000c10192a */
[----:B------:R-:W-:-:S02]  /*1bde50*/  @P1 LOP3.LUT R8, R8, 0x10, RZ, 0xfc, !PT ;  /* 0x0000001008081812 */ /* 0x000fc400078efcff */
[----:B------:R-:W-:Y:S01]  /*1bde60*/  LOP3.LUT P1, RZ, R12, 0x10, RZ, 0xc0, !PT ;  /* 0x000000100cff7812 */ /* 0x000fe2000782c0ff */
[----:B-1----:R-:W3:Y:S01]  /*1bde70*/  LDL.LU R216, [R1+0x13e8] ;  /* 0x0013e80001d87983 */ /* 0x002ee20000300800 */
        /* <DEDUP_REMOVED lines=10> */
[----:B------:R1:W-:Y:S01]  /*1bdf20*/  @P1 STG.E desc[UR42][R34.64], R62 ;  /* 0x0000003e22001986 */ /* 0x0003e2000c10192a */
[----:B------:R-:W-:-:S03]  /*1bdf30*/  LOP3.LUT P1, RZ, R8, 0x10, RZ, 0xc0, !PT ;  /* 0x0000001008ff7812 */ /* 0x000fc6000782c0ff */
[----:B------:R-:W3:Y:S04]  /*1bdf40*/  LDL.LU R208, [R1+0x1368] ;  /* 0x0013680001d07983 */ /* 0x000ee80000300800 */
[----:B------:R-:W3:Y:S01]  /*1bdf50*/  LDL.LU R241, [R1+0x2d50] ;  /* 0x002d500001f17983 */ /* 0x000ee20000300800 */
[----:B-1----:R-:W-:-:S05]  /*1bdf60*/  IMAD.WIDE R34, R74, 0x4, R20 ;  /* 0x000000044a227825 */ /* 0x002fca00078e0214 */
        /* <DEDUP_REMOVED lines=21> */
[----:B------:R1:W-:Y:S04]  /*1be0c0*/  @P1 STG.E desc[UR42][R34.64], R13 ;  /* 0x0000000d22001986 */ /* 0x0003e8000c10192a */
[----:B-1----:R-:W3:Y:S01]  /*1be0d0*/  LDL.LU R13, [R1+0x6d94] ;  /* 0x006d9400010d7983 */ /* 0x002ee20000300800 */
[C---:B------:R-:W-:Y:S02]  /*1be0e0*/  LOP3.LUT P2, RZ, R12.reuse, 0x2000, RZ, 0xc0, !PT ;  /* 0x000020000cff7812 */ /* 0x040fe4000784c0ff */
[C---:B------:R-:W-:Y:S01]  /*1be0f0*/  LOP3.LUT P3, RZ, R12.reuse, 0x4000, RZ, 0xc0, !PT ;  /* 0x000040000cff7812 */ /* 0x040fe2000786c0ff */
[----:B------:R-:W-:Y:S01]  /*1be100*/  IMAD.WIDE R34, R209, 0x4, R20 ;  /* 0x00000004d1227825 */ /* 0x000fe200078e0214 */
[C---:B------:R-:W-:Y:S01]  /*1be110*/  LOP3.LUT P4, RZ, R12.reuse, 0x8000, RZ, 0xc0, !PT ;  /* 0x000080000cff7812 */ /* 0x040fe2000788c0ff */
[----:B------:R-:W3:Y:S01]  /*1be120*/  LDL.LU R73, [R1+0x2d58] ;  /* 0x002d580001497983 */ /* 0x000ee20000300800 */
[----:B------:R-:W-:-:S07]  /*1be130*/  LOP3.LUT P5, RZ, R12, 0x10000, RZ, 0xc0, !PT ;  /* 0x000100000cff7812 */ /* 0x000fce00078ac0ff */
[----:B------:R1:W-:Y:S01]  /*1be140*/  @P2 STG.E desc[UR42][R34.64], R216 ;  /* 0x000000d822002986 */ /* 0x0003e2000c10192a */
[C---:B------:R-:W-:Y:S01]  /*1be150*/  LOP3.LUT P6, RZ, R12.reuse, 0x20000, RZ, 0xc0, !PT ;  /* 0x000200000cff7812 */ /* 0x040fe200078cc0ff */
[----:B-1----:R-:W-:Y:S01]  /*1be160*/  IMAD.WIDE R34, R209, 0x4, R18 ;  /* 0x00000004d1227825 */ /* 0x002fe200078e0212 */
[----:B------:R-:W-:-:S04]  /*1be170*/  LOP3.LUT P0, RZ, R12, 0x40000, RZ, 0xc0, !PT ;  /* 0x000400000cff7812 */ /* 0x000fc8000780c0ff */
[----:B----4-:R1:W-:Y:S02]  /*1be180*/  @P3 STG.E desc[UR42][R34.64], R242 ;  /* 0x000000f222003986 */ /* 0x0103e4000c10192a */
[----:B-1----:R-:W-:-:S05]  /*1be190*/  IMAD.WIDE R34, R209, 0x4, R16 ;  /* 0x00000004d1227825 */ /* 0x002fca00078e0210 */
[----:B--2---:R1:W-:Y:S02]  /*1be1a0*/  @P4 STG.E desc[UR42][R34.64], R240 ;  /* 0x000000f022004986 */ /* 0x0043e4000c10192a */
[----:B-1----:R-:W-:-:S05]  /*1be1b0*/  IMAD.WIDE R34, R209, 0x4, R14 ;  /* 0x00000004d1227825 */ /* 0x002fca00078e020e */
[----:B---3--:R1:W-:Y:S02]  /*1be1c0*/  @P5 STG.E desc[UR42][R34.64], R210 ;  /* 0x000000d222005986 */ /* 0x0083e4000c10192a */
[----:B-1----:R-:W-:-:S05]  /*1be1d0*/  IMAD.WIDE R34, R241, 0x4, R20 ;  /* 0x00000004f1227825 */ /* 0x002fca00078e0214 */
[----:B------:R1:W-:Y:S02]  /*1be1e0*/  @P6 STG.E desc[UR42][R34.64], R208 ;  /* 0x000000d022006986 */ /* 0x0003e4000c10192a */
[----:B-1----:R-:W-:-:S05]  /*1be1f0*/  IMAD.WIDE R34, R241, 0x4, R18 ;  /* 0x00000004f1227825 */ /* 0x002fca00078e0212 */
[----:B------:R1:W-:Y:S04]  /*1be200*/  @P0 STG.E desc[UR42][R34.64], R13 ;  /* 0x0000000d22000986 */ /* 0x0003e8000c10192a */
[----:B-1----:R-:W2:Y:S04]  /*1be210*/  LDL.LU R13, [R1+0x6d90] ;  /* 0x006d9000010d7983 */ /* 0x002ea80000300800 */
[----:B------:R-:W3:Y:S04]  /*1be220*/  LDL.LU R208, [R1+0x1328] ;  /* 0x0013280001d07983 */ /* 0x000ee80000300800 */
[----:B------:R-:W4:Y:S04]  /*1be230*/  LDL.LU R218, [R1+0x158] ;  /* 0x0001580001da7983 */ /* 0x000f280000300800 */
[----:B------:R-:W2:Y:S04]  /*1be240*/  LDL.LU R216, [R1+0x13ec] ;  /* 0x0013ec0001d87983 */ /* 0x000ea80000300800 */
[----:B------:R-:W2:Y:S04]  /*1be250*/  LDL.LU R240, [R1+0x13dc] ;  /* 0x0013dc0001f07983 */ /* 0x000ea80000300800 */
[----:B------:R-:W2:Y:S04]  /*1be260*/  LDL.LU R242, [R1+0x13cc] ;  /* 0x0013cc0001f27983 */ /* 0x000ea80000300800 */
[----:B------:R-:W2:Y:S01]  /*1be270*/  LDL.LU R209, [R1+0x2d54] ;  /* 0x002d540001d17983 */ /* 0x000ea20000300800 */
[----:B------:R-:W-:-:S03]  /*1be280*/  LOP3.LUT P4, RZ, R12, 0x80000, RZ, 0xc0, !PT ;  /* 0x000800000cff7812 */ /* 0x000fc6000788c0ff */
[----:B------:R-:W2:Y:S01]  /*1be290*/  LDL.LU R210, [R1+0x138c] ;  /* 0x00138c0001d27983 */ /* 0x000ea20000300800 */
        /* <DEDUP_REMOVED lines=14> */
[----:B---3--:R1:W-:Y:S04]  /*1be380*/  @P4 STG.E desc[UR42][R34.64], R208 ;  /* 0x000000d022004986 */ /* 0x0083e8000c10192a */
[----:B-1----:R-:W3:Y:S04]  /*1be390*/  LDL.LU R208, [R1+0x136c] ;  /* 0x00136c0001d07983 */ /* 0x002ee80000300800 */
[----:B------:R-:W3:Y:S01]  /*1be3a0*/  LDL.LU R63, [R1+0x134c] ;  /* 0x00134c00013f7983 */ /* 0x000ee20000300800 */
[----:B------:R-:W-:-:S03]  /*1be3b0*/  LOP3.LUT R9, R9, 0xfdffffff, RZ, 0xc0, !PT ;  /* 0xfdffffff09097812 */ /* 0x000fc600078ec0ff */
[----:B------:R-:W3:Y:S01]  /*1be3c0*/  LDL.LU R72, [R1+0x132c] ;  /* 0x00132c0001487983 */ /* 0x000ee20000300800 */
[----:B------:R-:W-:Y:S02]  /*1be3d0*/  @P1 LOP3.LUT R9, R9, 0x2000000, RZ, 0xfc, !PT ;  /* 0x0200000009091812 */ /* 0x000fe400078efcff */
[----:B------:R-:W-:Y:S01]  /*1be3e0*/  LOP3.LUT P1, RZ, R12, 0x4000000, RZ, 0xc0, !PT ;  /* 0x040000000cff7812 */ /* 0x000fe2000782c0ff */
[----:B------:R-:W3:Y:S01]  /*1be3f0*/  LDL.LU R74, [R1+0x15c] ;  /* 0x00015c00014a7983 */ /* 0x000ee20000300800 */
[----:B------:R-:W-:-:S03]  /*1be400*/  LOP3.LUT R9, R9, 0xfbffffff, RZ, 0xc0, !PT ;  /* 0xfbffffff09097812 */ /* 0x000fc600078ec0ff */
[----:B------:R-:W3:Y:S01]  /*1be410*/  LDL.LU R243, [R1+0x2d5c] ;  /* 0x002d5c0001f37983 */ /* 0x000ee20000300800 */
[----:B------:R-:W-:-:S03]  /*1be420*/  LOP3.LUT P5, RZ, R12, 0x100000, RZ, 0xc0, !PT ;  /* 0x001000000cff7812 */ /* 0x000fc600078ac0ff */
[----:B------:R-:W3:Y:S04]  /*1be430*/  LDL.LU R75, [R1+0x14d0] ;  /* 0x0014d000014b7983 */ /* 0x000ee80000300800 */
[----:B------:R-:W-:Y:S02]  /*1be440*/  @P1 LOP3.LUT R9, R9, 0x4000000, RZ, 0xfc, !PT ;  /* 0x0400000009091812 */ /* 0x000fe400078efcff */
[C---:B------:R-:W-:Y:S01]  /*1be450*/  LOP3.LUT P6, RZ, R12.reuse, 0x200000, RZ, 0xc0, !PT ;  /* 0x002000000cff7812 */ /* 0x040fe200078cc0ff */
[----:B------:R-:W-:Y:S01]  /*1be460*/  IMAD.WIDE R34, R241, 0x4, R14 ;  /* 0x00000004f1227825 */ /* 0x000fe200078e020e */
[----:B------:R-:W-:Y:S01]  /*1be470*/  LOP3.LUT P1, RZ, R12, 0x2000000, RZ, 0xc0, !PT ;  /* 0x020000000cff7812 */ /* 0x000fe2000782c0ff */
[----:B------:R-:W3:Y:S01]  /*1be480*/  LDL.LU R219, [R1+0x14b0] ;  /* 0x0014b00001db7983 */ /* 0x000ee20000300800 */
[----:B------:R-:W-:-:S02]  /*1be490*/  LOP3.LUT R9, R9, 0xf7ffffff, RZ, 0xc0, !PT ;  /* 0xf7ffffff09097812 */ /* 0x000fc400078ec0ff */
[----:B------:R-:W-:-:S09]  /*1be4a0*/  LOP3.LUT P0, RZ, R12, 0x400000, RZ, 0xc0, !PT ;  /* 0x004000000cff7812 */ /* 0x000fd2000780c0ff */
[----:B------:R-:W-:Y:S02]  /*1be4b0*/  @P1 LOP3.LUT R9, R9, 0x8000000, RZ, 0xfc, !PT ;  /* 0x0800000009091812 */ /* 0x000fe400078efcff */
[----:B------:R-:W-:Y:S01]  /*1be4c0*/  LOP3.LUT P1, RZ, R12, 0x1000000, RZ, 0xc0, !PT ;  /* 0x010000000cff7812 */ /* 0x000fe2000782c0ff */
[----:B----4-:R2:W-:Y:S01]  /*1be4d0*/  @P5 STG.E desc[UR42][R34.64], R218 ;  /* 0x000000da22005986 */ /* 0x0105e2000c10192a */
[----:B------:R-:W-:Y:S01]  /*1be4e0*/  LOP3.LUT R9, R9, 0xefffffff, RZ, 0xc0, !PT ;  /* 0xefffffff09097812 */ /* 0x000fe200078ec0ff */
[----:B--2---:R-:W-:-:S10]  /*1be4f0*/  IMAD.WIDE R34, R209, 0x4, R20 ;  /* 0x00000004d1227825 */ /* 0x004fd400078e0214 */
[----:B------:R-:W-:Y:S02]  /*1be500*/  @P1 LOP3.LUT R9, R9, 0x10000000, RZ, 0xfc, !PT ;  /* 0x1000000009091812 */ /* 0x000fe400078efcff */
[----:B------:R-:W-:Y:S01]  /*1be510*/  LOP3.LUT P1, RZ, R12, 0x800000, RZ, 0xc0, !PT ;  /* 0x008000000cff7812 */ /* 0x000fe2000782c0ff */
[----:B------:R1:W-:Y:S02]  /*1be520*/  @P6 STG.E desc[UR42][R34.64], R216 ;  /* 0x000000d822006986 */ /* 0x0003e4000c10192a */
[----:B-1----:R-:W-:-:S05]  /*1be530*/  IMAD.WIDE R34, R209, 0x4, R18 ;  /* 0x00000004d1227825 */ /* 0x002fca00078e0212 */
[----:B------:R1:W-:Y:S02]  /*1be540*/  @P0 STG.E desc[UR42][R34.64], R240 ;  /* 0x000000f022000986 */ /* 0x0003e4000c10192a */
[----:B-1----:R-:W-:Y:S02]  /*1be550*/  IMAD.WIDE R34, R209, 0x4, R16 ;  /* 0x00000004d1227825 */ /* 0x002fe400078e0210 */
[----:B------:R-:W2:Y:S04]  /*1be560*/  LDL.LU R240, [R1+0x2d60] ;  /* 0x002d600001f07983 */ /* 0x000ea80000300800 */
[----:B------:R-:W4:Y:S04]  /*1be570*/  LDL.LU R217, [R1+0x1490] ;  /* 0x0014900001d97983 */ /* 0x000f280000300800 */
[----:B------:R1:W-:Y:S01]  /*1be580*/  @P1 STG.E desc[UR42][R34.64], R242 ;  /* 0x000000f222001986 */ /* 0x0003e2000c10192a */
[----:B------:R-:W-:-:S03]  /*1be590*/  LOP3.LUT P1, RZ, R9, 0x10000000, RZ, 0xc0, !PT ;  /* 0x1000000009ff7812 */ /* 0x000fc6000782c0ff */
[----:B------:R-:W2:Y:S04]  /*1be5a0*/  LDL.LU R241, [R1+0x1470] ;  /* 0x0014700001f17983 */ /* 0x000ea80000300800 */
[----:B------:R-:W2:Y:S01]  /*1be5b0*/  LDL.LU R218, [R1+0x1450] ;  /* 0x0014500001da7983 */ /* 0x000ea20000300800 */
[----:B-1----:R-:W-:-:S03]  /*1be5c0*/  IMAD.WIDE R34, R209, 0x4, R14 ;  /* 0x00000004d1227825 */ /* 0x002fc600078e020e */
[----:B------:R-:W2:Y:S04]  /*1be5d0*/  LDL.LU R216, [R1+0x1430] ;  /* 0x0014300001d87983 */ /* 0x000ea80000300800 */
[----:B------:R1:W-:Y:S01]  /*1be5e0*/  @P1 STG.E desc[UR42][R34.64], R210 ;  /* 0x000000d222001986 */ /* 0x0003e2000c10192a */
[----:B------:R-:W-:-:S03]  /*1be5f0*/  LOP3.LUT P1, RZ, R9, 0x8000000, RZ, 0xc0, !PT ;  /* 0x0800000009ff7812 */ /* 0x000fc6000782c0ff */
[----:B------:R-:W2:Y:S04]  /*1be600*/  LDL.LU R242, [R1+0x1410] ;  /* 0x0014100001f27983 */ /* 0x000ea80000300800 */
[----:B------:R-:W2:Y:S01]  /*1be610*/  LDL.LU R209, [R1+0x13f0] ;  /* 0x0013f00001d17983 */ /* 0x000ea20000300800 */
[----:B-1----:R-:W-:-:S05]  /*1be620*/  IMAD.WIDE R34, R73, 0x4, R20 ;  /* 0x0000000449227825 */ /* 0x002fca00078e0214 */
[----:B---3--:R1:W-:Y:S04]  /*1be630*/  @P1 STG.E desc[UR42][R34.64], R208 ;  /* 0x000000d022001986 */ /* 0x0083e8000c10192a */
[----:B-1----:R-:W3:Y:S04]  /*1be640*/  LDL.LU R208, [R1+0x14d4] ;  /* 0x0014d40001d07983 */ /* 0x002ee80000300800 */
[----:B------:R-:W3:Y:S01]  /*1be650*/  LDL.LU R210, [R1+0x2d64] ;  /* 0x002d640001d27983 */ /* 0x000ee20000300800 */
        /* <DEDUP_REMOVED lines=19> */
[----:B----4-:R1:W-:Y:S01]  /*1be790*/  @P1 STG.E desc[UR42][R34.64], R217 ;  /* 0x000000d922001986 */ /* 0x0103e2000c10192a */
[----:B------:R-:W-:Y:S01]  /*1be7a0*/  LOP3.LUT P4, RZ, R13, 0x4, RZ, 0xc0, !PT ;  /* 0x000000040dff7812 */ /* 0x000fe2000788c0ff */
[----:B-1----:R-:W-:Y:S01]  /*1be7b0*/  IMAD.WIDE R34, R243, 0x4, R14 ;  /* 0x00000004f3227825 */ /* 0x002fe200078e020e */
[C---:B------:R-:W-:Y:S01]  /*1be7c0*/  LOP3.LUT P5, RZ, R13.reuse, 0x8, RZ, 0xc0, !PT ;  /* 0x000000080dff7812 */ /* 0x040fe200078ac0ff */
[----:B------:R-:W4:Y:S04]  /*1be7d0*/  LDL.LU R217, [R1+0x2d6c] ;  /* 0x002d6c0001d97983 */ /* 0x000f280000300800 */
[----:B--2---:R1:W-:Y:S01]  /*1be7e0*/  @P2 STG.E desc[UR42][R34.64], R241 ;  /* 0x000000f122002986 */ /* 0x0043e2000c10192a */
[----:B------:R-:W-:Y:S01]  /*1be7f0*/  LOP3.LUT P6, RZ, R13, 0x10, RZ, 0xc0, !PT ;  /* 0x000000100dff7812 */ /* 0x000fe200078cc0ff */
[----:B-1----:R-:W-:-:S05]  /*1be800*/  IMAD.WIDE R34, R240, 0x4, R20 ;  /* 0x00000004f0227825 */ /* 0x002fca00078e0214 */
[----:B------:R1:W-:Y:S02]  /*1be810*/  @P3 STG.E desc[UR42][R34.64], R218 ;  /* 0x000000da22003986 */ /* 0x0003e4000c10192a */
[----:B-1----:R-:W-:-:S05]  /*1be820*/  IMAD.WIDE R34, R240, 0x4, R18 ;  /* 0x00000004f0227825 */ /* 0x002fca00078e0212 */
[----:B------:R1:W-:Y:S01]  /*1be830*/  @P4 STG.E desc[UR42][R34.64], R216 ;  /* 0x000000d822004986 */ /* 0x0003e2000c10192a */
[----:B------:R-:W-:Y:S01]  /*1be840*/  LOP3.LUT P0, RZ, R13, 0x20, RZ, 0xc0, !PT ;  /* 0x000000200dff7812 */ /* 0x000fe2000780c0ff */
[----:B-1----:R-:W-:-:S05]  /*1be850*/  IMAD.WIDE R34, R240, 0x4, R16 ;  /* 0x00000004f0227825 */ /* 0x002fca00078e0210 */
[----:B------:R1:W-:Y:S02]  /*1be860*/  @P5 STG.E desc[UR42][R34.64], R242 ;  /* 0x000000f222005986 */ /* 0x0003e4000c10192a */
[----:B-1----:R-:W-:Y:S02]  /*1be870*/  IMAD.WIDE R34, R240, 0x4, R14 ;  /* 0x00000004f0227825 */ /* 0x002fe400078e020e */
[----:B------:R-:W2:Y:S04]  /*1be880*/  LDL.LU R240, [R1+0x14b4] ;  /* 0x0014b40001f07983 */ /* 0x000ea80000300800 */
[----:B------:R1:W-:Y:S04]  /*1be890*/  @P6 STG.E desc[UR42][R34.64], R209 ;  /* 0x000000d122006986 */ /* 0x0003e8000c10192a */
[----:B-1----:R-:W4:Y:S04]  /*1be8a0*/  LDL.LU R209, [R1+0x1494] ;  /* 0x0014940001d17983 */ /* 0x002f280000300800 */
[----:B------:R-:W4:Y:S04]  /*1be8b0*/  LDL.LU R62, [R1+0x1474] ;  /* 0x00147400013e7983 */ /* 0x000f280000300800 */
[----:B------:R-:W4:Y:S04]  /*1be8c0*/  LDL.LU R63, [R1+0x1454] ;  /* 0x00145400013f7983 */ /* 0x000f280000300800 */
[----:B------:R-:W4:Y:S04]  /*1be8d0*/  LDL.LU R72, [R1+0x1434] ;  /* 0x0014340001487983 */ /* 0x000f280000300800 */
[----:B------:R-:W4:Y:S01]  /*1be8e0*/  LDL.LU R73, [R1+0x1414] ;  /* 0x0014140001497983 */ /* 0x000f220000300800 */
[----:B---3--:R-:W-:-:S05]  /*1be8f0*/  IMAD.WIDE R34, R210, 0x4, R20 ;  /* 0x00000004d2227825 */ /* 0x008fca00078e0214 */
[----:B------:R1:W-:Y:S04]  /*1be900*/  @P0 STG.E desc[UR42][R34.64], R208 ;  /* 0x000000d022000986 */ /* 0x0003e8000c10192a */
[----:B-1----:R-:W3:Y:S01]  /*1be910*/  LDL.LU R208, [R1+0x2d68] ;  /* 0x002d680001d07983 */ /* 0x002ee20000300800 */
[----:B------:R-:W-:Y:S02]  /*1be920*/  LOP3.LUT P1, RZ, R13, 0x40000, RZ, 0xc0, !PT ;  /* 0x000400000dff7812 */ /* 0x000fe4000782c0ff */
[----:B------:R-:W-:Y:S02]  /*1be930*/  LOP3.LUT R9, R9, 0xffffdfff, RZ, 0xc0, !PT ;  /* 0xffffdfff09097812 */ /* 0x000fe400078ec0ff */
[C---:B------:R-:W-:Y:S02]  /*1be940*/  LOP3.LUT P4, RZ, R13.reuse, 0x40, RZ, 0xc0, !PT ;  /* 0x000000400dff7812 */ /* 0x040fe4000788c0ff */
[C---:B------:R-:W-:Y:S01]  /*1be950*/  LOP3.LUT P5, RZ, R13.reuse, 0x80, RZ, 0xc0, !PT ;  /* 0x000000800dff7812 */ /* 0x040fe200078ac0ff */
[----:B------:R-:W-:Y:S01]  /*1be960*/  IMAD.WIDE R34, R210, 0x4, R18 ;  /* 0x00000004d2227825 */ /* 0x000fe200078e0212 */
[----:B------:R-:W3:Y:S01]  /*1be970*/  LDL.LU R74, [R1+0x14d8] ;  /* 0x0014d800014a7983 */ /* 0x000ee20000300800 */
[----:B------:R-:W-:-:S02]  /*1be980*/  LOP3.LUT P6, RZ, R13, 0x100, RZ, 0xc0, !PT ;  /* 0x000001000dff7812 */ /* 0x000fc400078cc0ff */
[----:B------:R-:W-:Y:S01]  /*1be990*/  LOP3.LUT P0, RZ, R13, 0x200, RZ, 0xc0, !PT ;  /* 0x000002000dff7812 */ /* 0x000fe2000780c0ff */
[----:B------:R-:W3:Y:S01]  /*1be9a0*/  LDL.LU R75, [R1+0x14b8] ;  /* 0x0014b800014b7983 */ /* 0x000ee20000300800 */
[----:B------:R-:W-:Y:S02]  /*1be9b0*/  @P1 LOP3.LUT R9, R9, 0x2000, RZ, 0xfc, !PT ;  /* 0x0000200009091812 */ /* 0x000fe400078efcff */
        /* <DEDUP_REMOVED lines=42> */
[----:B------:R1:W-:Y:S01]  /*1bec60*/  @P1 STG.E desc[UR42][R34.64], R73 ;  /* 0x0000004922001986 */ /* 0x0003e2000c10192a */
[C---:B------:R-:W-:Y:S01]  /*1bec70*/  LOP3.LUT P1, RZ, R9.reuse, 0x80000, RZ, 0xc0, !PT ;  /* 0x0008000009ff7812 */ /* 0x040fe2000782c0ff */
[----:B-1----:R-:W-:Y:S02]  /*1bec80*/  IMAD.WIDE R34, R208, 0x4, R14 ;  /* 0x00000004d0227825 */ /* 0x002fe400078e020e */
[----:B------:R-:W3:Y:S10]  /*1bec90*/  LDL.LU R208, [R1+0x147c] ;  /* 0x00147c0001d07983 */ /* 0x000ef40000300800 */
[----:B------:R1:W-:Y:S04]  /*1beca0*/  @P1 STG.E desc[UR42][R34.64], R22 ;  /* 0x0000001622001986 */ /* 0x0003e8000c10192a */
        /* <DEDUP_REMOVED lines=15> */
[----:B--2---:R1:W-:Y:S04]  /*1beda0*/  @P1 STG.E desc[UR42][R34.64], R22 ;  /* 0x0000001622001986 */ /* 0x0043e8000c10192a */
[----:B-1----:R-:W2:Y:S01]  /*1bedb0*/  LDL.LU R22, [R1+0x6d88] ;  /* 0x006d880001167983 */ /* 0x002ea20000300800 */
[----:B------:R-:W-:Y:S02]  /*1bedc0*/  LOP3.LUT P1, RZ, R9, 0x2000, RZ, 0xc0, !PT ;  /* 0x0000200009ff7812 */ /* 0x000fe4000782c0ff */
[C---:B------:R-:W-:Y:S01]  /*1bedd0*/  LOP3.LUT P2, RZ, R13.reuse, 0x80000, RZ, 0xc0, !PT ;  /* 0x000800000dff7812 */ /* 0x040fe2000784c0ff */
[----:B------:R-:W-:Y:S01]  /*1bede0*/  IMAD.WIDE R34, R216, 0x4, R18 ;  /* 0x00000004d8227825 */ /* 0x000fe200078e0212 */
[C---:B------:R-:W-:Y:S02]  /*1bedf0*/  LOP3.LUT P3, RZ, R13.reuse, 0x100000, RZ, 0xc0, !PT ;  /* 0x001000000dff7812 */ /* 0x040fe4000786c0ff */
[----:B------:R-:W-:-:S07]  /*1bee00*/  LOP3.LUT P4, RZ, R13, 0x200000, RZ, 0xc0, !PT ;  /* 0x002000000dff7812 */ /* 0x000fce000788c0ff */
[----:B------:R1:W-:Y:S01]  /*1bee10*/  @P1 STG.E desc[UR42][R34.64], R241 ;  /* 0x000000f122001986 */ /* 0x0003e2000c10192a */
[----:B------:R-:W-:Y:S01]  /*1bee20*/  LOP3.LUT P5, RZ, R13, 0x400000, RZ, 0xc0, !PT ;  /* 0x004000000dff7812 */ /* 0x000fe200078ac0ff */
[----:B-1----:R-:W-:-:S05]  /*1bee30*/  IMAD.WIDE R34, R216, 0x4, R16 ;  /* 0x00000004d8227825 */ /* 0x002fca00078e0210 */
[----:B------:R1:W-:Y:S01]  /*1bee40*/  @P2 STG.E desc[UR42][R34.64], R218 ;  /* 0x000000da22002986 */ /* 0x0003e2000c10192a */
[----:B------:R-:W-:Y:S01]  /*1bee50*/  LOP3.LUT P6, RZ, R13, 0x800000, RZ, 0xc0, !PT ;  /* 0x008000000dff7812 */ /* 0x000fe200078cc0ff */
[----:B-1----:R-:W-:-:S05]  /*1bee60*/  IMAD.WIDE R34, R216, 0x4, R14 ;  /* 0x00000004d8227825 */ /* 0x002fca00078e020e */
[----:B------:R1:W-:Y:S02]  /*1bee70*/  @P3 STG.E desc[UR42][R34.64], R242 ;  /* 0x000000f222003986 */ /* 0x0003e4000c10192a */
[----:B-1----:R-:W-:-:S05]  /*1bee80*/  IMAD.WIDE R34, R210, 0x4, R20 ;  /* 0x00000004d2227825 */ /* 0x002fca00078e0214 */
[----:B------:R1:W-:Y:S02]  /*1bee90*/  @P4 STG.E desc[UR42][R34.64], R240 ;  /* 0x000000f022004986 */ /* 0x0003e4000c10192a */
[----:B-1----:R-:W-:-:S05]  /*1beea0*/  IMAD.WIDE R34, R210, 0x4, R18 ;  /* 0x00000004d2227825 */ /* 0x002fca00078e0212 */
[----:B----4-:R1:W-:Y:S02]  /*1beeb0*/  @P5 STG.E desc[UR42][R34.64], R209 ;  /* 0x000000d122005986 */ /* 0x0103e4000c10192a */
[----:B-1----:R-:W-:Y:S01]  /*1beec0*/  IMAD.WIDE R34, R210, 0x4, R16 ;  /* 0x00000004d2227825 */ /* 0x002fe200078e0210 */
[----:B------:R-:W-:-:S04]  /*1beed0*/  LOP3.LUT P0, RZ, R13, 0x1000000, RZ, 0xc0, !PT ;  /* 0x010000000dff7812 */ /* 0x000fc8000780c0ff */
[----:B--2---:R1:W-:Y:S04]  /*1beee0*/  @P6 STG.E desc[UR42][R34.64], R22 ;  /* 0x0000001622006986 */ /* 0x0043e8000c10192a */
[----:B-1----:R-:W2:Y:S01]  /*1beef0*/  LDL.LU R22, [R1+0x6d84] ;  /* 0x006d840001167983 */ /* 0x002ea20000300800 */
[----:B------:R-:W-:-:S03]  /*1bef00*/  IMAD.WIDE R34, R210, 0x4, R14 ;  /* 0x00000004d2227825 */ /* 0x000fc600078e020e */
[----:B------:R-:W4:Y:S04]  /*1bef10*/  LDL.LU R242, [R1+0x145c] ;  /* 0x00145c0001f27983 */ /* 0x000f280000300800 */
[----:B------:R-:W2:Y:S04]  /*1bef20*/  LDL.LU R240, [R1+0x143c] ;  /* 0x00143c0001f07983 */ /* 0x000ea80000300800 */
[----:B------:R-:W2:Y:S04]  /*1bef30*/  LDL.LU R209, [R1+0x141c] ;  /* 0x00141c0001d17983 */ /* 0x000ea80000300800 */
[----:B------:R-:W2:Y:S04]  /*1bef40*/  LDL.LU R210, [R1+0x2d78] ;  /* 0x002d780001d27983 */ /* 0x000ea80000300800 */
[----:B---3--:R1:W-:Y:S04]  /*1bef50*/  @P0 STG.E desc[UR42][R34.64], R208 ;  /* 0x000000d022000986 */ /* 0x0083e8000c10192a */
[----:B-1----:R-:W3:Y:S04]  /*1bef60*/  LDL.LU R208, [R1+0x13fc] ;  /* 0x0013fc0001d07983 */ /* 0x002ee80000300800 */
        /* <DEDUP_REMOVED lines=10> */
[----:B------:R-:W3:Y:S01]  /*1bf010*/  LDL.LU R217, [R1+0x140] ;  /* 0x0001400001d97983 */ /* 0x000ee20000300800 */
[----:B------:R-:W-:-:S03]  /*1bf020*/  LOP3.LUT P5, RZ, R13, 0x4000000, RZ, 0xc0, !PT ;  /* 0x040000000dff7812 */ /* 0x000fc600078ac0ff */
[----:B------:R-:W3:Y:S04]  /*1bf030*/  LDL.LU R243, [R1+0x14c4] ;  /* 0x0014c40001f37983 */ /* 0x000ee80000300800 */
[----:B------:R-:W3:Y:S04]  /*1bf040*/  LDL.LU R241, [R1+0x14a4] ;  /* 0x0014a40001f17983 */ /* 0x000ee80000300800 */
[----:B------:R-:W3:Y:S01]  /*1bf050*/  LDL.LU R218, [R1+0x1484] ;  /* 0x0014840001da7983 */ /* 0x000ee20000300800 */
[----:B------:R-:W-:-:S03]  /*1bf060*/  LOP3.LUT P6, RZ, R13, 0x8000000, RZ, 0xc0, !PT ;  /* 0x080000000dff7812 */ /* 0x000fc600078cc0ff */
[----:B------:R-:W3:Y:S01]  /*1bf070*/  LDL.LU R216, [R1+0x2d84] ;  /* 0x002d840001d87983 */ /* 0x000ee20000300800 */
[----:B------:R-:W-:Y:S02]  /*1bf080*/  LOP3.LUT P0, RZ, R13, 0x10000000, RZ, 0xc0, !PT ;  /* 0x100000000dff7812 */ /* 0x000fe4000780c0ff */
[----:B------:R-:W-:Y:S01]  /*1bf090*/  LOP3.LUT R9, R9, 0xffffffdf, RZ, 0xc0, !PT ;  /* 0xffffffdf09097812 */ /* 0x000fe200078ec0ff */
[----:B--2---:R-:W-:-:S05]  /*1bf0a0*/  IMAD.WIDE R34, R210, 0x4, R20 ;  /* 0x00000004d2227825 */ /* 0x004fca00078e0214 */
[----:B----4-:R1:W-:Y:S02]  /*1bf0b0*/  @P4 STG.E desc[UR42][R34.64], R242 ;  /* 0x000000f222004986 */ /* 0x0103e4000c10192a */
[C---:B-1----:R-:W-:Y:S02]  /*1bf0c0*/  IMAD.WIDE R34, R210.reuse, 0x4, R18 ;  /* 0x00000004d2227825 */ /* 0x042fe400078e0212 */
[----:B------:R-:W2:Y:S04]  /*1bf0d0*/  LDL.LU R242, [R1+0x1464] ;  /* 0x0014640001f27983 */ /* 0x000ea80000300800 */
[----:B------:R1:W-:Y:S02]  /*1bf0e0*/  @P5 STG.E desc[UR42][R34.64], R240 ;  /* 0x000000f022005986 */ /* 0x0003e4000c10192a */
[----:B-1----:R-:W-:-:S05]  /*1bf0f0*/  IMAD.WIDE R34, R210, 0x4, R16 ;  /* 0x00000004d2227825 */ /* 0x002fca00078e0210 */
[----:B------:R1:W-:Y:S02]  /*1bf100*/  @P6 STG.E desc[UR42][R34.64], R209 ;  /* 0x000000d122006986 */ /* 0x0003e4000c10192a */
[----:B-1----:R-:W-:Y:S02]  /*1bf110*/  IMAD.WIDE R34, R210, 0x4, R14 ;  /* 0x00000004d2227825 */ /* 0x002fe400078e020e */
[----:B------:R-:W4:Y:S04]  /*1bf120*/  LDL.LU R209, [R1+0x1444] ;  /* 0x0014440001d17983 */ /* 0x000f280000300800 */
[----:B---3--:R1:W-:Y:S04]  /*1bf130*/  @P0 STG.E desc[UR42][R34.64], R208 ;  /* 0x000000d022000986 */ /* 0x0083e8000c10192a */
[----:B------:R-:W3:Y:S04]  /*1bf140*/  LDL.LU R210, [R1+0x1424] ;  /* 0x0014240001d27983 */ /* 0x000ee80000300800 */
[----:B-1----:R-:W2:Y:S04]  /*1bf150*/  LDL.LU R208, [R1+0x1404] ;  /* 0x0014040001d07983 */ /* 0x002ea80000300800 */
[----:B------:R-:W2:Y:S01]  /*1bf160*/  LDL.LU R240, [R1+0x2d88] ;  /* 0x002d880001f07983 */ /* 0x000ea20000300800 */
        /* <DEDUP_REMOVED lines=63> */
[----:B--2---:R1:W-:Y:S02]  /*1bf560*/  @P4 STG.E desc[UR42][R34.64], R242 ;  /* 0x000000f222004986 */ /* 0x0043e4000c10192a */
[----:B-1----:R-:W-:-:S02]  /*1bf570*/  IMAD.WIDE R34, R240, 0x4, R20 ;  /* 0x00000004f0227825 */ /* 0x002fc400078e0214 */
[----:B------:R-:W2:Y:S04]  /*1bf580*/  LDL.LU R242, [R1+0x14c8] ;  /* 0x0014c80001f27983 */ /* 0x000ea80000300800 */
[----:B----4-:R1:W-:Y:S02]  /*1bf590*/  @P5 STG.E desc[UR42][R34.64], R209 ;  /* 0x000000d122005986 */ /* 0x0103e4000c10192a */
[C---:B-1----:R-:W-:Y:S02]  /*1bf5a0*/  IMAD.WIDE R34, R240.reuse, 0x4, R18 ;  /* 0x00000004f0227825 */ /* 0x042fe400078e0212 */
[----:B------:R-:W4:Y:S04]  /*1bf5b0*/  LDL.LU R209, [R1+0x14a8] ;  /* 0x0014a80001d17983 */ /* 0x000f280000300800 */
[----:B---3--:R1:W-:Y:S02]  /*1bf5c0*/  @P6 STG.E desc[UR42][R34.64], R210 ;  /* 0x000000d222006986 */ /* 0x0083e4000c10192a */
[----:B-1----:R-:W-:-:S02]  /*1bf5d0*/  IMAD.WIDE R34, R240, 0x4, R16 ;  /* 0x00000004f0227825 */ /* 0x002fc400078e0210 */
[----:B------:R-:W3:Y:S04]  /*1bf5e0*/  LDL.LU R210, [R1+0x1488] ;  /* 0x0014880001d27983 */ /* 0x000ee80000300800 */
[----:B------:R1:W-:Y:S04]  /*1bf5f0*/  @P0 STG.E desc[UR42][R34.64], R208 ;  /* 0x000000d022000986 */ /* 0x0003e8000c10192a */
[----:B-1----:R-:W2:Y:S04]  /*1bf600*/  LDL.LU R208, [R1+0x2d8c] ;  /* 0x002d8c0001d07983 */ /* 0x002ea80000300800 */
[----:B------:R-:W3:Y:S04]  /*1bf610*/  LDL.LU R119, [R1+0x1468] ;  /* 0x0014680001777983 */ /* 0x000ee80000300800 */
[----:B------:R-:W3:Y:S01]  /*1bf620*/  LDL.LU R62, [R1+0x1448] ;  /* 0x00144800013e7983 */ /* 0x000ee20000300800 */
[----:B------:R-:W-:-:S03]  /*1bf630*/  IMAD.WIDE R34, R240, 0x4, R14 ;  /* 0x00000004f0227825 */ /* 0x000fc600078e020e */
        /* <DEDUP_REMOVED lines=11> */
[----:B------:R-:W3:Y:S01]  /*1bf6f0*/  LDL.LU R218, [R1+0x144c] ;  /* 0x00144c0001da7983 */ /* 0x000ee20000300800 */
        /* <DEDUP_REMOVED lines=14> */
[----:B------:R-:W-:Y:S02]  /*1bf7e0*/  LOP3.LUT P1, RZ, R22, 0x100000, RZ, 0xc0, !PT ;  /* 0x0010000016ff7812 */ /* 0x000fe4000782c0ff */
[----:B------:R-:W-:Y:S01]  /*1bf7f0*/  LOP3.LUT R9, R9, 0xfffffffd, RZ, 0xc0, !PT ;  /* 0xfffffffd09097812 */ /* 0x000fe200078ec0ff */
[----:B------:R1:W-:Y:S04]  /*1bf800*/  @P4 STG.E desc[UR42][R34.64], R216 ;  /* 0x000000d822004986 */ /* 0x0003e8000c10192a */
[----:B-1----:R-:W3:Y:S01]  /*1bf810*/  LDL.LU R216, [R1+0x142c] ;  /* 0x00142c0001d87983 */ /* 0x002ee20000300800 */
[----:B--2---:R-:W-:-:S05]  /*1bf820*/  IMAD.WIDE R34, R208, 0x4, R20 ;  /* 0x00000004d0227825 */ /* 0x004fca00078e0214 */
[----:B------:R1:W-:Y:S04]  /*1bf830*/  @P5 STG.E desc[UR42][R34.64], R242 ;  /* 0x000000f222005986 */ /* 0x0003e8000c10192a */
[----:B-1----:R-:W2:Y:S01]  /*1bf840*/  LDL.LU R242, [R1+0x140c] ;  /* 0x00140c0001f27983 */ /* 0x002ea20000300800 */
[----:B------:R-:W-:-:S05]  /*1bf850*/  IMAD.WIDE R34, R208, 0x4, R18 ;  /* 0x00000004d0227825 */ /* 0x000fca00078e0212 */
[----:B----4-:R1:W-:Y:S02]  /*1bf860*/  @P6 STG.E desc[UR42][R34.64], R209 ;  /* 0x000000d122006986 */ /* 0x0103e4000c10192a */
[C---:B-1----:R-:W-:Y:S02]  /*1bf870*/  IMAD.WIDE R34, R208.reuse, 0x4, R16 ;  /* 0x00000004d0227825 */ /* 0x042fe400078e0210 */
[----:B------:R-:W4:Y:S04]  /*1bf880*/  LDL.LU R209, [R1+0x15b0] ;  /* 0x0015b00001d17983 */ /* 0x000f280000300800 */
[----:B---3--:R1:W-:Y:S02]  /*1bf890*/  @P0 STG.E desc[UR42][R34.64], R210 ;  /* 0x000000d222000986 */ /* 0x0083e4000c10192a */
[----:B-1----:R-:W-:-:S02]  /*1bf8a0*/  IMAD.WIDE R34, R208, 0x4, R14 ;  /* 0x00000004d0227825 */ /* 0x002fc400078e020e */
[----:B------:R-:W3:Y:S04]  /*1bf8b0*/  LDL.LU R208, [R1+0x1590] ;  /* 0x0015900001d07983 */ /* 0x000ee80000300800 */
        /* <DEDUP_REMOVED lines=48> */
[----:B------:R1:W-:Y:S04]  /*1bfbc0*/  @P5 STG.E desc[UR42][R8.64], R23 ;  /* 0x0000001708005986 */ /* 0x0003e8000c10192a */
[----:B-1----:R-:W2:Y:S01]  /*1bfbd0*/  LDL.LU R23, [R1+0x6d80] ;  /* 0x006d800001177983 */ /* 0x002ea20000300800 */
[C---:B------:R-:W-:Y:S02]  /*1bfbe0*/  LOP3.LUT P6, RZ, R22.reuse, 0x20000000, RZ, 0xc0, !PT ;  /* 0x2000000016ff7812 */ /* 0x040fe400078cc0ff */
[----:B------:R-:W-:Y:S01]  /*1bfbf0*/  LOP3.LUT P0, RZ, R22, 0x40000000, RZ, 0xc0, !PT ;  /* 0x4000000016ff7812 */ /* 0x000fe2000780c0ff */
[----:B------:R-:W2:Y:S04]  /*1bfc00*/  LDL.LU R75, [R1+0x2da4] ;  /* 0x002da400014b7983 */ /* 0x000ea80000300800 */
[----:B------:R-:W2:Y:S01]  /*1bfc10*/  LDL.LU R242, [R1+0x1580] ;  /* 0x0015800001f27983 */ /* 0x000ea20000300800 */
[----:B---3--:R-:W-:-:S03]  /*1bfc20*/  IMAD.WIDE R8, R210, 0x4, R20 ;  /* 0x00000004d2087825 */ /* 0x008fc600078e0214 */
[----:B------:R-:W3:Y:S04]  /*1bfc30*/  LDL.LU R62, [R1+0x1550] ;  /* 0x00155000013e7983 */ /* 0x000ee80000300800 */
[----:B----4-:R1:W-:Y:S04]  /*1bfc40*/  @P6 STG.E desc[UR42][R8.64], R209 ;  /* 0x000000d108006986 */ /* 0x0103e8000c10192a */
[----:B------:R-:W4:Y:S04]  /*1bfc50*/  LDL.LU R216, [R1+0x1530] ;  /* 0x0015300001d87983 */ /* 0x000f280000300800 */
[----:B------:R-:W3:Y:S01]  /*1bfc60*/  LDL.LU R240, [R1+0x1510] ;  /* 0x0015100001f07983 */ /* 0x000ee20000300800 */
[----:B-1----:R-:W-:-:S03]  /*1bfc70*/  IMAD.WIDE R8, R210, 0x4, R18 ;  /* 0x00000004d2087825 */ /* 0x002fc600078e0212 */
[----:B------:R-:W3:Y:S04]  /*1bfc80*/  LDL.LU R209, [R1+0x14f0] ;  /* 0x0014f00001d17983 */ /* 0x000ee80000300800 */
[----:B------:R1:W-:Y:S04]  /*1bfc90*/  @P0 STG.E desc[UR42][R8.64], R208 ;  /* 0x000000d008000986 */ /* 0x0003e8000c10192a */
        /* <DEDUP_REMOVED lines=10> */
[----:B------:R-:W-:-:S02]  /*1bfd40*/  LOP3.LUT R10, R10, 0xffdfffff, RZ, 0xc0, !PT ;  /* 0xffdfffff0a0a7812 */ /* 0x000fc400078ec0ff */
[----:B------:R-:W-:Y:S01]  /*1bfd50*/  LOP3.LUT P4, RZ, R22, 0x80000000, RZ, 0xc0, !PT ;  /* 0x8000000016ff7812 */ /* 0x000fe2000788c0ff */
[----:B------:R-:W-:Y:S01]  /*1bfd60*/  IMAD.WIDE R8, R210, 0x4, R16 ;  /* 0x00000004d2087825 */ /* 0x000fe200078e0210 */
[----:B--2---:R-:W-:-:S13]  /*1bfd70*/  LOP3.LUT P1, RZ, R23, 0x800, RZ, 0xc0, !PT ;  /* 0x0000080017ff7812 */ /* 0x004fda000782c0ff */
        /* <DEDUP_REMOVED lines=18> */
[C---:B------:R-:W-:Y:S01]  /*1bfea0*/  LOP3.LUT P5, RZ, R23.reuse, 0x1, RZ, 0xc0, !PT ;  /* 0x0000000117ff7812 */ /* 0x040fe200078ac0ff */
[----:B------:R1:W-:Y:S01]  /*1bfeb0*/  @P4 STG.E desc[UR42][R8.64], R242 ;  /* 0x000000f208004986 */ /* 0x0003e2000c10192a */
[----:B------:R-:W-:-:S07]  /*1bfec0*/  LOP3.LUT P6, RZ, R23, 0x2, RZ, 0xc0, !PT ;  /* 0x0000000217ff7812 */ /* 0x000fce00078cc0ff */
[----:B------:R-:W-:Y:S02]  /*1bfed0*/  @P1 LOP3.LUT R10, R10, 0x8000000, RZ, 0xfc, !PT ;  /* 0x080000000a0a1812 */ /* 0x000fe400078efcff */
[C---:B------:R-:W-:Y:S01]  /*1bfee0*/  LOP3.LUT P1, RZ, R23.reuse, 0x10, RZ, 0xc0, !PT ;  /* 0x0000001017ff7812 */ /* 0x040fe2000782c0ff */
[----:B-1----:R-:W-:Y:S01]  /*1bfef0*/  IMAD.WIDE R8, R210, 0x4, R14 ;  /* 0x00000004d2087825 */ /* 0x002fe200078e020e */
[----:B------:R-:W-:Y:S01]  /*1bff00*/  LOP3.LUT P0, RZ, R23, 0x4, RZ, 0xc0, !PT ;  /* 0x0000000417ff7812 */ /* 0x000fe2000780c0ff */
[----:B------:R-:W2:Y:S01]  /*1bff10*/  LDL.LU R242, [R1+0x15b8] ;  /* 0x0015b80001f27983 */ /* 0x000ea20000300800 */
[----:B------:R-:W-:-:S03]  /*1bff20*/  LOP3.LUT R10, R10, 0xefffffff, RZ, 0xc0, !PT ;  /* 0xefffffff0a0a7812 */ /* 0x000fc600078ec0ff */
[----:B---3--:R1:W-:Y:S04]  /*1bff30*/  @P5 STG.E desc[UR42][R8.64], R62 ;  /* 0x0000003e08005986 */ /* 0x0083e8000c10192a */
[----:B------:R-:W3:Y:S02]  /*1bff40*/  LDL.LU R210, [R1+0x2dac] ;  /* 0x002dac0001d27983 */ /* 0x000ee40000300800 */
[----:B------:R-:W-:Y:S02]  /*1bff50*/  @P1 LOP3.LUT R10, R10, 0x10000000, RZ, 0xfc, !PT ;  /* 0x100000000a0a1812 */ /* 0x000fe400078efcff */
[----:B------:R-:W-:Y:S01]  /*1bff60*/  LOP3.LUT P1, RZ, R23, 0x8, RZ, 0xc0, !PT ;  /* 0x0000000817ff7812 */ /* 0x000fe2000782c0ff */
[----:B-1----:R-:W-:-:S05]  /*1bff70*/  IMAD.WIDE R8, R208, 0x4, R20 ;  /* 0x00000004d0087825 */ /* 0x002fca00078e0214 */
[----:B----4-:R1:W-:Y:S02]  /*1bff80*/  @P6 STG.E desc[UR42][R8.64], R216 ;  /* 0x000000d808006986 */ /* 0x0103e4000c10192a */
[----:B-1----:R-:W-:-:S05]  /*1bff90*/  IMAD.WIDE R8, R208, 0x4, R18 ;  /* 0x00000004d0087825 */ /* 0x002fca00078e0212 */
[----:B------:R1:W-:Y:S02]  /*1bffa0*/  @P0 STG.E desc[UR42][R8.64], R240 ;  /* 0x000000f008000986 */ /* 0x0003e4000c10192a */
[----:B-1----:R-:W-:Y:S02]  /*1bffb0*/  IMAD.WIDE R8, R208, 0x4, R16 ;  /* 0x00000004d0087825 */ /* 0x002fe400078e0210 */
[----:B------:R-:W4:Y:S04]  /*1bffc0*/  LDL.LU R240, [R1+0x1598] ;  /* 0x0015980001f07983 */ /* 0x000f280000300800 */
[----:B------:R1:W-:Y:S01]  /*1bffd0*/  @P1 STG.E desc[UR42][R8.64], R209 ;  /* 0x000000d108001986 */ /* 0x0003e2000c10192a */
[----:B------:R-:W-:Y:S01]  /*1bffe0*/  LOP3.LUT P1, RZ, R10, 0x10000000, RZ, 0xc0, !PT ;  /* 0x100000000aff7812 */ /* 0x000fe2000782c0ff */
[----:B-1----:R-:W-:Y:S01]  /*1bfff0*/  IMAD.WIDE R8, R208, 0x4, R14 ;  /* 0x00000004d0087825 */ /* 0x002fe200078e020e */
[----:B------:R-:W-:Y:S01]  /*1c0000*/  LOP3.LUT P2, RZ, R23, 0x1000, RZ, 0xc0, !PT ;  /* 0x0000100017ff7812 */ /* 0x000fe2000784c0ff */
[----:B------:R-:W4:Y:S10]  /*1c0010*/  LDL.LU R209, [R1+0x1588] ;  /* 0x0015880001d17983 */ /* 0x000f340000300800 */
[----:B------:R1:W-:Y:S01]  /*1c0020*/  @P1 STG.E desc[UR42][R8.64], R63 ;  /* 0x0000003f08001986 */ /* 0x0003e2000c10192a */
[----:B------:R-:W-:-:S03]  /*1c0030*/  LOP3.LUT P1, RZ, R10, 0x8000000, RZ, 0xc0, !PT ;  /* 0x080000000aff7812 */ /* 0x000fc6000782c0ff */
[----:B------:R-:W4:Y:S04]  /*1c0040*/  LDL.LU R208, [R1+0x1558] ;  /* 0x0015580001d07983 */ /* 0x000f280000300800 */
[----:B------:R-:W4:Y:S01]  /*1c0050*/  LDL.LU R216, [R1+0x2db0] ;  /* 0x002db00001d87983 */ /* 0x000f220000300800 */
        /* <DEDUP_REMOVED lines=21> */
[----:B------:R1:W-:Y:S04]  /*1c01b0*/  @P2 STG.E desc[UR42][R8.64], R24 ;  /* 0x0000001808002986 */ /* 0x0003e8000c10192a */
[----:B-1----:R-:W4:Y:S01]  /*1c01c0*/  LDL.LU R24, [R1+0x6d7c] ;  /* 0x006d7c0001187983 */ /* 0x002f220000300800 */
[C---:B------:R-:W-:Y:S02]  /*1c01d0*/  LOP3.LUT P3, RZ, R23.reuse, 0x2000, RZ, 0xc0, !PT ;  /* 0x0000200017ff7812 */ /* 0x040fe4000786c0ff */
[C---:B------:R-:W-:Y:S01]  /*1c01e0*/  LOP3.LUT P4, RZ, R23.reuse, 0x4000, RZ, 0xc0, !PT ;  /* 0x0000400017ff7812 */ /* 0x040fe2000788c0ff */
[----:B------:R-:W4:Y:S01]  /*1c01f0*/  LDL.LU R75, [R1+0x2db8] ;  /* 0x002db800014b7983 */ /* 0x000f220000300800 */
[C---:B------:R-:W-:Y:S02]  /*1c0200*/  LOP3.LUT P5, RZ, R23.reuse, 0x8000, RZ, 0xc0, !PT ;  /* 0x0000800017ff7812 */ /* 0x040fe400078ac0ff */
[----:B------:R-:W-:-:S02]  /*1c0210*/  LOP3.LUT P6, RZ, R23, 0x10000, RZ, 0xc0, !PT ;  /* 0x0001000017ff7812 */ /* 0x000fc400078cc0ff */
[----:B------:R-:W-:Y:S01]  /*1c0220*/  LOP3.LUT P0, RZ, R23, 0x20000, RZ, 0xc0, !PT ;  /* 0x0002000017ff7812 */ /* 0x000fe2000780c0ff */
[----:B---3--:R-:W-:-:S05]  /*1c0230*/  IMAD.WIDE R8, R210, 0x4, R20 ;  /* 0x00000004d2087825 */ /* 0x008fca00078e0214 */
[----:B--2---:R1:W-:Y:S02]  /*1c0240*/  @P3 STG.E desc[UR42][R8.64], R242 ;  /* 0x000000f208003986 */ /* 0x0043e4000c10192a */
[----:B-1----:R-:W-:-:S05]  /*1c0250*/  IMAD.WIDE R8, R210, 0x4, R18 ;  /* 0x00000004d2087825 */ /* 0x002fca00078e0212 */
[----:B----4-:R1:W-:Y:S02]  /*1c0260*/  @P4 STG.E desc[UR42][R8.64], R240 ;  /* 0x000000f008004986 */ /* 0x0103e4000c10192a */
[----:B-1----:R-:W-:-:S05]  /*1c0270*/  IMAD.WIDE R8, R210, 0x4, R16 ;  /* 0x00000004d2087825 */ /* 0x002fca00078e0210 */
[----:B------:R1:W-:Y:S02]  /*1c0280*/  @P5 STG.E desc[UR42][R8.64], R209 ;  /* 0x000000d108005986 */ /* 0x0003e4000c10192a */
        /* <DEDUP_REMOVED lines=10> */
[----:B------:R-:W2:Y:S04]  /*1c0330*/  LDL.LU R209, [R1+0x158c] ;  /* 0x00158c0001d17983 */ /* 0x000ea80000300800 */
[----:B------:R-:W2:Y:S01]  /*1c0340*/  LDL.LU R63, [R1+0x2db4] ;  /* 0x002db400013f7983 */ /* 0x000ea20000300800 */
[C---:B------:R-:W-:Y:S01]  /*1c0350*/  LOP3.LUT P4, RZ, R23.reuse, 0x40000, RZ, 0xc0, !PT ;  /* 0x0004000017ff7812 */ /* 0x040fe2000788c0ff */
        /* <DEDUP_REMOVED lines=14> */
[----:B------:R-:W-:Y:S01]  /*1c0440*/  LOP3.LUT P1, RZ, R23, 0x4000000, RZ, 0xc0, !PT ;  /* 0x0400000017ff7812 */ /* 0x000fe2000782c0ff */
[----:B---3--:R1:W-:Y:S04]  /*1c0450*/  @P4 STG.E desc[UR42][R8.64], R208 ;  /* 0x000000d008004986 */ /* 0x0083e8000c10192a */
[----:B-1----:R-:W3:Y:S04]  /*1c0460*/  LDL.LU R208, [R1+0x155c] ;  /* 0x00155c0001d07983 */ /* 0x002ee80000300800 */
[----:B------:R-:W3:Y:S01]  /*1c0470*/  LDL.LU R72, [R1+0x153c] ;  /* 0x00153c0001487983 */ /* 0x000ee20000300800 */
[----:B------:R-:W-:-:S03]  /*1c0480*/  LOP3.LUT R10, R10, 0xfffdffff, RZ, 0xc0, !PT ;  /* 0xfffdffff0a0a7812 */ /* 0x000fc600078ec0ff */
[----:B------:R-:W3:Y:S01]  /*1c0490*/  LDL.LU R73, [R1+0x151c] ;  /* 0x00151c0001497983 */ /* 0x000ee20000300800 */
[----:B------:R-:W-:Y:S01]  /*1c04a0*/  @P1 LOP3.LUT R10, R10, 0x20000, RZ, 0xfc, !PT ;  /* 0x000200000a0a1812 */ /* 0x000fe200078efcff */
[----:B------:R-:W-:Y:S01]  /*1c04b0*/  IMAD.WIDE R8, R216, 0x4, R16 ;  /* 0x00000004d8087825 */ /* 0x000fe200078e0210 */
[----:B------:R-:W-:-:S04]  /*1c04c0*/  LOP3.LUT P1, RZ, R23, 0x2000000, RZ, 0xc0, !PT ;  /* 0x0200000017ff7812 */ /* 0x000fc8000782c0ff */
[----:B----4-:R1:W-:Y:S01]  /*1c04d0*/  @P5 STG.E desc[UR42][R8.64], R218 ;  /* 0x000000da08005986 */ /* 0x0103e2000c10192a */
[----:B------:R-:W-:-:S03]  /*1c04e0*/  LOP3.LUT R10, R10, 0xfffbffff, RZ, 0xc0, !PT ;  /* 0xfffbffff0a0a7812 */ /* 0x000fc600078ec0ff */
[----:B-1----:R-:W4:Y:S04]  /*1c04f0*/  LDL.LU R218, [R1+0x2dbc] ;  /* 0x002dbc0001da7983 */ /* 0x002f280000300800 */
[----:B------:R-:W4:Y:S01]  /*1c0500*/  LDL.LU R74, [R1+0x14fc] ;  /* 0x0014fc00014a7983 */ /* 0x000f220000300800 */
[----:B------:R-:W-:Y:S02]  /*1c0510*/  @P1 LOP3.LUT R10, R10, 0x40000, RZ, 0xfc, !PT ;  /* 0x000400000a0a1812 */ /* 0x000fe400078efcff */
[C---:B------:R-:W-:Y:S01]  /*1c0520*/  LOP3.LUT P1, RZ, R23.reuse, 0x1000000, RZ, 0xc0, !PT ;  /* 0x0100000017ff7812 */ /* 0x040fe2000782c0ff */
[----:B------:R-:W4:Y:S01]  /*1c0530*/  LDL.LU R219, [R1+0x14ec] ;  /* 0x0014ec0001db7983 */ /* 0x000f220000300800 */
[----:B------:R-:W-:Y:S02]  /*1c0540*/  LOP3.LUT R10, R10, 0xfff7ffff, RZ, 0xc0, !PT ;  /* 0xfff7ffff0a0a7812 */ /* 0x000fe400078ec0ff */
[C---:B------:R-:W-:Y:S01]  /*1c0550*/  LOP3.LUT P6, RZ, R23.reuse, 0x100000, RZ, 0xc0, !PT ;  /* 0x0010000017ff7812 */ /* 0x040fe200078cc0ff */
[----:B------:R-:W4:Y:S01]  /*1c0560*/  LDL.LU R217, [R1+0x15a0] ;  /* 0x0015a00001d97983 */ /* 0x000f220000300800 */
[----:B------:R-:W-:Y:S01]  /*1c0570*/  LOP3.LUT P0, RZ, R23, 0x200000, RZ, 0xc0, !PT ;  /* 0x0020000017ff7812 */ /* 0x000fe2000780c0ff */
[----:B------:R-:W-:-:S02]  /*1c0580*/  IMAD.WIDE R8, R216, 0x4, R14 ;  /* 0x00000004d8087825 */ /* 0x000fc400078e020e */
[----:B------:R-:W4:Y:S04]  /*1c0590*/  LDL.LU R243, [R1+0x1570] ;  /* 0x0015700001f37983 */ /* 0x000f280000300800 */
[----:B------:R-:W-:Y:S02]  /*1c05a0*/  @P1 LOP3.LUT R10, R10, 0x80000, RZ, 0xfc, !PT ;  /* 0x000800000a0a1812 */ /* 0x000fe400078efcff */
[----:B------:R-:W-:Y:S02]  /*1c05b0*/  LOP3.LUT P1, RZ, R23, 0x800000, RZ, 0xc0, !PT ;  /* 0x0080000017ff7812 */ /* 0x000fe4000782c0ff */
[----:B------:R-:W-:Y:S01]  /*1c05c0*/  LOP3.LUT R10, R10, 0xffefffff, RZ, 0xc0, !PT ;  /* 0xffefffff0a0a7812 */ /* 0x000fe200078ec0ff */
[----:B--2---:R1:W-:Y:S10]  /*1c05d0*/  @P6 STG.E desc[UR42][R8.64], R242 ;  /* 0x000000f208006986 */ /* 0x0043f4000c10192a */
[----:B------:R-:W-:-:S02]  /*1c05e0*/  @P1 LOP3.LUT R10, R10, 0x100000, RZ, 0xfc, !PT ;  /* 0x001000000a0a1812 */ /* 0x000fc400078efcff */
[----:B------:R-:W-:Y:S01]  /*1c05f0*/  LOP3.LUT P1, RZ, R23, 0x400000, RZ, 0xc0, !PT ;  /* 0x0040000017ff7812 */ /* 0x000fe2000782c0ff */
[----:B-1----:R-:W-:-:S05]  /*1c0600*/  IMAD.WIDE R8, R63, 0x4, R20 ;  /* 0x000000043f087825 */ /* 0x002fca00078e0214 */
[----:B------:R1:W-:Y:S02]  /*1c0610*/  @P0 STG.E desc[UR42][R8.64], R210 ;  /* 0x000000d208000986 */ /* 0x0003e4000c10192a */
[----:B-1----:R-:W-:Y:S02]  /*1c0620*/  IMAD.WIDE R8, R63, 0x4, R18 ;  /* 0x000000043f087825 */ /* 0x002fe400078e0212 */
[----:B------:R-:W2:Y:S04]  /*1c0630*/  LDL.LU R210, [R1+0x2dc0] ;  /* 0x002dc00001d27983 */ /* 0x000ea80000300800 */
[----:B------:R-:W2:Y:S04]  /*1c0640*/  LDL.LU R241, [R1+0x1560] ;  /* 0x0015600001f17983 */ /* 0x000ea80000300800 */
        /* <DEDUP_REMOVED lines=8> */
[----:B-1----:R-:W2:Y:S01]  /*1c06d0*/  LDL.LU R209, [R1+0x1110] ;  /* 0x0011100001d17983 */ /* 0x002ea20000300800 */
[----:B------:R-:W-:-:S09]  /*1c06e0*/  IMAD.WIDE R8, R63, 0x4, R14 ;  /* 0x000000043f087825 */ /* 0x000fd200078e020e */
[----:B---3--:R1:W-:Y:S04]  /*1c06f0*/  @P1 STG.E desc[UR42][R8.64], R208 ;  /* 0x000000d008001986 */ /* 0x0083e8000c10192a */
[----:B-1----:R-:W3:Y:S01]  /*1c0700*/  LDL.LU R208, [R1+0x130] ;  /* 0x0001300001d07983 */ /* 0x002ee20000300800 */
        /* <DEDUP_REMOVED lines=8> */
[----:B----4-:R1:W-:Y:S01]  /*1c0790*/  @P1 STG.E desc[UR42][R8.64], R74 ;  /* 0x0000004a08001986 */ /* 0x0103e2000c10192a */
[----:B------:R-:W-:Y:S01]  /*1c07a0*/  LOP3.LUT P1, RZ, R10, 0x8000, RZ, 0xc0, !PT ;  /* 0x000080000aff7812 */ /* 0x000fe2000782c0ff */
[----:B-1----:R-:W-:-:S12]  /*1c07b0*/  IMAD.WIDE R8, R75, 0x4, R14 ;  /* 0x000000044b087825 */ /* 0x002fd800078e020e */
[----:B------:R1:W-:Y:S01]  /*1c07c0*/  @P1 STG.E desc[UR42][R8.64], R219 ;  /* 0x000000db08001986 */ /* 0x0003e2000c10192a */
[----:B------:R-:W-:Y:S01]  /*1c07d0*/  LOP3.LUT P1, RZ, R10, 0x4000, RZ, 0xc0, !PT ;  /* 0x000040000aff7812 */ /* 0x000fe2000782c0ff */
[----:B-1----:R-:W-:-:S12]  /*1c07e0*/  IMAD.WIDE R8, R218, 0x4, R20 ;  /* 0x00000004da087825 */ /* 0x002fd800078e0214 */
[----:B------:R1:W-:Y:S01]  /*1c07f0*/  @P1 STG.E desc[UR42][R8.64], R217 ;  /* 0x000000d908001986 */ /* 0x0003e2000c10192a */
[----:B------:R-:W-:Y:S02]  /*1c0800*/  LOP3.LUT P1, RZ, R10, 0x2000, RZ, 0xc0, !PT ;  /* 0x000020000aff7812 */ /* 0x000fe4000782c0ff */
[----:B------:R-:W-:Y:S02]  /*1c0810*/  LOP3.LUT P2, RZ, R23, 0x80000000, RZ, 0xc0, !PT ;  /* 0x8000000017ff7812 */ /* 0x000fe4000784c0ff */
[----:B------:R-:W-:Y:S01]  /*1c0820*/  LOP3.LUT P3, RZ, R24, 0x1, RZ, 0xc0, !PT ;  /* 0x0000000118ff7812 */ /* 0x000fe2000786c0ff */
[----:B-1----:R-:W-:-:S08]  /*1c0830*/  IMAD.WIDE R8, R218, 0x4, R18 ;  /* 0x00000004da087825 */ /* 0x002fd000078e0212 */
[----:B------:R1:W-:Y:S01]  /*1c0840*/  @P1 STG.E desc[UR42][R8.64], R243 ;  /* 0x000000f308001986 */ /* 0x0003e2000c10192a */
[----:B------:R-:W-:Y:S01]  /*1c0850*/  LOP3.LUT P4, RZ, R24, 0x2, RZ, 0xc0, !PT ;  /* 0x0000000218ff7812 */ /* 0x000fe2000788c0ff */
[----:B-1----:R-:W-:Y:S01]  /*1c0860*/  IMAD.WIDE R8, R218, 0x4, R16 ;  /* 0x00000004da087825 */ /* 0x002fe200078e0210 */
[C---:B------:R-:W-:Y:S01]  /*1c0870*/  LOP3.LUT P5, RZ, R24.reuse, 0x4, RZ, 0xc0, !PT ;  /* 0x0000000418ff7812 */ /* 0x040fe200078ac0ff */
[----:B------:R-:W4:Y:S04]  /*1c0880*/  LDL.LU R243, [R1+0x2dcc] ;  /* 0x002dcc0001f37983 */ /* 0x000f280000300800 */
[----:B--2---:R1:W-:Y:S01]  /*1c0890*/  @P2 STG.E desc[UR42][R8.64], R241 ;  /* 0x000000f108002986 */ /* 0x0043e2000c10192a */
        /* <DEDUP_REMOVED lines=8> */
[C---:B-1----:R-:W-:Y:S02]  /*1c0920*/  IMAD.WIDE R8, R210.reuse, 0x4, R16 ;  /* 0x00000004d2087825 */ /* 0x042fe400078e0210 */
[----:B------:R-:W2:Y:S04]  /*1c0930*/  LDL.LU R240, [R1+0x15a4] ;  /* 0x0015a40001f07983 */ /* 0x000ea80000300800 */
[----:B------:R1:W-:Y:S02]  /*1c0940*/  @P6 STG.E desc[UR42][R8.64], R209 ;  /* 0x000000d108006986 */ /* 0x0003e4000c10192a */
[----:B-1----:R-:W-:-:S02]  /*1c0950*/  IMAD.WIDE R8, R210, 0x4, R14 ;  /* 0x00000004d2087825 */ /* 0x002fc400078e020e */
[----:B------:R-:W2:Y:S04]  /*1c0960*/  LDL.LU R209, [R1+0x1574] ;  /* 0x0015740001d17983 */ /* 0x000ea80000300800 */
[----:B------:R-:W2:Y:S04]  /*1c0970*/  LDL.LU R210, [R1+0x1564] ;  /* 0x0015640001d27983 */ /* 0x000ea80000300800 */
[----:B---3--:R1:W-:Y:S04]  /*1c0980*/  @P0 STG.E desc[UR42][R8.64], R208 ;  /* 0x000000d008000986 */ /* 0x0083e8000c10192a */
[----:B-1----:R-:W3:Y:S04]  /*1c0990*/  LDL.LU R208, [R1+0x2dc4] ;  /* 0x002dc40001d07983 */ /* 0x002ee80000300800 */
[----:B------:R-:W2:Y:S04]  /*1c09a0*/  LDL.LU R62, [R1+0x1544] ;  /* 0x00154400013e7983 */ /* 0x000ea80000300800 */
[----:B------:R-:W4:Y:S04]  /*1c09b0*/  LDL.LU R63, [R1+0x1524] ;  /* 0x00152400013f7983 */ /* 0x000f280000300800 */
[----:B------:R-:W4:Y:S04]  /*1c09c0*/  LDL.LU R72, [R1+0x1504] ;  /* 0x0015040001487983 */ /* 0x000f280000300800 */
[----:B------:R-:W4:Y:S04]  /*1c09d0*/  LDL.LU R74, [R1+0x2dc8] ;  /* 0x002dc800014a7983 */ /* 0x000f280000300800 */
[----:B------:R-:W4:Y:S01]  /*1c09e0*/  LDL.LU R73, [R1+0x1114] ;  /* 0x0011140001497983 */ /* 0x000f220000300800 */
[----:B------:R-:W-:-:S02]  /*1c09f0*/  LOP3.LUT P1, RZ, R24, 0x20000, RZ, 0xc0, !PT ;  /* 0x0002000018ff7812 */ /* 0x000fc4000782c0ff */
[----:B------:R-:W-:Y:S01]  /*1c0a00*/  LOP3.LUT R10, R10, 0xffffffdf, RZ, 0xc0, !PT ;  /* 0xffffffdf0a0a7812 */ /* 0x000fe200078ec0ff */
[----:B------:R-:W4:Y:S01]  /*1c0a10*/  LDL.LU R75, [R1+0x15a8] ;  /* 0x0015a800014b7983 */ /* 0x000f220000300800 */
[C---:B------:R-:W-:Y:S02]  /*1c0a20*/  LOP3.LUT P4, RZ, R24.reuse, 0x20, RZ, 0xc0, !PT ;  /* 0x0000002018ff7812 */ /* 0x040fe4000788c0ff */
[C---:B------:R-:W-:Y:S01]  /*1c0a30*/  LOP3.LUT P5, RZ, R24.reuse, 0x40, RZ, 0xc0, !PT ;  /* 0x0000004018ff7812 */ /* 0x040fe200078ac0ff */
[----:B------:R-:W4:Y:S01]  /*1c0a40*/  LDL.LU R219, [R1+0x1578] ;  /* 0x0015780001db7983 */ /* 0x000f220000300800 */
[C---:B------:R-:W-:Y:S02]  /*1c0a50*/  LOP3.LUT P6, RZ, R24.reuse, 0x80, RZ, 0xc0, !PT ;  /* 0x0000008018ff7812 */ /* 0x040fe400078cc0ff */
[----:B------:R-:W-:Y:S01]  /*1c0a60*/  LOP3.LUT P0, RZ, R24, 0x100, RZ, 0xc0, !PT ;  /* 0x0000010018ff7812 */ /* 0x000fe2000780c0ff */
[----:B------:R-:W4:Y:S02]  /*1c0a70*/  LDL.LU R217, [R1+0x1568] ;  /* 0x0015680001d97983 */ /* 0x000f240000300800 */
[----:B------:R-:W-:-:S02]  /*1c0a80*/  @P1 LOP3.LUT R10, R10, 0x20, RZ, 0xfc, !PT ;  /* 0x000000200a0a1812 */ /* 0x000fc400078efcff */
[----:B------:R-:W-:Y:S01]  /*1c0a90*/  LOP3.LUT P1, RZ, R24, 0x10000, RZ, 0xc0, !PT ;  /* 0x0001000018ff7812 */ /* 0x000fe2000782c0ff */
[----:B------:R-:W4:Y:S01]  /*1c0aa0*/  LDL.LU R241, [R1+0x1528] ;  /* 0x0015280001f17983 */ /* 0x000f220000300800 */
[----:B------:R-:W-:-:S03]  /*1c0ab0*/  LOP3.LUT R10, R10, 0xffffffbf, RZ, 0xc0, !PT ;  /* 0xffffffbf0a0a7812 */ /* 0x000fc600078ec0ff */
[----:B------:R-:W4:Y:S04]  /*1c0ac0*/  LDL.LU R216, [R1+0x1508] ;  /* 0x0015080001d87983 */ /* 0x000f280000300800 */
[----:B------:R-:W4:Y:S04]  /*1c0ad0*/  LDL.LU R242, [R1+0x1118] ;  /* 0x0011180001f27983 */ /* 0x000f280000300800 */
[----:B------:R-:W-:Y:S02]  /*1c0ae0*/  @P1 LOP3.LUT R10, R10, 0x40, RZ, 0xfc, !PT ;  /* 0x000000400a0a1812 */ /* 0x000fe400078efcff */
        /* <DEDUP_REMOVED lines=19> */
[----:B---3--:R-:W-:-:S05]  /*1c0c20*/  IMAD.WIDE R8, R208, 0x4, R20 ;  /* 0x00000004d0087825 */ /* 0x008fca00078e0214 */
[----:B--2---:R1:W-:Y:S02]  /*1c0c30*/  @P4 STG.E desc[UR42][R8.64], R240 ;  /* 0x000000f008004986 */ /* 0x0043e4000c10192a */
[C---:B-1----:R-:W-:Y:S02]  /*1c0c40*/  IMAD.WIDE R8, R208.reuse, 0x4, R18 ;  /* 0x00000004d0087825 */ /* 0x042fe400078e0212 */
[----:B------:R-:W2:Y:S04]  /*1c0c50*/  LDL.LU R240, [R1+0x2dd0] ;  /* 0x002dd00001f07983 */ /* 0x000ea80000300800 */
[----:B------:R1:W-:Y:S02]  /*1c0c60*/  @P5 STG.E desc[UR42][R8.64], R209 ;  /* 0x000000d108005986 */ /* 0x0003e4000c10192a */
[----:B-1----:R-:W-:-:S02]  /*1c0c70*/  IMAD.WIDE R8, R208, 0x4, R16 ;  /* 0x00000004d0087825 */ /* 0x002fc400078e0210 */
[----:B------:R-:W3:Y:S04]  /*1c0c80*/  LDL.LU R209, [R1+0x138] ;  /* 0x0001380001d17983 */ /* 0x000ee80000300800 */
[----:B------:R1:W-:Y:S02]  /*1c0c90*/  @P6 STG.E desc[UR42][R8.64], R210 ;  /* 0x000000d208006986 */ /* 0x0003e4000c10192a */
[----:B-1----:R-:W-:Y:S02]  /*1c0ca0*/  IMAD.WIDE R8, R208, 0x4, R14 ;  /* 0x00000004d0087825 */ /* 0x002fe400078e020e */
[----:B------:R-:W2:Y:S04]  /*1c0cb0*/  LDL.LU R210, [R1+0x15ac] ;  /* 0x0015ac0001d27983 */ /* 0x000ea80000300800 */
[----:B------:R4:W-:Y:S04]  /*1c0cc0*/  @P0 STG.E desc[UR42][R8.64], R62 ;  /* 0x0000003e08000986 */ /* 0x0009e8000c10192a */
[----:B------:R-:W2:Y:S04]  /*1c0cd0*/  LDL.LU R208, [R1+0x156c] ;  /* 0x00156c0001d07983 */ /* 0x000ea80000300800 */
[----:B------:R-:W2:Y:S01]  /*1c0ce0*/  LDL.LU R218, [R1+0x2dd4] ;  /* 0x002dd40001da7983 */ /* 0x000ea20000300800 */
[----:B----4-:R-:W-:-:S05]  /*1c0cf0*/  IMAD.WIDE R8, R74, 0x4, R20 ;  /* 0x000000044a087825 */ /* 0x010fca00078e0214 */
        /* <DEDUP_REMOVED lines=10> */
[----:B-1----:R-:W4:Y:S01]  /*1c0da0*/  LDL.LU R25, [R1+0x6d74] ;  /* 0x006d740001197983 */ /* 0x002f220000300800 */
        /* <DEDUP_REMOVED lines=11> */
[----:B----4-:R1:W-:Y:S04]  /*1c0e60*/  @P1 STG.E desc[UR42][R8.64], R25 ;  /* 0x0000001908001986 */ /* 0x0103e8000c10192a */
[----:B-1----:R-:W4:Y:S01]  /*1c0e70*/  LDL.LU R25, [R1+0x6d70] ;  /* 0x006d700001197983 */ /* 0x002f220000300800 */
[----:B------:R-:W-:Y:S02]  /*1c0e80*/  LOP3.LUT P1, RZ, R10, 0x20, RZ, 0xc0, !PT ;  /* 0x000000200aff7812 */ /* 0x000fe4000782c0ff */
[----:B------:R-:W-:Y:S01]  /*1c0e90*/  LOP3.LUT P2, RZ, R24, 0x40000, RZ, 0xc0, !PT ;  /* 0x0004000018ff7812 */ /* 0x000fe2000784c0ff */
[----:B--2---:R-:W-:Y:S01]  /*1c0ea0*/  IMAD.WIDE R8, R240, 0x4, R20 ;  /* 0x00000004f0087825 */ /* 0x004fe200078e0214 */
        /* <DEDUP_REMOVED lines=10> */
[----:B---3--:R1:W-:Y:S02]  /*1c0f50*/  @P4 STG.E desc[UR42][R8.64], R209 ;  /* 0x000000d108004986 */ /* 0x0083e4000c10192a */
[----:B-1----:R-:W-:-:S05]  /*1c0f60*/  IMAD.WIDE R8, R218, 0x4, R20 ;  /* 0x00000004da087825 */ /* 0x002fca00078e0214 */
[----:B------:R1:W-:Y:S02]  /*1c0f70*/  @P5 STG.E desc[UR42][R8.64], R210 ;  /* 0x000000d208005986 */ /* 0x0003e4000c10192a */
[----:B-1----:R-:W-:Y:S01]  /*1c0f80*/  IMAD.WIDE R8, R218, 0x4, R18 ;  /* 0x00000004da087825 */ /* 0x002fe200078e0212 */
[----:B------:R-:W-:-:S04]  /*1c0f90*/  LOP3.LUT P0, RZ, R24, 0x800000, RZ, 0xc0, !PT ;  /* 0x0080000018ff7812 */ /* 0x000fc8000780c0ff */
[----:B----4-:R1:W-:Y:S04]  /*1c0fa0*/  @P6 STG.E desc[UR42][R8.64], R25 ;  /* 0x0000001908006986 */ /* 0x0103e8000c10192a */
[----:B-1----:R-:W2:Y:S04]  /*1c0fb0*/  LDL.LU R25, [R1+0x6d6c] ;  /* 0x006d6c0001197983 */ /* 0x002ea80000300800 */
[----:B------:R-:W3:Y:S04]  /*1c0fc0*/  LDL.LU R216, [R1+0x154c] ;  /* 0x00154c0001d87983 */ /* 0x000ee80000300800 */
[----:B------:R-:W4:Y:S04]  /*1c0fd0*/  LDL.LU R242, [R1+0x152c] ;  /* 0x00152c0001f27983 */ /* 0x000f280000300800 */
[----:B------:R-:W3:Y:S04]  /*1c0fe0*/  LDL.LU R240, [R1+0x150c] ;  /* 0x00150c0001f07983 */ /* 0x000ee80000300800 */
[----:B------:R-:W3:Y:S04]  /*1c0ff0*/  LDL.LU R209, [R1+0x111c] ;  /* 0x00111c0001d17983 */ /* 0x000ee80000300800 */
[----:B------:R-:W3:Y:S01]  /*1c1000*/  LDL.LU R210, [R1+0x2dd8] ;  /* 0x002dd80001d27983 */ /* 0x000ee20000300800 */
[----:B------:R-:W-:-:S05]  /*1c1010*/  IMAD.WIDE R8, R218, 0x4, R16 ;  /* 0x00000004da087825 */ /* 0x000fca00078e0210 */
[----:B------:R1:W-:Y:S04]  /*1c1020*/  @P0 STG.E desc[UR42][R8.64], R208 ;  /* 0x000000d008000986 */ /* 0x0003e8000c10192a */
[----:B-1----:R-:W3:Y:S04]  /*1c1030*/  LDL.LU R208, [R1+0x13c] ;  /* 0x00013c0001d07983 */ /* 0x002ee80000300800 */
[----:B------:R-:W3:Y:S04]  /*1c1040*/  LDL.LU R72, [R1+0x2ddc] ;  /* 0x002ddc0001487983 */ /* 0x000ee80000300800 */
[----:B------:R-:W3:Y:S01]  /*1c1050*/  LDL.LU R119, [R1+0x16b0] ;  /* 0x0016b00001777983 */ /* 0x000ee20000300800 */
[----:B------:R-:W-:-:S03]  /*1c1060*/  LOP3.LUT R11, R11, 0xdfffffff, RZ, 0xc0, !PT ;  /* 0xdfffffff0b0b7812 */ /* 0x000fc600078ec0ff */
[----:B------:R-:W3:Y:S04]  /*1c1070*/  LDL.LU R62, [R1+0x1690] ;  /* 0x00169000013e7983 */ /* 0x000ee80000300800 */
[----:B------:R-:W3:Y:S04]  /*1c1080*/  LDL.LU R63, [R1+0x1660] ;  /* 0x00166000013f7983 */ /* 0x000ee80000300800 */
[----:B------:R-:W3:Y:S01]  /*1c1090*/  LDL.LU R73, [R1+0x1630] ;  /* 0x0016300001497983 */ /* 0x000ee20000300800 */
[----:B------:R-:W-:-:S03]  /*1c10a0*/  LOP3.LUT R10, R10, 0xfffffffe, RZ, 0xc0, !PT ;  /* 0xfffffffe0a0a7812 */ /* 0x000fc600078ec0ff */
[----:B------:R-:W3:Y:S04]  /*1c10b0*/  LDL.LU R217, [R1+0x2de0] ;  /* 0x002de00001d97983 */ /* 0x000ee80000300800 */
[----:B------:R-:W3:Y:S04]  /*1c10c0*/  LDL.LU R74, [R1+0x1610] ;  /* 0x00161000014a7983 */ /* 0x000ee80000300800 */
[----:B------:R-:W3:Y:S01]  /*1c10d0*/  LDL.LU R75, [R1+0x15f0] ;  /* 0x0015f000014b7983 */ /* 0x000ee20000300800 */
[C---:B------:R-:W-:Y:S02]  /*1c10e0*/  LOP3.LUT P4, RZ, R24.reuse, 0x1000000, RZ, 0xc0, !PT ;  /* 0x0100000018ff7812 */ /* 0x040fe4000788c0ff */
[----:B------:R-:W-:Y:S01]  /*1c10f0*/  LOP3.LUT P5, RZ, R24, 0x2000000, RZ, 0xc0, !PT ;  /* 0x0200000018ff7812 */ /* 0x000fe200078ac0ff */
[----:B------:R-:W3:Y:S01]  /*1c1100*/  LDL.LU R219, [R1+0x15d0] ;  /* 0x0015d00001db7983 */ /* 0x000ee20000300800 */
[----:B------:R-:W-:Y:S01]  /*1c1110*/  IMAD.WIDE R8, R218, 0x4, R14 ;  /* 0x00000004da087825 */ /* 0x000fe200078e020e */
[----:B------:R-:W-:-:S02]  /*1c1120*/  LOP3.LUT P6, RZ, R24, 0x4000000, RZ, 0xc0, !PT ;  /* 0x0400000018ff7812 */ /* 0x000fc400078cc0ff */
[----:B------:R-:W-:Y:S02]  /*1c1130*/  LOP3.LUT P0, RZ, R24, 0x8000000, RZ, 0xc0, !PT ;  /* 0x0800000018ff7812 */ /* 0x000fe4000780c0ff */
        /* <DEDUP_REMOVED lines=17> */
[----:B---3--:R1:W-:Y:S01]  /*1c1250*/  @P4 STG.E desc[UR42][R8.64], R216 ;  /* 0x000000d808004986 */ /* 0x0083e2000c10192a */
[----:B------:R-:W-:Y:S01]  /*1c1260*/  LOP3.LUT R10, R10, 0xfffffff7, RZ, 0xc0, !PT ;  /* 0xfffffff70a0a7812 */ /* 0x000fe200078ec0ff */
[----:B-1----:R-:W-:-:S10]  /*1c1270*/  IMAD.WIDE R8, R210, 0x4, R20 ;  /* 0x00000004d2087825 */ /* 0x002fd400078e0214 */
[----:B------:R-:W-:Y:S02]  /*1c1280*/  @P1 LOP3.LUT R10, R10, 0x8, RZ, 0xfc, !PT ;  /* 0x000000080a0a1812 */ /* 0x000fe400078efcff */
[----:B------:R-:W-:Y:S01]  /*1c1290*/  LOP3.LUT P1, RZ, R24, 0x20000000, RZ, 0xc0, !PT ;  /* 0x2000000018ff7812 */ /* 0x000fe2000782c0ff */
[----:B----4-:R1:W-:Y:S01]  /*1c12a0*/  @P5 STG.E desc[UR42][R8.64], R242 ;  /* 0x000000f208005986 */ /* 0x0103e2000c10192a */
[----:B------:R-:W-:-:S03]  /*1c12b0*/  LOP3.LUT R10, R10, 0xffffffef, RZ, 0xc0, !PT ;  /* 0xffffffef0a0a7812 */ /* 0x000fc600078ec0ff */
[----:B-1----:R-:W2:Y:S04]  /*1c12c0*/  LDL.LU R242, [R1+0x2de4] ;  /* 0x002de40001f27983 */ /* 0x002ea80000300800 */
[----:B------:R-:W3:Y:S01]  /*1c12d0*/  LDL.LU R243, [R1+0x15c0] ;  /* 0x0015c00001f37983 */ /* 0x000ee20000300800 */
[----:B------:R-:W-:-:S03]  /*1c12e0*/  IMAD.WIDE R8, R210, 0x4, R18 ;  /* 0x00000004d2087825 */ /* 0x000fc600078e0212 */
[----:B------:R-:W4:Y:S01]  /*1c12f0*/  LDL.LU R241, [R1+0x16b4] ;  /* 0x0016b40001f17983 */ /* 0x000f220000300800 */
[----:B------:R-:W-:Y:S02]  /*1c1300*/  @P1 LOP3.LUT R10, R10, 0x10, RZ, 0xfc, !PT ;  /* 0x000000100a0a1812 */ /* 0x000fe400078efcff */
[----:B------:R-:W-:Y:S01]  /*1c1310*/  LOP3.LUT P1, RZ, R24, 0x10000000, RZ, 0xc0, !PT ;  /* 0x1000000018ff7812 */ /* 0x000fe2000782c0ff */
[----:B------:R1:W-:Y:S04]  /*1c1320*/  @P6 STG.E desc[UR42][R8.64], R240 ;  /* 0x000000f008006986 */ /* 0x0003e8000c10192a */
[----:B------:R-:W2:Y:S04]  /*1c1330*/  LDL.LU R218, [R1+0x1694] ;  /* 0x0016940001da7983 */ /* 0x000ea80000300800 */
[----:B------:R-:W4:Y:S01]  /*1c1340*/  LDL.LU R216, [R1+0x1664] ;  /* 0x0016640001d87983 */ /* 0x000f220000300800 */
[----:B-1----:R-:W-:-:S03]  /*1c1350*/  IMAD.WIDE R8, R210, 0x4, R16 ;  /* 0x00000004d2087825 */ /* 0x002fc600078e0210 */
[----:B------:R-:W4:Y:S04]  /*1c1360*/  LDL.LU R240, [R1+0x1634] ;  /* 0x0016340001f07983 */ /* 0x000f280000300800 */
[----:B------:R1:W-:Y:S02]  /*1c1370*/  @P0 STG.E desc[UR42][R8.64], R209 ;  /* 0x000000d108000986 */ /* 0x0003e4000c10192a */
[----:B-1----:R-:W-:Y:S02]  /*1c1380*/  IMAD.WIDE R8, R210, 0x4, R14 ;  /* 0x00000004d2087825 */ /* 0x002fe400078e020e */
[----:B------:R-:W4:Y:S04]  /*1c1390*/  LDL.LU R210, [R1+0x1614] ;  /* 0x0016140001d27983 */ /* 0x000f280000300800 */
[----:B------:R1:W-:Y:S04]  /*1c13a0*/  @P1 STG.E desc[UR42][R8.64], R208 ;  /* 0x000000d008001986 */ /* 0x0003e8000c10192a */
[----:B-1----:R-:W4:Y:S04]  /*1c13b0*/  LDL.LU R208, [R1+0x15f4] ;  /* 0x0015f40001d07983 */ /* 0x002f280000300800 */
[----:B------:R-:W4:Y:S01]  /*1c13c0*/  LDL.LU R209, [R1+0x2de8] ;  /* 0x002de80001d17983 */ /* 0x000f220000300800 */
        /* <DEDUP_REMOVED lines=30> */
[----:B---3--:R2:W-:Y:S02]  /*1c15b0*/  @P1 STG.E desc[UR42][R8.64], R243 ;  /* 0x000000f308001986 */ /* 0x0085e4000c10192a */
[----:B--2---:R-:W-:-:S05]  /*1c15c0*/  IMAD.WIDE R8, R242, 0x4, R20 ;  /* 0x00000004f2087825 */ /* 0x004fca00078e0214 */
[----:B----4-:R1:W-:Y:S02]  /*1c15d0*/  @P2 STG.E desc[UR42][R8.64], R241 ;  /* 0x000000f108002986 */ /* 0x0103e4000c10192a */
[----:B-1----:R-:W-:-:S05]  /*1c15e0*/  IMAD.WIDE R8, R242, 0x4, R18 ;  /* 0x00000004f2087825 */ /* 0x002fca00078e0212 */
[----:B------:R1:W-:Y:S02]  /*1c15f0*/  @P3 STG.E desc[UR42][R8.64], R218 ;  /* 0x000000da08003986 */ /* 0x0003e4000c10192a */
[----:B-1----:R-:W-:-:S05]  /*1c1600*/  IMAD.WIDE R8, R242, 0x4, R16 ;  /* 0x00000004f2087825 */ /* 0x002fca00078e0210 */
[----:B------:R1:W-:Y:S02]  /*1c1610*/  @P4 STG.E desc[UR42][R8.64], R216 ;  /* 0x000000d808004986 */ /* 0x0003e4000c10192a */
[----:B-1----:R-:W-:Y:S02]  /*1c1620*/  IMAD.WIDE R8, R242, 0x4, R14 ;  /* 0x00000004f2087825 */ /* 0x002fe400078e020e */
[----:B------:R-:W2:Y:S04]  /*1c1630*/  LDL.LU R216, [R1+0x15d4] ;  /* 0x0015d40001d87983 */ /* 0x000ea80000300800 */
[----:B------:R1:W-:Y:S04]  /*1c1640*/  @P5 STG.E desc[UR42][R8.64], R240 ;  /* 0x000000f008005986 */ /* 0x0003e8000c10192a */
[----:B------:R-:W3:Y:S04]  /*1c1650*/  LDL.LU R119, [R1+0x15c4] ;  /* 0x0015c40001777983 */ /* 0x000ee80000300800 */
[----:B------:R-:W4:Y:S01]  /*1c1660*/  LDL.LU R242, [R1+0x16b8] ;  /* 0x0016b80001f27983 */ /* 0x000f220000300800 */
[----:B-1----:R-:W-:-:S03]  /*1c1670*/  IMAD.WIDE R8, R209, 0x4, R20 ;  /* 0x00000004d1087825 */ /* 0x002fc600078e0214 */
[----:B------:R-:W3:Y:S04]  /*1c1680*/  LDL.LU R240, [R1+0x1698] ;  /* 0x0016980001f07983 */ /* 0x000ee80000300800 */
[----:B------:R1:W-:Y:S02]  /*1c1690*/  @P6 STG.E desc[UR42][R8.64], R210 ;  /* 0x000000d208006986 */ /* 0x0003e4000c10192a */
[----:B-1----:R-:W-:Y:S02]  /*1c16a0*/  IMAD.WIDE R8, R209, 0x4, R18 ;  /* 0x00000004d1087825 */ /* 0x002fe400078e0212 */
[----:B------:R-:W4:Y:S04]  /*1c16b0*/  LDL.LU R210, [R1+0x1668] ;  /* 0x0016680001d27983 */ /* 0x000f280000300800 */
        /* <DEDUP_REMOVED lines=12> */
[----:B------:R-:W-:Y:S01]  /*1c1780*/  LOP3.LUT P5, RZ, R25, 0x1000, RZ, 0xc0, !PT ;  /* 0x0000100019ff7812 */ /* 0x000fe200078ac0ff */
[----:B------:R-:W-:Y:S01]  /*1c1790*/  IMAD.WIDE R8, R209, 0x4, R16 ;  /* 0x00000004d1087825 */ /* 0x000fe200078e0210 */
[C---:B------:R-:W-:Y:S01]  /*1c17a0*/  LOP3.LUT P6, RZ, R25.reuse, 0x2000, RZ, 0xc0, !PT ;  /* 0x0000200019ff7812 */ /* 0x040fe200078cc0ff */
[----:B------:R-:W4:Y:S01]  /*1c17b0*/  LDL.LU R218, [R1+0x163c] ;  /* 0x00163c0001da7983 */ /* 0x000f220000300800 */
[C---:B------:R-:W-:Y:S02]  /*1c17c0*/  LOP3.LUT P1, RZ, R25.reuse, 0x800000, RZ, 0xc0, !PT ;  /* 0x0080000019ff7812 */ /* 0x040fe4000782c0ff */
[----:B------:R-:W-:Y:S02]  /*1c17d0*/  LOP3.LUT P0, RZ, R25, 0x4000, RZ, 0xc0, !PT ;  /* 0x0000400019ff7812 */ /* 0x000fe4000780c0ff */
[----:B------:R-:W-:-:S09]  /*1c17e0*/  LOP3.LUT R11, R11, 0xffdfffff, RZ, 0xc0, !PT ;  /* 0xffdfffff0b0b7812 */ /* 0x000fd200078ec0ff */
        /* <DEDUP_REMOVED lines=21> */
[----:B-1----:R-:W-:Y:S02]  /*1c1940*/  IMAD.WIDE R8, R209, 0x4, R14 ;  /* 0x00000004d1087825 */ /* 0x002fe400078e020e */
[----:B------:R-:W2:Y:S04]  /*1c1950*/  LDL.LU R216, [R1+0x161c] ;  /* 0x00161c0001d87983 */ /* 0x000ea80000300800 */
[----:B------:R-:W2:Y:S04]  /*1c1960*/  LDL.LU R209, [R1+0x2df8] ;  /* 0x002df80001d17983 */ /* 0x000ea80000300800 */
[----:B---3--:R4:W-:Y:S02]  /*1c1970*/  @P5 STG.E desc[UR42][R8.64], R119 ;  /* 0x0000007708005986 */ /* 0x0089e4000c10192a */
[----:B----4-:R-:W-:-:S05]  /*1c1980*/  IMAD.WIDE R8, R208, 0x4, R20 ;  /* 0x00000004d0087825 */ /* 0x010fca00078e0214 */
[----:B------:R1:W-:Y:S02]  /*1c1990*/  @P6 STG.E desc[UR42][R8.64], R242 ;  /* 0x000000f208006986 */ /* 0x0003e4000c10192a */
[----:B-1----:R-:W-:Y:S02]  /*1c19a0*/  IMAD.WIDE R8, R208, 0x4, R18 ;  /* 0x00000004d0087825 */ /* 0x002fe400078e0212 */
[----:B------:R-:W3:Y:S04]  /*1c19b0*/  LDL.LU R242, [R1+0x15fc] ;  /* 0x0015fc0001f27983 */ /* 0x000ee80000300800 */
[----:B------:R1:W-:Y:S04]  /*1c19c0*/  @P0 STG.E desc[UR42][R8.64], R240 ;  /* 0x000000f008000986 */ /* 0x0003e8000c10192a */
[----:B-1----:R-:W4:Y:S01]  /*1c19d0*/  LDL.LU R240, [R1+0x15dc] ;  /* 0x0015dc0001f07983 */ /* 0x002f220000300800 */
[----:B------:R-:W-:-:S04]  /*1c19e0*/  LOP3.LUT R11, R11, 0xefffffff, RZ, 0xc0, !PT ;  /* 0xefffffff0b0b7812 */ /* 0x000fc800078ec0ff */
[----:B------:R-:W-:Y:S02]  /*1c19f0*/  @P1 LOP3.LUT R11, R11, 0x10000000, RZ, 0xfc, !PT ;  /* 0x100000000b0b1812 */ /* 0x000fe400078efcff */
[----:B------:R-:W-:Y:S01]  /*1c1a00*/  LOP3.LUT P1, RZ, R25, 0x8000, RZ, 0xc0, !PT ;  /* 0x0000800019ff7812 */ /* 0x000fe2000782c0ff */
[----:B------:R-:W-:-:S12]  /*1c1a10*/  IMAD.WIDE R8, R208, 0x4, R16 ;  /* 0x00000004d0087825 */ /* 0x000fd800078e0210 */
[----:B------:R1:W-:Y:S02]  /*1c1a20*/  @P1 STG.E desc[UR42][R8.64], R210 ;  /* 0x000000d208001986 */ /* 0x0003e4000c10192a */
        /* <DEDUP_REMOVED lines=37> */
[----:B-1----:R-:W-:-:S05]  /*1c1c80*/  IMAD.WIDE R8, R209, 0x4, R16 ;  /* 0x00000004d1087825 */ /* 0x002fca00078e0210 */
[----:B----4-:R1:W-:Y:S02]  /*1c1c90*/  @P5 STG.E desc[UR42][R8.64], R240 ;  /* 0x000000f008005986 */ /* 0x0103e4000c10192a */
[----:B-1----:R-:W-:-:S05]  /*1c1ca0*/  IMAD.WIDE R8, R209, 0x4, R14 ;  /* 0x00000004d1087825 */ /* 0x002fca00078e020e */
[----:B------:R1:W-:Y:S04]  /*1c1cb0*/  @P6 STG.E desc[UR42][R8.64], R26 ;  /* 0x0000001a08006986 */ /* 0x0003e8000c10192a */
[----:B-1----:R-:W2:Y:S01]  /*1c1cc0*/  LDL.LU R26, [R1+0x6d68] ;  /* 0x006d6800011a7983 */ /* 0x002ea20000300800 */
[----:B------:R-:W-:-:S03]  /*1c1cd0*/  LOP3.LUT P0, RZ, R25, 0x20000000, RZ, 0xc0, !PT ;  /* 0x2000000019ff7812 */ /* 0x000fc6000780c0ff */
[----:B------:R-:W3:Y:S01]  /*1c1ce0*/  LDL.LU R217, [R1+0x2e04] ;  /* 0x002e040001d97983 */ /* 0x000ee20000300800 */
[----:B------:R-:W-:-:S03]  /*1c1cf0*/  IMAD.WIDE R8, R208, 0x4, R20 ;  /* 0x00000004d0087825 */ /* 0x000fc600078e0214 */
[----:B------:R-:W4:Y:S06]  /*1c1d00*/  LDL.LU R209, [R1+0x1670] ;  /* 0x0016700001d17983 */ /* 0x000f2c0000300800 */
[----:B------:R1:W-:Y:S04]  /*1c1d10*/  @P0 STG.E desc[UR42][R8.64], R210 ;  /* 0x000000d208000986 */ /* 0x0003e8000c10192a */
[----:B-1----:R-:W3:Y:S04]  /*1c1d20*/  LDL.LU R210, [R1+0x1640] ;  /* 0x0016400001d27983 */ /* 0x002ee80000300800 */
[----:B------:R-:W3:Y:S04]  /*1c1d30*/  LDL.LU R119, [R1+0x1620] ;  /* 0x0016200001777983 */ /* 0x000ee80000300800 */
[----:B------:R-:W3:Y:S04]  /*1c1d40*/  LDL.LU R62, [R1+0x1600] ;  /* 0x00160000013e7983 */ /* 0x000ee80000300800 */
[----:B------:R-:W3:Y:S04]  /*1c1d50*/  LDL.LU R63, [R1+0x15e0] ;  /* 0x0015e000013f7983 */ /* 0x000ee80000300800 */
[----:B------:R-:W3:Y:S04]  /*1c1d60*/  LDL.LU R72, [R1+0x1100] ;  /* 0x0011000001487983 */ /* 0x000ee80000300800 */
[----:B------:R-:W3:Y:S01]  /*1c1d70*/  LDL.LU R73, [R1+0x2e00] ;  /* 0x002e000001497983 */ /* 0x000ee20000300800 */
[----:B------:R-:W-:-:S03]  /*1c1d80*/  LOP3.LUT R11, R11, 0xffffdfff, RZ, 0xc0, !PT ;  /* 0xffffdfff0b0b7812 */ /* 0x000fc600078ec0ff */
[----:B------:R-:W3:Y:S01]  /*1c1d90*/  LDL.LU R74, [R1+0x16a4] ;  /* 0x0016a400014a7983 */ /* 0x000ee20000300800 */
[----:B------:R-:W-:-:S03]  /*1c1da0*/  LOP3.LUT P4, RZ, R25, 0x40000000, RZ, 0xc0, !PT ;  /* 0x4000000019ff7812 */ /* 0x000fc6000788c0ff */
[----:B------:R-:W3:Y:S01]  /*1c1db0*/  LDL.LU R75, [R1+0x1674] ;  /* 0x00167400014b7983 */ /* 0x000ee20000300800 */
[----:B------:R-:W-:Y:S01]  /*1c1dc0*/  LOP3.LUT P5, RZ, R25, 0x80000000, RZ, 0xc0, !PT ;  /* 0x8000000019ff7812 */ /* 0x000fe200078ac0ff */
[----:B------:R-:W-:Y:S02]  /*1c1dd0*/  IMAD.WIDE R8, R208, 0x4, R18 ;  /* 0x00000004d0087825 */ /* 0x000fe400078e0212 */
[----:B------:R-:W3:Y:S04]  /*1c1de0*/  LDL.LU R219, [R1+0x1644] ;  /* 0x0016440001db7983 */ /* 0x000ee80000300800 */
[----:B------:R-:W3:Y:S04]  /*1c1df0*/  LDL.LU R243, [R1+0x1624] ;  /* 0x0016240001f37983 */ /* 0x000ee80000300800 */
[----:B------:R-:W3:Y:S04]  /*1c1e00*/  LDL.LU R241, [R1+0x1604] ;  /* 0x0016040001f17983 */ /* 0x000ee80000300800 */
[----:B------:R-:W3:Y:S04]  /*1c1e10*/  LDL.LU R218, [R1+0x15e4] ;  /* 0x0015e40001da7983 */ /* 0x000ee80000300800 */
[----:B------:R-:W3:Y:S04]  /*1c1e20*/  LDL.LU R216, [R1+0x2e08] ;  /* 0x002e080001d87983 */ /* 0x000ee80000300800 */
[----:B------:R-:W3:Y:S04]  /*1c1e30*/  LDL.LU R242, [R1+0x2f4] ;  /* 0x0002f40001f27983 */ /* 0x000ee80000300800 */
[----:B------:R-:W3:Y:S01]  /*1c1e40*/  LDL.LU R240, [R1+0x16a8] ;  /* 0x0016a80001f07983 */ /* 0x000ee20000300800 */
        /* <DEDUP_REMOVED lines=18> */
[----:B------:R-:W-:Y:S01]  /*1c1f70*/  LOP3.LUT R11, R11, 0xfff7ffff, RZ, 0xc0, !PT ;  /* 0xfff7ffff0b0b7812 */ /* 0x000fe200078ec0ff */
[----:B----4-:R1:W-:Y:S01]  /*1c1f80*/  @P4 STG.E desc[UR42][R8.64], R209 ;  /* 0x000000d108004986 */ /* 0x0103e2000c10192a */
[----:B------:R-:W-:-:S09]  /*1c1f90*/  LOP3.LUT P6, RZ, R26, 0x1, RZ, 0xc0, !PT ;  /* 0x000000011aff7812 */ /* 0x000fd200078cc0ff */
[----:B------:R-:W-:Y:S02]  /*1c1fa0*/  @P1 LOP3.LUT R11, R11, 0x80000, RZ, 0xfc, !PT ;  /* 0x000800000b0b1812 */ /* 0x000fe400078efcff */
[----:B------:R-:W-:Y:S01]  /*1c1fb0*/  LOP3.LUT P1, RZ, R26, 0x8, RZ, 0xc0, !PT ;  /* 0x000000081aff7812 */ /* 0x000fe2000782c0ff */
[----:B-1----:R-:W-:Y:S01]  /*1c1fc0*/  IMAD.WIDE R8, R208, 0x4, R16 ;  /* 0x00000004d0087825 */ /* 0x002fe200078e0210 */
[----:B------:R-:W-:Y:S01]  /*1c1fd0*/  LOP3.LUT P0, RZ, R26, 0x2, RZ, 0xc0, !PT ;  /* 0x000000021aff7812 */ /* 0x000fe2000780c0ff */
[----:B------:R-:W2:Y:S01]  /*1c1fe0*/  LDL.LU R209, [R1+0x1678] ;  /* 0x0016780001d17983 */ /* 0x000ea20000300800 */
[----:B------:R-:W-:-:S03]  /*1c1ff0*/  LOP3.LUT R11, R11, 0xffefffff, RZ, 0xc0, !PT ;  /* 0xffefffff0b0b7812 */ /* 0x000fc600078ec0ff */
[----:B---3--:R1:W-:Y:S06]  /*1c2000*/  @P5 STG.E desc[UR42][R8.64], R210 ;  /* 0x000000d208005986 */ /* 0x0083ec000c10192a */
[----:B------:R-:W-:Y:S02]  /*1c2010*/  @P1 LOP3.LUT R11, R11, 0x100000, RZ, 0xfc, !PT ;  /* 0x001000000b0b1812 */ /* 0x000fe400078efcff */
[----:B------:R-:W-:Y:S01]  /*1c2020*/  LOP3.LUT P1, RZ, R26, 0x4, RZ, 0xc0, !PT ;  /* 0x000000041aff7812 */ /* 0x000fe2000782c0ff */
[----:B-1----:R-:W-:Y:S01]  /*1c2030*/  IMAD.WIDE R8, R208, 0x4, R14 ;  /* 0x00000004d0087825 */ /* 0x002fe200078e020e */
[----:B------:R-:W3:Y:S04]  /*1c2040*/  LDL.LU R210, [R1+0x1648] ;  /* 0x0016480001d27983 */ /* 0x000ee80000300800 */
[----:B------:R1:W-:Y:S04]  /*1c2050*/  @P6 STG.E desc[UR42][R8.64], R119 ;  /* 0x0000007708006986 */ /* 0x0003e8000c10192a */
[----:B------:R-:W4:Y:S01]  /*1c2060*/  LDL.LU R208, [R1+0x2e0c] ;  /* 0x002e0c0001d07983 */ /* 0x000f220000300800 */
[----:B-1----:R-:W-:-:S05]  /*1c2070*/  IMAD.WIDE R8, R73, 0x4, R20 ;  /* 0x0000000449087825 */ /* 0x002fca00078e0214 */
[----:B------:R1:W-:Y:S02]  /*1c2080*/  @P0 STG.E desc[UR42][R8.64], R62 ;  /* 0x0000003e08000986 */ /* 0x0003e4000c10192a */
[----:B-1----:R-:W-:-:S05]  /*1c2090*/  IMAD.WIDE R8, R73, 0x4, R18 ;  /* 0x0000000449087825 */ /* 0x002fca00078e0212 */
[----:B------:R1:W-:Y:S01]  /*1c20a0*/  @P1 STG.E desc[UR42][R8.64], R63 ;  /* 0x0000003f08001986 */ /* 0x0003e2000c10192a */
[----:B------:R-:W-:Y:S01]  /*1c20b0*/  LOP3.LUT P1, RZ, R11, 0x100000, RZ, 0xc0, !PT ;  /* 0x001000000bff7812 */ /* 0x000fe2000782c0ff */
[----:B-1----:R-:W-:-:S12]  /*1c20c0*/  IMAD.WIDE R8, R73, 0x4, R16 ;  /* 0x0000000449087825 */ /* 0x002fd800078e0210 */
[----:B------:R1:W-:Y:S01]  /*1c20d0*/  @P1 STG.E desc[UR42][R8.64], R72 ;  /* 0x0000004808001986 */ /* 0x0003e2000c10192a */
[----:B------:R-:W-:Y:S01]  /*1c20e0*/  LOP3.LUT P1, RZ, R11, 0x80000, RZ, 0xc0, !PT ;  /* 0x000800000bff7812 */ /* 0x000fe2000782c0ff */
[----:B-1----:R-:W-:-:S12]  /*1c20f0*/  IMAD.WIDE R8, R73, 0x4, R14 ;  /* 0x0000000449087825 */ /* 0x002fd800078e020e */
        /* <DEDUP_REMOVED lines=22> */
[----:B--2---:R1:W-:Y:S04]  /*1c2260*/  @P2 STG.E desc[UR42][R8.64], R27 ;  /* 0x0000001b08002986 */ /* 0x0043e8000c10192a */
[----:B-1----:R-:W2:Y:S01]  /*1c2270*/  LDL.LU R27, [R1+0x6d60] ;  /* 0x006d6000011b7983 */ /* 0x002ea20000300800 */
[C---:B------:R-:W-:Y:S02]  /*1c2280*/  LOP3.LUT P3, RZ, R26.reuse, 0x1000, RZ, 0xc0, !PT ;  /* 0x000010001aff7812 */ /* 0x040fe4000786c0ff */
[----:B------:R-:W-:Y:S01]  /*1c2290*/  LOP3.LUT P4, RZ, R26, 0x2000, RZ, 0xc0, !PT ;  /* 0x000020001aff7812 */ /* 0x000fe2000788c0ff */
[----:B------:R-:W-:Y:S01]  /*1c22a0*/  IMAD.WIDE R8, R216, 0x4, R14 ;  /* 0x00000004d8087825 */ /* 0x000fe200078e020e */
[C---:B------:R-:W-:Y:S01]  /*1c22b0*/  LOP3.LUT P5, RZ, R26.reuse, 0x4000, RZ, 0xc0, !PT ;  /* 0x000040001aff7812 */ /* 0x040fe200078ac0ff */
[----:B------:R-:W2:Y:S01]  /*1c22c0*/  LDL.LU R219, [R1+0x2e18] ;  /* 0x002e180001db7983 */ /* 0x000ea20000300800 */
[----:B------:R-:W-:-:S07]  /*1c22d0*/  LOP3.LUT P6, RZ, R26, 0x8000, RZ, 0xc0, !PT ;  /* 0x000080001aff7812 */ /* 0x000fce00078cc0ff */
[----:B------:R4:W-:Y:S01]  /*1c22e0*/  @P3 STG.E desc[UR42][R8.64], R242 ;  /* 0x000000f208003986 */ /* 0x0009e2000c10192a */
[----:B------:R-:W-:Y:S01]  /*1c22f0*/  LOP3.LUT P0, RZ, R26, 0x10000, RZ, 0xc0, !PT ;  /* 0x000100001aff7812 */ /* 0x000fe2000780c0ff */
[----:B----4-:R-:W-:-:S05]  /*1c2300*/  IMAD.WIDE R8, R208, 0x4, R20 ;  /* 0x00000004d0087825 */ /* 0x010fca00078e0214 */
[----:B------:R1:W-:Y:S02]  /*1c2310*/  @P4 STG.E desc[UR42][R8.64], R240 ;  /* 0x000000f008004986 */ /* 0x0003e4000c10192a */
[----:B-1----:R-:W-:-:S05]  /*1c2320*/  IMAD.WIDE R8, R208, 0x4, R18 ;  /* 0x00000004d0087825 */ /* 0x002fca00078e0212 */
[----:B------:R1:W-:Y:S02]  /*1c2330*/  @P5 STG.E desc[UR42][R8.64], R209 ;  /* 0x000000d108005986 */ /* 0x0003e4000c10192a */
[----:B-1----:R-:W-:-:S05]  /*1c2340*/  IMAD.WIDE R8, R208, 0x4, R16 ;  /* 0x00000004d0087825 */ /* 0x002fca00078e0210 */
[----:B---3--:R1:W-:Y:S02]  /*1c2350*/  @P6 STG.E desc[UR42][R8.64], R210 ;  /* 0x000000d208006986 */ /* 0x0083e4000c10192a */
[----:B-1----:R-:W-:-:S05]  /*1c2360*/  IMAD.WIDE R8, R208, 0x4, R14 ;  /* 0x00000004d0087825 */ /* 0x002fca00078e020e */
[----:B--2---:R1:W-:Y:S04]  /*1c2370*/  @P0 STG.E desc[UR42][R8.64], R27 ;  /* 0x0000001b08000986 */ /* 0x0043e8000c10192a */
[----:B-1----:R-:W2:Y:S04]  /*1c2380*/  LDL.LU R27, [R1+0x6d5c] ;  /* 0x006d5c00011b7983 */ /* 0x002ea80000300800 */
[----:B------:R-:W3:Y:S04]  /*1c2390*/  LDL.LU R208, [R1+0x1608] ;  /* 0x0016080001d07983 */ /* 0x000ee80000300800 */
[----:B------:R-:W4:Y:S04]  /*1c23a0*/  LDL.LU R218, [R1+0x15e8] ;  /* 0x0015e80001da7983 */ /* 0x000f280000300800 */
[----:B------:R-:W2:Y:S04]  /*1c23b0*/  LDL.LU R216, [R1+0x1108] ;  /* 0x0011080001d87983 */ /* 0x000ea80000300800 */
[----:B------:R-:W2:Y:S04]  /*1c23c0*/  LDL.LU R242, [R1+0x2e10] ;  /* 0x002e100001f27983 */ /* 0x000ea80000300800 */
[----:B------:R-:W3:Y:S04]  /*1c23d0*/  LDL.LU R240, [R1+0x2f8] ;  /* 0x0002f80001f07983 */ /* 0x000ee80000300800 */
[----:B------:R-:W4:Y:S04]  /*1c23e0*/  LDL.LU R209, [R1+0x16ac] ;  /* 0x0016ac0001d17983 */ /* 0x000f280000300800 */
[----:B------:R-:W4:Y:S04]  /*1c23f0*/  LDL.LU R210, [R1+0x167c] ;  /* 0x00167c0001d27983 */ /* 0x000f280000300800 */
[----:B------:R-:W4:Y:S01]  /*1c2400*/  LDL.LU R63, [R1+0x2e14] ;  /* 0x002e1400013f7983 */ /* 0x000f220000300800 */
        /* <DEDUP_REMOVED lines=16> */
[----:B---3--:R1:W-:Y:S04]  /*1c2510*/  @P4 STG.E desc[UR42][R8.64], R208 ;  /* 0x000000d008004986 */ /* 0x0083e8000c10192a */
[----:B-1----:R-:W2:Y:S04]  /*1c2520*/  LDL.LU R208, [R1+0x164c] ;  /* 0x00164c0001d07983 */ /* 0x002ea80000300800 */
[----:B------:R-:W3:Y:S04]  /*1c2530*/  LDL.LU R72, [R1+0x162c] ;  /* 0x00162c0001487983 */ /* 0x000ee80000300800 */
[----:B------:R-:W3:Y:S01]  /*1c2540*/  LDL.LU R73, [R1+0x160c] ;  /* 0x00160c0001497983 */ /* 0x000ee20000300800 */
[----:B------:R-:W-:-:S02]  /*1c2550*/  @P1 LOP3.LUT R11, R11, 0x200, RZ, 0xfc, !PT ;  /* 0x000002000b0b1812 */ /* 0x000fc400078efcff */
[C---:B------:R-:W-:Y:S01]  /*1c2560*/  LOP3.LUT P1, RZ, R26.reuse, 0x1000000, RZ, 0xc0, !PT ;  /* 0x010000001aff7812 */ /* 0x040fe2000782c0ff */
[----:B------:R-:W3:Y:S01]  /*1c2570*/  LDL.LU R74, [R1+0x15ec] ;  /* 0x0015ec00014a7983 */ /* 0x000ee20000300800 */
[----:B------:R-:W-:Y:S02]  /*1c2580*/  LOP3.LUT R11, R11, 0xfffffbff, RZ, 0xc0, !PT ;  /* 0xfffffbff0b0b7812 */ /* 0x000fe400078ec0ff */
[C---:B------:R-:W-:Y:S01]  /*1c2590*/  LOP3.LUT P5, RZ, R26.reuse, 0x40000, RZ, 0xc0, !PT ;  /* 0x000400001aff7812 */ /* 0x040fe200078ac0ff */
[----:B------:R-:W3:Y:S01]  /*1c25a0*/  LDL.LU R75, [R1+0x110c] ;  /* 0x00110c00014b7983 */ /* 0x000ee20000300800 */
[----:B------:R-:W-:-:S07]  /*1c25b0*/  LOP3.LUT P6, RZ, R26, 0x80000, RZ, 0xc0, !PT ;  /* 0x000800001aff7812 */ /* 0x000fce00078cc0ff */
[----:B------:R-:W-:Y:S02]  /*1c25c0*/  @P1 LOP3.LUT R11, R11, 0x400, RZ, 0xfc, !PT ;  /* 0x000004000b0b1812 */ /* 0x000fe400078efcff */
[----:B------:R-:W-:Y:S01]  /*1c25d0*/  LOP3.LUT P1, RZ, R26, 0x800000, RZ, 0xc0, !PT ;  /* 0x008000001aff7812 */ /* 0x000fe2000782c0ff */
[----:B------:R-:W-:Y:S01]  /*1c25e0*/  IMAD.WIDE R8, R242, 0x4, R18 ;  /* 0x00000004f2087825 */ /* 0x000fe200078e0212 */
[----:B------:R-:W-:-:S04]  /*1c25f0*/  LOP3.LUT R11, R11, 0xfffff7ff, RZ, 0xc0, !PT ;  /* 0xfffff7ff0b0b7812 */ /* 0x000fc800078ec0ff */
[----:B----4-:R1:W-:Y:S07]  /*1c2600*/  @P5 STG.E desc[UR42][R8.64], R218 ;  /* 0x000000da08005986 */ /* 0x0103ee000c10192a */
[----:B------:R-:W-:Y:S02]  /*1c2610*/  @P1 LOP3.LUT R11, R11, 0x800, RZ, 0xfc, !PT ;  /* 0x000008000b0b1812 */ /* 0x000fe400078efcff */
[----:B------:R-:W-:Y:S01]  /*1c2620*/  LOP3.LUT P1, RZ, R26, 0x400000, RZ, 0xc0, !PT ;  /* 0x004000001aff7812 */ /* 0x000fe2000782c0ff */
[----:B-1----:R-:W-:Y:S01]  /*1c2630*/  IMAD.WIDE R8, R242, 0x4, R16 ;  /* 0x00000004f2087825 */ /* 0x002fe200078e0210 */
[----:B------:R-:W-:-:S04]  /*1c2640*/  LOP3.LUT P0, RZ, R26, 0x100000, RZ, 0xc0, !PT ;  /* 0x001000001aff7812 */ /* 0x000fc8000780c0ff */
[----:B------:R1:W-:Y:S01]  /*1c2650*/  @P6 STG.E desc[UR42][R8.64], R216 ;  /* 0x000000d808006986 */ /* 0x0003e2000c10192a */
[----:B------:R-:W-:-:S03]  /*1c2660*/  LOP3.LUT R11, R11, 0xffffefff, RZ, 0xc0, !PT ;  /* 0xffffefff0b0b7812 */ /* 0x000fc600078ec0ff */
[----:B-1----:R-:W4:Y:S04]  /*1c2670*/  LDL.LU R216, [R1+0x2e1c] ;  /* 0x002e1c0001d87983 */ /* 0x002f280000300800 */
[----:B------:R-:W4:Y:S01]  /*1c2680*/  LDL.LU R217, [R1+0x2fc] ;  /* 0x0002fc0001d97983 */ /* 0x000f220000300800 */
[----:B------:R-:W-:Y:S02]  /*1c2690*/  @P1 LOP3.LUT R11, R11, 0x1000, RZ, 0xfc, !PT ;  /* 0x000010000b0b1812 */ /* 0x000fe400078efcff */
[----:B------:R-:W-:Y:S01]  /*1c26a0*/  LOP3.LUT P1, RZ, R26, 0x200000, RZ, 0xc0, !PT ;  /* 0x002000001aff7812 */ /* 0x000fe2000782c0ff */
[----:B------:R-:W-:Y:S01]  /*1c26b0*/  IMAD.WIDE R8, R242, 0x4, R14 ;  /* 0x00000004f2087825 */ /* 0x000fe200078e020e */
[----:B------:R-:W4:Y:S04]  /*1c26c0*/  LDL.LU R243, [R1+0x18c0] ;  /* 0x0018c00001f37983 */ /* 0x000f280000300800 */
[----:B------:R1:W-:Y:S04]  /*1c26d0*/  @P0 STG.E desc[UR42][R8.64], R240 ;  /* 0x000000f008000986 */ /* 0x0003e8000c10192a */
[----:B------:R-:W4:Y:S04]  /*1c26e0*/  LDL.LU R241, [R1+0x1880] ;  /* 0x0018800001f17983 */ /* 0x000f280000300800 */
[----:B------:R-:W4:Y:S01]  /*1c26f0*/  LDL.LU R218, [R1+0x1810] ;  /* 0x0018100001da7983 */ /* 0x000f220000300800 */
[----:B-1----:R-:W-:-:S05]  /*1c2700*/  IMAD.WIDE R8, R63, 0x4, R20 ;  /* 0x000000043f087825 */ /* 0x002fca00078e0214 */
[----:B------:R1:W-:Y:S01]  /*1c2710*/  @P1 STG.E desc[UR42][R8.64], R209 ;  /* 0x000000d108001986 */ /* 0x0003e2000c10192a */
[----:B------:R-:W-:Y:S01]  /*1c2720*/  LOP3.LUT P1, RZ, R11, 0x1000, RZ, 0xc0, !PT ;  /* 0x000010000bff7812 */ /* 0x000fe2000782c0ff */
[----:B-1----:R-:W-:Y:S02]  /*1c2730*/  IMAD.WIDE R8, R63, 0x4, R18 ;  /* 0x000000043f087825 */ /* 0x002fe400078e0212 */
[----:B------:R-:W4:Y:S04]  /*1c2740*/  LDL.LU R209, [R1+0x2e20] ;  /* 0x002e200001d17983 */ /* 0x000f280000300800 */
[----:B------:R-:W4:Y:S06]  /*1c2750*/  LDL.LU R242, [R1+0x17d0] ;  /* 0x0017d00001f27983 */ /* 0x000f2c0000300800 */
[----:B------:R1:W-:Y:S01]  /*1c2760*/  @P1 STG.E desc[UR42][R8.64], R210 ;  /* 0x000000d208001986 */ /* 0x0003e2000c10192a */
[----:B------:R-:W-:-:S03]  /*1c2770*/  LOP3.LUT P1, RZ, R11, 0x800, RZ, 0xc0, !PT ;  /* 0x000008000bff7812 */ /* 0x000fc6000782c0ff */
[----:B------:R-:W4:Y:S04]  /*1c2780*/  LDL.LU R240, [R1+0x17a0] ;  /* 0x0017a00001f07983 */ /* 0x000f280000300800 */
[----:B-1----:R-:W4:Y:S01]  /*1c2790*/  LDL.LU R210, [R1+0x1770] ;  /* 0x0017700001d27983 */ /* 0x002f220000300800 */
[----:B------:R-:W-:-:S05]  /*1c27a0*/  IMAD.WIDE R8, R63, 0x4, R16 ;  /* 0x000000043f087825 */ /* 0x000fca00078e0210 */
[----:B--2---:R1:W-:Y:S04]  /*1c27b0*/  @P1 STG.E desc[UR42][R8.64], R208 ;  /* 0x000000d008001986 */ /* 0x0043e8000c10192a */
[----:B-1----:R-:W2:Y:S01]  /*1c27c0*/  LDL.LU R208, [R1+0x1740] ;  /* 0x0017400001d07983 */ /* 0x002ea20000300800 */
[----:B------:R-:W-:Y:S01]  /*1c27d0*/  LOP3.LUT P1, RZ, R11, 0x400, RZ, 0xc0, !PT ;  /* 0x000004000bff7812 */ /* 0x000fe2000782c0ff */
[----:B------:R-:W-:-:S12]  /*1c27e0*/  IMAD.WIDE R8, R63, 0x4, R14 ;  /* 0x000000043f087825 */ /* 0x000fd800078e020e */
[----:B---3--:R1:W-:Y:S01]  /*1c27f0*/  @P1 STG.E desc[UR42][R8.64], R72 ;  /* 0x0000004808001986 */ /* 0x0083e2000c10192a */
        /* <DEDUP_REMOVED lines=13> */
[----:B----4-:R1:W-:Y:S01]  /*1c28d0*/  @P1 STG.E desc[UR42][R8.64], R217 ;  /* 0x000000d908001986 */ /* 0x0103e2000c10192a */
        /* <DEDUP_REMOVED lines=14> */
[----:B------:R1:W-:Y:S02]  /*1c29c0*/  @P4 STG.E desc[UR42][R8.64], R242 ;  /* 0x000000f208004986 */ /* 0x0003e4000c10192a */
[----:B-1----:R-:W-:-:S02]  /*1c29d0*/  IMAD.WIDE R8, R209, 0x4, R20 ;  /* 0x00000004d1087825 */ /* 0x002fc400078e0214 */
[----:B------:R-:W3:Y:S04]  /*1c29e0*/  LDL.LU R242, [R1+0x18c4] ;  /* 0x0018c40001f27983 */ /* 0x000ee80000300800 */
[----:B------:R1:W-:Y:S02]  /*1c29f0*/  @P5 STG.E desc[UR42][R8.64], R240 ;  /* 0x000000f008005986 */ /* 0x0003e4000c10192a */
[C---:B-1----:R-:W-:Y:S02]  /*1c2a00*/  IMAD.WIDE R8, R209.reuse, 0x4, R18 ;  /* 0x00000004d1087825 */ /* 0x042fe400078e0212 */
[----:B------:R-:W3:Y:S04]  /*1c2a10*/  LDL.LU R240, [R1+0x1884] ;  /* 0x0018840001f07983 */ /* 0x000ee80000300800 */
[----:B------:R1:W-:Y:S02]  /*1c2a20*/  @P6 STG.E desc[UR42][R8.64], R210 ;  /* 0x000000d208006986 */ /* 0x0003e4000c10192a */
[----:B-1----:R-:W-:-:S02]  /*1c2a30*/  IMAD.WIDE R8, R209, 0x4, R16 ;  /* 0x00000004d1087825 */ /* 0x002fc400078e0210 */
[----:B------:R-:W3:Y:S04]  /*1c2a40*/  LDL.LU R210, [R1+0x1814] ;  /* 0x0018140001d27983 */ /* 0x000ee80000300800 */
[----:B--2---:R1:W-:Y:S04]  /*1c2a50*/  @P0 STG.E desc[UR42][R8.64], R208 ;  /* 0x000000d008000986 */ /* 0x0043e8000c10192a */
[----:B-1----:R-:W2:Y:S04]  /*1c2a60*/  LDL.LU R208, [R1+0x2e24] ;  /* 0x002e240001d07983 */ /* 0x002ea80000300800 */
[----:B------:R-:W3:Y:S04]  /*1c2a70*/  LDL.LU R63, [R1+0x17d4] ;  /* 0x0017d400013f7983 */ /* 0x000ee80000300800 */
[----:B------:R-:W3:Y:S04]  /*1c2a80*/  LDL.LU R72, [R1+0x17a4] ;  /* 0x0017a40001487983 */ /* 0x000ee80000300800 */
[----:B------:R-:W3:Y:S04]  /*1c2a90*/  LDL.LU R73, [R1+0x1774] ;  /* 0x0017740001497983 */ /* 0x000ee80000300800 */
[----:B------:R-:W3:Y:S01]  /*1c2aa0*/  LDL.LU R74, [R1+0x1744] ;  /* 0x00174400014a7983 */ /* 0x000ee20000300800 */
[----:B------:R-:W-:-:S02]  /*1c2ab0*/  LOP3.LUT P1, RZ, R27, 0x10000, RZ, 0xc0, !PT ;  /* 0x000100001bff7812 */ /* 0x000fc4000782c0ff */
[----:B------:R-:W-:Y:S02]  /*1c2ac0*/  LOP3.LUT R12, R12, 0xdfffffff, RZ, 0xc0, !PT ;  /* 0xdfffffff0c0c7812 */ /* 0x000fe400078ec0ff */
[----:B------:R-:W-:Y:S02]  /*1c2ad0*/  LOP3.LUT R11, R11, 0xfffffffe, RZ, 0xc0, !PT ;  /* 0xfffffffe0b0b7812 */ /* 0x000fe400078ec0ff */
[C---:B------:R-:W-:Y:S02]  /*1c2ae0*/  LOP3.LUT P4, RZ, R27.reuse, 0x10, RZ, 0xc0, !PT ;  /* 0x000000101bff7812 */ /* 0x040fe4000788c0ff */
[----:B------:R-:W-:Y:S01]  /*1c2af0*/  LOP3.LUT P5, RZ, R27, 0x20, RZ, 0xc0, !PT ;  /* 0x000000201bff7812 */ /* 0x000fe200078ac0ff */
[----:B------:R-:W-:Y:S01]  /*1c2b00*/  IMAD.WIDE R8, R209, 0x4, R14 ;  /* 0x00000004d1087825 */ /* 0x000fe200078e020e */
[----:B------:R-:W-:Y:S01]  /*1c2b10*/  LOP3.LUT P6, RZ, R27, 0x40, RZ, 0xc0, !PT ;  /* 0x000000401bff7812 */ /* 0x000fe200078cc0ff */
[----:B------:R-:W3:Y:S02]  /*1c2b20*/  LDL.LU R219, [R1+0x18c8] ;  /* 0x0018c80001db7983 */ /* 0x000ee40000300800 */
[----:B------:R-:W-:-:S02]  /*1c2b30*/  @P1 LOP3.LUT R12, R12, 0x20000000, RZ, 0xfc, !PT ;  /* 0x200000000c0c1812 */ /* 0x000fc400078efcff */
[C---:B------:R-:W-:Y:S01]  /*1c2b40*/  LOP3.LUT P1, RZ, R27.reuse, 0x8000, RZ, 0xc0, !PT ;  /* 0x000080001bff7812 */ /* 0x040fe2000782c0ff */
[----:B------:R-:W3:Y:S01]  /*1c2b50*/  LDL.LU R217, [R1+0x1888] ;  /* 0x0018880001d97983 */ /* 0x000ee20000300800 */
[----:B------:R-:W-:Y:S02]  /*1c2b60*/  LOP3.LUT R12, R12, 0xbfffffff, RZ, 0xc0, !PT ;  /* 0xbfffffff0c0c7812 */ /* 0x000fe400078ec0ff */
[C---:B------:R-:W-:Y:S01]  /*1c2b70*/  LOP3.LUT P0, RZ, R27.reuse, 0x80, RZ, 0xc0, !PT ;  /* 0x000000801bff7812 */ /* 0x040fe2000780c0ff */
[----:B------:R-:W3:Y:S04]  /*1c2b80*/  LDL.LU R243, [R1+0x1818] ;  /* 0x0018180001f37983 */ /* 0x000ee80000300800 */
[----:B------:R-:W3:Y:S04]  /*1c2b90*/  LDL.LU R241, [R1+0x2e2c] ;  /* 0x002e2c0001f17983 */ /* 0x000ee80000300800 */
[----:B------:R-:W-:Y:S01]  /*1c2ba0*/  @P1 LOP3.LUT R12, R12, 0x40000000, RZ, 0xfc, !PT ;  /* 0x400000000c0c1812 */ /* 0x000fe200078efcff */
[----:B------:R-:W3:Y:S01]  /*1c2bb0*/  LDL.LU R216, [R1+0x17d8] ;  /* 0x0017d80001d87983 */ /* 0x000ee20000300800 */
[----:B------:R-:W-:-:S02]  /*1c2bc0*/  LOP3.LUT P1, RZ, R27, 0x4000, RZ, 0xc0, !PT ;  /* 0x000040001bff7812 */ /* 0x000fc4000782c0ff */
[----:B------:R-:W-:Y:S01]  /*1c2bd0*/  LOP3.LUT R12, R12, 0x7fffffff, RZ, 0xc0, !PT ;  /* 0x7fffffff0c0c7812 */ /* 0x000fe200078ec0ff */
[----:B------:R-:W3:Y:S10]  /*1c2be0*/  LDL.LU R209, [R1+0x2e30] ;  /* 0x002e300001d17983 */ /* 0x000ef40000300800 */
        /* <DEDUP_REMOVED lines=14> */
[----:B----4-:R2:W-:Y:S10]  /*1c2cd0*/  @P4 STG.E desc[UR42][R8.64], R218 ;  /* 0x000000da08004986 */ /* 0x0105f4000c10192a */
[----:B------:R-:W-:-:S02]  /*1c2ce0*/  @P1 LOP3.LUT R11, R11, 0x10, RZ, 0xfc, !PT ;  /* 0x000000100b0b1812 */ /* 0x000fc400078efcff */
[----:B------:R-:W-:Y:S01]  /*1c2cf0*/  LOP3.LUT P1, RZ, R27, 0x100, RZ, 0xc0, !PT ;  /* 0x000001001bff7812 */ /* 0x000fe2000782c0ff */
[----:B--2---:R-:W-:-:S05]  /*1c2d00*/  IMAD.WIDE R8, R208, 0x4, R20 ;  /* 0x00000004d0087825 */ /* 0x004fca00078e0214 */
[----:B---3--:R1:W-:Y:S02]  /*1c2d10*/  @P5 STG.E desc[UR42][R8.64], R242 ;  /* 0x000000f208005986 */ /* 0x0083e4000c10192a */
        /* <DEDUP_REMOVED lines=8> */
[----:B------:R1:W-:Y:S01]  /*1c2da0*/  @P1 STG.E desc[UR42][R8.64], R63 ;  /* 0x0000003f08001986 */ /* 0x0003e2000c10192a */
[----:B------:R-:W-:-:S03]  /*1c2db0*/  LOP3.LUT P1, RZ, R11, 0x10, RZ, 0xc0, !PT ;  /* 0x000000100bff7812 */ /* 0x000fc6000782c0ff */
[----:B------:R-:W2:Y:S04]  /*1c2dc0*/  LDL.LU R208, [R1+0x18cc] ;  /* 0x0018cc0001d07983 */ /* 0x000ea80000300800 */
[----:B------:R-:W2:Y:S01]  /*1c2dd0*/  LDL.LU R218, [R1+0x2e34] ;  /* 0x002e340001da7983 */ /* 0x000ea20000300800 */
        /* <DEDUP_REMOVED lines=36> */
[----:B---3--:R1:W-:Y:S02]  /*1c3020*/  @P4 STG.E desc[UR42][R8.64], R240 ;  /* 0x000000f008004986 */ /* 0x0083e4000c10192a */
        /* <DEDUP_REMOVED lines=9> */
[----:B------:R-:W3:Y:S04]  /*1c30c0*/  LDL.LU R242, [R1+0x17ac] ;  /* 0x0017ac0001f27983 */ /* 0x000ee80000300800 */
[----:B------:R-:W3:Y:S04]  /*1c30d0*/  LDL.LU R240, [R1+0x177c] ;  /* 0x00177c0001f07983 */ /* 0x000ee80000300800 */
[----:B------:R-:W3:Y:S04]  /*1c30e0*/  LDL.LU R209, [R1+0x174c] ;  /* 0x00174c0001d17983 */ /* 0x000ee80000300800 */
[----:B------:R-:W3:Y:S04]  /*1c30f0*/  LDL.LU R210, [R1+0x2e38] ;  /* 0x002e380001d27983 */ /* 0x000ee80000300800 */
[----:B------:R-:W3:Y:S01]  /*1c3100*/  LDL.LU R208, [R1+0x173c] ;  /* 0x00173c0001d07983 */ /* 0x000ee20000300800 */
[----:B------:R-:W-:-:S03]  /*1c3110*/  LOP3.LUT R12, R12, 0xffdfffff, RZ, 0xc0, !PT ;  /* 0xffdfffff0c0c7812 */ /* 0x000fc600078ec0ff */
        /* <DEDUP_REMOVED lines=9> */
[----:B------:R-:W-:Y:S01]  /*1c31b0*/  IMAD.WIDE R8, R218, 0x4, R16 ;  /* 0x00000004da087825 */ /* 0x000fe200078e0210 */
[C---:B------:R-:W-:Y:S02]  /*1c31c0*/  LOP3.LUT P6, RZ, R27.reuse, 0x2000000, RZ, 0xc0, !PT ;  /* 0x020000001bff7812 */ /* 0x040fe400078cc0ff */
[----:B------:R-:W-:Y:S01]  /*1c31d0*/  LOP3.LUT P0, RZ, R27, 0x4000000, RZ, 0xc0, !PT ;  /* 0x040000001bff7812 */ /* 0x000fe2000780c0ff */
        /* <DEDUP_REMOVED lines=23> */
[----:B------:R-:W-:Y:S02]  /*1c3350*/  @P1 LOP3.LUT R12, R12, 0x8000000, RZ, 0xfc, !PT ;  /* 0x080000000c0c1812 */ /* 0x000fe400078efcff */
[----:B------:R-:W-:Y:S01]  /*1c3360*/  LOP3.LUT P1, RZ, R27, 0x10000000, RZ, 0xc0, !PT ;  /* 0x100000001bff7812 */ /* 0x000fe2000782c0ff */
[----:B-1----:R-:W-:-:S05]  /*1c3370*/  IMAD.WIDE R8, R210, 0x4, R20 ;  /* 0x00000004d2087825 */ /* 0x002fca00078e0214 */
[----:B------:R1:W-:Y:S01]  /*1c3380*/  @P6 STG.E desc[UR42][R8.64], R242 ;  /* 0x000000f208006986 */ /* 0x0003e2000c10192a */
[----:B------:R-:W-:Y:S01]  /*1c3390*/  LOP3.LUT R12, R12, 0xefffffff, RZ, 0xc0, !PT ;  /* 0xefffffff0c0c7812 */ /* 0x000fe200078ec0ff */
[----:B-1----:R-:W-:-:S05]  /*1c33a0*/  IMAD.WIDE R8, R210, 0x4, R18 ;  /* 0x00000004d2087825 */ /* 0x002fca00078e0212 */
[----:B------:R-:W-:Y:S01]  /*1c33b0*/  @P1 LOP3.LUT R12, R12, 0x10000000, RZ, 0xfc, !PT ;  /* 0x100000000c0c1812 */ /* 0x000fe200078efcff */
[----:B------:R1:W-:Y:S01]  /*1c33c0*/  @P0 STG.E desc[UR42][R8.64], R240 ;  /* 0x000000f008000986 */ /* 0x0003e2000c10192a */
[----:B------:R-:W-:-:S03]  /*1c33d0*/  LOP3.LUT P1, RZ, R27, 0x8000000, RZ, 0xc0, !PT ;  /* 0x080000001bff7812 */ /* 0x000fc6000782c0ff */
        /* <DEDUP_REMOVED lines=12> */
[----:B------:R-:W2:Y:S04]  /*1c34a0*/  LDL.LU R210, [R1+0x1784] ;  /* 0x0017840001d27983 */ /* 0x000ea80000300800 */
        /* <DEDUP_REMOVED lines=21> */
[C---:B------:R-:W-:Y:S01]  /*1c3600*/  LOP3.LUT P3, RZ, R28.reuse, 0x20, RZ, 0xc0, !PT ;  /* 0x000000201cff7812 */ /* 0x040fe2000786c0ff */
[----:B-1----:R-:W-:Y:S01]  /*1c3610*/  IMAD.WIDE R8, R243, 0x4, R16 ;  /* 0x00000004f3087825 */ /* 0x002fe200078e0210 */
[C---:B------:R-:W-:Y:S01]  /*1c3620*/  LOP3.LUT P4, RZ, R28.reuse, 0x40, RZ, 0xc0, !PT ;  /* 0x000000401cff7812 */ /* 0x040fe2000788c0ff */
[----:B------:R-:W2:Y:S01]  /*1c3630*/  LDL.LU R219, [R1+0x2e50] ;  /* 0x002e500001db7983 */ /* 0x000ea20000300800 */
[C---:B------:R-:W-:Y:S02]  /*1c3640*/  LOP3.LUT P5, RZ, R28.reuse, 0x80, RZ, 0xc0, !PT ;  /* 0x000000801cff7812 */ /* 0x040fe400078ac0ff */
[----:B------:R-:W-:-:S02]  /*1c3650*/  LOP3.LUT P6, RZ, R28, 0x100, RZ, 0xc0, !PT ;  /* 0x000001001cff7812 */ /* 0x000fc400078cc0ff */
[----:B------:R-:W-:Y:S01]  /*1c3660*/  LOP3.LUT P0, RZ, R28, 0x200, RZ, 0xc0, !PT ;  /* 0x000002001cff7812 */ /* 0x000fe2000780c0ff */
        /* <DEDUP_REMOVED lines=14> */
[----:B-1----:R-:W3:Y:S04]  /*1c3750*/  LDL.LU R210, [R1+0x10f4] ;  /* 0x0010f40001d27983 */ /* 0x002ee80000300800 */
        /* <DEDUP_REMOVED lines=17> */
[----:B------:R-:W4:Y:S04]  /*1c3870*/  LDL.LU R242, [R1+0x17cc] ;  /* 0x0017cc0001f27983 */ /* 0x000f280000300800 */
        /* <DEDUP_REMOVED lines=18> */
[----:B--2---:R1:W-:Y:S02]  /*1c39a0*/  @P4 STG.E desc[UR42][R8.64], R209 ;  /* 0x000000d108004986 */ /* 0x0043e4000c10192a */
[C---:B-1----:R-:W-:Y:S02]  /*1c39b0*/  IMAD.WIDE R8, R208.reuse, 0x4, R16 ;  /* 0x00000004d0087825 */ /* 0x042fe400078e0210 */
[----:B------:R-:W2:Y:S04]  /*1c39c0*/  LDL.LU R209, [R1+0x175c] ;  /* 0x00175c0001d17983 */ /* 0x000ea80000300800 */
[----:B---3--:R1:W-:Y:S02]  /*1c39d0*/  @P5 STG.E desc[UR42][R8.64], R210 ;  /* 0x000000d208005986 */ /* 0x0083e4000c10192a */
[----:B-1----:R-:W-:-:S02]  /*1c39e0*/  IMAD.WIDE R8, R208, 0x4, R14 ;  /* 0x00000004d0087825 */ /* 0x002fc400078e020e */
[----:B------:R-:W3:Y:S04]  /*1c39f0*/  LDL.LU R210, [R1+0x10fc] ;  /* 0x0010fc0001d27983 */ /* 0x000ee80000300800 */
[----:B------:R-:W2:Y:S01]  /*1c3a00*/  LDL.LU R208, [R1+0x2e58] ;  /* 0x002e580001d07983 */ /* 0x000ea20000300800 */
[----:B------:R-:W-:Y:S02]  /*1c3a10*/  @P1 LOP3.LUT R12, R12, 0x40000, RZ, 0xfc, !PT ;  /* 0x000400000c0c1812 */ /* 0x000fe400078efcff */
[----:B------:R-:W-:Y:S02]  /*1c3a20*/  LOP3.LUT P1, RZ, R28, 0x10000, RZ, 0xc0, !PT ;  /* 0x000100001cff7812 */ /* 0x000fe4000782c0ff */
[----:B------:R-:W-:Y:S02]  /*1c3a30*/  LOP3.LUT R12, R12, 0xfff7ffff, RZ, 0xc0, !PT ;  /* 0xfff7ffff0c0c7812 */ /* 0x000fe400078ec0ff */
[----:B------:R-:W-:-:S09]  /*1c3a40*/  LOP3.LUT P6, RZ, R28, 0x1000, RZ, 0xc0, !PT ;  /* 0x000010001cff7812 */ /* 0x000fd200078cc0ff */
[----:B------:R-:W-:Y:S02]  /*1c3a50*/  @P1 LOP3.LUT R12, R12, 0x80000, RZ, 0xfc, !PT ;  /* 0x000800000c0c1812 */ /* 0x000fe400078efcff */
[C---:B------:R-:W-:Y:S02]  /*1c3a60*/  LOP3.LUT P1, RZ, R28.reuse, 0x8000, RZ, 0xc0, !PT ;  /* 0x000080001cff7812 */ /* 0x040fe4000782c0ff */
[----:B------:R-:W-:Y:S02]  /*1c3a70*/  LOP3.LUT P0, RZ, R28, 0x2000, RZ, 0xc0, !PT ;  /* 0x000020001cff7812 */ /* 0x000fe4000780c0ff */
[----:B------:R-:W-:Y:S01]  /*1c3a80*/  LOP3.LUT R12, R12, 0xffefffff, RZ, 0xc0, !PT ;  /* 0xffefffff0c0c7812 */ /* 0x000fe200078ec0ff */
[----:B----4-:R1:W-:Y:S08]  /*1c3a90*/  @P6 STG.E desc[UR42][R8.64], R117 ;  /* 0x0000007508006986 */ /* 0x0103f0000c10192a */
[----:B------:R-:W-:-:S02]  /*1c3aa0*/  @P1 LOP3.LUT R12, R12, 0x100000, RZ, 0xfc, !PT ;  /* 0x001000000c0c1812 */ /* 0x000fc400078efcff */
[----:B------:R-:W-:Y:S01]  /*1c3ab0*/  LOP3.LUT P1, RZ, R28, 0x4000, RZ, 0xc0, !PT ;  /* 0x000040001cff7812 */ /* 0x000fe2000782c0ff */
        /* <DEDUP_REMOVED lines=58> */
[C---:B------:R-:W-:Y:S01]  /*1c3e60*/  LOP3.LUT P4, RZ, R28.reuse, 0x20000000, RZ, 0xc0, !PT ;  /* 0x200000001cff7812 */ /* 0x040fe2000788c0ff */
[----:B------:R-:W3:Y:S01]  /*1c3e70*/  LDL.LU R75, [R1+0x19d4] ;  /* 0x0019d400014b7983 */ /* 0x000ee20000300800 */
[C---:B------:R-:W-:Y:S02]  /*1c3e80*/  LOP3.LUT P5, RZ, R28.reuse, 0x40000000, RZ, 0xc0, !PT ;  /* 0x400000001cff7812 */ /* 0x040fe400078ac0ff */
[----:B------:R-:W-:Y:S01]  /*1c3e90*/  LOP3.LUT P6, RZ, R28, 0x80000000, RZ, 0xc0, !PT ;  /* 0x800000001cff7812 */ /* 0x000fe200078cc0ff */
        /* <DEDUP_REMOVED lines=25> */
[----:B------:R1:W-:Y:S05]  /*1c4030*/  @P4 STG.E desc[UR42][R8.64], R240 ;  /* 0x000000f008004986 */ /* 0x0003ea000c10192a */
[----:B------:R-:W-:Y:S02]  /*1c4040*/  @P1 LOP3.LUT R12, R12, 0x800, RZ, 0xfc, !PT ;  /* 0x000008000c0c1812 */ /* 0x000fe400078efcff */
        /* <DEDUP_REMOVED lines=8> */
[C---:B-1----:R-:W-:Y:S01]  /*1c40d0*/  IMAD.WIDE R8, R208.reuse, 0x4, R16 ;  /* 0x00000004d0087825 */ /* 0x042fe200078e0210 */
[----:B------:R-:W3:Y:S04]  /*1c40e0*/  LDL.LU R209, [R1+0x1894] ;  /* 0x0018940001d17983 */ /* 0x000ee80000300800 */
[----:B------:R1:W-:Y:S02]  /*1c40f0*/  @P6 STG.E desc[UR42][R8.64], R210 ;  /* 0x000000d208006986 */ /* 0x0003e4000c10192a */
[----:B-1----:R-:W-:-:S02]  /*1c4100*/  IMAD.WIDE R8, R208, 0x4, R14 ;  /* 0x00000004d0087825 */ /* 0x002fc400078e020e */
[----:B------:R-:W4:Y:S04]  /*1c4110*/  LDL.LU R210, [R1+0x19d8] ;  /* 0x0019d80001d27983 */ /* 0x000f280000300800 */
[----:B------:R1:W-:Y:S04]  /*1c4120*/  @P0 STG.E desc[UR42][R8.64], R62 ;  /* 0x0000003e08000986 */ /* 0x0003e8000c10192a */
        /* <DEDUP_REMOVED lines=28> */
[----:B--2---:R-:W-:-:S10]  /*1c42f0*/  IMAD.WIDE R8, R240, 0x4, R20 ;  /* 0x00000004f0087825 */ /* 0x004fd400078e0214 */
[----:B------:R1:W-:Y:S02]  /*1c4300*/  @P1 STG.E desc[UR42][R8.64], R218 ;  /* 0x000000da08001986 */ /* 0x0003e4000c10192a */
[----:B-1----:R-:W-:-:S05]  /*1c4310*/  IMAD.WIDE R8, R240, 0x4, R18 ;  /* 0x00000004f0087825 */ /* 0x002fca00078e0212 */
[----:B---3--:R1:W-:Y:S04]  /*1c4320*/  @P2 STG.E desc[UR42][R8.64], R30 ;  /* 0x0000001e08002986 */ /* 0x0083e8000c10192a */
[----:B-1----:R-:W2:Y:S01]  /*1c4330*/  LDL.LU R30, [R1+0x6d44] ;  /* 0x006d4400011e7983 */ /* 0x002ea20000300800 */
[C---:B------:R-:W-:Y:S02]  /*1c4340*/  LOP3.LUT P3, RZ, R29.reuse, 0x800, RZ, 0xc0, !PT ;  /* 0x000008001dff7812 */ /* 0x040fe4000786c0ff */
[C---:B------:R-:W-:Y:S01]  /*1c4350*/  LOP3.LUT P4, RZ, R29.reuse, 0x1000, RZ, 0xc0, !PT ;  /* 0x000010001dff7812 */ /* 0x040fe2000788c0ff */
[----:B------:R-:W-:Y:S01]  /*1c4360*/  IMAD.WIDE R8, R240, 0x4, R16 ;  /* 0x00000004f0087825 */ /* 0x000fe200078e0210 */
[C---:B------:R-:W-:Y:S01]  /*1c4370*/  LOP3.LUT P5, RZ, R29.reuse, 0x2000, RZ, 0xc0, !PT ;  /* 0x000020001dff7812 */ /* 0x040fe200078ac0ff */
[----:B------:R-:W3:Y:S01]  /*1c4380*/  LDL.LU R72, [R1+0x2e74] ;  /* 0x002e740001487983 */ /* 0x000ee20000300800 */
[----:B------:R-:W-:-:S07]  /*1c4390*/  LOP3.LUT P6, RZ, R29, 0x4000, RZ, 0xc0, !PT ;  /* 0x000040001dff7812 */ /* 0x000fce00078cc0ff */
[----:B------:R1:W-:Y:S01]  /*1c43a0*/  @P3 STG.E desc[UR42][R8.64], R216 ;  /* 0x000000d808003986 */ /* 0x0003e2000c10192a */
[----:B------:R-:W-:Y:S01]  /*1c43b0*/  LOP3.LUT P0, RZ, R29, 0x8000, RZ, 0xc0, !PT ;  /* 0x000080001dff7812 */ /* 0x000fe2000780c0ff */
[----:B-1----:R-:W-:-:S05]  /*1c43c0*/  IMAD.WIDE R8, R240, 0x4, R14 ;  /* 0x00000004f0087825 */ /* 0x002fca00078e020e */
[----:B------:R1:W-:Y:S02]  /*1c43d0*/  @P4 STG.E desc[UR42][R8.64], R209 ;  /* 0x000000d108004986 */ /* 0x0003e4000c10192a */
[----:B-1----:R-:W-:-:S05]  /*1c43e0*/  IMAD.WIDE R8, R242, 0x4, R20 ;  /* 0x00000004f2087825 */ /* 0x002fca00078e0214 */
[----:B----4-:R1:W-:Y:S02]  /*1c43f0*/  @P5 STG.E desc[UR42][R8.64], R210 ;  /* 0x000000d208005986 */ /* 0x0103e4000c10192a */
[----:B-1----:R-:W-:-:S05]  /*1c4400*/  IMAD.WIDE R8, R242, 0x4, R18 ;  /* 0x00000004f2087825 */ /* 0x002fca00078e0212 */
[----:B------:R1:W-:Y:S02]  /*1c4410*/  @P6 STG.E desc[UR42][R8.64], R208 ;  /* 0x000000d008006986 */ /* 0x0003e4000c10192a */
[----:B-1----:R-:W-:-:S05]  /*1c4420*/  IMAD.WIDE R8, R242, 0x4, R16 ;  /* 0x00000004f2087825 */ /* 0x002fca00078e0210 */
[----:B--2---:R1:W-:Y:S04]  /*1c4430*/  @P0 STG.E desc[UR42][R8.64], R30 ;  /* 0x0000001e08000986 */ /* 0x0043e8000c10192a */
[----:B-1----:R-:W2:Y:S04]  /*1c4440*/  LDL.LU R30, [R1+0x6d40] ;  /* 0x006d4000011e7983 */ /* 0x002ea80000300800 */
[----:B------:R-:W4:Y:S04]  /*1c4450*/  LDL.LU R208, [R1+0x1918] ;  /* 0x0019180001d07983 */ /* 0x000f280000300800 */
[----:B------:R-:W2:Y:S04]  /*1c4460*/  LDL.LU R241, [R1+0x18f8] ;  /* 0x0018f80001f17983 */ /* 0x000ea80000300800 */
[----:B------:R-:W2:Y:S04]  /*1c4470*/  LDL.LU R218, [R1+0x18d8] ;  /* 0x0018d80001da7983 */ /* 0x000ea80000300800 */
[----:B------:R-:W2:Y:S04]  /*1c4480*/  LDL.LU R216, [R1+0x18b8] ;  /* 0x0018b80001d87983 */ /* 0x000ea80000300800 */
[----:B------:R-:W2:Y:S04]  /*1c4490*/  LDL.LU R240, [R1+0x2e70] ;  /* 0x002e700001f07983 */ /* 0x000ea80000300800 */
[----:B------:R-:W2:Y:S01]  /*1c44a0*/  LDL.LU R209, [R1+0x1898] ;  /* 0x0018980001d17983 */ /* 0x000ea20000300800 */
[----:B------:R-:W-:-:S03]  /*1c44b0*/  LOP3.LUT P4, RZ, R29, 0x10000, RZ, 0xc0, !PT ;  /* 0x000100001dff7812 */ /* 0x000fc6000788c0ff */
[----:B------:R-:W2:Y:S01]  /*1c44c0*/  LDL.LU R210, [R1+0x19dc] ;  /* 0x0019dc0001d27983 */ /* 0x000ea20000300800 */
[----:B------:R-:W-:-:S03]  /*1c44d0*/  IMAD.WIDE R8, R242, 0x4, R14 ;  /* 0x00000004f2087825 */ /* 0x000fc600078e020e */
[----:B------:R-:W2:Y:S04]  /*1c44e0*/  LDL.LU R217, [R1+0x2e78] ;  /* 0x002e780001d97983 */ /* 0x000ea80000300800 */
[----:B------:R-:W2:Y:S01]  /*1c44f0*/  LDL.LU R242, [R1+0x2e7c] ;  /* 0x002e7c0001f27983 */ /* 0x000ea20000300800 */
        /* <DEDUP_REMOVED lines=13> */
[----:B----4-:R1:W-:Y:S04]  /*1c45d0*/  @P4 STG.E desc[UR42][R8.64], R208 ;  /* 0x000000d008004986 */ /* 0x0103e8000c10192a */
[----:B-1----:R-:W4:Y:S04]  /*1c45e0*/  LDL.LU R208, [R1+0x196c] ;  /* 0x00196c0001d07983 */ /* 0x002f280000300800 */
[----:B------:R-:W4:Y:S01]  /*1c45f0*/  LDL.LU R63, [R1+0x193c] ;  /* 0x00193c00013f7983 */ /* 0x000f220000300800 */
[----:B------:R-:W-:-:S03]  /*1c4600*/  LOP3.LUT R12, R12, 0xfffffffd, RZ, 0xc0, !PT ;  /* 0xfffffffd0c0c7812 */ /* 0x000fc600078ec0ff */
[----:B------:R-:W4:Y:S01]  /*1c4610*/  LDL.LU R73, [R1+0x191c] ;  /* 0x00191c0001497983 */ /* 0x000f220000300800 */
[----:B------:R-:W-:Y:S02]  /*1c4620*/  @P1 LOP3.LUT R12, R12, 0x2, RZ, 0xfc, !PT ;  /* 0x000000020c0c1812 */ /* 0x000fe400078efcff */
[----:B------:R-:W-:Y:S01]  /*1c4630*/  LOP3.LUT P1, RZ, R29, 0x800000, RZ, 0xc0, !PT ;  /* 0x008000001dff7812 */ /* 0x000fe2000782c0ff */
[----:B------:R-:W4:Y:S01]  /*1c4640*/  LDL.LU R74, [R1+0x18fc] ;  /* 0x0018fc00014a7983 */ /* 0x000f220000300800 */
[----:B------:R-:W-:-:S03]  /*1c4650*/  LOP3.LUT R12, R12, 0xfffffffb, RZ, 0xc0, !PT ;  /* 0xfffffffb0c0c7812 */ /* 0x000fc600078ec0ff */
[----:B------:R-:W4:Y:S01]  /*1c4660*/  LDL.LU R75, [R1+0x18dc] ;  /* 0x0018dc00014b7983 */ /* 0x000f220000300800 */
[C---:B------:R-:W-:Y:S02]  /*1c4670*/  LOP3.LUT P5, RZ, R29.reuse, 0x20000, RZ, 0xc0, !PT ;  /* 0x000200001dff7812 */ /* 0x040fe400078ac0ff */
[C---:B------:R-:W-:Y:S01]  /*1c4680*/  LOP3.LUT P6, RZ, R29.reuse, 0x40000, RZ, 0xc0, !PT ;  /* 0x000400001dff7812 */ /* 0x040fe200078cc0ff */
[----:B--2---:R-:W-:Y:S01]  /*1c4690*/  IMAD.WIDE R8, R240, 0x4, R20 ;  /* 0x00000004f0087825 */ /* 0x004fe200078e0214 */
[----:B------:R-:W2:Y:S03]  /*1c46a0*/  LDL.LU R219, [R1+0x18bc] ;  /* 0x0018bc0001db7983 */ /* 0x000ea60000300800 */
[----:B------:R-:W-:Y:S01]  /*1c46b0*/  @P1 LOP3.LUT R12, R12, 0x4, RZ, 0xfc, !PT ;  /* 0x000000040c0c1812 */ /* 0x000fe200078efcff */
[----:B------:R-:W2:Y:S01]  /*1c46c0*/  LDL.LU R243, [R1+0x189c] ;  /* 0x00189c0001f37983 */ /* 0x000ea20000300800 */
[----:B------:R-:W-:-:S02]  /*1c46d0*/  LOP3.LUT P1, RZ, R29, 0x400000, RZ, 0xc0, !PT ;  /* 0x004000001dff7812 */ /* 0x000fc4000782c0ff */
[----:B------:R-:W-:Y:S02]  /*1c46e0*/  LOP3.LUT R12, R12, 0xfffffff7, RZ, 0xc0, !PT ;  /* 0xfffffff70c0c7812 */ /* 0x000fe400078ec0ff */
[----:B------:R-:W-:-:S09]  /*1c46f0*/  LOP3.LUT P0, RZ, R29, 0x80000, RZ, 0xc0, !PT ;  /* 0x000800001dff7812 */ /* 0x000fd2000780c0ff */
[----:B------:R-:W-:Y:S02]  /*1c4700*/  @P1 LOP3.LUT R12, R12, 0x8, RZ, 0xfc, !PT ;  /* 0x000000080c0c1812 */ /* 0x000fe400078efcff */
[----:B------:R-:W-:Y:S01]  /*1c4710*/  LOP3.LUT P1, RZ, R29, 0x200000, RZ, 0xc0, !PT ;  /* 0x002000001dff7812 */ /* 0x000fe2000782c0ff */
[----:B------:R1:W-:Y:S01]  /*1c4720*/  @P5 STG.E desc[UR42][R8.64], R241 ;  /* 0x000000f108005986 */ /* 0x0003e2000c10192a */
[----:B------:R-:W-:Y:S01]  /*1c4730*/  LOP3.LUT R12, R12, 0xffffffef, RZ, 0xc0, !PT ;  /* 0xffffffef0c0c7812 */ /* 0x000fe200078ec0ff */
[----:B-1----:R-:W-:-:S10]  /*1c4740*/  IMAD.WIDE R8, R240, 0x4, R18 ;  /* 0x00000004f0087825 */ /* 0x002fd400078e0212 */
[----:B------:R-:W-:Y:S01]  /*1c4750*/  @P1 LOP3.LUT R12, R12, 0x10, RZ, 0xfc, !PT ;  /* 0x000000100c0c1812 */ /* 0x000fe200078efcff */
[----:B------:R-:W2:Y:S01]  /*1c4760*/  LDL.LU R241, [R1+0x1970] ;  /* 0x0019700001f17983 */ /* 0x000ea20000300800 */
[----:B------:R-:W-:-:S03]  /*1c4770*/  LOP3.LUT P1, RZ, R29, 0x100000, RZ, 0xc0, !PT ;  /* 0x001000001dff7812 */ /* 0x000fc6000782c0ff */
[----:B------:R1:W-:Y:S02]  /*1c4780*/  @P6 STG.E desc[UR42][R8.64], R218 ;  /* 0x000000da08006986 */ /* 0x0003e4000c10192a */
[C---:B-1----:R-:W-:Y:S02]  /*1c4790*/  IMAD.WIDE R8, R240.reuse, 0x4, R16 ;  /* 0x00000004f0087825 */ /* 0x042fe400078e0210 */
[----:B------:R-:W2:Y:S04]  /*1c47a0*/  LDL.LU R218, [R1+0x1940] ;  /* 0x0019400001da7983 */ /* 0x000ea80000300800 */
[----:B------:R1:W-:Y:S02]  /*1c47b0*/  @P0 STG.E desc[UR42][R8.64], R216 ;  /* 0x000000d808000986 */ /* 0x0003e4000c10192a */
[----:B-1----:R-:W-:-:S02]  /*1c47c0*/  IMAD.WIDE R8, R240, 0x4, R14 ;  /* 0x00000004f0087825 */ /* 0x002fc400078e020e */
[----:B------:R-:W2:Y:S04]  /*1c47d0*/  LDL.LU R216, [R1+0x1920] ;  /* 0x0019200001d87983 */ /* 0x000ea80000300800 */
[----:B------:R3:W-:Y:S01]  /*1c47e0*/  @P1 STG.E desc[UR42][R8.64], R209 ;  /* 0x000000d108001986 */ /* 0x0007e2000c10192a */
[----:B------:R-:W-:-:S03]  /*1c47f0*/  LOP3.LUT P1, RZ, R12, 0x10, RZ, 0xc0, !PT ;  /* 0x000000100cff7812 */ /* 0x000fc6000782c0ff */
[----:B------:R-:W2:Y:S01]  /*1c4800*/  LDL.LU R240, [R1+0x1900] ;  /* 0x0019000001f07983 */ /* 0x000ea20000300800 */
[----:B---3--:R-:W-:-:S03]  /*1c4810*/  IMAD.WIDE R8, R72, 0x4, R20 ;  /* 0x0000000448087825 */ /* 0x008fc600078e0214 */
[----:B------:R-:W3:Y:S06]  /*1c4820*/  LDL.LU R209, [R1+0x18e0] ;  /* 0x0018e00001d17983 */ /* 0x000eec0000300800 */
[----:B------:R1:W-:Y:S01]  /*1c4830*/  @P1 STG.E desc[UR42][R8.64], R210 ;  /* 0x000000d208001986 */ /* 0x0003e2000c10192a */
[----:B------:R-:W-:-:S03]  /*1c4840*/  LOP3.LUT P1, RZ, R12, 0x8, RZ, 0xc0, !PT ;  /* 0x000000080cff7812 */ /* 0x000fc6000782c0ff */
[----:B-1----:R-:W3:Y:S01]  /*1c4850*/  LDL.LU R210, [R1+0x2e80] ;  /* 0x002e800001d27983 */ /* 0x002ee20000300800 */
[----:B------:R-:W-:-:S09]  /*1c4860*/  IMAD.WIDE R8, R72, 0x4, R18 ;  /* 0x0000000448087825 */ /* 0x000fd200078e0212 */
[----:B----4-:R1:W-:Y:S04]  /*1c4870*/  @P1 STG.E desc[UR42][R8.64], R208 ;  /* 0x000000d008001986 */ /* 0x0103e8000c10192a */
        /* <DEDUP_REMOVED lines=15> */
[----:B--2---:R1:W-:Y:S01]  /*1c4970*/  @P1 STG.E desc[UR42][R8.64], R219 ;  /* 0x000000db08001986 */ /* 0x0043e2000c10192a */
[----:B------:R-:W-:Y:S02]  /*1c4980*/  LOP3.LUT P1, RZ, R13, 0x20000000, RZ, 0xc0, !PT ;  /* 0x200000000dff7812 */ /* 0x000fe4000782c0ff */
[C---:B------:R-:W-:Y:S02]  /*1c4990*/  LOP3.LUT P2, RZ, R29.reuse, 0x20000000, RZ, 0xc0, !PT ;  /* 0x200000001dff7812 */ /* 0x040fe4000784c0ff */
[----:B------:R-:W-:Y:S01]  /*1c49a0*/  LOP3.LUT P3, RZ, R29, 0x40000000, RZ, 0xc0, !PT ;  /* 0x400000001dff7812 */ /* 0x000fe2000786c0ff */
[----:B-1----:R-:W-:Y:S01]  /*1c49b0*/  IMAD.WIDE R8, R217, 0x4, R14 ;  /* 0x00000004d9087825 */ /* 0x002fe200078e020e */
[----:B------:R-:W-:Y:S01]  /*1c49c0*/  LOP3.LUT P4, RZ, R29, 0x80000000, RZ, 0xc0, !PT ;  /* 0x800000001dff7812 */ /* 0x000fe2000788c0ff */
[----:B------:R-:W2:Y:S06]  /*1c49d0*/  LDL.LU R219, [R1+0x2e88] ;  /* 0x002e880001db7983 */ /* 0x000eac0000300800 */
        /* <DEDUP_REMOVED lines=13> */
[----:B------:R-:W2:Y:S04]  /*1c4ab0*/  LDL.LU R63, [R1+0x560] ;  /* 0x00056000013f7983 */ /* 0x000ea80000300800 */
[----:B------:R-:W2:Y:S01]  /*1c4ac0*/  LDL.LU R216, [R1+0x1974] ;  /* 0x0019740001d87983 */ /* 0x000ea20000300800 */
[----:B---3--:R-:W-:-:S03]  /*1c4ad0*/  IMAD.WIDE R8, R210, 0x4, R20 ;  /* 0x00000004d2087825 */ /* 0x008fc600078e0214 */
[----:B------:R-:W3:Y:S04]  /*1c4ae0*/  LDL.LU R240, [R1+0x1944] ;  /* 0x0019440001f07983 */ /* 0x000ee80000300800 */
[----:B------:R1:W-:Y:S02]  /*1c4af0*/  @P6 STG.E desc[UR42][R8.64], R209 ;  /* 0x000000d108006986 */ /* 0x0003e4000c10192a */
[----:B-1----:R-:W-:Y:S02]  /*1c4b00*/  IMAD.WIDE R8, R210, 0x4, R18 ;  /* 0x00000004d2087825 */ /* 0x002fe400078e0212 */
[----:B------:R-:W3:Y:S04]  /*1c4b10*/  LDL.LU R209, [R1+0x1924] ;  /* 0x0019240001d17983 */ /* 0x000ee80000300800 */
[----:B----4-:R1:W-:Y:S04]  /*1c4b20*/  @P0 STG.E desc[UR42][R8.64], R208 ;  /* 0x000000d008000986 */ /* 0x0103e8000c10192a */
[----:B-1----:R-:W4:Y:S04]  /*1c4b30*/  LDL.LU R208, [R1+0x2e84] ;  /* 0x002e840001d07983 */ /* 0x002f280000300800 */
[----:B------:R-:W3:Y:S04]  /*1c4b40*/  LDL.LU R72, [R1+0x1904] ;  /* 0x0019040001487983 */ /* 0x000ee80000300800 */
[----:B------:R-:W3:Y:S04]  /*1c4b50*/  LDL.LU R73, [R1+0x18e4] ;  /* 0x0018e40001497983 */ /* 0x000ee80000300800 */
[----:B------:R-:W3:Y:S04]  /*1c4b60*/  LDL.LU R74, [R1+0x1874] ;  /* 0x00187400014a7983 */ /* 0x000ee80000300800 */
[----:B------:R-:W3:Y:S01]  /*1c4b70*/  LDL.LU R75, [R1+0x10e4] ;  /* 0x0010e400014b7983 */ /* 0x000ee20000300800 */
[----:B------:R-:W-:-:S02]  /*1c4b80*/  LOP3.LUT P1, RZ, R30, 0x8000, RZ, 0xc0, !PT ;  /* 0x000080001eff7812 */ /* 0x000fc4000782c0ff */
[----:B------:R-:W-:Y:S02]  /*1c4b90*/  LOP3.LUT R13, R13, 0xffdfffff, RZ, 0xc0, !PT ;  /* 0xffdfffff0d0d7812 */ /* 0x000fe400078ec0ff */
[C---:B------:R-:W-:Y:S02]  /*1c4ba0*/  LOP3.LUT P4, RZ, R30.reuse, 0x8, RZ, 0xc0, !PT ;  /* 0x000000081eff7812 */ /* 0x040fe4000788c0ff */
[----:B------:R-:W-:Y:S01]  /*1c4bb0*/  LOP3.LUT P5, RZ, R30, 0x10, RZ, 0xc0, !PT ;  /* 0x000000101eff7812 */ /* 0x000fe200078ac0ff */
[----:B------:R-:W-:Y:S01]  /*1c4bc0*/  IMAD.WIDE R8, R210, 0x4, R16 ;  /* 0x00000004d2087825 */ /* 0x000fe200078e0210 */
[C---:B------:R-:W-:Y:S01]  /*1c4bd0*/  LOP3.LUT P6, RZ, R30.reuse, 0x20, RZ, 0xc0, !PT ;  /* 0x000000201eff7812 */ /* 0x040fe200078cc0ff */
[----:B------:R-:W3:Y:S04]  /*1c4be0*/  LDL.LU R217, [R1+0x1978] ;  /* 0x0019780001d97983 */ /* 0x000ee80000300800 */
[----:B------:R-:W-:Y:S01]  /*1c4bf0*/  @P1 LOP3.LUT R13, R13, 0x200000, RZ, 0xfc, !PT ;  /* 0x002000000d0d1812 */ /* 0x000fe200078efcff */
[----:B------:R-:W3:Y:S01]  /*1c4c00*/  LDL.LU R243, [R1+0x1948] ;  /* 0x0019480001f37983 */ /* 0x000ee20000300800 */
[----:B------:R-:W-:-:S02]  /*1c4c10*/  LOP3.LUT P1, RZ, R30, 0x4000, RZ, 0xc0, !PT ;  /* 0x000040001eff7812 */ /* 0x000fc4000782c0ff */
[----:B------:R-:W-:Y:S01]  /*1c4c20*/  LOP3.LUT R13, R13, 0xffbfffff, RZ, 0xc0, !PT ;  /* 0xffbfffff0d0d7812 */ /* 0x000fe200078ec0ff */
[----:B------:R-:W3:Y:S01]  /*1c4c30*/  LDL.LU R241, [R1+0x1928] ;  /* 0x0019280001f17983 */ /* 0x000ee20000300800 */
[----:B------:R-:W-:-:S03]  /*1c4c40*/  LOP3.LUT P0, RZ, R30, 0x40, RZ, 0xc0, !PT ;  /* 0x000000401eff7812 */ /* 0x000fc6000780c0ff */
[----:B------:R-:W3:Y:S06]  /*1c4c50*/  LDL.LU R218, [R1+0x2e8c] ;  /* 0x002e8c0001da7983 */ /* 0x000eec0000300800 */
        /* <DEDUP_REMOVED lines=23> */
[----:B------:R4:W-:Y:S04]  /*1c4dd0*/  @P5 STG.E desc[UR42][R8.64], R63 ;  /* 0x0000003f08005986 */ /* 0x0009e8000c10192a */
[----:B------:R-:W2:Y:S01]  /*1c4de0*/  LDL.LU R210, [R1+0x2e90] ;  /* 0x002e900001d27983 */ /* 0x000ea20000300800 */
[----:B----4-:R-:W-:-:S05]  /*1c4df0*/  IMAD.WIDE R8, R208, 0x4, R20 ;  /* 0x00000004d0087825 */ /* 0x010fca00078e0214 */
[----:B------:R1:W-:Y:S02]  /*1c4e00*/  @P6 STG.E desc[UR42][R8.64], R216 ;  /* 0x000000d808006986 */ /* 0x0003e4000c10192a */
[----:B-1----:R-:W-:-:S05]  /*1c4e10*/  IMAD.WIDE R8, R208, 0x4, R18 ;  /* 0x00000004d0087825 */ /* 0x002fca00078e0212 */
[----:B---3--:R1:W-:Y:S02]  /*1c4e20*/  @P0 STG.E desc[UR42][R8.64], R240 ;  /* 0x000000f008000986 */ /* 0x0083e4000c10192a */
[C---:B-1----:R-:W-:Y:S02]  /*1c4e30*/  IMAD.WIDE R8, R208.reuse, 0x4, R16 ;  /* 0x00000004d0087825 */ /* 0x042fe400078e0210 */
[----:B------:R-:W3:Y:S04]  /*1c4e40*/  LDL.LU R240, [R1+0x1878] ;  /* 0x0018780001f07983 */ /* 0x000ee80000300800 */
[----:B------:R1:W-:Y:S01]  /*1c4e50*/  @P1 STG.E desc[UR42][R8.64], R209 ;  /* 0x000000d108001986 */ /* 0x0003e2000c10192a */
[----:B------:R-:W-:Y:S01]  /*1c4e60*/  LOP3.LUT P1, RZ, R13, 0x10000000, RZ, 0xc0, !PT ;  /* 0x100000000dff7812 */ /* 0x000fe2000782c0ff */
[----:B-1----:R-:W-:-:S02]  /*1c4e70*/  IMAD.WIDE R8, R208, 0x4, R14 ;  /* 0x00000004d0087825 */ /* 0x002fc400078e020e */
[----:B------:R-:W4:Y:S10]  /*1c4e80*/  LDL.LU R209, [R1+0x10e8] ;  /* 0x0010e80001d17983 */ /* 0x000f340000300800 */
        /* <DEDUP_REMOVED lines=48> */
[----:B------:R-:W2:Y:S04]  /*1c5190*/  LDL.LU R210, [R1+0x18ec] ;  /* 0x0018ec0001d27983 */ /* 0x000ea80000300800 */
[----:B------:R-:W4:Y:S04]  /*1c51a0*/  LDL.LU R240, [R1+0x187c] ;  /* 0x00187c0001f07983 */ /* 0x000f280000300800 */
[----:B------:R-:W4:Y:S04]  /*1c51b0*/  LDL.LU R209, [R1+0x10ec] ;  /* 0x0010ec0001d17983 */ /* 0x000f280000300800 */
[----:B------:R-:W4:Y:S01]  /*1c51c0*/  LDL.LU R63, [R1+0x2e98] ;  /* 0x002e9800013f7983 */ /* 0x000f220000300800 */
[----:B------:R-:W-:Y:S01]  /*1c51d0*/  LOP3.LUT P4, RZ, R30, 0x400000, RZ, 0xc0, !PT ;  /* 0x004000001eff7812 */ /* 0x000fe2000788c0ff */
[----:B------:R-:W-:Y:S01]  /*1c51e0*/  IMAD.WIDE R8, R216, 0x4, R18 ;  /* 0x00000004d8087825 */ /* 0x000fe200078e0212 */
[----:B------:R-:W-:-:S02]  /*1c51f0*/  LOP3.LUT R13, R13, 0xffffdfff, RZ, 0xc0, !PT ;  /* 0xffffdfff0d0d7812 */ /* 0x000fc400078ec0ff */
[C---:B------:R-:W-:Y:S02]  /*1c5200*/  LOP3.LUT P5, RZ, R30.reuse, 0x800000, RZ, 0xc0, !PT ;  /* 0x008000001eff7812 */ /* 0x040fe400078ac0ff */
[C---:B------:R-:W-:Y:S02]  /*1c5210*/  LOP3.LUT P6, RZ, R30.reuse, 0x1000000, RZ, 0xc0, !PT ;  /* 0x010000001eff7812 */ /* 0x040fe400078cc0ff */
[----:B------:R-:W-:-:S05]  /*1c5220*/  LOP3.LUT P0, RZ, R30, 0x2000000, RZ, 0xc0, !PT ;  /* 0x020000001eff7812 */ /* 0x000fca000780c0ff */
[----:B---3--:R1:W-:Y:S04]  /*1c5230*/  @P4 STG.E desc[UR42][R8.64], R208 ;  /* 0x000000d008004986 */ /* 0x0083e8000c10192a */
[----:B-1----:R-:W3:Y:S01]  /*1c5240*/  LDL.LU R208, [R1+0x56c] ;  /* 0x00056c0001d07983 */ /* 0x002ee20000300800 */
[----:B--2---:R-:W-:-:S03]  /*1c5250*/  LOP3.LUT P1, RZ, R31, 0x4, RZ, 0xc0, !PT ;  /* 0x000000041fff7812 */ /* 0x004fc6000782c0ff */
[----:B------:R-:W2:Y:S04]  /*1c5260*/  LDL.LU R75, [R1+0x2e9c] ;  /* 0x002e9c00014b7983 */ /* 0x000ea80000300800 */
[----:B------:R-:W2:Y:S04]  /*1c5270*/  LDL.LU R72, [R1+0x1ae0] ;  /* 0x001ae00001487983 */ /* 0x000ea80000300800 */
[----:B------:R-:W2:Y:S02]  /*1c5280*/  LDL.LU R73, [R1+0x1aa0] ;  /* 0x001aa00001497983 */ /* 0x000ea40000300800 */
[----:B------:R-:W-:-:S02]  /*1c5290*/  @P1 LOP3.LUT R13, R13, 0x2000, RZ, 0xfc, !PT ;  /* 0x000020000d0d1812 */ /* 0x000fc400078efcff */
[----:B------:R-:W-:Y:S01]  /*1c52a0*/  LOP3.LUT P1, RZ, R31, 0x2, RZ, 0xc0, !PT ;  /* 0x000000021fff7812 */ /* 0x000fe2000782c0ff */
[----:B------:R-:W2:Y:S01]  /*1c52b0*/  LDL.LU R74, [R1+0x1a70] ;  /* 0x001a7000014a7983 */ /* 0x000ea20000300800 */
[----:B------:R-:W-:-:S03]  /*1c52c0*/  LOP3.LUT R13, R13, 0xffffbfff, RZ, 0xc0, !PT ;  /* 0xffffbfff0d0d7812 */ /* 0x000fc600078ec0ff */
[----:B------:R-:W2:Y:S08]  /*1c52d0*/  LDL.LU R219, [R1+0x1a30] ;  /* 0x001a300001db7983 */ /* 0x000eb00000300800 */
        /* <DEDUP_REMOVED lines=14> */
[----:B------:R-:W-:Y:S02]  /*1c53c0*/  LOP3.LUT P1, RZ, R30, 0x10000000, RZ, 0xc0, !PT ;  /* 0x100000001eff7812 */ /* 0x000fe4000782c0ff */
[----:B------:R-:W-:Y:S01]  /*1c53d0*/  LOP3.LUT R13, R13, 0xfff7ffff, RZ, 0xc0, !PT ;  /* 0xfff7ffff0d0d7812 */ /* 0x000fe200078ec0ff */
[----:B----4-:R1:W-:Y:S10]  /*1c53e0*/  @P5 STG.E desc[UR42][R8.64], R218 ;  /* 0x000000da08005986 */ /* 0x0103f4000c10192a */
[----:B------:R-:W-:-:S02]  /*1c53f0*/  @P1 LOP3.LUT R13, R13, 0x80000, RZ, 0xfc, !PT ;  /* 0x000800000d0d1812 */ /* 0x000fc400078efcff */
[----:B------:R-:W-:Y:S01]  /*1c5400*/  LOP3.LUT P1, RZ, R30, 0x8000000, RZ, 0xc0, !PT ;  /* 0x080000001eff7812 */ /* 0x000fe2000782c0ff */
[----:B-1----:R-:W4:Y:S01]  /*1c5410*/  LDL.LU R218, [R1+0x2ea0] ;  /* 0x002ea00001da7983 */ /* 0x002f220000300800 */
[----:B------:R-:W-:-:S03]  /*1c5420*/  LOP3.LUT R13, R13, 0xffefffff, RZ, 0xc0, !PT ;  /* 0xffefffff0d0d7812 */ /* 0x000fc600078ec0ff */
[----:B------:R-:W4:Y:S01]  /*1c5430*/  LDL.LU R217, [R1+0x1a00] ;  /* 0x001a000001d97983 */ /* 0x000f220000300800 */
[----:B------:R-:W-:-:S03]  /*1c5440*/  IMAD.WIDE R8, R216, 0x4, R14 ;  /* 0x00000004d8087825 */ /* 0x000fc600078e020e */
[----:B------:R-:W4:Y:S04]  /*1c5450*/  LDL.LU R243, [R1+0x19e0] ;  /* 0x0019e00001f37983 */ /* 0x000f280000300800 */
[----:B------:R-:W-:Y:S01]  /*1c5460*/  @P1 LOP3.LUT R13, R13, 0x100000, RZ, 0xfc, !PT ;  /* 0x001000000d0d1812 */ /* 0x000fe200078efcff */
[----:B------:R1:W-:Y:S01]  /*1c5470*/  @P6 STG.E desc[UR42][R8.64], R242 ;  /* 0x000000f208006986 */ /* 0x0003e2000c10192a */
        /* <DEDUP_REMOVED lines=16> */
[----:B---3--:R1:W-:Y:S04]  /*1c5580*/  @P1 STG.E desc[UR42][R8.64], R208 ;  /* 0x000000d008001986 */ /* 0x0083e8000c10192a */
[----:B-1----:R-:W3:Y:S01]  /*1c5590*/  LDL.LU R208, [R1+0x1a34] ;  /* 0x001a340001d07983 */ /* 0x002ee20000300800 */
[----:B------:R-:W-:Y:S01]  /*1c55a0*/  LOP3.LUT P1, RZ, R13, 0x40000, RZ, 0xc0, !PT ;  /* 0x000400000dff7812 */ /* 0x000fe2000782c0ff */
[----:B--2---:R-:W-:-:S12]  /*1c55b0*/  IMAD.WIDE R8, R75, 0x4, R20 ;  /* 0x000000044b087825 */ /* 0x004fd800078e0214 */
        /* <DEDUP_REMOVED lines=13> */
[----:B----4-:R-:W-:-:S08]  /*1c5690*/  IMAD.WIDE R8, R218, 0x4, R20 ;  /* 0x00000004da087825 */ /* 0x010fd000078e0214 */
[----:B------:R1:W-:Y:S01]  /*1c56a0*/  @P1 STG.E desc[UR42][R8.64], R217 ;  /* 0x000000d908001986 */ /* 0x0003e2000c10192a */
[----:B------:R-:W-:Y:S01]  /*1c56b0*/  LOP3.LUT P1, RZ, R13, 0x2000, RZ, 0xc0, !PT ;  /* 0x000020000dff7812 */ /* 0x000fe2000782c0ff */
[----:B-1----:R-:W-:-:S12]  /*1c56c0*/  IMAD.WIDE R8, R218, 0x4, R18 ;  /* 0x00000004da087825 */ /* 0x002fd800078e0212 */
[----:B------:R1:W-:Y:S01]  /*1c56d0*/  @P1 STG.E desc[UR42][R8.64], R243 ;  /* 0x000000f308001986 */ /* 0x0003e2000c10192a */
[C---:B------:R-:W-:Y:S01]  /*1c56e0*/  LOP3.LUT P4, RZ, R31.reuse, 0x20, RZ, 0xc0, !PT ;  /* 0x000000201fff7812 */ /* 0x040fe2000788c0ff */
[C---:B-1----:R-:W-:Y:S01]  /*1c56f0*/  IMAD.WIDE R8, R218.reuse, 0x4, R16 ;  /* 0x00000004da087825 */ /* 0x042fe200078e0210 */
[C---:B------:R-:W-:Y:S01]  /*1c5700*/  LOP3.LUT P5, RZ, R31.reuse, 0x40, RZ, 0xc0, !PT ;  /* 0x000000401fff7812 */ /* 0x040fe200078ac0ff */
[----:B------:R-:W2:Y:S04]  /*1c5710*/  LDL.LU R243, [R1+0x19c8] ;  /* 0x0019c80001f37983 */ /* 0x000ea80000300800 */
[----:B------:R1:W-:Y:S01]  /*1c5720*/  @P2 STG.E desc[UR42][R8.64], R241 ;  /* 0x000000f108002986 */ /* 0x0003e2000c10192a */
[C---:B------:R-:W-:Y:S01]  /*1c5730*/  LOP3.LUT P6, RZ, R31.reuse, 0x80, RZ, 0xc0, !PT ;  /* 0x000000801fff7812 */ /* 0x040fe200078cc0ff */
[----:B-1----:R-:W-:Y:S01]  /*1c5740*/  IMAD.WIDE R8, R218, 0x4, R14 ;  /* 0x00000004da087825 */ /* 0x002fe200078e020e */
[----:B------:R-:W-:Y:S01]  /*1c5750*/  LOP3.LUT P0, RZ, R31, 0x100, RZ, 0xc0, !PT ;  /* 0x000001001fff7812 */ /* 0x000fe2000780c0ff */
[----:B------:R-:W4:Y:S04]  /*1c5760*/  LDL.LU R241, [R1+0x2eb0] ;  /* 0x002eb00001f17983 */ /* 0x000f280000300800 */
        /* <DEDUP_REMOVED lines=9> */
[----:B------:R-:W2:Y:S04]  /*1c5800*/  LDL.LU R242, [R1+0x1a04] ;  /* 0x001a040001f27983 */ /* 0x000ea80000300800 */
        /* <DEDUP_REMOVED lines=8> */
[----:B------:R-:W4:Y:S04]  /*1c5890*/  LDL.LU R75, [R1+0x1a38] ;  /* 0x001a3800014b7983 */ /* 0x000f280000300800 */
[----:B------:R-:W4:Y:S04]  /*1c58a0*/  LDL.LU R219, [R1+0x1a08] ;  /* 0x001a080001db7983 */ /* 0x000f280000300800 */
[----:B------:R-:W4:Y:S01]  /*1c58b0*/  LDL.LU R217, [R1+0x19e8] ;  /* 0x0019e80001d97983 */ /* 0x000f220000300800 */
[----:B------:R-:W-:-:S02]  /*1c58c0*/  LOP3.LUT P1, RZ, R31, 0x200000, RZ, 0xc0, !PT ;  /* 0x002000001fff7812 */ /* 0x000fc4000782c0ff */
[----:B------:R-:W-:Y:S01]  /*1c58d0*/  LOP3.LUT R13, R13, 0xffffffdf, RZ, 0xc0, !PT ;  /* 0xffffffdf0d0d7812 */ /* 0x000fe200078ec0ff */
[----:B------:R-:W4:Y:S10]  /*1c58e0*/  LDL.LU R218, [R1+0x1aec] ;  /* 0x001aec0001da7983 */ /* 0x000f340000300800 */
        /* <DEDUP_REMOVED lines=36> */
[----:B------:R-:W3:Y:S04]  /*1c5b30*/  LDL.LU R210, [R1+0x1a3c] ;  /* 0x001a3c0001d27983 */ /* 0x000ee80000300800 */
[----:B------:R4:W-:Y:S04]  /*1c5b40*/  @P0 STG.E desc[UR42][R8.64], R5 ;  /* 0x0000000508000986 */ /* 0x0009e8000c10192a */
[----:B------:R-:W3:Y:S04]  /*1c5b50*/  LDL.LU R208, [R1+0x1a0c] ;  /* 0x001a0c0001d07983 */ /* 0x000ee80000300800 */
[----:B------:R-:W3:Y:S01]  /*1c5b60*/  LDL.LU R216, [R1+0x2eb8] ;  /* 0x002eb80001d87983 */ /* 0x000ee20000300800 */
[----:B----4-:R-:W-:-:S03]  /*1c5b70*/  IMAD.WIDE R8, R74, 0x4, R20 ;  /* 0x000000044a087825 */ /* 0x010fc600078e0214 */
[----:B------:R-:W4:Y:S04]  /*1c5b80*/  LDL.LU R5, [R1+0x6d30] ;  /* 0x006d300001057983 */ /* 0x000f280000300800 */
        /* <DEDUP_REMOVED lines=23> */
[----:B------:R-:W-:Y:S02]  /*1c5d00*/  LOP3.LUT P1, RZ, R13, 0x20, RZ, 0xc0, !PT ;  /* 0x000000200dff7812 */ /* 0x000fe4000782c0ff */
[----:B------:R-:W-:Y:S01]  /*1c5d10*/  LOP3.LUT P2, RZ, R31, 0x400000, RZ, 0xc0, !PT ;  /* 0x004000001fff7812 */ /* 0x000fe2000784c0ff */
[----:B------:R-:W-:Y:S01]  /*1c5d20*/  IMAD.WIDE R8, R209, 0x4, R20 ;  /* 0x00000004d1087825 */ /* 0x000fe200078e0214 */
[C---:B------:R-:W-:Y:S02]  /*1c5d30*/  LOP3.LUT P3, RZ, R31.reuse, 0x800000, RZ, 0xc0, !PT ;  /* 0x008000001fff7812 */ /* 0x040fe4000786c0ff */
[----:B------:R-:W-:-:S07]  /*1c5d40*/  LOP3.LUT P4, RZ, R31, 0x1000000, RZ, 0xc0, !PT ;  /* 0x010000001fff7812 */ /* 0x000fce000788c0ff */
[----:B------:R1:W-:Y:S01]  /*1c5d50*/  @P1 STG.E desc[UR42][R8.64], R218 ;  /* 0x000000da08001986 */ /* 0x0003e2000c10192a */
[----:B------:R-:W-:Y:S01]  /*1c5d60*/  LOP3.LUT P5, RZ, R31, 0x2000000, RZ, 0xc0, !PT ;  /* 0x020000001fff7812 */ /* 0x000fe200078ac0ff */
[----:B-1----:R-:W-:Y:S01]  /*1c5d70*/  IMAD.WIDE R8, R209, 0x4, R18 ;  /* 0x00000004d1087825 */ /* 0x002fe200078e0212 */
[C---:B------:R-:W-:Y:S02]  /*1c5d80*/  LOP3.LUT P6, RZ, R31.reuse, 0x4000000, RZ, 0xc0, !PT ;  /* 0x040000001fff7812 */ /* 0x040fe400078cc0ff */
[----:B------:R-:W-:Y:S02]  /*1c5d90*/  LOP3.LUT P0, RZ, R31, 0x8000000, RZ, 0xc0, !PT ;  /* 0x080000001fff7812 */ /* 0x000fe4000780c0ff */
[----:B--2---:R1:W-:Y:S02]  /*1c5da0*/  @P2 STG.E desc[UR42][R8.64], R242 ;  /* 0x000000f208002986 */ /* 0x0043e4000c10192a */
[----:B-1----:R-:W-:-:S05]  /*1c5db0*/  IMAD.WIDE R8, R209, 0x4, R16 ;  /* 0x00000004d1087825 */ /* 0x002fca00078e0210 */
[----:B---3--:R1:W-:Y:S02]  /*1c5dc0*/  @P3 STG.E desc[UR42][R8.64], R240 ;  /* 0x000000f008003986 */ /* 0x0083e4000c10192a */
[----:B-1----:R-:W-:-:S05]  /*1c5dd0*/  IMAD.WIDE R8, R209, 0x4, R14 ;  /* 0x00000004d1087825 */ /* 0x002fca00078e020e */
[----:B------:R1:W-:Y:S02]  /*1c5de0*/  @P4 STG.E desc[UR42][R8.64], R210 ;  /* 0x000000d208004986 */ /* 0x0003e4000c10192a */
[----:B-1----:R-:W-:-:S05]  /*1c5df0*/  IMAD.WIDE R8, R216, 0x4, R20 ;  /* 0x00000004d8087825 */ /* 0x002fca00078e0214 */
[----:B------:R1:W-:Y:S02]  /*1c5e00*/  @P5 STG.E desc[UR42][R8.64], R208 ;  /* 0x000000d008005986 */ /* 0x0003e4000c10192a */
[----:B-1----:R-:W-:-:S05]  /*1c5e10*/  IMAD.WIDE R8, R216, 0x4, R18 ;  /* 0x00000004d8087825 */ /* 0x002fca00078e0212 */
[----:B----4-:R1:W-:Y:S02]  /*1c5e20*/  @P6 STG.E desc[UR42][R8.64], R32 ;  /* 0x0000002008006986 */ /* 0x0103e4000c10192a */
[----:B-1----:R-:W-:Y:S02]  /*1c5e30*/  IMAD.WIDE R8, R216, 0x4, R16 ;  /* 0x00000004d8087825 */ /* 0x002fe400078e0210 */
[----:B------:R-:W2:Y:S04]  /*1c5e40*/  LDL.LU R32, [R1+0x6d28] ;  /* 0x006d280001207983 */ /* 0x000ea80000300800 */
[----:B------:R1:W-:Y:S04]  /*1c5e50*/  @P0 STG.E desc[UR42][R8.64], R5 ;  /* 0x0000000508000986 */ /* 0x0003e8000c10192a */
[----:B-1----:R-:W3:Y:S04]  /*1c5e60*/  LDL.LU R5, [R1+0x6d24] ;  /* 0x006d240001057983 */ /* 0x002ee80000300800 */
        /* <DEDUP_REMOVED lines=12> */
[----:B------:R-:W3:Y:S01]  /*1c5f30*/  LDL.LU R243, [R1+0x2ec4] ;  /* 0x002ec40001f37983 */ /* 0x000ee20000300800 */
[----:B------:R-:W-:Y:S02]  /*1c5f40*/  LOP3.LUT P5, RZ, R31, 0x20000000, RZ, 0xc0, !PT ;  /* 0x200000001fff7812 */ /* 0x000fe400078ac0ff */
[----:B------:R-:W-:Y:S02]  /*1c5f50*/  LOP3.LUT R13, R13, 0xfffffffe, RZ, 0xc0, !PT ;  /* 0xfffffffe0d0d7812 */ /* 0x000fe400078ec0ff */
[C---:B------:R-:W-:Y:S02]  /*1c5f60*/  LOP3.LUT P6, RZ, R31.reuse, 0x40000000, RZ, 0xc0, !PT ;  /* 0x400000001fff7812 */ /* 0x040fe400078cc0ff */
[----:B------:R-:W-:Y:S01]  /*1c5f70*/  LOP3.LUT P0, RZ, R31, 0x80000000, RZ, 0xc0, !PT ;  /* 0x800000001fff7812 */ /* 0x000fe2000780c0ff */
[----:B----4-:R1:W-:Y:S04]  /*1c5f80*/  @P4 STG.E desc[UR42][R8.64], R209 ;  /* 0x000000d108004986 */ /* 0x0103e8000c10192a */
[----:B-1----:R-:W4:Y:S04]  /*1c5f90*/  LDL.LU R209, [R1+0x2ec8] ;  /* 0x002ec80001d17983 */ /* 0x002f280000300800 */
[----:B------:R-:W4:Y:S04]  /*1c5fa0*/  LDL.LU R74, [R1+0x10d0] ;  /* 0x0010d000014a7983 */ /* 0x000f280000300800 */
[----:B------:R-:W4:Y:S04]  /*1c5fb0*/  LDL.LU R75, [R1+0x1ac4] ;  /* 0x001ac400014b7983 */ /* 0x000f280000300800 */
[----:B------:R-:W4:Y:S04]  /*1c5fc0*/  LDL.LU R219, [R1+0x1a84] ;  /* 0x001a840001db7983 */ /* 0x000f280000300800 */
[----:B------:R-:W4:Y:S04]  /*1c5fd0*/  LDL.LU R217, [R1+0x1a54] ;  /* 0x001a540001d97983 */ /* 0x000f280000300800 */
[----:B------:R-:W4:Y:S04]  /*1c5fe0*/  LDL.LU R241, [R1+0x1a24] ;  /* 0x001a240001f17983 */ /* 0x000f280000300800 */
[----:B------:R-:W4:Y:S01]  /*1c5ff0*/  LDL.LU R218, [R1+0x19f4] ;  /* 0x0019f40001da7983 */ /* 0x000f220000300800 */
[----:B--2---:R-:W-:-:S03]  /*1c6000*/  IMAD.WIDE R8, R208, 0x4, R20 ;  /* 0x00000004d0087825 */ /* 0x004fc600078e0214 */
[----:B------:R-:W2:Y:S04]  /*1c6010*/  LDL.LU R216, [R1+0x1864] ;  /* 0x0018640001d87983 */ /* 0x000ea80000300800 */
[----:B------:R1:W-:Y:S04]  /*1c6020*/  @P5 STG.E desc[UR42][R8.64], R242 ;  /* 0x000000f208005986 */ /* 0x0003e8000c10192a */
[----:B-1----:R-:W2:Y:S01]  /*1c6030*/  LDL.LU R242, [R1+0x1714] ;  /* 0x0017140001f27983 */ /* 0x002ea20000300800 */
[----:B------:R-:W-:Y:S02]  /*1c6040*/  LOP3.LUT P1, RZ, R32, 0x100, RZ, 0xc0, !PT ;  /* 0x0000010020ff7812 */ /* 0x000fe4000782c0ff */
[----:B---3--:R-:W-:-:S11]  /*1c6050*/  LOP3.LUT R5, R5, 0xdfffffff, RZ, 0xc0, !PT ;  /* 0xdfffffff05057812 */ /* 0x008fd600078ec0ff */
        /* <DEDUP_REMOVED lines=19> */
[----:B------:R-:W-:Y:S01]  /*1c6190*/  IMAD.WIDE R8, R208, 0x4, R18 ;  /* 0x00000004d0087825 */ /* 0x000fe200078e0212 */
[----:B------:R-:W-:-:S04]  /*1c61a0*/  LOP3.LUT R13, R13, 0xffffffef, RZ, 0xc0, !PT ;  /* 0xffffffef0d0d7812 */ /* 0x000fc800078ec0ff */
[----:B------:R1:W-:Y:S07]  /*1c61b0*/  @P6 STG.E desc[UR42][R8.64], R240 ;  /* 0x000000f008006986 */ /* 0x0003ee000c10192a */
[----:B------:R-:W-:Y:S02]  /*1c61c0*/  @P1 LOP3.LUT R13, R13, 0x10, RZ, 0xfc, !PT ;  /* 0x000000100d0d1812 */ /* 0x000fe400078efcff */
[----:B------:R-:W-:Y:S01]  /*1c61d0*/  LOP3.LUT P1, RZ, R32, 0x1, RZ, 0xc0, !PT ;  /* 0x0000000120ff7812 */ /* 0x000fe2000782c0ff */
[----:B-1----:R-:W-:-:S05]  /*1c61e0*/  IMAD.WIDE R8, R208, 0x4, R16 ;  /* 0x00000004d0087825 */ /* 0x002fca00078e0210 */
[----:B------:R1:W-:Y:S02]  /*1c61f0*/  @P0 STG.E desc[UR42][R8.64], R210 ;  /* 0x000000d208000986 */ /* 0x0003e4000c10192a */
[----:B-1----:R-:W-:Y:S01]  /*1c6200*/  IMAD.WIDE R8, R208, 0x4, R14 ;  /* 0x00000004d0087825 */ /* 0x002fe200078e020e */
[C---:B------:R-:W-:Y:S02]  /*1c6210*/  LOP3.LUT P2, RZ, R32.reuse, 0x200, RZ, 0xc0, !PT ;  /* 0x0000020020ff7812 */ /* 0x040fe4000784c0ff */
[C---:B------:R-:W-:Y:S02]  /*1c6220*/  LOP3.LUT P3, RZ, R32.reuse, 0x400, RZ, 0xc0, !PT ;  /* 0x0000040020ff7812 */ /* 0x040fe4000786c0ff */
[----:B------:R-:W-:Y:S01]  /*1c6230*/  LOP3.LUT P4, RZ, R32, 0x800, RZ, 0xc0, !PT ;  /* 0x0000080020ff7812 */ /* 0x000fe2000788c0ff */
        /* <DEDUP_REMOVED lines=33> */
[----:B--2---:R1:W-:Y:S02]  /*1c6450*/  @P3 STG.E desc[UR42][R8.64], R216 ;  /* 0x000000d808003986 */ /* 0x0043e4000c10192a */
[----:B-1----:R-:W-:-:S05]  /*1c6460*/  IMAD.WIDE R8, R209, 0x4, R16 ;  /* 0x00000004d1087825 */ /* 0x002fca00078e0210 */
[----:B------:R1:W-:Y:S02]  /*1c6470*/  @P4 STG.E desc[UR42][R8.64], R242 ;  /* 0x000000f208004986 */ /* 0x0003e4000c10192a */
[----:B-1----:R-:W-:-:S05]  /*1c6480*/  IMAD.WIDE R8, R209, 0x4, R14 ;  /* 0x00000004d1087825 */ /* 0x002fca00078e020e */
[----:B------:R1:W-:Y:S04]  /*1c6490*/  @P5 STG.E desc[UR42][R8.64], R33 ;  /* 0x0000002108005986 */ /* 0x0003e8000c10192a */
[----:B-1----:R-:W2:Y:S04]  /*1c64a0*/  LDL.LU R33, [R1+0x6d20] ;  /* 0x006d200001217983 */ /* 0x002ea80000300800 */
[----:B------:R-:W4:Y:S04]  /*1c64b0*/  LDL.LU R74, [R1+0x1a28] ;  /* 0x001a2800014a7983 */ /* 0x000f280000300800 */
[----:B------:R-:W4:Y:S04]  /*1c64c0*/  LDL.LU R218, [R1+0x19f8] ;  /* 0x0019f80001da7983 */ /* 0x000f280000300800 */
[----:B------:R-:W4:Y:S04]  /*1c64d0*/  LDL.LU R216, [R1+0x1868] ;  /* 0x0018680001d87983 */ /* 0x000f280000300800 */
[----:B------:R-:W4:Y:S04]  /*1c64e0*/  LDL.LU R242, [R1+0x1718] ;  /* 0x0017180001f27983 */ /* 0x000f280000300800 */
[----:B------:R-:W4:Y:S01]  /*1c64f0*/  LDL.LU R209, [R1+0x2ed0] ;  /* 0x002ed00001d17983 */ /* 0x000f220000300800 */
[----:B------:R-:W-:-:S02]  /*1c6500*/  LOP3.LUT P6, RZ, R32, 0x2000, RZ, 0xc0, !PT ;  /* 0x0000200020ff7812 */ /* 0x000fc400078cc0ff */
[C---:B------:R-:W-:Y:S02]  /*1c6510*/  LOP3.LUT P0, RZ, R32.reuse, 0x4000, RZ, 0xc0, !PT ;  /* 0x0000400020ff7812 */ /* 0x040fe4000780c0ff */
[----:B------:R-:W-:Y:S01]  /*1c6520*/  LOP3.LUT P4, RZ, R32, 0x8000, RZ, 0xc0, !PT ;  /* 0x0000800020ff7812 */ /* 0x000fe2000788c0ff */
[----:B---3--:R-:W-:-:S08]  /*1c6530*/  IMAD.WIDE R8, R240, 0x4, R20 ;  /* 0x00000004f0087825 */ /* 0x008fd000078e0214 */
[----:B------:R1:W-:Y:S04]  /*1c6540*/  @P6 STG.E desc[UR42][R8.64], R210 ;  /* 0x000000d208006986 */ /* 0x0003e8000c10192a */
[----:B-1----:R-:W3:Y:S01]  /*1c6550*/  LDL.LU R210, [R1+0x10d8] ;  /* 0x0010d80001d27983 */ /* 0x002ee20000300800 */
[----:B------:R-:W-:-:S05]  /*1c6560*/  IMAD.WIDE R8, R240, 0x4, R18 ;  /* 0x00000004f0087825 */ /* 0x000fca00078e0212 */
[----:B------:R1:W-:Y:S02]  /*1c6570*/  @P0 STG.E desc[UR42][R8.64], R208 ;  /* 0x000000d008000986 */ /* 0x0003e4000c10192a */
[----:B-1----:R-:W-:Y:S01]  /*1c6580*/  IMAD.WIDE R8, R240, 0x4, R16 ;  /* 0x00000004f0087825 */ /* 0x002fe200078e0210 */
        /* <DEDUP_REMOVED lines=28> */
[----:B--2---:R1:W-:Y:S04]  /*1c6750*/  @P4 STG.E desc[UR42][R8.64], R33 ;  /* 0x0000002108004986 */ /* 0x0043e8000c10192a */
[----:B-1----:R-:W2:Y:S04]  /*1c6760*/  LDL.LU R33, [R1+0x6d1c] ;  /* 0x006d1c0001217983 */ /* 0x002ea80000300800 */
[----:B------:R-:W2:Y:S04]  /*1c6770*/  LDL.LU R208, [R1+0x1acc] ;  /* 0x001acc0001d07983 */ /* 0x000ea80000300800 */
[----:B------:R-:W2:Y:S04]  /*1c6780*/  LDL.LU R63, [R1+0x1a8c] ;  /* 0x001a8c00013f7983 */ /* 0x000ea80000300800 */
[----:B------:R-:W2:Y:S01]  /*1c6790*/  LDL.LU R72, [R1+0x1a5c] ;  /* 0x001a5c0001487983 */ /* 0x000ea20000300800 */
[----:B------:R-:W-:-:S03]  /*1c67a0*/  IMAD.WIDE R8, R240, 0x4, R14 ;  /* 0x00000004f0087825 */ /* 0x000fc600078e020e */
[----:B------:R-:W2:Y:S04]  /*1c67b0*/  LDL.LU R75, [R1+0x19fc] ;  /* 0x0019fc00014b7983 */ /* 0x000ea80000300800 */
[----:B------:R-:W2:Y:S04]  /*1c67c0*/  LDL.LU R219, [R1+0x186c] ;  /* 0x00186c0001db7983 */ /* 0x000ea80000300800 */
[----:B------:R-:W2:Y:S04]  /*1c67d0*/  LDL.LU R217, [R1+0x171c] ;  /* 0x00171c0001d97983 */ /* 0x000ea80000300800 */
[----:B------:R-:W2:Y:S04]  /*1c67e0*/  LDL.LU R243, [R1+0x2ed8] ;  /* 0x002ed80001f37983 */ /* 0x000ea80000300800 */
[----:B------:R-:W2:Y:S04]  /*1c67f0*/  LDL.LU R241, [R1+0x10dc] ;  /* 0x0010dc0001f17983 */ /* 0x000ea80000300800 */
[----:B------:R-:W2:Y:S04]  /*1c6800*/  LDL.LU R240, [R1+0x2edc] ;  /* 0x002edc0001f07983 */ /* 0x000ea80000300800 */
[----:B----4-:R1:W-:Y:S04]  /*1c6810*/  @P5 STG.E desc[UR42][R8.64], R74 ;  /* 0x0000004a08005986 */ /* 0x0103e8000c10192a */
[----:B-1----:R-:W4:Y:S01]  /*1c6820*/  LDL.LU R74, [R1+0x1a2c] ;  /* 0x001a2c00014a7983 */ /* 0x002f220000300800 */
[----:B------:R-:W-:-:S05]  /*1c6830*/  IMAD.WIDE R8, R209, 0x4, R20 ;  /* 0x00000004d1087825 */ /* 0x000fca00078e0214 */
[----:B------:R1:W-:Y:S02]  /*1c6840*/  @P6 STG.E desc[UR42][R8.64], R218 ;  /* 0x000000da08006986 */ /* 0x0003e4000c10192a */
[C---:B-1----:R-:W-:Y:S02]  /*1c6850*/  IMAD.WIDE R8, R209.reuse, 0x4, R18 ;  /* 0x00000004d1087825 */ /* 0x042fe400078e0212 */
[----:B------:R-:W4:Y:S04]  /*1c6860*/  LDL.LU R218, [R1+0x1bb0] ;  /* 0x001bb00001da7983 */ /* 0x000f280000300800 */
[----:B------:R1:W-:Y:S02]  /*1c6870*/  @P0 STG.E desc[UR42][R8.64], R216 ;  /* 0x000000d808000986 */ /* 0x0003e4000c10192a */
[----:B-1----:R-:W-:-:S02]  /*1c6880*/  IMAD.WIDE R8, R209, 0x4, R16 ;  /* 0x00000004d1087825 */ /* 0x002fc400078e0210 */
[----:B------:R-:W4:Y:S04]  /*1c6890*/  LDL.LU R216, [R1+0x1b90] ;  /* 0x001b900001d87983 */ /* 0x000f280000300800 */
[----:B------:R1:W-:Y:S04]  /*1c68a0*/  @P1 STG.E desc[UR42][R8.64], R242 ;  /* 0x000000f208001986 */ /* 0x0003e8000c10192a */
[----:B-1----:R-:W4:Y:S01]  /*1c68b0*/  LDL.LU R242, [R1+0x1b80] ;  /* 0x001b800001f27983 */ /* 0x002f220000300800 */
[----:B------:R-:W-:Y:S01]  /*1c68c0*/  LOP3.LUT P1, RZ, R5, 0x10000000, RZ, 0xc0, !PT ;  /* 0x1000000005ff7812 */ /* 0x000fe2000782c0ff */
[----:B------:R-:W-:-:S02]  /*1c68d0*/  IMAD.WIDE R8, R209, 0x4, R14 ;  /* 0x00000004d1087825 */ /* 0x000fc400078e020e */
[----:B------:R-:W4:Y:S10]  /*1c68e0*/  LDL.LU R209, [R1+0x1b30] ;  /* 0x001b300001d17983 */ /* 0x000f340000300800 */
[----:B---3--:R1:W-:Y:S01]  /*1c68f0*/  @P1 STG.E desc[UR42][R8.64], R210 ;  /* 0x000000d208001986 */ /* 0x0083e2000c10192a */
[----:B------:R-:W-:Y:S01]  /*1c6900*/  LOP3.LUT P1, RZ, R5, 0x8000000, RZ, 0xc0, !PT ;  /* 0x0800000005ff7812 */ /* 0x000fe2000782c0ff */
[----:B-1----:R-:W-:Y:S01]  /*1c6910*/  IMAD.WIDE R8, R73, 0x4, R20 ;  /* 0x0000000449087825 */ /* 0x002fe200078e0214 */
[----:B------:R-:W-:-:S02]  /*1c6920*/  LOP3.LUT P2, RZ, R32, 0x10000000, RZ, 0xc0, !PT ;  /* 0x1000000020ff7812 */ /* 0x000fc4000784c0ff */
[C---:B------:R-:W-:Y:S02]  /*1c6930*/  LOP3.LUT P3, RZ, R32.reuse, 0x20000000, RZ, 0xc0, !PT ;  /* 0x2000000020ff7812 */ /* 0x040fe4000786c0ff */
[C---:B------:R-:W-:Y:S02]  /*1c6940*/  LOP3.LUT P4, RZ, R32.reuse, 0x40000000, RZ, 0xc0, !PT ;  /* 0x4000000020ff7812 */ /* 0x040fe4000788c0ff */
[----:B------:R-:W-:-:S05]  /*1c6950*/  LOP3.LUT P5, RZ, R32, 0x80000000, RZ, 0xc0, !PT ;  /* 0x8000000020ff7812 */ /* 0x000fca00078ac0ff */
[----:B--2---:R1:W-:Y:S04]  /*1c6960*/  @P1 STG.E desc[UR42][R8.64], R208 ;  /* 0x000000d008001986 */ /* 0x0043e8000c10192a */
[----:B-1----:R-:W2:Y:S04]  /*1c6970*/  LDL.LU R208, [R1+0x1b20] ;  /* 0x001b200001d07983 */ /* 0x002ea80000300800 */
        /* <DEDUP_REMOVED lines=27> */
[----:B------:R1:W-:Y:S04]  /*1c6b30*/  @P5 STG.E desc[UR42][R8.64], R242 ;  /* 0x000000f208005986 */ /* 0x0003e8000c10192a */
[----:B-1----:R-:W4:Y:S01]  /*1c6b40*/  LDL.LU R242, [R1+0x1b00] ;  /* 0x001b000001f27983 */ /* 0x002f220000300800 */
[----:B------:R-:W-:-:S03]  /*1c6b50*/  IMAD.WIDE R8, R240, 0x4, R14 ;  /* 0x00000004f0087825 */ /* 0x000fc600078e020e */
[----:B------:R-:W4:Y:S01]  /*1c6b60*/  LDL.LU R240, [R1+0x1af0] ;  /* 0x001af00001f07983 */ /* 0x000f220000300800 */
[C---:B------:R-:W-:Y:S02]  /*1c6b70*/  LOP3.LUT P6, RZ, R33.reuse, 0x1, RZ, 0xc0, !PT ;  /* 0x0000000121ff7812 */ /* 0x040fe400078cc0ff */
[----:B------:R-:W-:Y:S01]  /*1c6b80*/  LOP3.LUT P0, RZ, R33, 0x2, RZ, 0xc0, !PT ;  /* 0x0000000221ff7812 */ /* 0x000fe2000780c0ff */
[----:B------:R-:W4:Y:S04]  /*1c6b90*/  LDL.LU R118, [R1+0x19b0] ;  /* 0x0019b00001767983 */ /* 0x000f280000300800 */
[----:B------:R-:W4:Y:S04]  /*1c6ba0*/  LDL.LU R119, [R1+0x1bb4] ;  /* 0x001bb40001777983 */ /* 0x000f280000300800 */
[----:B------:R-:W4:Y:S04]  /*1c6bb0*/  LDL.LU R62, [R1+0x1b94] ;  /* 0x001b9400013e7983 */ /* 0x000f280000300800 */
[----:B------:R1:W-:Y:S04]  /*1c6bc0*/  @P6 STG.E desc[UR42][R8.64], R209 ;  /* 0x000000d108006986 */ /* 0x0003e8000c10192a */
[----:B-1----:R-:W4:Y:S01]  /*1c6bd0*/  LDL.LU R209, [R1+0x1b84] ;  /* 0x001b840001d17983 */ /* 0x002f220000300800 */
[----:B---3--:R-:W-:-:S05]  /*1c6be0*/  IMAD.WIDE R8, R210, 0x4, R20 ;  /* 0x00000004d2087825 */ /* 0x008fca00078e0214 */
        /* <DEDUP_REMOVED lines=12> */
[C---:B------:R-:W-:Y:S01]  /*1c6cb0*/  LOP3.LUT P5, RZ, R33.reuse, 0x8, RZ, 0xc0, !PT ;  /* 0x0000000821ff7812 */ /* 0x040fe200078ac0ff */
[----:B------:R-:W-:Y:S01]  /*1c6cc0*/  IMAD.WIDE R8, R210, 0x4, R18 ;  /* 0x00000004d2087825 */ /* 0x000fe200078e0212 */
        /* <DEDUP_REMOVED lines=33> */
[----:B------:R2:W-:Y:S08]  /*1c6ee0*/  @P6 STG.E desc[UR42][R8.64], R118 ;  /* 0x0000007608006986 */ /* 0x0005f0000c10192a */
[----:B------:R-:W-:-:S02]  /*1c6ef0*/  @P1 LOP3.LUT R5, R5, 0x100000, RZ, 0xfc, !PT ;  /* 0x0010000005051812 */ /* 0x000fc400078efcff */
[----:B------:R-:W-:Y:S01]  /*1c6f00*/  LOP3.LUT P1, RZ, R33, 0x40, RZ, 0xc0, !PT ;  /* 0x0000004021ff7812 */ /* 0x000fe2000782c0ff */
[----:B--2---:R-:W-:-:S05]  /*1c6f10*/  IMAD.WIDE R8, R208, 0x4, R20 ;  /* 0x00000004d0087825 */ /* 0x004fca00078e0214 */
        /* <DEDUP_REMOVED lines=8> */
[----:B------:R-:W2:Y:S04]  /*1c6fa0*/  LDL.LU R209, [R1+0x1af8] ;  /* 0x001af80001d17983 */ /* 0x000ea80000300800 */
[----:B------:R-:W2:Y:S06]  /*1c6fb0*/  LDL.LU R208, [R1+0x19b8] ;  /* 0x0019b80001d07983 */ /* 0x000eac0000300800 */
        /* <DEDUP_REMOVED lines=21> */
[C---:B------:R-:W-:Y:S02]  /*1c7110*/  LOP3.LUT P4, RZ, R33.reuse, 0x20000, RZ, 0xc0, !PT ;  /* 0x0002000021ff7812 */ /* 0x040fe4000788c0ff */
[----:B------:R-:W-:Y:S01]  /*1c7120*/  LOP3.LUT P5, RZ, R33, 0x40000, RZ, 0xc0, !PT ;  /* 0x0004000021ff7812 */ /* 0x000fe200078ac0ff */
[----:B-1----:R-:W-:-:S05]  /*1c7130*/  IMAD.WIDE R8, R218, 0x4, R16 ;  /* 0x00000004da087825 */ /* 0x002fca00078e0210 */
[----:B------:R1:W-:Y:S02]  /*1c7140*/  @P2 STG.E desc[UR42][R8.64], R241 ;  /* 0x000000f108002986 */ /* 0x0003e4000c10192a */
[----:B-1----:R-:W-:-:S05]  /*1c7150*/  IMAD.WIDE R8, R218, 0x4, R14 ;  /* 0x00000004da087825 */ /* 0x002fca00078e020e */
[----:B------:R4:W-:Y:S02]  /*1c7160*/  @P3 STG.E desc[UR42][R8.64], R216 ;  /* 0x000000d808003986 */ /* 0x0009e4000c10192a */
[----:B----4-:R-:W-:-:S05]  /*1c7170*/  IMAD.WIDE R8, R210, 0x4, R20 ;  /* 0x00000004d2087825 */ /* 0x010fca00078e0214 */
[----:B------:R1:W-:Y:S02]  /*1c7180*/  @P4 STG.E desc[UR42][R8.64], R242 ;  /* 0x000000f208004986 */ /* 0x0003e4000c10192a */
[----:B-1----:R-:W-:-:S05]  /*1c7190*/  IMAD.WIDE R8, R210, 0x4, R18 ;  /* 0x00000004d2087825 */ /* 0x002fca00078e0212 */
[----:B------:R1:W-:Y:S04]  /*1c71a0*/  @P5 STG.E desc[UR42][R8.64], R240 ;  /* 0x000000f008005986 */ /* 0x0003e8000c10192a */
[----:B-1----:R-:W3:Y:S04]  /*1c71b0*/  LDL.LU R240, [R1+0x1bbc] ;  /* 0x001bbc0001f07983 */ /* 0x002ee80000300800 */
[----:B------:R-:W4:Y:S04]  /*1c71c0*/  LDL.LU R243, [R1+0x1b9c] ;  /* 0x001b9c0001f37983 */ /* 0x000f280000300800 */
[----:B------:R-:W3:Y:S04]  /*1c71d0*/  LDL.LU R241, [R1+0x1b8c] ;  /* 0x001b8c0001f17983 */ /* 0x000ee80000300800 */
[----:B------:R-:W3:Y:S01]  /*1c71e0*/  LDL.LU R242, [R1+0x2f00] ;  /* 0x002f000001f27983 */ /* 0x000ee20000300800 */
[----:B------:R-:W-:-:S02]  /*1c71f0*/  LOP3.LUT P6, RZ, R33, 0x80000, RZ, 0xc0, !PT ;  /* 0x0008000021ff7812 */ /* 0x000fc400078cc0ff */
[C---:B------:R-:W-:Y:S01]  /*1c7200*/  LOP3.LUT P0, RZ, R33.reuse, 0x100000, RZ, 0xc0, !PT ;  /* 0x0010000021ff7812 */ /* 0x040fe2000780c0ff */
[----:B------:R-:W-:Y:S01]  /*1c7210*/  IMAD.WIDE R8, R210, 0x4, R16 ;  /* 0x00000004d2087825 */ /* 0x000fe200078e0210 */
[C---:B------:R-:W-:Y:S02]  /*1c7220*/  LOP3.LUT P2, RZ, R33.reuse, 0x200000, RZ, 0xc0, !PT ;  /* 0x0020000021ff7812 */ /* 0x040fe4000784c0ff */
[C---:B------:R-:W-:Y:S02]  /*1c7230*/  LOP3.LUT P3, RZ, R33.reuse, 0x400000, RZ, 0xc0, !PT ;  /* 0x0040000021ff7812 */ /* 0x040fe4000786c0ff */
[----:B------:R-:W-:-:S05]  /*1c7240*/  LOP3.LUT P4, RZ, R33, 0x800000, RZ, 0xc0, !PT ;  /* 0x0080000021ff7812 */ /* 0x000fca000788c0ff */
[----:B--2---:R1:W-:Y:S02]  /*1c7250*/  @P6 STG.E desc[UR42][R8.64], R209 ;  /* 0x000000d108006986 */ /* 0x0043e4000c10192a */
[----:B-1----:R-:W-:Y:S02]  /*1c7260*/  IMAD.WIDE R8, R210, 0x4, R14 ;  /* 0x00000004d2087825 */ /* 0x002fe400078e020e */
[----:B------:R-:W2:Y:S04]  /*1c7270*/  LDL.LU R209, [R1+0x1b3c] ;  /* 0x001b3c0001d17983 */ /* 0x000ea80000300800 */
[----:B------:R-:W2:Y:S04]  /*1c7280*/  LDL.LU R210, [R1+0x1b2c] ;  /* 0x001b2c0001d27983 */ /* 0x000ea80000300800 */
[----:B------:R1:W-:Y:S04]  /*1c7290*/  @P0 STG.E desc[UR42][R8.64], R208 ;  /* 0x000000d008000986 */ /* 0x0003e8000c10192a */
[----:B-1----:R-:W2:Y:S04]  /*1c72a0*/  LDL.LU R208, [R1+0x1b0c] ;  /* 0x001b0c0001d07983 */ /* 0x002ea80000300800 */
[----:B------:R-:W2:Y:S04]  /*1c72b0*/  LDL.LU R218, [R1+0x1afc] ;  /* 0x001afc0001da7983 */ /* 0x000ea80000300800 */
[----:B------:R-:W2:Y:S01]  /*1c72c0*/  LDL.LU R216, [R1+0x2f04] ;  /* 0x002f040001d87983 */ /* 0x000ea20000300800 */
[----:B---3--:R-:W-:-:S05]  /*1c72d0*/  IMAD.WIDE R8, R242, 0x4, R20 ;  /* 0x00000004f2087825 */ /* 0x008fca00078e0214 */
[----:B------:R1:W-:Y:S04]  /*1c72e0*/  @P2 STG.E desc[UR42][R8.64], R240 ;  /* 0x000000f008002986 */ /* 0x0003e8000c10192a */
[----:B-1----:R-:W3:Y:S04]  /*1c72f0*/  LDL.LU R240, [R1+0x19bc] ;  /* 0x0019bc0001f07983 */ /* 0x002ee80000300800 */
[----:B------:R-:W3:Y:S04]  /*1c7300*/  LDL.LU R219, [R1+0x2f08] ;  /* 0x002f080001db7983 */ /* 0x000ee80000300800 */
[----:B------:R-:W3:Y:S01]  /*1c7310*/  LDL.LU R75, [R1+0x1bc0] ;  /* 0x001bc000014b7983 */ /* 0x000ee20000300800 */
[----:B------:R-:W-:-:S05]  /*1c7320*/  IMAD.WIDE R8, R242, 0x4, R18 ;  /* 0x00000004f2087825 */ /* 0x000fca00078e0212 */
[----:B----4-:R1:W-:Y:S02]  /*1c7330*/  @P3 STG.E desc[UR42][R8.64], R243 ;  /* 0x000000f308003986 */ /* 0x0103e4000c10192a */
[----:B-1----:R-:W-:-:S05]  /*1c7340*/  IMAD.WIDE R8, R242, 0x4, R16 ;  /* 0x00000004f2087825 */ /* 0x002fca00078e0210 */
[----:B------:R1:W-:Y:S02]  /*1c7350*/  @P4 STG.E desc[UR42][R8.64], R241 ;  /* 0x000000f108004986 */ /* 0x0003e4000c10192a */
[----:B-1----:R-:W-:Y:S02]  /*1c7360*/  IMAD.WIDE R8, R242, 0x4, R14 ;  /* 0x00000004f2087825 */ /* 0x002fe400078e020e */
[----:B------:R-:W4:Y:S01]  /*1c7370*/  LDL.LU R242, [R1+0x1b70] ;  /* 0x001b700001f27983 */ /* 0x000f220000300800 */
[----:B------:R-:W-:Y:S02]  /*1c7380*/  LOP3.LUT P6, RZ, R33, 0x4000000, RZ, 0xc0, !PT ;  /* 0x0400000021ff7812 */ /* 0x000fe400078cc0ff */
[----:B------:R-:W-:Y:S02]  /*1c7390*/  LOP3.LUT R5, R5, 0xffffefff, RZ, 0xc0, !PT ;  /* 0xffffefff05057812 */ /* 0x000fe400078ec0ff */
[----:B------:R-:W-:Y:S02]  /*1c73a0*/  LOP3.LUT P5, RZ, R33, 0x1000000, RZ, 0xc0, !PT ;  /* 0x0100000021ff7812 */ /* 0x000fe400078ac0ff */
[----:B------:R-:W-:Y:S01]  /*1c73b0*/  LOP3.LUT P4, RZ, R6, 0x2000, RZ, 0xc0, !PT ;  /* 0x0000200006ff7812 */ /* 0x000fe2000788c0ff */
[----:B------:R-:W4:Y:S04]  /*1c73c0*/  LDL.LU R74, [R1+0x1ba0] ;  /* 0x001ba000014a7983 */ /* 0x000f280000300800 */
[----:B------:R-:W4:Y:S04]  /*1c73d0*/  LDL.LU R217, [R1+0x1b50] ;  /* 0x001b500001d97983 */ /* 0x000f280000300800 */
[----:B------:R-:W4:Y:S01]  /*1c73e0*/  LDL.LU R243, [R1+0x1b10] ;  /* 0x001b100001f37983 */ /* 0x000f220000300800 */
[----:B------:R-:W-:-:S04]  /*1c73f0*/  @P6 LOP3.LUT R5, R5, 0x1000, RZ, 0xfc, !PT ;  /* 0x0000100005056812 */ /* 0x000fc800078efcff */
[C---:B------:R-:W-:Y:S02]  /*1c7400*/  LOP3.LUT P0, RZ, R5.reuse, 0x2, RZ, 0xc0, !PT ;  /* 0x0000000205ff7812 */ /* 0x040fe4000780c0ff */
[----:B------:R-:W-:-:S11]  /*1c7410*/  LOP3.LUT R5, R5, 0xffffffbf, RZ, 0xc0, !PT ;  /* 0xffffffbf05057812 */ /* 0x000fd600078ec0ff */
[----:B------:R-:W-:-:S04]  /*1c7420*/  @P0 LOP3.LUT R5, R5, 0x40, RZ, 0xfc, !PT ;  /* 0x0000004005050812 */ /* 0x000fc800078efcff */
[C---:B------:R-:W-:Y:S02]  /*1c7430*/  LOP3.LUT P0, RZ, R5.reuse, 0x1, RZ, 0xc0, !PT ;  /* 0x0000000105ff7812 */ /* 0x040fe4000780c0ff */
        /* <DEDUP_REMOVED lines=13> */
[----:B--2---:R1:W-:Y:S01]  /*1c7510*/  @P5 STG.E desc[UR42][R8.64], R209 ;  /* 0x000000d108005986 */ /* 0x0043e2000c10192a */
[----:B------:R-:W-:Y:S01]  /*1c7520*/  LOP3.LUT R5, R5, 0xfffff7ff, RZ, 0xc0, !PT ;  /* 0xfffff7ff05057812 */ /* 0x000fe200078ec0ff */
[----:B-1----:R-:W-:-:S10]  /*1c7530*/  IMAD.WIDE R8, R216, 0x4, R20 ;  /* 0x00000004d8087825 */ /* 0x002fd400078e0214 */
[----:B------:R-:W-:Y:S01]  /*1c7540*/  @P0 LOP3.LUT R5, R5, 0x800, RZ, 0xfc, !PT ;  /* 0x0000080005050812 */ /* 0x000fe200078efcff */
[----:B------:R1:W-:Y:S03]  /*1c7550*/  @P6 STG.E desc[UR42][R8.64], R210 ;  /* 0x000000d208006986 */ /* 0x0003e6000c10192a */
[----:B------:R-:W-:Y:S02]  /*1c7560*/  LOP3.LUT P6, RZ, R5, 0x1000, RZ, 0xc0, !PT ;  /* 0x0000100005ff7812 */ /* 0x000fe400078cc0ff */
[----:B------:R-:W-:Y:S02]  /*1c7570*/  LOP3.LUT P0, RZ, R33, 0x8000000, RZ, 0xc0, !PT ;  /* 0x0800000021ff7812 */ /* 0x000fe4000780c0ff */
[----:B------:R-:W-:Y:S01]  /*1c7580*/  LOP3.LUT P5, RZ, R6, 0x40000, RZ, 0xc0, !PT ;  /* 0x0004000006ff7812 */ /* 0x000fe200078ac0ff */
[C---:B-1----:R-:W-:Y:S01]  /*1c7590*/  IMAD.WIDE R8, R216.reuse, 0x4, R18 ;  /* 0x00000004d8087825 */ /* 0x042fe200078e0212 */
[----:B------:R-:W2:Y:S07]  /*1c75a0*/  LDL.LU R210, [R1+0x2f0c] ;  /* 0x002f0c0001d27983 */ /* 0x000eae0000300800 */
[----:B------:R1:W-:Y:S01]  /*1c75b0*/  @P6 STG.E desc[UR42][R8.64], R208 ;  /* 0x000000d008006986 */ /* 0x0003e2000c10192a */
[----:B------:R-:W-:Y:S01]  /*1c75c0*/  LOP3.LUT P6, RZ, R7, 0x8, RZ, 0xc0, !PT ;  /* 0x0000000807ff7812 */ /* 0x000fe200078cc0ff */
[----:B------:R-:W-:-:S05]  /*1c75d0*/  IMAD.WIDE R6, R216, 0x4, R16 ;  /* 0x00000004d8067825 */ /* 0x000fca00078e0210 */
[----:B------:R1:W-:Y:S01]  /*1c75e0*/  @P0 STG.E desc[UR42][R6.64], R218 ;  /* 0x000000da06000986 */ /* 0x0003e2000c10192a */
[----:B------:R-:W-:-:S03]  /*1c75f0*/  LOP3.LUT P0, RZ, R5, 0x800, RZ, 0xc0, !PT ;  /* 0x0000080005ff7812 */ /* 0x000fc6000780c0ff */
[----:B-1----:R-:W2:Y:S04]  /*1c7600*/  LDL.LU R208, [R1+0x2f10] ;  /* 0x002f100001d07983 */ /* 0x002ea80000300800 */
[----:B------:R-:W2:Y:S04]  /*1c7610*/  LDL R209, [R1+0x3664] ;  /* 0x0036640001d17983 */ /* 0x000ea80000100800 */
[----:B------:R-:W2:Y:S04]  /*1c7620*/  LDL.LU R241, [R1+0x1850] ;  /* 0x0018500001f17983 */ /* 0x000ea80000300800 */
[----:B------:R-:W2:Y:S01]  /*1c7630*/  LDL.LU R12, [R1+0x6c68] ;  /* 0x006c6800010c7983 */ /* 0x000ea20000300800 */
[----:B------:R-:W-:-:S03]  /*1c7640*/  IMAD.WIDE R6, R216, 0x4, R14 ;  /* 0x00000004d8067825 */ /* 0x000fc600078e020e */
[----:B------:R-:W2:Y:S04]  /*1c7650*/  LDL.LU R218, [R1+0x2f14] ;  /* 0x002f140001da7983 */ /* 0x000ea80000300800 */
[----:B------:R-:W2:Y:S04]  /*1c7660*/  LDL R216, [R1+0x2ee8] ;  /* 0x002ee80001d87983 */ /* 0x000ea80000100800 */
[----:B---3--:R1:W-:Y:S01]  /*1c7670*/  @P0 STG.E desc[UR42][R6.64], R240 ;  /* 0x000000f006000986 */ /* 0x0083e2000c10192a */
[----:B------:R-:W-:Y:S01]  /*1c7680*/  LOP3.LUT P0, RZ, R5, 0x400, RZ, 0xc0, !PT ;  /* 0x0000040005ff7812 */ /* 0x000fe2000780c0ff */
[----:B-1----:R-:W-:-:S02]  /*1c7690*/  IMAD.WIDE R6, R219, 0x4, R20 ;  /* 0x00000004db067825 */ /* 0x002fc400078e0214 */
[----:B------:R-:W3:Y:S04]  /*1c76a0*/  LDL R240, [R1+0x2eec] ;  /* 0x002eec0001f07983 */ /* 0x000ee80000100800 */
[----:B------:R-:W3:Y:S04]  /*1c76b0*/  LDL.LU R63, [R1+0x10c0] ;  /* 0x0010c000013f7983 */ /* 0x000ee80000300800 */
[----:B------:R-:W3:Y:S04]  /*1c76c0*/  LDL.LU R73, [R1+0x540] ;  /* 0x0005400001497983 */ /* 0x000ee80000300800 */
[----:B------:R1:W-:Y:S01]  /*1c76d0*/  @P0 STG.E desc[UR42][R6.64], R75 ;  /* 0x0000004b06000986 */ /* 0x0003e2000c10192a */
[----:B------:R-:W-:Y:S01]  /*1c76e0*/  LOP3.LUT P0, RZ, R5, 0x200, RZ, 0xc0, !PT ;  /* 0x0000020005ff7812 */ /* 0x000fe2000780c0ff */
[----:B-1----:R-:W-:-:S02]  /*1c76f0*/  IMAD.WIDE R6, R219, 0x4, R18 ;  /* 0x00000004db067825 */ /* 0x002fc400078e0212 */
[----:B------:R-:W3:Y:S10]  /*1c7700*/  LDL.LU R75, [R1+0x1bc4] ;  /* 0x001bc400014b7983 */ /* 0x000ef40000300800 */
[----:B----4-:R1:W-:Y:S04]  /*1c7710*/  @P0 STG.E desc[UR42][R6.64], R242 ;  /* 0x000000f206000986 */ /* 0x0103e8000c10192a */
[----:B-1----:R-:W4:Y:S01]  /*1c7720*/  LDL.LU R242, [R1+0x1b74] ;  /* 0x001b740001f27983 */ /* 0x002f220000300800 */
[----:B------:R-:W-:Y:S01]  /*1c7730*/  LOP3.LUT P0, RZ, R5, 0x100, RZ, 0xc0, !PT ;  /* 0x0000010005ff7812 */ /* 0x000fe2000780c0ff */
[----:B------:R-:W-:Y:S01]  /*1c7740*/  IMAD.WIDE R6, R219, 0x4, R16 ;  /* 0x00000004db067825 */ /* 0x000fe200078e0210 */
[C---:B------:R-:W-:Y:S01]  /*1c7750*/  LOP3.LUT P2, RZ, R5.reuse, 0x4, RZ, 0xc0, !PT ;  /* 0x0000000405ff7812 */ /* 0x040fe2000784c0ff */
[----:B------:R-:W4:Y:S10]  /*1c7760*/  LDL.LU R3, [R1+0x6b98] ;  /* 0x006b980001037983 */ /* 0x000f340000300800 */
[----:B------:R1:W-:Y:S01]  /*1c7770*/  @P0 STG.E desc[UR42][R6.64], R74 ;  /* 0x0000004a06000986 */ /* 0x0003e2000c10192a */
[----:B------:R-:W-:Y:S01]  /*1c7780*/  LOP3.LUT P0, RZ, R5, 0x80, RZ, 0xc0, !PT ;  /* 0x0000008005ff7812 */ /* 0x000fe2000780c0ff */
[----:B-1----:R-:W-:Y:S01]  /*1c7790*/  IMAD.WIDE R6, R219, 0x4, R14 ;  /* 0x00000004db067825 */ /* 0x002fe200078e020e */
[C---:B------:R-:W-:Y:S01]  /*1c77a0*/  LOP3.LUT P1, RZ, R5.reuse, 0x8, RZ, 0xc0, !PT ;  /* 0x0000000805ff7812 */ /* 0x040fe2000782c0ff */
[----:B------:R-:W4:Y:S10]  /*1c77b0*/  LDL.LU R219, [R1+0x1ba4] ;  /* 0x001ba40001db7983 */ /* 0x000f340000300800 */
[----:B------:R2:W-:Y:S01]  /*1c77c0*/  @P0 STG.E desc[UR42][R6.64], R217 ;  /* 0x000000d906000986 */ /* 0x0005e2000c10192a */
[----:B------:R-:W-:-:S02]  /*1c77d0*/  LOP3.LUT P0, RZ, R5, 0x40, RZ, 0xc0, !PT ;  /* 0x0000004005ff7812 */ /* 0x000fc4000780c0ff */
[----:B------:R-:W-:Y:S01]  /*1c77e0*/  LOP3.LUT P3, RZ, R5, 0x10, RZ, 0xc0, !PT ;  /* 0x0000001005ff7812 */ /* 0x000fe2000786c0ff */
[----:B--2---:R-:W-:-:S04]  /*1c77f0*/  IMAD.WIDE R6, R210, 0x4, R20 ;  /* 0x00000004d2067825 */ /* 0x004fc800078e0214 */
[----:B------:R-:W-:-:S04]  /*1c7800*/  IMAD.WIDE R10, R210, 0x4, R18 ;  /* 0x00000004d20a7825 */ /* 0x000fc800078e0212 */
[C---:B------:R-:W-:Y:S02]  /*1c7810*/  IMAD.WIDE R8, R210.reuse, 0x4, R14 ;  /* 0x00000004d2087825 */ /* 0x040fe400078e020e */
[----:B------:R1:W-:Y:S02]  /*1c7820*/  @P0 STG.E desc[UR42][R6.64], R243 ;  /* 0x000000f306000986 */ /* 0x0003e4000c10192a */
[----:B-1----:R-:W-:Y:S02]  /*1c7830*/  IMAD.WIDE R6, R210, 0x4, R16 ;  /* 0x00000004d2067825 */ /* 0x002fe400078e0210 */
[----:B------:R-:W2:Y:S04]  /*1c7840*/  LDL.LU R210, [R1+0x1b54] ;  /* 0x001b540001d27983 */ /* 0x000ea80000300800 */
[----:B------:R-:W2:Y:S04]  /*1c7850*/  LDL.LU R0, [R1+0x6bc8] ;  /* 0x006bc80001007983 */ /* 0x000ea80000300800 */
[----:B------:R1:W-:Y:S04]  /*1c7860*/  @P2 STG.E desc[UR42][R10.64], R241 ;  /* 0x000000f10a002986 */ /* 0x0003e8000c10192a */
[----:B------:R-:W2:Y:S01]  /*1c7870*/  LDL.LU R72, [R1+0x1b14] ;  /* 0x001b140001487983 */ /* 0x000ea20000300800 */
[----:B------:R-:W-:-:S03]  /*1c7880*/  ISETP.GE.AND P2, PT, R12, UR6, PT ;  /* 0x000000060c007c0c */ /* 0x000fc6000bf46270 */
[----:B------:R-:W2:Y:S04]  /*1c7890*/  LDL.LU R217, [R1+0x1854] ;  /* 0x0018540001d97983 */ /* 0x000ea80000300800 */
[----:B------:R-:W2:Y:S01]  /*1c78a0*/  LDL.LU R243, [R1+0x10c4] ;  /* 0x0010c40001f37983 */ /* 0x000ea20000300800 */
[----:B------:R-:W-:-:S03]  /*1c78b0*/  IMAD.WIDE R12, R208, 0x4, R18 ;  /* 0x00000004d00c7825 */ /* 0x000fc600078e0212 */
[----:B------:R-:W2:Y:S01]  /*1c78c0*/  LDL.LU R74, [R1+0x2f18] ;  /* 0x002f1800014a7983 */ /* 0x000ea20000300800 */
[----:B-1----:R-:W-:-:S03]  /*1c78d0*/  IMAD.WIDE R10, R208, 0x4, R20 ;  /* 0x00000004d00a7825 */ /* 0x002fc600078e0214 */
[----:B------:R-:W2:Y:S04]  /*1c78e0*/  LDL.LU R241, [R1+0x2f1c] ;  /* 0x002f1c0001f17983 */ /* 0x000ea80000300800 */
[----:B---3--:R-:W-:Y:S04]  /*1c78f0*/  @P1 STG.E desc[UR42][R6.64], R63 ;  /* 0x0000003f06001986 */ /* 0x008fe8000c10192a */
[----:B------:R1:W-:Y:S04]  /*1c7900*/  @P3 STG.E desc[UR42][R8.64], R73 ;  /* 0x0000004908003986 */ /* 0x0003e8000c10192a */
[----:B-1----:R-:W3:Y:S04]  /*1c7910*/  LDL.LU R73, [R1+0x544] ;  /* 0x0005440001497983 */ /* 0x002ee80000300800 */
[----:B------:R-:W-:Y:S04]  /*1c7920*/  @P4 STG.E desc[UR42][R10.64], R75 ;  /* 0x0000004b0a004986 */ /* 0x000fe8000c10192a */
[----:B----4-:R1:W-:Y:S04]  /*1c7930*/  @P5 STG.E desc[UR42][R12.64], R242 ;  /* 0x000000f20c005986 */ /* 0x0103e8000c10192a */
[----:B-1----:R-:W4:Y:S01]  /*1c7940*/  LDL.LU R242, [R1+0x1bc8] ;  /* 0x001bc80001f27983 */ /* 0x002f220000300800 */
[----:B------:R-:W-:Y:S01]  /*1c7950*/  LOP3.LUT P0, RZ, R5, 0x20, RZ, 0xc0, !PT ;  /* 0x0000002005ff7812 */ /* 0x000fe2000780c0ff */
[----:B------:R-:W-:-:S03]  /*1c7960*/  IMAD.WIDE R6, R208, 0x4, R16 ;  /* 0x00000004d0067825 */ /* 0x000fc600078e0210 */
[----:B------:R-:W-:Y:S02]  /*1c7970*/  ISETP.LT.AND P0, PT, R209, UR4, !P0 ;  /* 0x00000004d1007c0c */ /* 0x000fe4000c701270 */
[----:B------:R-:W-:Y:S02]  /*1c7980*/  ISETP.LT.AND P1, PT, R216, UR4, !P2 ;  /* 0x00000004d8007c0c */ /* 0x000fe4000d721270 */
[----:B------:R-:W-:Y:S02]  /*1c7990*/  ISETP.LT.AND P3, PT, R240, UR4, !P2 ;  /* 0x00000004f0007c0c */ /* 0x000fe4000d761270 */
[----:B------:R-:W-:Y:S02]  /*1c79a0*/  ISETP.GE.AND P4, PT, R3, UR6, PT ;  /* 0x0000000603007c0c */ /* 0x000fe4000bf86270 */
[----:B------:R-:W-:Y:S02]  /*1c79b0*/  ISETP.LT.AND P5, PT, R211, UR4, !P2 ;  /* 0x00000004d3007c0c */ /* 0x000fe4000d7a1270 */
[----:B------:R-:W-:Y:S01]  /*1c79c0*/  ISETP.LT.AND P2, PT, R209, UR4, !P2 ;  /* 0x00000004d1007c0c */ /* 0x000fe2000d741270 */
[----:B------:R1:W-:Y:S01]  /*1c79d0*/  @P6 STG.E desc[UR42][R6.64], R219 ;  /* 0x000000db06006986 */ /* 0x0003e2000c10192a */
[----:B------:R-:W-:Y:S01]  /*1c79e0*/  ISETP.LT.AND P6, PT, R216, UR4, !P4 ;  /* 0x00000004d8007c0c */ /* 0x000fe2000e7c1270 */
[----:B------:R-:W-:-:S04]  /*1c79f0*/  IMAD.WIDE R8, R218, 0x4, R20 ;  /* 0x00000004da087825 */ /* 0x000fc800078e0214 */
[----:B------:R-:W-:-:S04]  /*1c7a00*/  IMAD.WIDE R10, R218, 0x4, R18 ;  /* 0x00000004da0a7825 */ /* 0x000fc800078e0212 */
[----:B-1----:R-:W-:Y:S02]  /*1c7a10*/  IMAD.WIDE R6, R208, 0x4, R14 ;  /* 0x00000004d0067825 */ /* 0x002fe400078e020e */
[----:B------:R-:W4:Y:S04]  /*1c7a20*/  LDL.LU R208, [R1+0x1b78] ;  /* 0x001b780001d07983 */ /* 0x000f280000300800 */
[----:B------:R-:W4:Y:S04]  /*1c7a30*/  LDL.LU R22, [R1+0x6b8c] ;  /* 0x006b8c0001167983 */ /* 0x000f280000300800 */
[----:B------:R-:W4:Y:S04]  /*1c7a40*/  LDL.LU R75, [R1+0x1ba8] ;  /* 0x001ba800014b7983 */ /* 0x000f280000300800 */
[----:B------:R-:W4:Y:S01]  /*1c7a50*/  LDL.LU R219, [R1+0x1b58] ;  /* 0x001b580001db7983 */ /* 0x000f220000300800 */
[----:B------:R-:W-:-:S03]  /*1c7a60*/  IMAD.WIDE R12, R218, 0x4, R16 ;  /* 0x00000004da0c7825 */ /* 0x000fc600078e0210 */
[----:B--2---:R1:W-:Y:S04]  /*1c7a70*/  @P0 STG.E desc[UR42][R6.64], R210 ;  /* 0x000000d206000986 */ /* 0x0043e8000c10192a */
[----:B------:R2:W-:Y:S04]  /*1c7a80*/  @P1 STG.E desc[UR42][R8.64], R72 ;  /* 0x0000004808001986 */ /* 0x0005e8000c10192a */
[----:B------:R2:W-:Y:S04]  /*1c7a90*/  @P3 STG.E desc[UR42][R10.64], R217 ;  /* 0x000000d90a003986 */ /* 0x0005e8000c10192a */
[----:B-1----:R-:W4:Y:S01]  /*1c7aa0*/  LDL.LU R210, [R1+0x1b18] ;  /* 0x001b180001d27983 */ /* 0x002f220000300800 */
[----:B------:R-:W-:-:S03]  /*1c7ab0*/  IMAD.WIDE R6, R218, 0x4, R14 ;  /* 0x00000004da067825 */ /* 0x000fc600078e020e */
[----:B------:R-:W4:Y:S01]  /*1c7ac0*/  LDL.LU R3, [R1+0x6b94] ;  /* 0x006b940001037983 */ /* 0x000f220000300800 */
[----:B--2---:R-:W-:-:S03]  /*1c7ad0*/  IMAD.WIDE R8, R74, 0x4, R20 ;  /* 0x000000044a087825 */ /* 0x004fc600078e0214 */
[----:B------:R-:W2:Y:S04]  /*1c7ae0*/  LDL.LU R217, [R1+0x1858] ;  /* 0x0018580001d97983 */ /* 0x000ea80000300800 */
[----:B------:R1:W-:Y:S01]  /*1c7af0*/  @P5 STG.E desc[UR42][R12.64], R243 ;  /* 0x000000f30c005986 */ /* 0x0003e2000c10192a */
[----:B------:R-:W-:-:S03]  /*1c7b00*/  ISETP.GE.AND P0, PT, R0, UR6, PT ;  /* 0x0000000600007c0c */ /* 0x000fc6000bf06270 */
[----:B-1----:R-:W2:Y:S04]  /*1c7b10*/  LDL.LU R243, [R1+0x10c8] ;  /* 0x0010c80001f37983 */ /* 0x002ea80000300800 */
[----:B------:R-:W2:Y:S04]  /*1c7b20*/  LDL.LU R218, [R1+0x2f20] ;  /* 0x002f200001da7983 */ /* 0x000ea80000300800 */
[----:B---3--:R-:W-:Y:S04]  /*1c7b30*/  @P2 STG.E desc[UR42][R6.64], R73 ;  /* 0x0000004906002986 */ /* 0x008fe8000c10192a */
[----:B----4-:R1:W-:Y:S04]  /*1c7b40*/  @P6 STG.E desc[UR42][R8.64], R242 ;  /* 0x000000f208006986 */ /* 0x0103e8000c10192a */
[----:B-1----:R-:W3:Y:S04]  /*1c7b50*/  LDL.LU R242, [R1+0x548] ;  /* 0x0005480001f27983 */ /* 0x002ee80000300800 */
[----:B------:R-:W4:Y:S01]  /*1c7b60*/  LDL.LU R0, [R1+0x6b70] ;  /* 0x006b700001007983 */ /* 0x000f220000300800 */
[----:B------:R-:W-:-:S02]  /*1c7b70*/  ISETP.LT.AND P3, PT, R240, UR4, !P4 ;  /* 0x00000004f0007c0c */ /* 0x000fc4000e761270 */
[----:B------:R-:W-:Y:S02]  /*1c7b80*/  ISETP.LT.AND P1, PT, R211, UR4, !P4 ;  /* 0x00000004d3007c0c */ /* 0x000fe4000e721270 */
[----:B------:R-:W-:Y:S02]  /*1c7b90*/  ISETP.LT.AND P4, PT, R209, UR4, !P4 ;  /* 0x00000004d1007c0c */ /* 0x000fe4000e781270 */
[----:B------:R-:W-:Y:S01]  /*1c7ba0*/  ISETP.LT.AND P5, PT, R216, UR4, !P0 ;  /* 0x00000004d8007c0c */ /* 0x000fe2000c7a1270 */
[----:B------:R-:W-:-:S04]  /*1c7bb0*/  IMAD.WIDE R6, R74, 0x4, R18 ;  /* 0x000000044a067825 */ /* 0x000fc800078e0212 */
[----:B------:R-:W-:Y:S01]  /*1c7bc0*/  IMAD.WIDE R8, R74, 0x4, R16 ;  /* 0x000000044a087825 */ /* 0x000fe200078e0210 */
[----:B------:R-:W-:-:S03]  /*1c7bd0*/  ISETP.LT.AND P2, PT, R240, UR4, !P0 ;  /* 0x00000004f0007c0c */ /* 0x000fc6000c741270 */
[----:B------:R-:W-:Y:S01]  /*1c7be0*/  IMAD.WIDE R10, R74, 0x4, R14 ;  /* 0x000000044a0a7825 */ /* 0x000fe200078e020e */
[----:B------:R-:W4:Y:S03]  /*1c7bf0*/  LDL.LU R73, [R1+0x1bcc] ;  /* 0x001bcc0001497983 */ /* 0x000f260000300800 */
[----:B------:R-:W-:Y:S01]  /*1c7c00*/  IMAD.WIDE R12, R241, 0x4, R20 ;  /* 0x00000004f10c7825 */ /* 0x000fe200078e0214 */
[----:B------:R-:W4:Y:S01]  /*1c7c10*/  LDL.LU R74, [R1+0x1b7c] ;  /* 0x001b7c00014a7983 */ /* 0x000f220000300800 */
[----:B------:R-:W-:Y:S02]  /*1c7c20*/  ISETP.LT.AND P6, PT, R211, UR4, !P0 ;  /* 0x00000004d3007c0c */ /* 0x000fe4000c7c1270 */
[----:B------:R-:W-:Y:S01]  /*1c7c30*/  ISETP.LT.AND P0, PT, R209, UR4, !P0 ;  /* 0x00000004d1007c0c */ /* 0x000fe2000c701270 */
[----:B------:R1:W-:Y:S04]  /*1c7c40*/  @P3 STG.E desc[UR42][R6.64], R208 ;  /* 0x000000d006003986 */ /* 0x0003e8000c10192a */
[----:B------:R1:W-:Y:S04]  /*1c7c50*/  @P1 STG.E desc[UR42][R8.64], R75 ;  /* 0x0000004b08001986 */ /* 0x0003e8000c10192a */
[----:B------:R1:W-:Y:S04]  /*1c7c60*/  @P4 STG.E desc[UR42][R10.64], R219 ;  /* 0x000000db0a004986 */ /* 0x0003e8000c10192a */
[----:B-1----:R-:W4:Y:S04]  /*1c7c70*/  LDL.LU R208, [R1+0x2f24] ;  /* 0x002f240001d07983 */ /* 0x002f280000300800 */
[----:B------:R-:W4:Y:S04]  /*1c7c80*/  LDL.LU R75, [R1+0x1bac] ;  /* 0x001bac00014b7983 */ /* 0x000f280000300800 */
[----:B------:R-:W4:Y:S01]  /*1c7c90*/  LDL.LU R219, [R1+0x1b5c] ;  /* 0x001b5c0001db7983 */ /* 0x000f220000300800 */
[----:B------:R-:W-:-:S04]  /*1c7ca0*/  IMAD.WIDE R6, R241, 0x4, R18 ;  /* 0x00000004f1067825 */ /* 0x000fc800078e0212 */
[----:B------:R-:W-:Y:S01]  /*1c7cb0*/  IMAD.WIDE R8, R241, 0x4, R16 ;  /* 0x00000004f1087825 */ /* 0x000fe200078e0210 */
[----:B------:R1:W-:Y:S01]  /*1c7cc0*/  @P5 STG.E desc[UR42][R12.64], R210 ;  /* 0x000000d20c005986 */ /* 0x0003e2000c10192a */
[----:B------:R-:W-:-:S03]  /*1c7cd0*/  ISETP.GE.AND P4, PT, R3, UR6, PT ;  /* 0x0000000603007c0c */ /* 0x000fc6000bf86270 */
[----:B--2---:R2:W-:Y:S04]  /*1c7ce0*/  @P2 STG.E desc[UR42][R6.64], R217 ;  /* 0x000000d906002986 */ /* 0x0045e8000c10192a */
[----:B-1----:R-:W4:Y:S01]  /*1c7cf0*/  LDL.LU R210, [R1+0x1b1c] ;  /* 0x001b1c0001d27983 */ /* 0x002f220000300800 */
[----:B--2---:R-:W-:-:S03]  /*1c7d00*/  IMAD.WIDE R6, R241, 0x4, R14 ;  /* 0x00000004f1067825 */ /* 0x004fc600078e020e */
[----:B------:R-:W2:Y:S04]  /*1c7d10*/  LDL.LU R217, [R1+0x185c] ;  /* 0x00185c0001d97983 */ /* 0x000ea80000300800 */
[----:B------:R1:W-:Y:S04]  /*1c7d20*/  @P6 STG.E desc[UR42][R8.64], R243 ;  /* 0x000000f308006986 */ /* 0x0003e8000c10192a */
[----:B------:R-:W2:Y:S04]  /*1c7d30*/  LDL.LU R3, [R1+0x6c7c] ;  /* 0x006c7c0001037983 */ /* 0x000ea80000300800 */
[----:B-1----:R-:W2:Y:S04]  /*1c7d40*/  LDL.LU R243, [R1+0x10cc] ;  /* 0x0010cc0001f37983 */ /* 0x002ea80000300800 */
[----:B------:R-:W2:Y:S04]  /*1c7d50*/  LDL.LU R241, [R1+0x54c] ;  /* 0x00054c0001f17983 */ /* 0x000ea80000300800 */
[----:B---3--:R1:W-:Y:S01]  /*1c7d60*/  @P0 STG.E desc[UR42][R6.64], R242 ;  /* 0x000000f206000986 */ /* 0x0083e2000c10192a */
[----:B----4-:R-:W-:-:S03]  /*1c7d70*/  ISETP.GE.AND P0, PT, R0, UR6, PT ;  /* 0x0000000600007c0c */ /* 0x010fc6000bf06270 */
[----:B-1----:R-:W3:Y:S04]  /*1c7d80*/  LDL.LU R242, [R1+0x2f28] ;  /* 0x002f280001f27983 */ /* 0x002ee80000300800 */
[----:B------:R-:W4:Y:S04]  /*1c7d90*/  LDL.LU R0, [R1+0x6bac] ;  /* 0x006bac0001007983 */ /* 0x000f280000300800 */
[----:B------:R-:W4:Y:S01]  /*1c7da0*/  LDL.LU R72, [R1+0x1c70] ;  /* 0x001c700001487983 */ /* 0x000f220000300800 */
[----:B------:R-:W-:-:S04]  /*1c7db0*/  ISETP.GE.AND P3, PT, R22, UR6, PT ;  /* 0x0000000616007c0c */ /* 0x000fc8000bf66270 */
[----:B------:R-:W-:Y:S02]  /*1c7dc0*/  ISETP.LT.AND P1, PT, R216, UR4, !P3 ;  /* 0x00000004d8007c0c */ /* 0x000fe4000df21270 */
[----:B------:R-:W-:Y:S02]  /*1c7dd0*/  ISETP.LT.AND P5, PT, R240, UR4, !P3 ;  /* 0x00000004f0007c0c */ /* 0x000fe4000dfa1270 */
[----:B------:R-:W-:Y:S02]  /*1c7de0*/  ISETP.LT.AND P2, PT, R211, UR4, !P3 ;  /* 0x00000004d3007c0c */ /* 0x000fe4000df41270 */
[----:B------:R-:W-:Y:S02]  /*1c7df0*/  ISETP.LT.AND P3, PT, R209, UR4, !P3 ;  /* 0x00000004d1007c0c */ /* 0x000fe4000df61270 */
[----:B------:R-:W-:Y:S01]  /*1c7e00*/  ISETP.LT.AND P6, PT, R216, UR4, !P4 ;  /* 0x00000004d8007c0c */ /* 0x000fe2000e7c1270 */
[----:B------:R-:W-:-:S04]  /*1c7e10*/  IMAD.WIDE R8, R218, 0x4, R20 ;  /* 0x00000004da087825 */ /* 0x000fc800078e0214 */
[----:B------:R-:W-:-:S04]  /*1c7e20*/  IMAD.WIDE R10, R218, 0x4, R18 ;  /* 0x00000004da0a7825 */ /* 0x000fc800078e0212 */
[----:B------:R-:W-:Y:S01]  /*1c7e30*/  IMAD.WIDE R6, R218, 0x4, R16 ;  /* 0x00000004da067825 */ /* 0x000fe200078e0210 */
[----:B------:R1:W-:Y:S04]  /*1c7e40*/  @P1 STG.E desc[UR42][R8.64], R73 ;  /* 0x0000004908001986 */ /* 0x0003e8000c10192a */
[----:B------:R1:W-:Y:S04]  /*1c7e50*/  @P5 STG.E desc[UR42][R10.64], R74 ;  /* 0x0000004a0a005986 */ /* 0x0003e8000c10192a */
[----:B------:R1:W-:Y:S01]  /*1c7e60*/  @P2 STG.E desc[UR42][R6.64], R75 ;  /* 0x0000004b06002986 */ /* 0x0003e2000c10192a */
[----:B------:R-:W-:-:S02]  /*1c7e70*/  ISETP.LT.AND P5, PT, R240, UR4, !P4 ;  /* 0x00000004f0007c0c */ /* 0x000fc4000e7a1270 */
[----:B------:R-:W-:Y:S02]  /*1c7e80*/  ISETP.LT.AND P1, PT, R211, UR4, !P4 ;  /* 0x00000004d3007c0c */ /* 0x000fe4000e721270 */
[----:B------:R-:W-:Y:S01]  /*1c7e90*/  ISETP.LT.AND P4, PT, R209, UR4, !P4 ;  /* 0x00000004d1007c0c */ /* 0x000fe2000e781270 */
[----:B-1----:R-:W-:Y:S01]  /*1c7ea0*/  IMAD.WIDE R8, R218, 0x4, R14 ;  /* 0x00000004da087825 */ /* 0x002fe200078e020e */
[----:B------:R-:W4:Y:S03]  /*1c7eb0*/  LDL.LU R73, [R1+0x1c40] ;  /* 0x001c400001497983 */ /* 0x000f260000300800 */
[C---:B------:R-:W-:Y:S01]  /*1c7ec0*/  IMAD.WIDE R10, R208.reuse, 0x4, R20 ;  /* 0x00000004d00a7825 */ /* 0x040fe200078e0214 */
[----:B------:R-:W4:Y:S04]  /*1c7ed0*/  LDL.LU R218, [R1+0x1c30] ;  /* 0x001c300001da7983 */ /* 0x000f280000300800 */
[----:B------:R-:W4:Y:S04]  /*1c7ee0*/  LDL.LU R75, [R1+0x2f2c] ;  /* 0x002f2c00014b7983 */ /* 0x000f280000300800 */
[----:B------:R1:W-:Y:S01]  /*1c7ef0*/  @P3 STG.E desc[UR42][R8.64], R219 ;  /* 0x000000db08003986 */ /* 0x0003e2000c10192a */
[----:B------:R-:W-:-:S03]  /*1c7f00*/  IMAD.WIDE R6, R208, 0x4, R18 ;  /* 0x00000004d0067825 */ /* 0x000fc600078e0212 */
[----:B------:R-:W4:Y:S01]  /*1c7f10*/  LDL.LU R74, [R1+0x1c00] ;  /* 0x001c0000014a7983 */ /* 0x000f220000300800 */
[----:B------:R-:W-:Y:S01]  /*1c7f20*/  ISETP.LT.AND P2, PT, R216, UR4, !P0 ;  /* 0x00000004d8007c0c */ /* 0x000fe2000c741270 */
[C---:B-1----:R-:W-:Y:S02]  /*1c7f30*/  IMAD.WIDE R8, R208.reuse, 0x4, R16 ;  /* 0x00000004d0087825 */ /* 0x042fe400078e0210 */
[----:B------:R1:W-:Y:S02]  /*1c7f40*/  @P6 STG.E desc[UR42][R10.64], R210 ;  /* 0x000000d20a006986 */ /* 0x0003e4000c10192a */
[----:B-1----:R-:W-:Y:S02]  /*1c7f50*/  IMAD.WIDE R10, R208, 0x4, R14 ;  /* 0x00000004d00a7825 */ /* 0x002fe400078e020e */
[----:B------:R-:W4:Y:S04]  /*1c7f60*/  LDL.LU R208, [R1+0x1bf0] ;  /* 0x001bf00001d07983 */ /* 0x000f280000300800 */
[----:B------:R-:W4:Y:S04]  /*1c7f70*/  LDL.LU R210, [R1+0x2f30] ;  /* 0x002f300001d27983 */ /* 0x000f280000300800 */
[----:B--2---:R1:W-:Y:S04]  /*1c7f80*/  @P5 STG.E desc[UR42][R6.64], R217 ;  /* 0x000000d906005986 */ /* 0x0043e8000c10192a */
[----:B------:R-:W2:Y:S04]  /*1c7f90*/  LDL.LU R22, [R1+0x6c88] ;  /* 0x006c880001167983 */ /* 0x000ea80000300800 */
[----:B------:R-:W2:Y:S04]  /*1c7fa0*/  LDL.LU R219, [R1+0x1bd0] ;  /* 0x001bd00001db7983 */ /* 0x000ea80000300800 */
[----:B------:R1:W-:Y:S04]  /*1c7fb0*/  @P1 STG.E desc[UR42][R8.64], R243 ;  /* 0x000000f308001986 */ /* 0x0003e8000c10192a */
[----:B------:R1:W-:Y:S04]  /*1c7fc0*/  @P4 STG.E desc[UR42][R10.64], R241 ;  /* 0x000000f10a004986 */ /* 0x0003e8000c10192a */
[----:B-1----:R-:W2:Y:S04]  /*1c7fd0*/  LDL.LU R217, [R1+0x1700] ;  /* 0x0017000001d97983 */ /* 0x002ea80000300800 */
[----:B------:R-:W2:Y:S04]  /*1c7fe0*/  LDL.LU R243, [R1+0x1b60] ;  /* 0x001b600001f37983 */ /* 0x000ea80000300800 */
[----:B------:R-:W2:Y:S01]  /*1c7ff0*/  LDL.LU R241, [R1+0x1c74] ;  /* 0x001c740001f17983 */ /* 0x000ea20000300800 */
[----:B---3--:R-:W-:Y:S01]  /*1c8000*/  IMAD.WIDE R6, R242, 0x4, R20 ;  /* 0x00000004f2067825 */ /* 0x008fe200078e0214 */
[----:B----4-:R-:W-:-:S03]  /*1c8010*/  ISETP.GE.AND P1, PT, R0, UR6, PT ;  /* 0x0000000600007c0c */ /* 0x010fc6000bf26270 */
[----:B------:R-:W-:-:S04]  /*1c8020*/  IMAD.WIDE R8, R242, 0x4, R18 ;  /* 0x00000004f2087825 */ /* 0x000fc800078e0212 */
[C---:B------:R-:W-:Y:S01]  /*1c8030*/  IMAD.WIDE R10, R242.reuse, 0x4, R16 ;  /* 0x00000004f20a7825 */ /* 0x040fe200078e0210 */
[----:B------:R-:W3:Y:S04]  /*1c8040*/  LDL.LU R0, [R1+0x6b84] ;  /* 0x006b840001007983 */ /* 0x000ee80000300800 */
[----:B------:R1:W-:Y:S02]  /*1c8050*/  @P2 STG.E desc[UR42][R6.64], R72 ;  /* 0x0000004806002986 */ /* 0x0003e4000c10192a */
[----:B-1----:R-:W-:Y:S02]  /*1c8060*/  IMAD.WIDE R6, R242, 0x4, R14 ;  /* 0x00000004f2067825 */ /* 0x002fe400078e020e */
[----:B------:R-:W4:Y:S01]  /*1c8070*/  LDL.LU R242, [R1+0x1c44] ;  /* 0x001c440001f27983 */ /* 0x000f220000300800 */
[----:B------:R-:W-:-:S02]  /*1c8080*/  ISETP.LT.AND P3, PT, R240, UR4, !P0 ;  /* 0x00000004f0007c0c */ /* 0x000fc4000c761270 */
[----:B------:R-:W-:Y:S02]  /*1c8090*/  ISETP.GE.AND P5, PT, R3, UR6, PT ;  /* 0x0000000603007c0c */ /* 0x000fe4000bfa6270 */
[----:B------:R-:W-:Y:S02]  /*1c80a0*/  ISETP.LT.AND P6, PT, R211, UR4, !P0 ;  /* 0x00000004d3007c0c */ /* 0x000fe4000c7c1270 */
[----:B------:R-:W-:Y:S02]  /*1c80b0*/  ISETP.LT.AND P0, PT, R209, UR4, !P0 ;  /* 0x00000004d1007c0c */ /* 0x000fe4000c701270 */
[----:B------:R-:W-:Y:S02]  /*1c80c0*/  ISETP.LT.AND P4, PT, R216, UR4, !P5 ;  /* 0x00000004d8007c0c */ /* 0x000fe4000ef81270 */
[----:B------:R-:W-:-:S03]  /*1c80d0*/  ISETP.LT.AND P2, PT, R240, UR4, !P5 ;  /* 0x00000004f0007c0c */ /* 0x000fc6000ef41270 */
[----:B------:R1:W-:Y:S01]  /*1c80e0*/  @P3 STG.E desc[UR42][R8.64], R73 ;  /* 0x0000004908003986 */ /* 0x0003e2000c10192a */
[----:B------:R-:W-:-:S03]  /*1c80f0*/  ISETP.LT.AND P3, PT, R211, UR4, !P5 ;  /* 0x00000004d3007c0c */ /* 0x000fc6000ef61270 */
[----:B------:R1:W-:Y:S01]  /*1c8100*/  @P6 STG.E desc[UR42][R10.64], R218 ;  /* 0x000000da0a006986 */ /* 0x0003e2000c10192a */
[----:B------:R-:W-:Y:S02]  /*1c8110*/  ISETP.LT.AND P5, PT, R209, UR4, !P5 ;  /* 0x00000004d1007c0c */ /* 0x000fe4000efa1270 */
[----:B------:R-:W-:Y:S01]  /*1c8120*/  ISETP.LT.AND P6, PT, R216, UR4, !P1 ;  /* 0x00000004d8007c0c */ /* 0x000fe2000cfc1270 */
[----:B------:R1:W-:Y:S02]  /*1c8130*/  @P0 STG.E desc[UR42][R6.64], R74 ;  /* 0x0000004a06000986 */ /* 0x0003e4000c10192a */
[C---:B-1----:R-:W-:Y:S02]  /*1c8140*/  IMAD.WIDE R8, R75.reuse, 0x4, R20 ;  /* 0x000000044b087825 */ /* 0x042fe400078e0214 */
[----:B------:R-:W3:Y:S01]  /*1c8150*/  LDL.LU R218, [R1+0x2f34] ;  /* 0x002f340001da7983 */ /* 0x000ee20000300800 */
[----:B------:R-:W-:Y:S01]  /*1c8160*/  ISETP.LT.AND P0, PT, R240, UR4, !P1 ;  /* 0x00000004f0007c0c */ /* 0x000fe2000cf01270 */
[----:B------:R-:W-:-:S04]  /*1c8170*/  IMAD.WIDE R10, R75, 0x4, R14 ;  /* 0x000000044b0a7825 */ /* 0x000fc800078e020e */
[C---:B------:R-:W-:Y:S01]  /*1c8180*/  IMAD.WIDE R6, R75.reuse, 0x4, R18 ;  /* 0x000000044b067825 */ /* 0x040fe200078e0212 */
[----:B------:R1:W-:Y:S03]  /*1c8190*/  @P4 STG.E desc[UR42][R8.64], R208 ;  /* 0x000000d008004986 */ /* 0x0003e6000c10192a */
[----:B------:R-:W-:Y:S01]  /*1c81a0*/  IMAD.WIDE R12, R210, 0x4, R20 ;  /* 0x00000004d20c7825 */ /* 0x000fe200078e0214 */
[----:B--2---:R2:W-:Y:S04]  /*1c81b0*/  @P2 STG.E desc[UR42][R6.64], R219 ;  /* 0x000000db06002986 */ /* 0x0045e8000c10192a */
[----:B-1----:R-:W3:Y:S04]  /*1c81c0*/  LDL.LU R208, [R1+0x1c34] ;  /* 0x001c340001d07983 */ /* 0x002ee80000300800 */
[----:B------:R-:W3:Y:S04]  /*1c81d0*/  LDL.LU R3, [R1+0x6ba8] ;  /* 0x006ba80001037983 */ /* 0x000ee80000300800 */
[----:B------:R-:W3:Y:S04]  /*1c81e0*/  LDL.LU R73, [R1+0x1c04] ;  /* 0x001c040001497983 */ /* 0x000ee80000300800 */
[----:B------:R-:W3:Y:S01]  /*1c81f0*/  LDL.LU R74, [R1+0x1bf4] ;  /* 0x001bf400014a7983 */ /* 0x000ee20000300800 */
[----:B------:R-:W-:-:S04]  /*1c8200*/  IMAD.WIDE R8, R75, 0x4, R16 ;  /* 0x000000044b087825 */ /* 0x000fc800078e0210 */
[C---:B--2---:R-:W-:Y:S01]  /*1c8210*/  IMAD.WIDE R6, R210.reuse, 0x4, R18 ;  /* 0x00000004d2067825 */ /* 0x044fe200078e0212 */
[----:B------:R-:W2:Y:S04]  /*1c8220*/  LDL.LU R75, [R1+0x1bd4] ;  /* 0x001bd400014b7983 */ /* 0x000ea80000300800 */
[----:B------:R1:W-:Y:S04]  /*1c8230*/  @P3 STG.E desc[UR42][R8.64], R217 ;  /* 0x000000d908003986 */ /* 0x0003e8000c10192a */
[----:B------:R-:W-:Y:S04]  /*1c8240*/  @P5 STG.E desc[UR42][R10.64], R243 ;  /* 0x000000f30a005986 */ /* 0x000fe8000c10192a */
[----:B------:R-:W2:Y:S04]  /*1c8250*/  LDL.LU R219, [R1+0x1704] ;  /* 0x0017040001db7983 */ /* 0x000ea80000300800 */
[----:B------:R1:W-:Y:S04]  /*1c8260*/  @P6 STG.E desc[UR42][R12.64], R241 ;  /* 0x000000f10c006986 */ /* 0x0003e8000c10192a */
[----:B-1----:R-:W2:Y:S04]  /*1c8270*/  LDL.LU R217, [R1+0x1b64] ;  /* 0x001b640001d97983 */ /* 0x002ea80000300800 */
[----:B------:R-:W2:Y:S01]  /*1c8280*/  LDL.LU R241, [R1+0x2f38] ;  /* 0x002f380001f17983 */ /* 0x000ea20000300800 */
[----:B------:R-:W-:-:S03]  /*1c8290*/  IMAD.WIDE R8, R210, 0x4, R14 ;  /* 0x00000004d2087825 */ /* 0x000fc600078e020e */
[----:B----4-:R1:W-:Y:S02]  /*1c82a0*/  @P0 STG.E desc[UR42][R6.64], R242 ;  /* 0x000000f206000986 */ /* 0x0103e4000c10192a */
[----:B-1----:R-:W-:Y:S02]  /*1c82b0*/  IMAD.WIDE R6, R210, 0x4, R16 ;  /* 0x00000004d2067825 */ /* 0x002fe400078e0210 */
[----:B------:R-:W4:Y:S01]  /*1c82c0*/  LDL.LU R210, [R1+0x1c78] ;  /* 0x001c780001d27983 */ /* 0x000f220000300800 */
[----:B------:R-:W-:Y:S02]  /*1c82d0*/  ISETP.GE.AND P4, PT, R22, UR6, PT ;  /* 0x0000000616007c0c */ /* 0x000fe4000bf86270 */
[----:B------:R-:W-:Y:S02]  /*1c82e0*/  ISETP.LT.AND P2, PT, R211, UR4, !P1 ;  /* 0x00000004d3007c0c */ /* 0x000fe4000cf41270 */
[----:B------:R-:W-:Y:S02]  /*1c82f0*/  ISETP.LT.AND P1, PT, R209, UR4, !P1 ;  /* 0x00000004d1007c0c */ /* 0x000fe4000cf21270 */
[----:B------:R-:W-:-:S02]  /*1c8300*/  ISETP.LT.AND P3, PT, R216, UR4, !P4 ;  /* 0x00000004d8007c0c */ /* 0x000fc4000e761270 */
[----:B------:R-:W-:Y:S02]  /*1c8310*/  ISETP.LT.AND P5, PT, R240, UR4, !P4 ;  /* 0x00000004f0007c0c */ /* 0x000fe4000e7a1270 */
[----:B------:R-:W-:Y:S02]  /*1c8320*/  ISETP.LT.AND P0, PT, R211, UR4, !P4 ;  /* 0x00000004d3007c0c */ /* 0x000fe4000e701270 */
[----:B---3--:R-:W-:Y:S02]  /*1c8330*/  ISETP.GE.AND P6, PT, R0, UR6, PT ;  /* 0x0000000600007c0c */ /* 0x008fe4000bfc6270 */
[----:B------:R-:W3:Y:S04]  /*1c8340*/  LDL.LU R0, [R1+0x6b80] ;  /* 0x006b800001007983 */ /* 0x000ee80000300800 */
[----:B------:R-:W3:Y:S01]  /*1c8350*/  LDL.LU R72, [R1+0x1c48] ;  /* 0x001c480001487983 */ /* 0x000ee20000300800 */
[----:B------:R-:W-:-:S03]  /*1c8360*/  IMAD.WIDE R10, R218, 0x4, R20 ;  /* 0x00000004da0a7825 */ /* 0x000fc600078e0214 */
[----:B------:R-:W3:Y:S01]  /*1c8370*/  LDL.LU R243, [R1+0x1c38] ;  /* 0x001c380001f37983 */ /* 0x000ee20000300800 */
[----:B------:R-:W-:-:S03]  /*1c8380*/  ISETP.LT.AND P4, PT, R209, UR4, !P4 ;  /* 0x00000004d1007c0c */ /* 0x000fc6000e781270 */
[----:B------:R-:W3:Y:S01]  /*1c8390*/  LDL.LU R242, [R1+0x1c08] ;  /* 0x001c080001f27983 */ /* 0x000ee20000300800 */
[----:B------:R-:W-:-:S03]  /*1c83a0*/  IMAD.WIDE R12, R218, 0x4, R18 ;  /* 0x00000004da0c7825 */ /* 0x000fc600078e0212 */
[----:B------:R1:W-:Y:S04]  /*1c83b0*/  @P2 STG.E desc[UR42][R6.64], R208 ;  /* 0x000000d006002986 */ /* 0x0003e8000c10192a */
[----:B------:R-:W-:Y:S04]  /*1c83c0*/  @P1 STG.E desc[UR42][R8.64], R73 ;  /* 0x0000004908001986 */ /* 0x000fe8000c10192a */
[----:B------:R2:W-:Y:S01]  /*1c83d0*/  @P3 STG.E desc[UR42][R10.64], R74 ;  /* 0x0000004a0a003986 */ /* 0x0005e2000c10192a */
[----:B------:R-:W-:-:S03]  /*1c83e0*/  ISETP.LT.AND P3, PT, R216, UR4, !P6 ;  /* 0x00000004d8007c0c */ /* 0x000fc6000f761270 */
[----:B--2---:R2:W-:Y:S04]  /*1c83f0*/  @P5 STG.E desc[UR42][R12.64], R75 ;  /* 0x0000004b0c005986 */ /* 0x0045e8000c10192a */
[----:B-1----:R-:W3:Y:S01]  /*1c8400*/  LDL.LU R208, [R1+0x2f3c] ;  /* 0x002f3c0001d07983 */ /* 0x002ee20000300800 */
[----:B------:R-:W-:-:S03]  /*1c8410*/  IMAD.WIDE R6, R218, 0x4, R16 ;  /* 0x00000004da067825 */ /* 0x000fc600078e0210 */
[----:B------:R-:W3:Y:S01]  /*1c8420*/  LDL.LU R74, [R1+0x1bf8] ;  /* 0x001bf800014a7983 */ /* 0x000ee20000300800 */
[----:B------:R-:W-:-:S03]  /*1c8430*/  IMAD.WIDE R8, R218, 0x4, R14 ;  /* 0x00000004da087825 */ /* 0x000fc600078e020e */
[----:B--2---:R-:W2:Y:S04]  /*1c8440*/  LDL.LU R75, [R1+0x1bd8] ;  /* 0x001bd800014b7983 */ /* 0x004ea80000300800 */
[----:B------:R1:W-:Y:S04]  /*1c8450*/  @P0 STG.E desc[UR42][R6.64], R219 ;  /* 0x000000db06000986 */ /* 0x0003e8000c10192a */
[----:B------:R-:W2:Y:S04]  /*1c8460*/  LDL.LU R218, [R1+0x2f40] ;  /* 0x002f400001da7983 */ /* 0x000ea80000300800 */
[----:B------:R-:W2:Y:S04]  /*1c8470*/  LDL.LU R22, [R1+0x6bbc] ;  /* 0x006bbc0001167983 */ /* 0x000ea80000300800 */
[----:B------:R-:W2:Y:S04]  /*1c8480*/  LDL.LU R73, [R1+0x1708] ;  /* 0x0017080001497983 */ /* 0x000ea80000300800 */
[----:B------:R1:W-:Y:S02]  /*1c8490*/  @P4 STG.E desc[UR42][R8.64], R217 ;  /* 0x000000d908004986 */ /* 0x0003e4000c10192a */
[----:B-1----:R-:W-:-:S02]  /*1c84a0*/  IMAD.WIDE R6, R241, 0x4, R20 ;  /* 0x00000004f1067825 */ /* 0x002fc400078e0214 */
[----:B------:R-:W2:Y:S04]  /*1c84b0*/  LDL.LU R219, [R1+0x1b68] ;  /* 0x001b680001db7983 */ /* 0x000ea80000300800 */
[----:B------:R-:W2:Y:S04]  /*1c84c0*/  LDL.LU R217, [R1+0x1c7c] ;  /* 0x001c7c0001d97983 */ /* 0x000ea80000300800 */
[----:B----4-:R1:W-:Y:S04]  /*1c84d0*/  @P3 STG.E desc[UR42][R6.64], R210 ;  /* 0x000000d206003986 */ /* 0x0103e8000c10192a */
[----:B-1----:R-:W4:Y:S01]  /*1c84e0*/  LDL.LU R210, [R1+0x1c4c] ;  /* 0x001c4c0001d27983 */ /* 0x002f220000300800 */
[----:B------:R-:W-:-:S02]  /*1c84f0*/  ISETP.LT.AND P1, PT, R240, UR4, !P6 ;  /* 0x00000004f0007c0c */ /* 0x000fc4000f721270 */
[----:B------:R-:W-:Y:S02]  /*1c8500*/  ISETP.LT.AND P5, PT, R211, UR4, !P6 ;  /* 0x00000004d3007c0c */ /* 0x000fe4000f7a1270 */
[----:B------:R-:W-:Y:S02]  /*1c8510*/  ISETP.LT.AND P6, PT, R209, UR4, !P6 ;  /* 0x00000004d1007c0c */ /* 0x000fe4000f7c1270 */
[----:B------:R-:W-:Y:S01]  /*1c8520*/  ISETP.GE.AND P2, PT, R3, UR6, PT ;  /* 0x0000000603007c0c */ /* 0x000fe2000bf46270 */
[----:B------:R-:W-:-:S04]  /*1c8530*/  IMAD.WIDE R8, R241, 0x4, R18 ;  /* 0x00000004f1087825 */ /* 0x000fc800078e0212 */
[C---:B------:R-:W-:Y:S01]  /*1c8540*/  IMAD.WIDE R10, R241.reuse, 0x4, R16 ;  /* 0x00000004f10a7825 */ /* 0x040fe200078e0210 */
[----:B------:R-:W-:Y:S02]  /*1c8550*/  ISETP.LT.AND P0, PT, R216, UR4, !P2 ;  /* 0x00000004d8007c0c */ /* 0x000fe4000d701270 */
[----:B------:R-:W-:Y:S01]  /*1c8560*/  ISETP.LT.AND P4, PT, R240, UR4, !P2 ;  /* 0x00000004f0007c0c */ /* 0x000fe2000d781270 */
[----:B------:R-:W-:Y:S01]  /*1c8570*/  IMAD.WIDE R12, R241, 0x4, R14 ;  /* 0x00000004f10c7825 */ /* 0x000fe200078e020e */
[----:B---3--:R-:W-:Y:S01]  /*1c8580*/  ISETP.GE.AND P3, PT, R0, UR6, PT ;  /* 0x0000000600007c0c */ /* 0x008fe2000bf66270 */
[----:B------:R-:W3:Y:S04]  /*1c8590*/  LDL.LU R241, [R1+0x2f44] ;  /* 0x002f440001f17983 */ /* 0x000ee80000300800 */
[----:B------:R-:W-:Y:S01]  /*1c85a0*/  @P1 STG.E desc[UR42][R8.64], R72 ;  /* 0x0000004808001986 */ /* 0x000fe2000c10192a */
[----:B------:R-:W-:-:S03]  /*1c85b0*/  ISETP.LT.AND P1, PT, R211, UR4, !P2 ;  /* 0x00000004d3007c0c */ /* 0x000fc6000d721270 */
[----:B------:R-:W-:Y:S01]  /*1c85c0*/  @P5 STG.E desc[UR42][R10.64], R243 ;  /* 0x000000f30a005986 */ /* 0x000fe2000c10192a */
[----:B------:R-:W-:-:S03]  /*1c85d0*/  ISETP.LT.AND P2, PT, R209, UR4, !P2 ;  /* 0x00000004d1007c0c */ /* 0x000fc6000d741270 */
[----:B------:R1:W-:Y:S04]  /*1c85e0*/  @P6 STG.E desc[UR42][R12.64], R242 ;  /* 0x000000f20c006986 */ /* 0x0003e8000c10192a */
[----:B------:R-:W3:Y:S01]  /*1c85f0*/  LDL.LU R3, [R1+0x6c58] ;  /* 0x006c580001037983 */ /* 0x000ee20000300800 */
[----:B------:R-:W-:Y:S02]  /*1c8600*/  ISETP.LT.AND P5, PT, R216, UR4, !P3 ;  /* 0x00000004d8007c0c */ /* 0x000fe4000dfa1270 */
[----:B------:R-:W-:Y:S01]  /*1c8610*/  ISETP.LT.AND P6, PT, R240, UR4, !P3 ;  /* 0x00000004f0007c0c */ /* 0x000fe2000dfc1270 */
[----:B-1----:R-:W3:Y:S04]  /*1c8620*/  LDL.LU R242, [R1+0x1c3c] ;  /* 0x001c3c0001f27983 */ /* 0x002ee80000300800 */
[----:B------:R-:W3:Y:S04]  /*1c8630*/  LDL.LU R243, [R1+0x1c0c] ;  /* 0x001c0c0001f37983 */ /* 0x000ee80000300800 */
[----:B------:R-:W3:Y:S04]  /*1c8640*/  LDL.LU R72, [R1+0x1bfc] ;  /* 0x001bfc0001487983 */ /* 0x000ee80000300800 */
[----:B------:R-:W3:Y:S01]  /*1c8650*/  LDL.LU R0, [R1+0x6b7c] ;  /* 0x006b7c0001007983 */ /* 0x000ee20000300800 */
[----:B------:R-:W-:-:S04]  /*1c8660*/  IMAD.WIDE R6, R208, 0x4, R20 ;  /* 0x00000004d0067825 */ /* 0x000fc800078e0214 */
[----:B------:R-:W-:Y:S01]  /*1c8670*/  IMAD.WIDE R8, R208, 0x4, R18 ;  /* 0x00000004d0087825 */ /* 0x000fe200078e0212 */
[----:B------:R1:W-:Y:S04]  /*1c8680*/  @P0 STG.E desc[UR42][R6.64], R74 ;  /* 0x0000004a06000986 */ /* 0x0003e8000c10192a */
[----:B--2---:R2:W-:Y:S01]  /*1c8690*/  @P4 STG.E desc[UR42][R8.64], R75 ;  /* 0x0000004b08004986 */ /* 0x0045e2000c10192a */
[----:B------:R-:W-:-:S04]  /*1c86a0*/  IMAD.WIDE R10, R218, 0x4, R20 ;  /* 0x00000004da0a7825 */ /* 0x000fc800078e0214 */
[----:B------:R-:W-:-:S04]  /*1c86b0*/  IMAD.WIDE R12, R218, 0x4, R18 ;  /* 0x00000004da0c7825 */ /* 0x000fc800078e0212 */
[----:B-1----:R-:W-:-:S04]  /*1c86c0*/  IMAD.WIDE R6, R208, 0x4, R16 ;  /* 0x00000004d0067825 */ /* 0x002fc800078e0210 */
[----:B--2---:R-:W-:Y:S01]  /*1c86d0*/  IMAD.WIDE R8, R208, 0x4, R14 ;  /* 0x00000004d0087825 */ /* 0x004fe200078e020e */
[----:B------:R-:W2:Y:S04]  /*1c86e0*/  LDL.LU R74, [R1+0x1bdc] ;  /* 0x001bdc00014a7983 */ /* 0x000ea80000300800 */
[----:B------:R1:W-:Y:S04]  /*1c86f0*/  @P1 STG.E desc[UR42][R6.64], R73 ;  /* 0x0000004906001986 */ /* 0x0003e8000c10192a */
[----:B------:R1:W-:Y:S04]  /*1c8700*/  @P2 STG.E desc[UR42][R8.64], R219 ;  /* 0x000000db08002986 */ /* 0x0003e8000c10192a */
[----:B------:R-:W2:Y:S04]  /*1c8710*/  LDL.LU R75, [R1+0x170c] ;  /* 0x00170c00014b7983 */ /* 0x000ea80000300800 */
[----:B------:R-:W-:Y:S04]  /*1c8720*/  @P5 STG.E desc[UR42][R10.64], R217 ;  /* 0x000000d90a005986 */ /* 0x000fe8000c10192a */
[----:B------:R-:W2:Y:S01]  /*1c8730*/  LDL.LU R208, [R1+0x2f48] ;  /* 0x002f480001d07983 */ /* 0x000ea20000300800 */
[----:B-1----:R-:W-:-:S04]  /*1c8740*/  IMAD.WIDE R6, R218, 0x4, R16 ;  /* 0x00000004da067825 */ /* 0x002fc800078e0210 */
[----:B------:R-:W-:Y:S01]  /*1c8750*/  IMAD.WIDE R8, R218, 0x4, R14 ;  /* 0x00000004da087825 */ /* 0x000fe200078e020e */
[----:B----4-:R1:W-:Y:S04]  /*1c8760*/  @P6 STG.E desc[UR42][R12.64], R210 ;  /* 0x000000d20c006986 */ /* 0x0103e8000c10192a */
[----:B-1----:R-:W4:Y:S04]  /*1c8770*/  LDL.LU R210, [R1+0x1b6c] ;  /* 0x001b6c0001d27983 */ /* 0x002f280000300800 */
[----:B------:R-:W4:Y:S04]  /*1c8780*/  LDL.LU R219, [R1+0x1c60] ;  /* 0x001c600001db7983 */ /* 0x000f280000300800 */
[----:B------:R-:W4:Y:S01]  /*1c8790*/  LDL.LU R218, [R1+0x1c50] ;  /* 0x001c500001da7983 */ /* 0x000f220000300800 */
[----:B------:R-:W-:-:S02]  /*1c87a0*/  ISETP.LT.AND P0, PT, R211, UR4, !P3 ;  /* 0x00000004d3007c0c */ /* 0x000fc4000df01270 */
[----:B------:R-:W-:Y:S02]  /*1c87b0*/  ISETP.GE.AND P4, PT, R22, UR6, PT ;  /* 0x0000000616007c0c */ /* 0x000fe4000bf86270 */
[----:B------:R-:W-:Y:S02]  /*1c87c0*/  ISETP.LT.AND P3, PT, R209, UR4, !P3 ;  /* 0x00000004d1007c0c */ /* 0x000fe4000df61270 */
[----:B------:R-:W-:Y:S02]  /*1c87d0*/  ISETP.LT.AND P5, PT, R216, UR4, !P4 ;  /* 0x00000004d8007c0c */ /* 0x000fe4000e7a1270 */
[----:B------:R-:W-:Y:S02]  /*1c87e0*/  ISETP.LT.AND P1, PT, R240, UR4, !P4 ;  /* 0x00000004f0007c0c */ /* 0x000fe4000e721270 */
[----:B------:R-:W-:Y:S02]  /*1c87f0*/  ISETP.LT.AND P6, PT, R211, UR4, !P4 ;  /* 0x00000004d3007c0c */ /* 0x000fe4000e7c1270 */
[----:B---3--:R-:W-:Y:S01]  /*1c8800*/  ISETP.GE.AND P2, PT, R3, UR6, PT ;  /* 0x0000000603007c0c */ /* 0x008fe2000bf46270 */
[----:B------:R1:W-:Y:S01]  /*1c8810*/  @P0 STG.E desc[UR42][R6.64], R242 ;  /* 0x000000f206000986 */ /* 0x0003e2000c10192a */
[----:B------:R-:W-:-:S03]  /*1c8820*/  ISETP.LT.AND P0, PT, R209, UR4, !P4 ;  /* 0x00000004d1007c0c */ /* 0x000fc6000e701270 */
[----:B------:R3:W-:Y:S01]  /*1c8830*/  @P3 STG.E desc[UR42][R8.64], R243 ;  /* 0x000000f308003986 */ /* 0x0007e2000c10192a */
[----:B------:R-:W-:Y:S01]  /*1c8840*/  ISETP.LT.AND P3, PT, R216, UR4, !P2 ;  /* 0x00000004d8007c0c */ /* 0x000fe2000d761270 */
[C---:B------:R-:W-:Y:S01]  /*1c8850*/  IMAD.WIDE R10, R241.reuse, 0x4, R16 ;  /* 0x00000004f10a7825 */ /* 0x040fe200078e0210 */
[----:B------:R-:W-:Y:S01]  /*1c8860*/  ISETP.LT.AND P4, PT, R240, UR4, !P2 ;  /* 0x00000004f0007c0c */ /* 0x000fe2000d781270 */
[----:B-1----:R-:W4:Y:S04]  /*1c8870*/  LDL.LU R242, [R1+0x2f4c] ;  /* 0x002f4c0001f27983 */ /* 0x002f280000300800 */
[----:B------:R-:W4:Y:S01]  /*1c8880*/  LDL.LU R3, [R1+0x6cac] ;  /* 0x006cac0001037983 */ /* 0x000f220000300800 */
[----:B------:R-:W-:-:S03]  /*1c8890*/  IMAD.WIDE R6, R241, 0x4, R20 ;  /* 0x00000004f1067825 */ /* 0x000fc600078e0214 */
[----:B------:R-:W4:Y:S04]  /*1c88a0*/  LDL.LU R73, [R1+0x1c20] ;  /* 0x001c200001497983 */ /* 0x000f280000300800 */
[----:B------:R-:W4:Y:S01]  /*1c88b0*/  LDL.LU R217, [R1+0x1c10] ;  /* 0x001c100001d97983 */ /* 0x000f220000300800 */
[----:B---3--:R-:W-:-:S03]  /*1c88c0*/  IMAD.WIDE R8, R241, 0x4, R18 ;  /* 0x00000004f1087825 */ /* 0x008fc600078e0212 */
[----:B------:R-:W3:Y:S04]  /*1c88d0*/  LDL.LU R243, [R1+0x1be0] ;  /* 0x001be00001f37983 */ /* 0x000ee80000300800 */
[----:B------:R1:W-:Y:S01]  /*1c88e0*/  @P5 STG.E desc[UR42][R6.64], R72 ;  /* 0x0000004806005986 */ /* 0x0003e2000c10192a */
[----:B------:R-:W-:-:S03]  /*1c88f0*/  ISETP.GE.AND P5, PT, R0, UR6, PT ;  /* 0x0000000600007c0c */ /* 0x000fc6000bfa6270 */
[----:B------:R-:W3:Y:S01]  /*1c8900*/  LDL.LU R0, [R1+0x6ca4] ;  /* 0x006ca40001007983 */ /* 0x000ee20000300800 */
[----:B-1----:R-:W-:-:S03]  /*1c8910*/  IMAD.WIDE R6, R241, 0x4, R14 ;  /* 0x00000004f1067825 */ /* 0x002fc600078e020e */
[----:B--2---:R1:W-:Y:S04]  /*1c8920*/  @P1 STG.E desc[UR42][R8.64], R74 ;  /* 0x0000004a08001986 */ /* 0x0043e8000c10192a */
[----:B------:R2:W-:Y:S04]  /*1c8930*/  @P6 STG.E desc[UR42][R10.64], R75 ;  /* 0x0000004b0a006986 */ /* 0x0005e8000c10192a */
[----:B-1----:R-:W3:Y:S04]  /*1c8940*/  LDL.LU R74, [R1+0x1830] ;  /* 0x00183000014a7983 */ /* 0x002ee80000300800 */
[----:B--2---:R-:W2:Y:S01]  /*1c8950*/  LDL.LU R75, [R1+0x16f0] ;  /* 0x0016f000014b7983 */ /* 0x004ea20000300800 */
[----:B------:R-:W-:-:S03]  /*1c8960*/  IMAD.WIDE R8, R208, 0x4, R20 ;  /* 0x00000004d0087825 */ /* 0x000fc600078e0214 */
[----:B------:R-:W2:Y:S01]  /*1c8970*/  LDL.LU R241, [R1+0x10b0] ;  /* 0x0010b00001f17983 */ /* 0x000ea20000300800 */
[----:B------:R-:W-:-:S03]  /*1c8980*/  IMAD.WIDE R10, R208, 0x4, R18 ;  /* 0x00000004d00a7825 */ /* 0x000fc600078e0212 */
[----:B----4-:R1:W-:Y:S04]  /*1c8990*/  @P0 STG.E desc[UR42][R6.64], R210 ;  /* 0x000000d206000986 */ /* 0x0103e8000c10192a */
[----:B------:R4:W-:Y:S04]  /*1c89a0*/  @P3 STG.E desc[UR42][R8.64], R219 ;  /* 0x000000db08003986 */ /* 0x0009e8000c10192a */
[----:B------:R4:W-:Y:S04]  /*1c89b0*/  @P4 STG.E desc[UR42][R10.64], R218 ;  /* 0x000000da0a004986 */ /* 0x0009e8000c10192a */
[----:B-1----:R-:W2:Y:S04]  /*1c89c0*/  LDL.LU R210, [R1+0x2f50] ;  /* 0x002f500001d27983 */ /* 0x002ea80000300800 */
[----:B----4-:R-:W4:Y:S04]  /*1c89d0*/  LDL.LU R219, [R1+0x1c64] ;  /* 0x001c640001db7983 */ /* 0x010f280000300800 */
[----:B------:R-:W4:Y:S01]  /*1c89e0*/  LDL.LU R218, [R1+0x1c54] ;  /* 0x001c540001da7983 */ /* 0x000f220000300800 */
[----:B------:R-:W-:-:S02]  /*1c89f0*/  ISETP.LT.AND P1, PT, R211, UR4, !P2 ;  /* 0x00000004d3007c0c */ /* 0x000fc4000d721270 */
[----:B------:R-:W-:Y:S02]  /*1c8a00*/  ISETP.LT.AND P2, PT, R209, UR4, !P2 ;  /* 0x00000004d1007c0c */ /* 0x000fe4000d741270 */
[----:B------:R-:W-:Y:S02]  /*1c8a10*/  ISETP.LT.AND P6, PT, R216, UR4, !P5 ;  /* 0x00000004d8007c0c */ /* 0x000fe4000efc1270 */
[----:B------:R-:W-:Y:S01]  /*1c8a20*/  ISETP.LT.AND P0, PT, R240, UR4, !P5 ;  /* 0x00000004f0007c0c */ /* 0x000fe2000ef01270 */
[----:B------:R-:W-:Y:S01]  /*1c8a30*/  IMAD.WIDE R6, R208, 0x4, R16 ;  /* 0x00000004d0067825 */ /* 0x000fe200078e0210 */
[----:B------:R-:W-:-:S03]  /*1c8a40*/  ISETP.LT.AND P4, PT, R211, UR4, !P5 ;  /* 0x00000004d3007c0c */ /* 0x000fc6000ef81270 */
[----:B------:R-:W-:Y:S01]  /*1c8a50*/  IMAD.WIDE R8, R208, 0x4, R14 ;  /* 0x00000004d0087825 */ /* 0x000fe200078e020e */
[----:B------:R-:W-:Y:S01]  /*1c8a60*/  ISETP.LT.AND P5, PT, R209, UR4, !P5 ;  /* 0x00000004d1007c0c */ /* 0x000fe2000efa1270 */
[----:B------:R-:W4:Y:S04]  /*1c8a70*/  LDL.LU R208, [R1+0x2f54] ;  /* 0x002f540001d07983 */ /* 0x000f280000300800 */
[----:B------:R-:W4:Y:S04]  /*1c8a80*/  LDL.LU R22, [R1+0x6c1c] ;  /* 0x006c1c0001167983 */ /* 0x000f280000300800 */
[----:B------:R-:W4:Y:S01]  /*1c8a90*/  LDL.LU R63, [R1+0x1c24] ;  /* 0x001c2400013f7983 */ /* 0x000f220000300800 */
[----:B------:R-:W-:Y:S01]  /*1c8aa0*/  IMAD.WIDE R10, R242, 0x4, R20 ;  /* 0x00000004f20a7825 */ /* 0x000fe200078e0214 */
[----:B------:R-:W-:-:S02]  /*1c8ab0*/  ISETP.GE.AND P3, PT, R3, UR6, PT ;  /* 0x0000000603007c0c */ /* 0x000fc4000bf66270 */
[----:B------:R1:W-:Y:S04]  /*1c8ac0*/  @P1 STG.E desc[UR42][R6.64], R73 ;  /* 0x0000004906001986 */ /* 0x0003e8000c10192a */
[----:B------:R3:W-:Y:S04]  /*1c8ad0*/  @P2 STG.E desc[UR42][R8.64], R217 ;  /* 0x000000d908002986 */ /* 0x0007e8000c10192a */
[----:B---3--:R3:W-:Y:S01]  /*1c8ae0*/  @P6 STG.E desc[UR42][R10.64], R243 ;  /* 0x000000f30a006986 */ /* 0x0087e2000c10192a */
[----:B------:R-:W-:Y:S02]  /*1c8af0*/  ISETP.LT.AND P2, PT, R216, UR4, !P3 ;  /* 0x00000004d8007c0c */ /* 0x000fe4000df41270 */
[----:B------:R-:W-:Y:S01]  /*1c8b00*/  ISETP.LT.AND P6, PT, R240, UR4, !P3 ;  /* 0x00000004f0007c0c */ /* 0x000fe2000dfc1270 */
[----:B-1----:R-:W-:-:S04]  /*1c8b10*/  IMAD.WIDE R6, R242, 0x4, R18 ;  /* 0x00000004f2067825 */ /* 0x002fc800078e0212 */
[----:B------:R-:W-:-:S04]  /*1c8b20*/  IMAD.WIDE R8, R242, 0x4, R16 ;  /* 0x00000004f2087825 */ /* 0x000fc800078e0210 */
[----:B---3--:R-:W-:Y:S01]  /*1c8b30*/  IMAD.WIDE R10, R242, 0x4, R14 ;  /* 0x00000004f20a7825 */ /* 0x008fe200078e020e */
[----:B------:R-:W3:Y:S04]  /*1c8b40*/  LDL.LU R73, [R1+0x1c14] ;  /* 0x001c140001497983 */ /* 0x000ee80000300800 */
[----:B------:R-:W3:Y:S04]  /*1c8b50*/  LDL.LU R217, [R1+0x1be4] ;  /* 0x001be40001d97983 */ /* 0x000ee80000300800 */
[----:B------:R-:W3:Y:S04]  /*1c8b60*/  LDL.LU R242, [R1+0x1834] ;  /* 0x0018340001f27983 */ /* 0x000ee80000300800 */
[----:B------:R-:W3:Y:S04]  /*1c8b70*/  LDL.LU R243, [R1+0x2f58] ;  /* 0x002f580001f37983 */ /* 0x000ee80000300800 */
[----:B------:R-:W3:Y:S04]  /*1c8b80*/  LDL.LU R3, [R1+0x6bb8] ;  /* 0x006bb80001037983 */ /* 0x000ee80000300800 */
[----:B------:R-:W-:Y:S04]  /*1c8b90*/  @P0 STG.E desc[UR42][R6.64], R74 ;  /* 0x0000004a06000986 */ /* 0x000fe8000c10192a */
[----:B--2---:R-:W-:Y:S04]  /*1c8ba0*/  @P4 STG.E desc[UR42][R8.64], R75 ;  /* 0x0000004b08004986 */ /* 0x004fe8000c10192a */
[----:B------:R1:W-:Y:S04]  /*1c8bb0*/  @P5 STG.E desc[UR42][R10.64], R241 ;  /* 0x000000f10a005986 */ /* 0x0003e8000c10192a */
[----:B-1----:R-:W2:Y:S01]  /*1c8bc0*/  LDL.LU R241, [R1+0x16f4] ;  /* 0x0016f40001f17983 */ /* 0x002ea20000300800 */
[----:B------:R-:W-:-:S04]  /*1c8bd0*/  IMAD.WIDE R6, R210, 0x4, R20 ;  /* 0x00000004d2067825 */ /* 0x000fc800078e0214 */
[C---:B------:R-:W-:Y:S01]  /*1c8be0*/  IMAD.WIDE R8, R210.reuse, 0x4, R18 ;  /* 0x00000004d2087825 */ /* 0x040fe200078e0212 */
[----:B----4-:R1:W-:Y:S04]  /*1c8bf0*/  @P2 STG.E desc[UR42][R6.64], R219 ;  /* 0x000000db06002986 */ /* 0x0103e8000c10192a */
[----:B------:R4:W-:Y:S01]  /*1c8c00*/  @P6 STG.E desc[UR42][R8.64], R218 ;  /* 0x000000da08006986 */ /* 0x0009e2000c10192a */
[----:B-1----:R-:W-:-:S04]  /*1c8c10*/  IMAD.WIDE R6, R210, 0x4, R16 ;  /* 0x00000004d2067825 */ /* 0x002fc800078e0210 */
[----:B----4-:R-:W-:Y:S02]  /*1c8c20*/  IMAD.WIDE R8, R210, 0x4, R14 ;  /* 0x00000004d2087825 */ /* 0x010fe400078e020e */
[----:B------:R-:W4:Y:S01]  /*1c8c30*/  LDL.LU R210, [R1+0x10b4] ;  /* 0x0010b40001d27983 */ /* 0x000f220000300800 */
[----:B------:R-:W-:Y:S02]  /*1c8c40*/  ISETP.GE.AND P1, PT, R0, UR6, PT ;  /* 0x0000000600007c0c */ /* 0x000fe4000bf26270 */
[----:B------:R-:W-:Y:S02]  /*1c8c50*/  ISETP.LT.AND P0, PT, R211, UR4, !P3 ;  /* 0x00000004d3007c0c */ /* 0x000fe4000df01270 */
[----:B------:R-:W-:Y:S01]  /*1c8c60*/  ISETP.LT.AND P3, PT, R209, UR4, !P3 ;  /* 0x00000004d1007c0c */ /* 0x000fe2000df61270 */
[----:B------:R-:W4:Y:S01]  /*1c8c70*/  LDL.LU R0, [R1+0x6bd8] ;  /* 0x006bd80001007983 */ /* 0x000f220000300800 */
[----:B------:R-:W-:Y:S02]  /*1c8c80*/  ISETP.LT.AND P4, PT, R216, UR4, !P1 ;  /* 0x00000004d8007c0c */ /* 0x000fe4000cf81270 */
[----:B------:R-:W-:-:S02]  /*1c8c90*/  ISETP.LT.AND P5, PT, R240, UR4, !P1 ;  /* 0x00000004f0007c0c */ /* 0x000fc4000cfa1270 */
[----:B------:R-:W-:Y:S01]  /*1c8ca0*/  ISETP.LT.AND P2, PT, R211, UR4, !P1 ;  /* 0x00000004d3007c0c */ /* 0x000fe2000cf41270 */
[----:B------:R-:W4:Y:S04]  /*1c8cb0*/  LDL.LU R72, [R1+0x1c68] ;  /* 0x001c680001487983 */ /* 0x000f280000300800 */
[----:B------:R-:W4:Y:S01]  /*1c8cc0*/  LDL.LU R75, [R1+0x1c58] ;  /* 0x001c5800014b7983 */ /* 0x000f220000300800 */
[----:B------:R-:W-:-:S03]  /*1c8cd0*/  IMAD.WIDE R10, R208, 0x4, R20 ;  /* 0x00000004d00a7825 */ /* 0x000fc600078e0214 */
[----:B------:R-:W4:Y:S01]  /*1c8ce0*/  LDL.LU R219, [R1+0x1c28] ;  /* 0x001c280001db7983 */ /* 0x000f220000300800 */
[----:B------:R-:W-:-:S03]  /*1c8cf0*/  IMAD.WIDE R12, R208, 0x4, R18 ;  /* 0x00000004d00c7825 */ /* 0x000fc600078e0212 */
[----:B------:R-:W4:Y:S04]  /*1c8d00*/  LDL.LU R74, [R1+0x2f5c] ;  /* 0x002f5c00014a7983 */ /* 0x000f280000300800 */
[----:B------:R1:W-:Y:S04]  /*1c8d10*/  @P0 STG.E desc[UR42][R6.64], R63 ;  /* 0x0000003f06000986 */ /* 0x0003e8000c10192a */
[----:B---3--:R3:W-:Y:S04]  /*1c8d20*/  @P3 STG.E desc[UR42][R8.64], R73 ;  /* 0x0000004908003986 */ /* 0x0087e8000c10192a */
[----:B------:R-:W4:Y:S01]  /*1c8d30*/  LDL.LU R218, [R1+0x2f60] ;  /* 0x002f600001da7983 */ /* 0x000f220000300800 */
[----:B------:R-:W-:-:S03]  /*1c8d40*/  ISETP.LT.AND P1, PT, R209, UR4, !P1 ;  /* 0x00000004d1007c0c */ /* 0x000fc6000cf21270 */
[----:B------:R-:W-:Y:S04]  /*1c8d50*/  @P4 STG.E desc[UR42][R10.64], R217 ;  /* 0x000000d90a004986 */ /* 0x000fe8000c10192a */
[----:B------:R3:W-:Y:S01]  /*1c8d60*/  @P5 STG.E desc[UR42][R12.64], R242 ;  /* 0x000000f20c005986 */ /* 0x0007e2000c10192a */
[----:B-1----:R-:W-:-:S03]  /*1c8d70*/  IMAD.WIDE R6, R208, 0x4, R16 ;  /* 0x00000004d0067825 */ /* 0x002fc600078e0210 */
[----:B---3--:R-:W3:Y:S04]  /*1c8d80*/  LDL.LU R73, [R1+0x1c18] ;  /* 0x001c180001497983 */ /* 0x008ee80000300800 */
[----:B------:R-:W3:Y:S01]  /*1c8d90*/  LDL.LU R242, [R1+0x1be8] ;  /* 0x001be80001f27983 */ /* 0x000ee20000300800 */
[----:B------:R-:W-:-:S03]  /*1c8da0*/  ISETP.GE.AND P6, PT, R22, UR6, PT ;  /* 0x0000000616007c0c */ /* 0x000fc6000bfc6270 */
[----:B--2---:R1:W-:Y:S02]  /*1c8db0*/  @P2 STG.E desc[UR42][R6.64], R241 ;  /* 0x000000f106002986 */ /* 0x0043e4000c10192a */
[----:B-1----:R-:W-:Y:S02]  /*1c8dc0*/  IMAD.WIDE R6, R208, 0x4, R14 ;  /* 0x00000004d0067825 */ /* 0x002fe400078e020e */
[----:B------:R-:W2:Y:S04]  /*1c8dd0*/  LDL.LU R208, [R1+0x1838] ;  /* 0x0018380001d07983 */ /* 0x000ea80000300800 */
[----:B------:R-:W2:Y:S04]  /*1c8de0*/  LDL.LU R22, [R1+0x6ba4] ;  /* 0x006ba40001167983 */ /* 0x000ea80000300800 */
        /* <DEDUP_REMOVED lines=8> */
[----:B------:R-:W-:Y:S01]  /*1c8e70*/  IMAD.WIDE R8, R243, 0x4, R20 ;  /* 0x00000004f3087825 */ /* 0x000fe200078e0214 */
[----:B------:R-:W-:-:S03]  /*1c8e80*/  ISETP.LT.AND P2, PT, R209, UR4, !P6 ;  /* 0x00000004d1007c0c */ /* 0x000fc6000f741270 */
[----:B------:R-:W-:Y:S01]  /*1c8e90*/  IMAD.WIDE R10, R243, 0x4, R18 ;  /* 0x00000004f30a7825 */ /* 0x000fe200078e0212 */
[----:B------:R-:W-:-:S03]  /*1c8ea0*/  ISETP.LT.AND P6, PT, R216, UR4, !P4 ;  /* 0x00000004d8007c0c */ /* 0x000fc6000e7c1270 */
[C---:B------:R-:W-:Y:S01]  /*1c8eb0*/  IMAD.WIDE R12, R243.reuse, 0x4, R16 ;  /* 0x00000004f30c7825 */ /* 0x040fe200078e0210 */
[----:B------:R-:W4:Y:S03]  /*1c8ec0*/  LDL.LU R3, [R1+0x6bb4] ;  /* 0x006bb40001037983 */ /* 0x000f260000300800 */
[----:B------:R-:W-:Y:S01]  /*1c8ed0*/  IMAD.WIDE R6, R243, 0x4, R14 ;  /* 0x00000004f3067825 */ /* 0x000fe200078e020e */
[----:B------:R1:W-:Y:S04]  /*1c8ee0*/  @P0 STG.E desc[UR42][R8.64], R72 ;  /* 0x0000004808000986 */ /* 0x0003e8000c10192a */
[----:B------:R-:W-:Y:S04]  /*1c8ef0*/  @P3 STG.E desc[UR42][R10.64], R75 ;  /* 0x0000004b0a003986 */ /* 0x000fe8000c10192a */
[----:B------:R1:W-:Y:S01]  /*1c8f00*/  @P5 STG.E desc[UR42][R12.64], R219 ;  /* 0x000000db0c005986 */ /* 0x0003e2000c10192a */
[----:B------:R-:W-:-:S02]  /*1c8f10*/  ISETP.LT.AND P3, PT, R240, UR4, !P4 ;  /* 0x00000004f0007c0c */ /* 0x000fc4000e761270 */
[----:B------:R-:W-:Y:S02]  /*1c8f20*/  ISETP.LT.AND P0, PT, R211, UR4, !P4 ;  /* 0x00000004d3007c0c */ /* 0x000fe4000e701270 */
[----:B------:R-:W-:Y:S02]  /*1c8f30*/  ISETP.GE.AND P1, PT, R0, UR6, PT ;  /* 0x0000000600007c0c */ /* 0x000fe4000bf26270 */
[----:B------:R-:W-:Y:S01]  /*1c8f40*/  ISETP.LT.AND P4, PT, R209, UR4, !P4 ;  /* 0x00000004d1007c0c */ /* 0x000fe2000e781270 */
[----:B---3--:R3:W-:Y:S01]  /*1c8f50*/  @P2 STG.E desc[UR42][R6.64], R73 ;  /* 0x0000004906002986 */ /* 0x0087e2000c10192a */
[----:B-1----:R-:W-:-:S03]  /*1c8f60*/  IMAD.WIDE R8, R74, 0x4, R20 ;  /* 0x000000044a087825 */ /* 0x002fc600078e0214 */
[----:B------:R-:W4:Y:S04]  /*1c8f70*/  LDL.LU R219, [R1+0x1c5c] ;  /* 0x001c5c0001db7983 */ /* 0x000f280000300800 */
[----:B------:R-:W4:Y:S04]  /*1c8f80*/  LDL.LU R243, [R1+0x1c2c] ;  /* 0x001c2c0001f37983 */ /* 0x000f280000300800 */
[----:B------:R-:W4:Y:S01]  /*1c8f90*/  LDL.LU R75, [R1+0x2f64] ;  /* 0x002f6400014b7983 */ /* 0x000f220000300800 */
[----:B------:R-:W-:-:S03]  /*1c8fa0*/  ISETP.LT.AND P5, PT, R216, UR4, !P1 ;  /* 0x00000004d8007c0c */ /* 0x000fc6000cfa1270 */
[----:B------:R1:W-:Y:S01]  /*1c8fb0*/  @P6 STG.E desc[UR42][R8.64], R242 ;  /* 0x000000f208006986 */ /* 0x0003e2000c10192a */
[----:B---3--:R-:W-:-:S04]  /*1c8fc0*/  IMAD.WIDE R6, R74, 0x4, R18 ;  /* 0x000000044a067825 */ /* 0x008fc800078e0212 */
[----:B------:R-:W-:-:S04]  /*1c8fd0*/  IMAD.WIDE R10, R74, 0x4, R14 ;  /* 0x000000044a0a7825 */ /* 0x000fc800078e020e */
[----:B------:R-:W-:Y:S01]  /*1c8fe0*/  IMAD.WIDE R12, R218, 0x4, R20 ;  /* 0x00000004da0c7825 */ /* 0x000fe200078e0214 */
[----:B-1----:R-:W3:Y:S03]  /*1c8ff0*/  LDL.LU R242, [R1+0x1c1c] ;  /* 0x001c1c0001f27983 */ /* 0x002ee60000300800 */
[----:B------:R-:W-:Y:S01]  /*1c9000*/  IMAD.WIDE R8, R74, 0x4, R16 ;  /* 0x000000044a087825 */ /* 0x000fe200078e0210 */
[----:B------:R-:W3:Y:S04]  /*1c9010*/  LDL.LU R0, [R1+0x6cb4] ;  /* 0x006cb40001007983 */ /* 0x000ee80000300800 */
[----:B------:R-:W3:Y:S04]  /*1c9020*/  LDL.LU R73, [R1+0x1bec] ;  /* 0x001bec0001497983 */ /* 0x000ee80000300800 */
[----:B------:R-:W3:Y:S04]  /*1c9030*/  LDL.LU R74, [R1+0x183c] ;  /* 0x00183c00014a7983 */ /* 0x000ee80000300800 */
[----:B--2---:R1:W-:Y:S04]  /*1c9040*/  @P3 STG.E desc[UR42][R6.64], R208 ;  /* 0x000000d006003986 */ /* 0x0043e8000c10192a */
[----:B------:R2:W-:Y:S04]  /*1c9050*/  @P0 STG.E desc[UR42][R8.64], R217 ;  /* 0x000000d908000986 */ /* 0x0005e8000c10192a */
[----:B------:R2:W-:Y:S04]  /*1c9060*/  @P4 STG.E desc[UR42][R10.64], R241 ;  /* 0x000000f10a004986 */ /* 0x0005e8000c10192a */
[----:B-1----:R-:W3:Y:S04]  /*1c9070*/  LDL.LU R208, [R1+0x2f68] ;  /* 0x002f680001d07983 */ /* 0x002ee80000300800 */
[----:B--2---:R-:W2:Y:S04]  /*1c9080*/  LDL.LU R217, [R1+0x16fc] ;  /* 0x0016fc0001d97983 */ /* 0x004ea80000300800 */
[----:B------:R-:W2:Y:S04]  /*1c9090*/  LDL.LU R241, [R1+0x10bc] ;  /* 0x0010bc0001f17983 */ /* 0x000ea80000300800 */
[----:B----4-:R1:W-:Y:S04]  /*1c90a0*/  @P5 STG.E desc[UR42][R12.64], R210 ;  /* 0x000000d20c005986 */ /* 0x0103e8000c10192a */
[----:B-1----:R-:W4:Y:S01]  /*1c90b0*/  LDL.LU R210, [R1+0x1d70] ;  /* 0x001d700001d27983 */ /* 0x002f220000300800 */
[----:B------:R-:W-:-:S02]  /*1c90c0*/  ISETP.LT.AND P2, PT, R240, UR4, !P1 ;  /* 0x00000004f0007c0c */ /* 0x000fc4000cf41270 */
[----:B------:R-:W-:Y:S02]  /*1c90d0*/  ISETP.LT.AND P6, PT, R211, UR4, !P1 ;  /* 0x00000004d3007c0c */ /* 0x000fe4000cfc1270 */
[----:B------:R-:W-:Y:S01]  /*1c90e0*/  ISETP.GE.AND P3, PT, R22, UR6, PT ;  /* 0x0000000616007c0c */ /* 0x000fe2000bf66270 */
[----:B------:R-:W-:Y:S01]  /*1c90f0*/  IMAD.WIDE R6, R218, 0x4, R18 ;  /* 0x00000004da067825 */ /* 0x000fe200078e0212 */
[----:B------:R-:W-:-:S03]  /*1c9100*/  ISETP.LT.AND P1, PT, R209, UR4, !P1 ;  /* 0x00000004d1007c0c */ /* 0x000fc6000cf21270 */
[----:B------:R-:W-:Y:S01]  /*1c9110*/  IMAD.WIDE R8, R218, 0x4, R16 ;  /* 0x00000004da087825 */ /* 0x000fe200078e0210 */
[----:B------:R-:W-:Y:S02]  /*1c9120*/  ISETP.LT.AND P0, PT, R216, UR4, !P3 ;  /* 0x00000004d8007c0c */ /* 0x000fe4000df01270 */
[----:B------:R-:W-:Y:S02]  /*1c9130*/  ISETP.LT.AND P5, PT, R240, UR4, !P3 ;  /* 0x00000004f0007c0c */ /* 0x000fe4000dfa1270 */
[----:B------:R-:W-:Y:S01]  /*1c9140*/  ISETP.GE.AND P4, PT, R3, UR6, PT ;  /* 0x0000000603007c0c */ /* 0x000fe2000bf86270 */
[----:B------:R1:W-:Y:S01]  /*1c9150*/  @P2 STG.E desc[UR42][R6.64], R219 ;  /* 0x000000db06002986 */ /* 0x0003e2000c10192a */
[----:B------:R-:W-:-:S03]  /*1c9160*/  ISETP.LT.AND P2, PT, R211, UR4, !P3 ;  /* 0x00000004d3007c0c */ /* 0x000fc6000df41270 */
[----:B------:R1:W-:Y:S01]  /*1c9170*/  @P6 STG.E desc[UR42][R8.64], R243 ;  /* 0x000000f308006986 */ /* 0x0003e2000c10192a */
[----:B------:R-:W-:Y:S02]  /*1c9180*/  ISETP.LT.AND P3, PT, R209, UR4, !P3 ;  /* 0x00000004d1007c0c */ /* 0x000fe4000df61270 */
[----:B------:R-:W-:Y:S01]  /*1c9190*/  ISETP.LT.AND P6, PT, R216, UR4, !P4 ;  /* 0x00000004d8007c0c */ /* 0x000fe2000e7c1270 */
[----:B------:R-:W-:-:S04]  /*1c91a0*/  IMAD.WIDE R10, R75, 0x4, R18 ;  /* 0x000000044b0a7825 */ /* 0x000fc800078e0212 */
[----:B-1----:R-:W-:-:S04]  /*1c91b0*/  IMAD.WIDE R6, R218, 0x4, R14 ;  /* 0x00000004da067825 */ /* 0x002fc800078e020e */
[----:B------:R-:W-:Y:S01]  /*1c91c0*/  IMAD.WIDE R8, R75, 0x4, R20 ;  /* 0x000000044b087825 */ /* 0x000fe200078e0214 */
[----:B------:R-:W4:Y:S04]  /*1c91d0*/  LDL.LU R243, [R1+0x1d40] ;  /* 0x001d400001f37983 */ /* 0x000f280000300800 */
[----:B------:R-:W4:Y:S04]  /*1c91e0*/  LDL.LU R3, [R1+0x6ba0] ;  /* 0x006ba00001037983 */ /* 0x000f280000300800 */
[----:B------:R-:W4:Y:S04]  /*1c91f0*/  LDL.LU R219, [R1+0x1d60] ;  /* 0x001d600001db7983 */ /* 0x000f280000300800 */
[----:B------:R-:W4:Y:S04]  /*1c9200*/  LDL.LU R218, [R1+0x1cd0] ;  /* 0x001cd00001da7983 */ /* 0x000f280000300800 */
[----:B---3--:R1:W-:Y:S04]  /*1c9210*/  @P1 STG.E desc[UR42][R6.64], R242 ;  /* 0x000000f206001986 */ /* 0x0083e8000c10192a */
[----:B------:R3:W-:Y:S01]  /*1c9220*/  @P0 STG.E desc[UR42][R8.64], R73 ;  /* 0x0000004908000986 */ /* 0x0007e2000c10192a */
[----:B------:R-:W-:-:S03]  /*1c9230*/  ISETP.GE.AND P1, PT, R0, UR6, PT ;  /* 0x0000000600007c0c */ /* 0x000fc6000bf26270 */
[----:B------:R3:W-:Y:S04]  /*1c9240*/  @P5 STG.E desc[UR42][R10.64], R74 ;  /* 0x0000004a0a005986 */ /* 0x0007e8000c10192a */
[----:B-1----:R-:W4:Y:S01]  /*1c9250*/  LDL.LU R242, [R1+0x2f6c] ;  /* 0x002f6c0001f27983 */ /* 0x002f220000300800 */
[----:B------:R-:W-:-:S04]  /*1c9260*/  IMAD.WIDE R6, R75, 0x4, R16 ;  /* 0x000000044b067825 */ /* 0x000fc800078e0210 */
[----:B---3--:R-:W-:Y:S01]  /*1c9270*/  IMAD.WIDE R8, R75, 0x4, R14 ;  /* 0x000000044b087825 */ /* 0x008fe200078e020e */
[----:B------:R-:W3:Y:S04]  /*1c9280*/  LDL.LU R0, [R1+0x6cb8] ;  /* 0x006cb80001007983 */ /* 0x000ee80000300800 */
[----:B------:R-:W3:Y:S04]  /*1c9290*/  LDL.LU R63, [R1+0x1ca0] ;  /* 0x001ca000013f7983 */ /* 0x000ee80000300800 */
[----:B------:R-:W3:Y:S04]  /*1c92a0*/  LDL.LU R72, [R1+0x1c80] ;  /* 0x001c800001487983 */ /* 0x000ee80000300800 */
[----:B------:R-:W3:Y:S01]  /*1c92b0*/  LDL.LU R73, [R1+0x1b40] ;  /* 0x001b400001497983 */ /* 0x000ee20000300800 */
[----:B------:R-:W-:-:S03]  /*1c92c0*/  IMAD.WIDE R10, R208, 0x4, R20 ;  /* 0x00000004d00a7825 */ /* 0x000fc600078e0214 */
[----:B--2---:R-:W-:Y:S04]  /*1c92d0*/  @P2 STG.E desc[UR42][R6.64], R217 ;  /* 0x000000d906002986 */ /* 0x004fe8000c10192a */
[----:B------:R1:W-:Y:S04]  /*1c92e0*/  @P3 STG.E desc[UR42][R8.64], R241 ;  /* 0x000000f108003986 */ /* 0x0003e8000c10192a */
[----:B-1----:R-:W2:Y:S01]  /*1c92f0*/  LDL.LU R241, [R1+0x2f70] ;  /* 0x002f700001f17983 */ /* 0x002ea20000300800 */
[----:B------:R-:W-:-:S04]  /*1c9300*/  IMAD.WIDE R6, R208, 0x4, R18 ;  /* 0x00000004d0067825 */ /* 0x000fc800078e0212 */
[C---:B------:R-:W-:Y:S01]  /*1c9310*/  IMAD.WIDE R8, R208.reuse, 0x4, R16 ;  /* 0x00000004d0087825 */ /* 0x040fe200078e0210 */
[----:B------:R-:W2:Y:S04]  /*1c9320*/  LDL.LU R217, [R1+0x19a0] ;  /* 0x0019a00001d97983 */ /* 0x000ea80000300800 */
[----:B----4-:R1:W-:Y:S02]  /*1c9330*/  @P6 STG.E desc[UR42][R10.64], R210 ;  /* 0x000000d20a006986 */ /* 0x0103e4000c10192a */
[----:B-1----:R-:W-:Y:S02]  /*1c9340*/  IMAD.WIDE R10, R208, 0x4, R14 ;  /* 0x00000004d00a7825 */ /* 0x002fe400078e020e */
[----:B------:R-:W4:Y:S01]  /*1c9350*/  LDL.LU R208, [R1+0x1d74] ;  /* 0x001d740001d07983 */ /* 0x000f220000300800 */
[----:B------:R-:W-:-:S02]  /*1c9360*/  ISETP.LT.AND P5, PT, R240, UR4, !P4 ;  /* 0x00000004f0007c0c */ /* 0x000fc4000e7a1270 */
[----:B------:R-:W-:Y:S02]  /*1c9370*/  ISETP.LT.AND P0, PT, R211, UR4, !P4 ;  /* 0x00000004d3007c0c */ /* 0x000fe4000e701270 */
[----:B------:R-:W-:Y:S02]  /*1c9380*/  ISETP.LT.AND P4, PT, R209, UR4, !P4 ;  /* 0x00000004d1007c0c */ /* 0x000fe4000e781270 */
[----:B------:R-:W-:Y:S02]  /*1c9390*/  ISETP.LT.AND P2, PT, R216, UR4, !P1 ;  /* 0x00000004d8007c0c */ /* 0x000fe4000cf41270 */
[----:B------:R-:W-:Y:S01]  /*1c93a0*/  ISETP.LT.AND P3, PT, R240, UR4, !P1 ;  /* 0x00000004f0007c0c */ /* 0x000fe2000cf61270 */
[----:B------:R-:W4:Y:S01]  /*1c93b0*/  LDL.LU R210, [R1+0x2f74] ;  /* 0x002f740001d27983 */ /* 0x000f220000300800 */
[----:B------:R-:W-:Y:S02]  /*1c93c0*/  ISETP.LT.AND P6, PT, R211, UR4, !P1 ;  /* 0x00000004d3007c0c */ /* 0x000fe4000cfc1270 */
[----:B------:R-:W-:Y:S01]  /*1c93d0*/  ISETP.LT.AND P1, PT, R209, UR4, !P1 ;  /* 0x00000004d1007c0c */ /* 0x000fe2000cf21270 */
[----:B------:R1:W-:Y:S01]  /*1c93e0*/  @P5 STG.E desc[UR42][R6.64], R243 ;  /* 0x000000f306005986 */ /* 0x0003e2000c10192a */
[----:B------:R-:W-:-:S03]  /*1c93f0*/  ISETP.GE.AND P5, PT, R3, UR6, PT ;  /* 0x0000000603007c0c */ /* 0x000fc6000bfa6270 */
[----:B------:R1:W-:Y:S04]  /*1c9400*/  @P0 STG.E desc[UR42][R8.64], R219 ;  /* 0x000000db08000986 */ /* 0x0003e8000c10192a */
[----:B------:R1:W-:Y:S01]  /*1c9410*/  @P4 STG.E desc[UR42][R10.64], R218 ;  /* 0x000000da0a004986 */ /* 0x0003e2000c10192a */
[----:B------:R-:W-:-:S03]  /*1c9420*/  ISETP.LT.AND P4, PT, R216, UR4, !P5 ;  /* 0x00000004d8007c0c */ /* 0x000fc6000ef81270 */
[----:B-1----:R-:W4:Y:S04]  /*1c9430*/  LDL.LU R243, [R1+0x1ca4] ;  /* 0x001ca40001f37983 */ /* 0x002f280000300800 */
[----:B------:R-:W4:Y:S04]  /*1c9440*/  LDL.LU R22, [R1+0x6c10] ;  /* 0x006c100001167983 */ /* 0x000f280000300800 */
[----:B------:R-:W4:Y:S01]  /*1c9450*/  LDL.LU R74, [R1+0x1d44] ;  /* 0x001d4400014a7983 */ /* 0x000f220000300800 */
[----:B------:R-:W-:-:S04]  /*1c9460*/  IMAD.WIDE R6, R242, 0x4, R20 ;  /* 0x00000004f2067825 */ /* 0x000fc800078e0214 */
[C---:B------:R-:W-:Y:S01]  /*1c9470*/  IMAD.WIDE R8, R242.reuse, 0x4, R18 ;  /* 0x00000004f2087825 */ /* 0x040fe200078e0212 */
[----:B------:R-:W4:Y:S04]  /*1c9480*/  LDL.LU R75, [R1+0x1d64] ;  /* 0x001d6400014b7983 */ /* 0x000f280000300800 */
[----:B------:R-:W4:Y:S01]  /*1c9490*/  LDL.LU R219, [R1+0x1cd4] ;  /* 0x001cd40001db7983 */ /* 0x000f220000300800 */
[----:B------:R-:W-:-:S03]  /*1c94a0*/  IMAD.WIDE R10, R242, 0x4, R16 ;  /* 0x00000004f20a7825 */ /* 0x000fc600078e0210 */
[----:B------:R-:W4:Y:S04]  /*1c94b0*/  LDL.LU R218, [R1+0x2f78] ;  /* 0x002f780001da7983 */ /* 0x000f280000300800 */
[----:B---3--:R1:W-:Y:S04]  /*1c94c0*/  @P2 STG.E desc[UR42][R6.64], R63 ;  /* 0x0000003f06002986 */ /* 0x0083e8000c10192a */
[----:B------:R2:W-:Y:S04]  /*1c94d0*/  @P3 STG.E desc[UR42][R8.64], R72 ;  /* 0x0000004808003986 */ /* 0x0005e8000c10192a */
[----:B------:R-:W3:Y:S04]  /*1c94e0*/  LDL.LU R3, [R1+0x6b90] ;  /* 0x006b900001037983 */ /* 0x000ee80000300800 */
[----:B------:R-:W-:Y:S01]  /*1c94f0*/  @P6 STG.E desc[UR42][R10.64], R73 ;  /* 0x000000490a006986 */ /* 0x000fe2000c10192a */
[----:B------:R-:W-:Y:S01]  /*1c9500*/  ISETP.GE.AND P0, PT, R0, UR6, PT ;  /* 0x0000000600007c0c */ /* 0x000fe2000bf06270 */
[----:B-1----:R-:W-:-:S02]  /*1c9510*/  IMAD.WIDE R6, R242, 0x4, R14 ;  /* 0x00000004f2067825 */ /* 0x002fc400078e020e */
[----:B------:R-:W3:Y:S02]  /*1c9520*/  LDL.LU R242, [R1+0x1c84] ;  /* 0x001c840001f27983 */ /* 0x000ee40000300800 */
[----:B--2---:R-:W-:Y:S02]  /*1c9530*/  IMAD.WIDE R8, R241, 0x4, R20 ;  /* 0x00000004f1087825 */ /* 0x004fe400078e0214 */
[----:B------:R-:W-:Y:S04]  /*1c9540*/  @P1 STG.E desc[UR42][R6.64], R217 ;  /* 0x000000d906001986 */ /* 0x000fe8000c10192a */
[----:B----4-:R1:W-:Y:S04]  /*1c9550*/  @P4 STG.E desc[UR42][R8.64], R208 ;  /* 0x000000d008004986 */ /* 0x0103e8000c10192a */
[----:B-1----:R-:W2:Y:S04]  /*1c9560*/  LDL.LU R208, [R1+0x1b44] ;  /* 0x001b440001d07983 */ /* 0x002ea80000300800 */
[----:B------:R-:W4:Y:S01]  /*1c9570*/  LDL.LU R0, [R1+0x6bc4] ;  /* 0x006bc40001007983 */ /* 0x000f220000300800 */
[----:B------:R-:W-:-:S02]  /*1c9580*/  ISETP.LT.AND P2, PT, R240, UR4, !P5 ;  /* 0x00000004f0007c0c */ /* 0x000fc4000ef41270 */
[----:B------:R-:W-:Y:S02]  /*1c9590*/  ISETP.LT.AND P3, PT, R211, UR4, !P5 ;  /* 0x00000004d3007c0c */ /* 0x000fe4000ef61270 */
[----:B------:R-:W-:Y:S02]  /*1c95a0*/  ISETP.LT.AND P5, PT, R209, UR4, !P5 ;  /* 0x00000004d1007c0c */ /* 0x000fe4000efa1270 */
[----:B------:R-:W-:Y:S01]  /*1c95b0*/  ISETP.LT.AND P6, PT, R216, UR4, !P0 ;  /* 0x00000004d8007c0c */ /* 0x000fe2000c7c1270 */
[C---:B------:R-:W-:Y:S01]  /*1c95c0*/  IMAD.WIDE R6, R241.reuse, 0x4, R18 ;  /* 0x00000004f1067825 */ /* 0x040fe200078e0212 */
[----:B------:R-:W-:Y:S01]  /*1c95d0*/  ISETP.LT.AND P1, PT, R240, UR4, !P0 ;  /* 0x00000004f0007c0c */ /* 0x000fe2000c721270 */
[----:B------:R-:W4:Y:S02]  /*1c95e0*/  LDL.LU R73, [R1+0x19a4] ;  /* 0x0019a40001497983 */ /* 0x000f240000300800 */
[----:B------:R-:W-:-:S04]  /*1c95f0*/  IMAD.WIDE R8, R241, 0x4, R16 ;  /* 0x00000004f1087825 */ /* 0x000fc800078e0210 */
[----:B------:R-:W-:Y:S01]  /*1c9600*/  IMAD.WIDE R10, R241, 0x4, R14 ;  /* 0x00000004f10a7825 */ /* 0x000fe200078e020e */
[----:B------:R-:W4:Y:S04]  /*1c9610*/  LDL.LU R217, [R1+0x1d78] ;  /* 0x001d780001d97983 */ /* 0x000f280000300800 */
[----:B------:R-:W4:Y:S01]  /*1c9620*/  LDL.LU R241, [R1+0x1d48] ;  /* 0x001d480001f17983 */ /* 0x000f220000300800 */
[----:B------:R-:W-:-:S03]  /*1c9630*/  IMAD.WIDE R12, R210, 0x4, R20 ;  /* 0x00000004d20c7825 */ /* 0x000fc600078e0214 */
[----:B------:R1:W-:Y:S01]  /*1c9640*/  @P2 STG.E desc[UR42][R6.64], R74 ;  /* 0x0000004a06002986 */ /* 0x0003e2000c10192a */
[----:B------:R-:W-:-:S03]  /*1c9650*/  ISETP.LT.AND P2, PT, R211, UR4, !P0 ;  /* 0x00000004d3007c0c */ /* 0x000fc6000c741270 */
[----:B------:R1:W-:Y:S04]  /*1c9660*/  @P3 STG.E desc[UR42][R8.64], R75 ;  /* 0x0000004b08003986 */ /* 0x0003e8000c10192a */
[----:B------:R-:W-:Y:S04]  /*1c9670*/  @P5 STG.E desc[UR42][R10.64], R219 ;  /* 0x000000db0a005986 */ /* 0x000fe8000c10192a */
[----:B------:R1:W-:Y:S02]  /*1c9680*/  @P6 STG.E desc[UR42][R12.64], R243 ;  /* 0x000000f30c006986 */ /* 0x0003e4000c10192a */
[----:B-1----:R-:W-:-:S02]  /*1c9690*/  IMAD.WIDE R6, R210, 0x4, R18 ;  /* 0x00000004d2067825 */ /* 0x002fc400078e0212 */
[----:B------:R-:W4:Y:S04]  /*1c96a0*/  LDL.LU R74, [R1+0x1d68] ;  /* 0x001d6800014a7983 */ /* 0x000f280000300800 */
[----:B------:R-:W4:Y:S04]  /*1c96b0*/  LDL.LU R75, [R1+0x1cd8] ;  /* 0x001cd800014b7983 */ /* 0x000f280000300800 */
[----:B------:R-:W4:Y:S04]  /*1c96c0*/  LDL.LU R243, [R1+0x2f7c] ;  /* 0x002f7c0001f37983 */ /* 0x000f280000300800 */
[----:B---3--:R1:W-:Y:S01]  /*1c96d0*/  @P1 STG.E desc[UR42][R6.64], R242 ;  /* 0x000000f206001986 */ /* 0x0083e2000c10192a */
[----:B------:R-:W-:-:S04]  /*1c96e0*/  IMAD.WIDE R8, R210, 0x4, R14 ;  /* 0x00000004d2087825 */ /* 0x000fc800078e020e */
[----:B-1----:R-:W-:-:S05]  /*1c96f0*/  IMAD.WIDE R6, R210, 0x4, R16 ;  /* 0x00000004d2067825 */ /* 0x002fca00078e0210 */
[----:B--2---:R1:W-:Y:S01]  /*1c9700*/  @P2 STG.E desc[UR42][R6.64], R208 ;  /* 0x000000d006002986 */ /* 0x0043e2000c10192a */
[----:B----4-:R-:W-:-:S03]  /*1c9710*/  ISETP.GE.AND P2, PT, R0, UR6, PT ;  /* 0x0000000600007c0c */ /* 0x010fc6000bf46270 */
[----:B-1----:R-:W2:Y:S04]  /*1c9720*/  LDL.LU R208, [R1+0x1ca8] ;  /* 0x001ca80001d07983 */ /* 0x002ea80000300800 */
[----:B------:R-:W3:Y:S04]  /*1c9730*/  LDL.LU R0, [R1+0x6b88] ;  /* 0x006b880001007983 */ /* 0x000ee80000300800 */
[----:B------:R-:W4:Y:S04]  /*1c9740*/  LDL.LU R72, [R1+0x1c88] ;  /* 0x001c880001487983 */ /* 0x000f280000300800 */
[----:B------:R-:W3:Y:S04]  /*1c9750*/  LDL.LU R219, [R1+0x1b48] ;  /* 0x001b480001db7983 */ /* 0x000ee80000300800 */
[----:B------:R-:W3:Y:S01]  /*1c9760*/  LDL.LU R210, [R1+0x19a8] ;  /* 0x0019a80001d27983 */ /* 0x000ee20000300800 */
[----:B------:R-:W-:-:S02]  /*1c9770*/  ISETP.GE.AND P4, PT, R22, UR6, PT ;  /* 0x0000000616007c0c */ /* 0x000fc4000bf86270 */
[----:B------:R-:W-:Y:S01]  /*1c9780*/  ISETP.LT.AND P0, PT, R209, UR4, !P0 ;  /* 0x00000004d1007c0c */ /* 0x000fe2000c701270 */
[----:B------:R-:W-:-:S04]  /*1c9790*/  IMAD.WIDE R10, R218, 0x4, R20 ;  /* 0x00000004da0a7825 */ /* 0x000fc800078e0214 */
[----:B------:R-:W-:Y:S01]  /*1c97a0*/  IMAD.WIDE R12, R218, 0x4, R18 ;  /* 0x00000004da0c7825 */ /* 0x000fe200078e0212 */
[----:B------:R-:W-:Y:S02]  /*1c97b0*/  ISETP.LT.AND P3, PT, R216, UR4, !P4 ;  /* 0x00000004d8007c0c */ /* 0x000fe4000e761270 */
[----:B------:R-:W-:Y:S01]  /*1c97c0*/  ISETP.LT.AND P5, PT, R240, UR4, !P4 ;  /* 0x00000004f0007c0c */ /* 0x000fe2000e7a1270 */
[----:B------:R-:W3:Y:S01]  /*1c97d0*/  LDL.LU R242, [R1+0x2f80] ;  /* 0x002f800001f27983 */ /* 0x000ee20000300800 */
[----:B------:R-:W-:Y:S02]  /*1c97e0*/  ISETP.LT.AND P1, PT, R211, UR4, !P4 ;  /* 0x00000004d3007c0c */ /* 0x000fe4000e721270 */
[----:B------:R-:W-:Y:S02]  /*1c97f0*/  ISETP.LT.AND P4, PT, R209, UR4, !P4 ;  /* 0x00000004d1007c0c */ /* 0x000fe4000e781270 */
[----:B------:R-:W-:Y:S01]  /*1c9800*/  ISETP.GE.AND P6, PT, R3, UR6, PT ;  /* 0x0000000603007c0c */ /* 0x000fe2000bfc6270 */
[----:B------:R1:W-:Y:S04]  /*1c9810*/  @P0 STG.E desc[UR42][R8.64], R73 ;  /* 0x0000004908000986 */ /* 0x0003e8000c10192a */
[----:B------:R-:W-:Y:S04]  /*1c9820*/  @P3 STG.E desc[UR42][R10.64], R217 ;  /* 0x000000d90a003986 */ /* 0x000fe8000c10192a */
[----:B------:R1:W-:Y:S01]  /*1c9830*/  @P5 STG.E desc[UR42][R12.64], R241 ;  /* 0x000000f10c005986 */ /* 0x0003e2000c10192a */
[----:B------:R-:W-:Y:S01]  /*1c9840*/  IMAD.WIDE R6, R218, 0x4, R16 ;  /* 0x00000004da067825 */ /* 0x000fe200078e0210 */
[----:B------:R-:W-:-:S02]  /*1c9850*/  ISETP.LT.AND P3, PT, R216, UR4, !P6 ;  /* 0x00000004d8007c0c */ /* 0x000fc4000f761270 */
[----:B------:R-:W-:Y:S02]  /*1c9860*/  ISETP.LT.AND P0, PT, R240, UR4, !P6 ;  /* 0x00000004f0007c0c */ /* 0x000fe4000f701270 */
[----:B------:R-:W-:Y:S02]  /*1c9870*/  ISETP.LT.AND P5, PT, R211, UR4, !P6 ;  /* 0x00000004d3007c0c */ /* 0x000fe4000f7a1270 */
[----:B------:R-:W-:Y:S01]  /*1c9880*/  ISETP.LT.AND P6, PT, R209, UR4, !P6 ;  /* 0x00000004d1007c0c */ /* 0x000fe2000f7c1270 */
[----:B-1----:R-:W-:Y:S01]  /*1c9890*/  IMAD.WIDE R8, R218, 0x4, R14 ;  /* 0x00000004da087825 */ /* 0x002fe200078e020e */
[----:B------:R-:W3:Y:S04]  /*1c98a0*/  LDL.LU R241, [R1+0x1d7c] ;  /* 0x001d7c0001f17983 */ /* 0x000ee80000300800 */
[----:B------:R-:W3:Y:S04]  /*1c98b0*/  LDL.LU R218, [R1+0x1d4c] ;  /* 0x001d4c0001da7983 */ /* 0x000ee80000300800 */
[----:B------:R-:W3:Y:S04]  /*1c98c0*/  LDL.LU R217, [R1+0x2f84] ;  /* 0x002f840001d97983 */ /* 0x000ee80000300800 */
[----:B------:R-:W3:Y:S04]  /*1c98d0*/  LDL.LU R3, [R1+0x6c9c] ;  /* 0x006c9c0001037983 */ /* 0x000ee80000300800 */
[----:B------:R1:W-:Y:S04]  /*1c98e0*/  @P1 STG.E desc[UR42][R6.64], R74 ;  /* 0x0000004a06001986 */ /* 0x0003e8000c10192a */
[----:B------:R-:W3:Y:S04]  /*1c98f0*/  LDL.LU R73, [R1+0x1d6c] ;  /* 0x001d6c0001497983 */ /* 0x000ee80000300800 */
[----:B------:R1:W-:Y:S01]  /*1c9900*/  @P4 STG.E desc[UR42][R8.64], R75 ;  /* 0x0000004b08004986 */ /* 0x0003e2000c10192a */
[----:B------:R-:W-:-:S04]  /*1c9910*/  IMAD.WIDE R10, R243, 0x4, R16 ;  /* 0x00000004f30a7825 */ /* 0x000fc800078e0210 */
[----:B------:R-:W-:-:S04]  /*1c9920*/  IMAD.WIDE R12, R243, 0x4, R14 ;  /* 0x00000004f30c7825 */ /* 0x000fc800078e020e */
[C---:B-1----:R-:W-:Y:S01]  /*1c9930*/  IMAD.WIDE R6, R243.reuse, 0x4, R20 ;  /* 0x00000004f3067825 */ /* 0x042fe200078e0214 */
[----:B------:R-:W3:Y:S03]  /*1c9940*/  LDL.LU R74, [R1+0x1cdc] ;  /* 0x001cdc00014a7983 */ /* 0x000ee60000300800 */
[----:B------:R-:W-:Y:S01]  /*1c9950*/  IMAD.WIDE R8, R243, 0x4, R18 ;  /* 0x00000004f3087825 */ /* 0x000fe200078e0212 */
[----:B------:R-:W3:Y:S04]  /*1c9960*/  LDL.LU R75, [R1+0x1cac] ;  /* 0x001cac00014b7983 */ /* 0x000ee80000300800 */
[----:B------:R-:W3:Y:S04]  /*1c9970*/  LDL.LU R243, [R1+0x1c8c] ;  /* 0x001c8c0001f37983 */ /* 0x000ee80000300800 */
[----:B--2---:R1:W-:Y:S04]  /*1c9980*/  @P3 STG.E desc[UR42][R6.64], R208 ;  /* 0x000000d006003986 */ /* 0x0043e8000c10192a */
[----:B----4-:R-:W-:Y:S01]  /*1c9990*/  @P0 STG.E desc[UR42][R8.64], R72 ;  /* 0x0000004808000986 */ /* 0x010fe2000c10192a */
[----:B---3--:R-:W-:-:S03]  /*1c99a0*/  ISETP.GE.AND P3, PT, R0, UR6, PT ;  /* 0x0000000600007c0c */ /* 0x008fc6000bf66270 */
[----:B------:R-:W-:Y:S04]  /*1c99b0*/  @P5 STG.E desc[UR42][R10.64], R219 ;  /* 0x000000db0a005986 */ /* 0x000fe8000c10192a */
[----:B------:R2:W-:Y:S04]  /*1c99c0*/  @P6 STG.E desc[UR42][R12.64], R210 ;  /* 0x000000d20c006986 */ /* 0x0005e8000c10192a */
[----:B-1----:R-:W3:Y:S04]  /*1c99d0*/  LDL.LU R208, [R1+0x2f88] ;  /* 0x002f880001d07983 */ /* 0x002ee80000300800 */
[----:B------:R-:W4:Y:S04]  /*1c99e0*/  LDL.LU R0, [R1+0x6be4] ;  /* 0x006be40001007983 */ /* 0x000f280000300800 */
[----:B--2---:R-:W2:Y:S01]  /*1c99f0*/  LDL.LU R210, [R1+0x1b4c] ;  /* 0x001b4c0001d27983 */ /* 0x004ea20000300800 */
[----:B------:R-:W-:-:S02]  /*1c9a00*/  ISETP.LT.AND P1, PT, R216, UR4, !P2 ;  /* 0x00000004d8007c0c */ /* 0x000fc4000d721270 */
[----:B------:R-:W-:Y:S01]  /*1c9a10*/  ISETP.LT.AND P4, PT, R240, UR4, !P2 ;  /* 0x00000004f0007c0c */ /* 0x000fe2000d781270 */
[----:B------:R-:W-:Y:S01]  /*1c9a20*/  IMAD.WIDE R6, R242, 0x4, R20 ;  /* 0x00000004f2067825 */ /* 0x000fe200078e0214 */
[----:B------:R-:W-:Y:S02]  /*1c9a30*/  ISETP.LT.AND P0, PT, R211, UR4, !P2 ;  /* 0x00000004d3007c0c */ /* 0x000fe4000d701270 */
[----:B------:R-:W-:Y:S02]  /*1c9a40*/  ISETP.LT.AND P2, PT, R209, UR4, !P2 ;  /* 0x00000004d1007c0c */ /* 0x000fe4000d741270 */
[----:B------:R-:W-:Y:S01]  /*1c9a50*/  ISETP.LT.AND P5, PT, R216, UR4, !P3 ;  /* 0x00000004d8007c0c */ /* 0x000fe2000dfa1270 */
[----:B------:R-:W-:Y:S01]  /*1c9a60*/  IMAD.WIDE R8, R242, 0x4, R18 ;  /* 0x00000004f2087825 */ /* 0x000fe200078e0212 */
[----:B------:R-:W-:Y:S01]  /*1c9a70*/  ISETP.LT.AND P6, PT, R240, UR4, !P3 ;  /* 0x00000004f0007c0c */ /* 0x000fe2000dfc1270 */
[----:B------:R-:W3:Y:S04]  /*1c9a80*/  LDL.LU R219, [R1+0x19ac] ;  /* 0x0019ac0001db7983 */ /* 0x000ee80000300800 */
[----:B------:R1:W-:Y:S04]  /*1c9a90*/  @P1 STG.E desc[UR42][R6.64], R241 ;  /* 0x000000f106001986 */ /* 0x0003e8000c10192a */
[----:B------:R1:W-:Y:S01]  /*1c9aa0*/  @P4 STG.E desc[UR42][R8.64], R218 ;  /* 0x000000da08004986 */ /* 0x0003e2000c10192a */
[----:B------:R-:W-:Y:S01]  /*1c9ab0*/  IMAD.WIDE R10, R217, 0x4, R20 ;  /* 0x00000004d90a7825 */ /* 0x000fe200078e0214 */
[----:B------:R-:W-:-:S02]  /*1c9ac0*/  ISETP.GE.AND P4, PT, R3, UR6, PT ;  /* 0x0000000603007c0c */ /* 0x000fc4000bf86270 */
[----:B------:R-:W-:Y:S01]  /*1c9ad0*/  ISETP.LT.AND P1, PT, R211, UR4, !P3 ;  /* 0x00000004d3007c0c */ /* 0x000fe2000df21270 */
[----:B------:R-:W-:Y:S01]  /*1c9ae0*/  IMAD.WIDE R12, R217, 0x4, R18 ;  /* 0x00000004d90c7825 */ /* 0x000fe200078e0212 */
[----:B-1----:R-:W3:Y:S03]  /*1c9af0*/  LDL.LU R241, [R1+0x1d50] ;  /* 0x001d500001f17983 */ /* 0x002ee60000300800 */
[----:B------:R-:W-:-:S04]  /*1c9b00*/  IMAD.WIDE R6, R242, 0x4, R16 ;  /* 0x00000004f2067825 */ /* 0x000fc800078e0210 */
[----:B------:R-:W-:Y:S01]  /*1c9b10*/  IMAD.WIDE R8, R242, 0x4, R14 ;  /* 0x00000004f2087825 */ /* 0x000fe200078e020e */
[----:B------:R-:W3:Y:S04]  /*1c9b20*/  LDL.LU R3, [R1+0x6cc4] ;  /* 0x006cc40001037983 */ /* 0x000ee80000300800 */
[----:B------:R-:W3:Y:S04]  /*1c9b30*/  LDL.LU R218, [R1+0x1d80] ;  /* 0x001d800001da7983 */ /* 0x000ee80000300800 */
[----:B------:R-:W3:Y:S04]  /*1c9b40*/  LDL.LU R242, [R1+0x1d30] ;  /* 0x001d300001f27983 */ /* 0x000ee80000300800 */
[----:B------:R1:W-:Y:S04]  /*1c9b50*/  @P0 STG.E desc[UR42][R6.64], R73 ;  /* 0x0000004906000986 */ /* 0x0003e8000c10192a */
[----:B------:R-:W-:Y:S04]  /*1c9b60*/  @P2 STG.E desc[UR42][R8.64], R74 ;  /* 0x0000004a08002986 */ /* 0x000fe8000c10192a */
[----:B------:R-:W-:Y:S04]  /*1c9b70*/  @P5 STG.E desc[UR42][R10.64], R75 ;  /* 0x0000004b0a005986 */ /* 0x000fe8000c10192a */
[----:B------:R1:W-:Y:S02]  /*1c9b80*/  @P6 STG.E desc[UR42][R12.64], R243 ;  /* 0x000000f30c006986 */ /* 0x0003e4000c10192a */
[----:B-1----:R-:W-:-:S02]  /*1c9b90*/  IMAD.WIDE R6, R217, 0x4, R16 ;  /* 0x00000004d9067825 */ /* 0x002fc400078e0210 */
[----:B------:R-:W3:Y:S04]  /*1c9ba0*/  LDL.LU R243, [R1+0x2f8c] ;  /* 0x002f8c0001f37983 */ /* 0x000ee80000300800 */
[----:B------:R-:W3:Y:S01]  /*1c9bb0*/  LDL.LU R63, [R1+0x1cb0] ;  /* 0x001cb000013f7983 */ /* 0x000ee20000300800 */
[----:B------:R-:W-:-:S03]  /*1c9bc0*/  IMAD.WIDE R8, R217, 0x4, R14 ;  /* 0x00000004d9087825 */ /* 0x000fc600078e020e */
[----:B------:R-:W3:Y:S04]  /*1c9bd0*/  LDL.LU R73, [R1+0x1c90] ;  /* 0x001c900001497983 */ /* 0x000ee80000300800 */
[----:B------:R-:W3:Y:S01]  /*1c9be0*/  LDL.LU R217, [R1+0x1820] ;  /* 0x0018200001d97983 */ /* 0x000ee20000300800 */
[----:B----4-:R-:W-:-:S03]  /*1c9bf0*/  ISETP.GE.AND P2, PT, R0, UR6, PT ;  /* 0x0000000600007c0c */ /* 0x010fc6000bf46270 */
[----:B--2---:R1:W-:Y:S04]  /*1c9c00*/  @P1 STG.E desc[UR42][R6.64], R210 ;  /* 0x000000d206001986 */ /* 0x0043e8000c10192a */
[----:B-1----:R-:W2:Y:S04]  /*1c9c10*/  LDL.LU R210, [R1+0x2f90] ;  /* 0x002f900001d27983 */ /* 0x002ea80000300800 */
[----:B------:R-:W4:Y:S01]  /*1c9c20*/  LDL.LU R0, [R1+0x6cbc] ;  /* 0x006cbc0001007983 */ /* 0x000f220000300800 */
[----:B------:R-:W-:Y:S02]  /*1c9c30*/  ISETP.LT.AND P3, PT, R209, UR4, !P3 ;  /* 0x00000004d1007c0c */ /* 0x000fe4000df61270 */
[----:B------:R-:W-:-:S02]  /*1c9c40*/  ISETP.LT.AND P5, PT, R216, UR4, !P4 ;  /* 0x00000004d8007c0c */ /* 0x000fc4000e7a1270 */
[----:B------:R-:W-:Y:S02]  /*1c9c50*/  ISETP.LT.AND P0, PT, R240, UR4, !P4 ;  /* 0x00000004f0007c0c */ /* 0x000fe4000e701270 */
[----:B------:R-:W-:Y:S01]  /*1c9c60*/  ISETP.LT.AND P6, PT, R211, UR4, !P4 ;  /* 0x00000004d3007c0c */ /* 0x000fe2000e7c1270 */
[C---:B---3--:R-:W-:Y:S01]  /*1c9c70*/  IMAD.WIDE R6, R208.reuse, 0x4, R20 ;  /* 0x00000004d0067825 */ /* 0x048fe200078e0214 */
[----:B------:R-:W3:Y:S03]  /*1c9c80*/  LDL.LU R75, [R1+0x10a0] ;  /* 0x0010a000014b7983 */ /* 0x000ee60000300800 */
[----:B------:R-:W-:Y:S01]  /*1c9c90*/  IMAD.WIDE R10, R208, 0x4, R16 ;  /* 0x00000004d00a7825 */ /* 0x000fe200078e0210 */
[----:B------:R-:W-:Y:S01]  /*1c9ca0*/  ISETP.LT.AND P1, PT, R209, UR4, !P4 ;  /* 0x00000004d1007c0c */ /* 0x000fe2000e721270 */
[----:B------:R1:W-:Y:S04]  /*1c9cb0*/  @P3 STG.E desc[UR42][R8.64], R219 ;  /* 0x000000db08003986 */ /* 0x0003e8000c10192a */
[----:B------:R1:W-:Y:S01]  /*1c9cc0*/  @P5 STG.E desc[UR42][R6.64], R241 ;  /* 0x000000f106005986 */ /* 0x0003e2000c10192a */
[----:B------:R-:W-:-:S02]  /*1c9cd0*/  ISETP.LT.AND P3, PT, R216, UR4, !P2 ;  /* 0x00000004d8007c0c */ /* 0x000fc4000d761270 */
[----:B------:R-:W-:Y:S02]  /*1c9ce0*/  ISETP.LT.AND P4, PT, R240, UR4, !P2 ;  /* 0x00000004f0007c0c */ /* 0x000fe4000d781270 */
[----:B------:R-:W-:Y:S01]  /*1c9cf0*/  ISETP.GE.AND P5, PT, R3, UR6, PT ;  /* 0x0000000603007c0c */ /* 0x000fe2000bfa6270 */
[----:B-1----:R-:W3:Y:S01]  /*1c9d00*/  LDL.LU R219, [R1+0x16e0] ;  /* 0x0016e00001db7983 */ /* 0x002ee20000300800 */
[----:B------:R-:W-:-:S03]  /*1c9d10*/  IMAD.WIDE R8, R208, 0x4, R18 ;  /* 0x00000004d0087825 */ /* 0x000fc600078e0212 */
[----:B------:R-:W3:Y:S04]  /*1c9d20*/  LDL.LU R241, [R1+0x1d54] ;  /* 0x001d540001f17983 */ /* 0x000ee80000300800 */
[----:B------:R-:W3:Y:S04]  /*1c9d30*/  LDL.LU R3, [R1+0x6c04] ;  /* 0x006c040001037983 */ /* 0x000ee80000300800 */
[----:B------:R-:W-:Y:S04]  /*1c9d40*/  @P0 STG.E desc[UR42][R8.64], R218 ;  /* 0x000000da08000986 */ /* 0x000fe8000c10192a */
[----:B------:R-:W3:Y:S04]  /*1c9d50*/  LDL.LU R72, [R1+0x1d84] ;  /* 0x001d840001487983 */ /* 0x000ee80000300800 */
[----:B------:R1:W-:Y:S04]  /*1c9d60*/  @P6 STG.E desc[UR42][R10.64], R242 ;  /* 0x000000f20a006986 */ /* 0x0003e8000c10192a */
[----:B------:R-:W3:Y:S01]  /*1c9d70*/  LDL.LU R74, [R1+0x1d34] ;  /* 0x001d3400014a7983 */ /* 0x000ee20000300800 */
[----:B------:R-:W-:-:S03]  /*1c9d80*/  IMAD.WIDE R6, R208, 0x4, R14 ;  /* 0x00000004d0067825 */ /* 0x000fc600078e020e */
[----:B-1----:R-:W3:Y:S01]  /*1c9d90*/  LDL.LU R242, [R1+0x1cb4] ;  /* 0x001cb40001f27983 */ /* 0x002ee20000300800 */
[----:B------:R-:W-:-:S04]  /*1c9da0*/  IMAD.WIDE R8, R243, 0x4, R20 ;  /* 0x00000004f3087825 */ /* 0x000fc800078e0214 */
[C---:B------:R-:W-:Y:S01]  /*1c9db0*/  IMAD.WIDE R10, R243.reuse, 0x4, R18 ;  /* 0x00000004f30a7825 */ /* 0x040fe200078e0212 */
[----:B------:R-:W3:Y:S04]  /*1c9dc0*/  LDL.LU R218, [R1+0x2f94] ;  /* 0x002f940001da7983 */ /* 0x000ee80000300800 */
[----:B------:R1:W-:Y:S04]  /*1c9dd0*/  @P1 STG.E desc[UR42][R6.64], R63 ;  /* 0x0000003f06001986 */ /* 0x0003e8000c10192a */
[----:B------:R1:W-:Y:S04]  /*1c9de0*/  @P3 STG.E desc[UR42][R8.64], R73 ;  /* 0x0000004908003986 */ /* 0x0003e8000c10192a */
[----:B------:R-:W3:Y:S04]  /*1c9df0*/  LDL.LU R208, [R1+0x2f98] ;  /* 0x002f980001d07983 */ /* 0x000ee80000300800 */
[----:B------:R1:W-:Y:S02]  /*1c9e00*/  @P4 STG.E desc[UR42][R10.64], R217 ;  /* 0x000000d90a004986 */ /* 0x0003e4000c10192a */
[----:B-1----:R-:W-:-:S04]  /*1c9e10*/  IMAD.WIDE R6, R243, 0x4, R16 ;  /* 0x00000004f3067825 */ /* 0x002fc800078e0210 */
[----:B------:R-:W-:Y:S01]  /*1c9e20*/  IMAD.WIDE R8, R243, 0x4, R14 ;  /* 0x00000004f3087825 */ /* 0x000fe200078e020e */
[----:B------:R-:W3:Y:S04]  /*1c9e30*/  LDL.LU R217, [R1+0x1c94] ;  /* 0x001c940001d97983 */ /* 0x000ee80000300800 */
[----:B------:R-:W3:Y:S01]  /*1c9e40*/  LDL.LU R243, [R1+0x1824] ;  /* 0x0018240001f37983 */ /* 0x000ee20000300800 */
[----:B----4-:R-:W-:-:S03]  /*1c9e50*/  ISETP.GE.AND P3, PT, R0, UR6, PT ;  /* 0x0000000600007c0c */ /* 0x010fc6000bf66270 */
[----:B------:R-:W4:Y:S01]  /*1c9e60*/  LDL.LU R0, [R1+0x6c24] ;  /* 0x006c240001007983 */ /* 0x000f220000300800 */
[----:B------:R-:W-:Y:S02]  /*1c9e70*/  ISETP.LT.AND P0, PT, R211, UR4, !P2 ;  /* 0x00000004d3007c0c */ /* 0x000fe4000d701270 */
[----:B------:R-:W-:Y:S02]  /*1c9e80*/  ISETP.LT.AND P2, PT, R209, UR4, !P2 ;  /* 0x00000004d1007c0c */ /* 0x000fe4000d741270 */
[----:B------:R-:W-:Y:S02]  /*1c9e90*/  ISETP.LT.AND P6, PT, R216, UR4, !P5 ;  /* 0x00000004d8007c0c */ /* 0x000fe4000efc1270 */
[----:B------:R-:W-:Y:S02]  /*1c9ea0*/  ISETP.LT.AND P1, PT, R240, UR4, !P5 ;  /* 0x00000004f0007c0c */ /* 0x000fe4000ef21270 */
[----:B------:R-:W-:Y:S01]  /*1c9eb0*/  ISETP.LT.AND P4, PT, R211, UR4, !P5 ;  /* 0x00000004d3007c0c */ /* 0x000fe2000ef81270 */
[C---:B--2---:R-:W-:Y:S01]  /*1c9ec0*/  IMAD.WIDE R10, R210.reuse, 0x4, R20 ;  /* 0x00000004d20a7825 */ /* 0x044fe200078e0214 */
[----:B------:R-:W-:Y:S01]  /*1c9ed0*/  ISETP.LT.AND P5, PT, R209, UR4, !P5 ;  /* 0x00000004d1007c0c */ /* 0x000fe2000efa1270 */
[----:B------:R-:W2:Y:S04]  /*1c9ee0*/  LDL.LU R73, [R1+0x10a4] ;  /* 0x0010a40001497983 */ /* 0x000ea80000300800 */
[----:B---3--:R1:W-:Y:S04]  /*1c9ef0*/  @P0 STG.E desc[UR42][R6.64], R75 ;  /* 0x0000004b06000986 */ /* 0x0083e8000c10192a */
[----:B------:R3:W-:Y:S04]  /*1c9f00*/  @P2 STG.E desc[UR42][R8.64], R219 ;  /* 0x000000db08002986 */ /* 0x0007e8000c10192a */
[----:B-1----:R-:W2:Y:S04]  /*1c9f10*/  LDL.LU R75, [R1+0x16e4] ;  /* 0x0016e400014b7983 */ /* 0x002ea80000300800 */
[----:B------:R1:W-:Y:S01]  /*1c9f20*/  @P6 STG.E desc[UR42][R10.64], R241 ;  /* 0x000000f10a006986 */ /* 0x0003e2000c10192a */
[----:B------:R-:W-:Y:S01]  /*1c9f30*/  IMAD.WIDE R6, R210, 0x4, R18 ;  /* 0x00000004d2067825 */ /* 0x000fe200078e0212 */
[----:B------:R-:W-:-:S02]  /*1c9f40*/  ISETP.LT.AND P2, PT, R216, UR4, !P3 ;  /* 0x00000004d8007c0c */ /* 0x000fc4000df41270 */
[----:B------:R-:W-:Y:S02]  /*1c9f50*/  ISETP.LT.AND P6, PT, R240, UR4, !P3 ;  /* 0x00000004f0007c0c */ /* 0x000fe4000dfc1270 */
[----:B------:R-:W-:Y:S01]  /*1c9f60*/  ISETP.GE.AND P0, PT, R3, UR6, PT ;  /* 0x0000000603007c0c */ /* 0x000fe2000bf06270 */
[----:B---3--:R-:W-:-:S04]  /*1c9f70*/  IMAD.WIDE R8, R210, 0x4, R16 ;  /* 0x00000004d2087825 */ /* 0x008fc800078e0210 */
[----:B-1----:R-:W-:Y:S01]  /*1c9f80*/  IMAD.WIDE R10, R210, 0x4, R14 ;  /* 0x00000004d20a7825 */ /* 0x002fe200078e020e */
[----:B------:R-:W3:Y:S04]  /*1c9f90*/  LDL.LU R219, [R1+0x1d58] ;  /* 0x001d580001db7983 */ /* 0x000ee80000300800 */
[----:B------:R-:W3:Y:S04]  /*1c9fa0*/  LDL.LU R210, [R1+0x1d88] ;  /* 0x001d880001d27983 */ /* 0x000ee80000300800 */
[----:B------:R1:W-:Y:S04]  /*1c9fb0*/  @P1 STG.E desc[UR42][R6.64], R72 ;  /* 0x0000004806001986 */ /* 0x0003e8000c10192a */
[----:B------:R-:W3:Y:S04]  /*1c9fc0*/  LDL.LU R241, [R1+0x2f9c] ;  /* 0x002f9c0001f17983 */ /* 0x000ee80000300800 */
[----:B------:R-:W-:Y:S04]  /*1c9fd0*/  @P4 STG.E desc[UR42][R8.64], R74 ;  /* 0x0000004a08004986 */ /* 0x000fe8000c10192a */
[----:B------:R-:W3:Y:S04]  /*1c9fe0*/  LDL.LU R3, [R1+0x6bcc] ;  /* 0x006bcc0001037983 */ /* 0x000ee80000300800 */
[----:B------:R1:W-:Y:S02]  /*1c9ff0*/  @P5 STG.E desc[UR42][R10.64], R242 ;  /* 0x000000f20a005986 */ /* 0x0003e4000c10192a */
[----:B-1----:R-:W-:-:S02]  /*1ca000*/  IMAD.WIDE R6, R218, 0x4, R20 ;  /* 0x00000004da067825 */ /* 0x002fc400078e0214 */
[----:B------:R-:W3:Y:S02]  /*1ca010*/  LDL.LU R242, [R1+0x1d38] ;  /* 0x001d380001f27983 */ /* 0x000ee40000300800 */
[----:B------:R-:W-:Y:S02]  /*1ca020*/  IMAD.WIDE R8, R218, 0x4, R18 ;  /* 0x00000004da087825 */ /* 0x000fe400078e0212 */
[----:B------:R-:W3:Y:S04]  /*1ca030*/  LDL.LU R63, [R1+0x1cb8] ;  /* 0x001cb800013f7983 */ /* 0x000ee80000300800 */
[----:B------:R1:W-:Y:S04]  /*1ca040*/  @P2 STG.E desc[UR42][R6.64], R217 ;  /* 0x000000d906002986 */ /* 0x0003e8000c10192a */
[----:B------:R1:W-:Y:S01]  /*1ca050*/  @P6 STG.E desc[UR42][R8.64], R243 ;  /* 0x000000f308006986 */ /* 0x0003e2000c10192a */
[----:B----4-:R-:W-:-:S03]  /*1ca060*/  ISETP.GE.AND P6, PT, R0, UR6, PT ;  /* 0x0000000600007c0c */ /* 0x010fc6000bfc6270 */
[----:B------:R-:W4:Y:S04]  /*1ca070*/  LDL.LU R0, [R1+0x6bf8] ;  /* 0x006bf80001007983 */ /* 0x000f280000300800 */
[----:B------:R-:W4:Y:S04]  /*1ca080*/  LDL.LU R72, [R1+0x1c98] ;  /* 0x001c980001487983 */ /* 0x000f280000300800 */
[----:B-1----:R-:W4:Y:S04]  /*1ca090*/  LDL.LU R217, [R1+0x1828] ;  /* 0x0018280001d97983 */ /* 0x002f280000300800 */
[----:B------:R-:W4:Y:S01]  /*1ca0a0*/  LDL.LU R243, [R1+0x10a8] ;  /* 0x0010a80001f37983 */ /* 0x000f220000300800 */
[----:B------:R-:W-:-:S02]  /*1ca0b0*/  ISETP.LT.AND P1, PT, R211, UR4, !P3 ;  /* 0x00000004d3007c0c */ /* 0x000fc4000df21270 */
[----:B------:R-:W-:Y:S02]  /*1ca0c0*/  ISETP.LT.AND P3, PT, R209, UR4, !P3 ;  /* 0x00000004d1007c0c */ /* 0x000fe4000df61270 */
[----:B------:R-:W-:Y:S02]  /*1ca0d0*/  ISETP.LT.AND P4, PT, R216, UR4, !P0 ;  /* 0x00000004d8007c0c */ /* 0x000fe4000c781270 */
[----:B------:R-:W-:Y:S01]  /*1ca0e0*/  ISETP.LT.AND P5, PT, R240, UR4, !P0 ;  /* 0x00000004f0007c0c */ /* 0x000fe2000c7a1270 */
[----:B------:R-:W-:-:S04]  /*1ca0f0*/  IMAD.WIDE R6, R218, 0x4, R16 ;  /* 0x00000004da067825 */ /* 0x000fc800078e0210 */
[----:B------:R-:W-:-:S04]  /*1ca100*/  IMAD.WIDE R8, R218, 0x4, R14 ;  /* 0x00000004da087825 */ /* 0x000fc800078e020e */
[----:B------:R-:W-:Y:S01]  /*1ca110*/  IMAD.WIDE R10, R208, 0x4, R20 ;  /* 0x00000004d00a7825 */ /* 0x000fe200078e0214 */
[----:B------:R-:W-:-:S03]  /*1ca120*/  ISETP.LT.AND P2, PT, R211, UR4, !P0 ;  /* 0x00000004d3007c0c */ /* 0x000fc6000c741270 */
[C---:B------:R-:W-:Y:S01]  /*1ca130*/  IMAD.WIDE R12, R208.reuse, 0x4, R18 ;  /* 0x00000004d00c7825 */ /* 0x040fe200078e0212 */
[----:B------:R-:W4:Y:S04]  /*1ca140*/  LDL.LU R74, [R1+0x2fa0] ;  /* 0x002fa000014a7983 */ /* 0x000f280000300800 */
[----:B------:R-:W4:Y:S04]  /*1ca150*/  LDL.LU R218, [R1+0x2fa4] ;  /* 0x002fa40001da7983 */ /* 0x000f280000300800 */
[----:B--2---:R1:W-:Y:S04]  /*1ca160*/  @P1 STG.E desc[UR42][R6.64], R73 ;  /* 0x0000004906001986 */ /* 0x0043e8000c10192a */
[----:B------:R-:W-:Y:S04]  /*1ca170*/  @P3 STG.E desc[UR42][R8.64], R75 ;  /* 0x0000004b08003986 */ /* 0x000fe8000c10192a */
[----:B-1----:R-:W2:Y:S01]  /*1ca180*/  LDL.LU R73, [R1+0x16e8] ;  /* 0x0016e80001497983 */ /* 0x002ea20000300800 */
[----:B------:R-:W-:-:S03]  /*1ca190*/  IMAD.WIDE R6, R208, 0x4, R16 ;  /* 0x00000004d0067825 */ /* 0x000fc600078e0210 */
[----:B---3--:R-:W-:Y:S04]  /*1ca1a0*/  @P4 STG.E desc[UR42][R10.64], R219 ;  /* 0x000000db0a004986 */ /* 0x008fe8000c10192a */
[----:B------:R1:W-:Y:S01]  /*1ca1b0*/  @P5 STG.E desc[UR42][R12.64], R210 ;  /* 0x000000d20c005986 */ /* 0x0003e2000c10192a */
[----:B------:R-:W-:Y:S02]  /*1ca1c0*/  ISETP.LT.AND P0, PT, R209, UR4, !P0 ;  /* 0x00000004d1007c0c */ /* 0x000fe4000c701270 */
[----:B------:R-:W-:Y:S02]  /*1ca1d0*/  ISETP.LT.AND P1, PT, R216, UR4, !P6 ;  /* 0x00000004d8007c0c */ /* 0x000fe4000f721270 */
[----:B------:R-:W-:Y:S01]  /*1ca1e0*/  ISETP.LT.AND P3, PT, R240, UR4, !P6 ;  /* 0x00000004f0007c0c */ /* 0x000fe2000f761270 */
[----:B-1----:R-:W3:Y:S04]  /*1ca1f0*/  LDL.LU R210, [R1+0x1d5c] ;  /* 0x001d5c0001d27983 */ /* 0x002ee80000300800 */
[----:B------:R-:W3:Y:S04]  /*1ca200*/  LDL.LU R75, [R1+0x1d8c] ;  /* 0x001d8c00014b7983 */ /* 0x000ee80000300800 */
[----:B------:R-:W3:Y:S04]  /*1ca210*/  LDL.LU R22, [R1+0x6bc0] ;  /* 0x006bc00001167983 */ /* 0x000ee80000300800 */
[----:B------:R-:W3:Y:S04]  /*1ca220*/  LDL.LU R219, [R1+0x1d3c] ;  /* 0x001d3c0001db7983 */ /* 0x000ee80000300800 */
[----:B------:R1:W-:Y:S01]  /*1ca230*/  @P2 STG.E desc[UR42][R6.64], R242 ;  /* 0x000000f206002986 */ /* 0x0003e2000c10192a */
[----:B------:R-:W-:Y:S01]  /*1ca240*/  ISETP.LT.AND P5, PT, R211, UR4, !P6 ;  /* 0x00000004d3007c0c */ /* 0x000fe2000f7a1270 */
[----:B------:R-:W-:-:S04]  /*1ca250*/  IMAD.WIDE R8, R241, 0x4, R20 ;  /* 0x00000004f1087825 */ /* 0x000fc800078e0214 */
[----:B------:R-:W-:-:S04]  /*1ca260*/  IMAD.WIDE R10, R241, 0x4, R18 ;  /* 0x00000004f10a7825 */ /* 0x000fc800078e0212 */
[----:B-1----:R-:W-:Y:S01]  /*1ca270*/  IMAD.WIDE R6, R208, 0x4, R14 ;  /* 0x00000004d0067825 */ /* 0x002fe200078e020e */
[----:B------:R-:W3:Y:S04]  /*1ca280*/  LDL.LU R242, [R1+0x1cbc] ;  /* 0x001cbc0001f27983 */ /* 0x000ee80000300800 */
[----:B------:R-:W3:Y:S01]  /*1ca290*/  LDL.LU R208, [R1+0x1c9c] ;  /* 0x001c9c0001d07983 */ /* 0x000ee20000300800 */
[----:B------:R-:W-:-:S03]  /*1ca2a0*/  ISETP.GE.AND P4, PT, R3, UR6, PT ;  /* 0x0000000603007c0c */ /* 0x000fc6000bf86270 */
[----:B------:R-:W-:Y:S01]  /*1ca2b0*/  @P0 STG.E desc[UR42][R6.64], R63 ;  /* 0x0000003f06000986 */ /* 0x000fe2000c10192a */
[----:B------:R-:W-:-:S03]  /*1ca2c0*/  IMAD.WIDE R12, R241, 0x4, R16 ;  /* 0x00000004f10c7825 */ /* 0x000fc600078e0210 */
[----:B------:R-:W3:Y:S04]  /*1ca2d0*/  LDL.LU R3, [R1+0x6cc8] ;  /* 0x006cc80001037983 */ /* 0x000ee80000300800 */
[----:B----4-:R-:W-:Y:S04]  /*1ca2e0*/  @P1 STG.E desc[UR42][R8.64], R72 ;  /* 0x0000004808001986 */ /* 0x010fe8000c10192a */
[----:B------:R1:W-:Y:S04]  /*1ca2f0*/  @P3 STG.E desc[UR42][R10.64], R217 ;  /* 0x000000d90a003986 */ /* 0x0003e8000c10192a */
[----:B------:R4:W-:Y:S04]  /*1ca300*/  @P5 STG.E desc[UR42][R12.64], R243 ;  /* 0x000000f30c005986 */ /* 0x0009e8000c10192a */
[----:B-1----:R-:W3:Y:S04]  /*1ca310*/  LDL.LU R217, [R1+0x182c] ;  /* 0x00182c0001d97983 */ /* 0x002ee80000300800 */
[----:B----4-:R-:W4:Y:S01]  /*1ca320*/  LDL.LU R243, [R1+0x10ac] ;  /* 0x0010ac0001f37983 */ /* 0x010f220000300800 */
[----:B------:R-:W-:-:S02]  /*1ca330*/  ISETP.LT.AND P2, PT, R209, UR4, !P6 ;  /* 0x00000004d1007c0c */ /* 0x000fc4000f741270 */
[----:B------:R-:W-:Y:S02]  /*1ca340*/  ISETP.LT.AND P6, PT, R216, UR4, !P4 ;  /* 0x00000004d8007c0c */ /* 0x000fe4000e7c1270 */
[----:B------:R-:W-:Y:S02]  /*1ca350*/  ISETP.GE.AND P0, PT, R0, UR6, PT ;  /* 0x0000000600007c0c */ /* 0x000fe4000bf06270 */
[----:B------:R-:W-:Y:S02]  /*1ca360*/  ISETP.LT.AND P3, PT, R240, UR4, !P4 ;  /* 0x00000004f0007c0c */ /* 0x000fe4000e761270 */
[----:B------:R-:W-:Y:S01]  /*1ca370*/  ISETP.LT.AND P1, PT, R211, UR4, !P4 ;  /* 0x00000004d3007c0c */ /* 0x000fe2000e721270 */
[----:B------:R-:W-:Y:S01]  /*1ca380*/  IMAD.WIDE R6, R241, 0x4, R14 ;  /* 0x00000004f1067825 */ /* 0x000fe200078e020e */
[----:B------:R-:W-:-:S03]  /*1ca390*/  ISETP.LT.AND P4, PT, R209, UR4, !P4 ;  /* 0x00000004d1007c0c */ /* 0x000fc6000e781270 */
[----:B------:R-:W-:Y:S01]  /*1ca3a0*/  IMAD.WIDE R8, R74, 0x4, R20 ;  /* 0x000000044a087825 */ /* 0x000fe200078e0214 */
[----:B------:R-:W-:Y:S01]  /*1ca3b0*/  ISETP.LT.AND P5, PT, R216, UR4, !P0 ;  /* 0x00000004d8007c0c */ /* 0x000fe2000c7a1270 */
[----:B------:R-:W4:Y:S02]  /*1ca3c0*/  LDL.LU R241, [R1+0x2fa8] ;  /* 0x002fa80001f17983 */ /* 0x000f240000300800 */
[----:B------:R-:W-:Y:S02]  /*1ca3d0*/  IMAD.WIDE R10, R74, 0x4, R14 ;  /* 0x000000044a0a7825 */ /* 0x000fe400078e020e */
[----:B--2---:R1:W-:Y:S02]  /*1ca3e0*/  @P2 STG.E desc[UR42][R6.64], R73 ;  /* 0x0000004906002986 */ /* 0x0043e4000c10192a */
[----:B------:R-:W-:Y:S01]  /*1ca3f0*/  IMAD.WIDE R12, R218, 0x4, R20 ;  /* 0x00000004da0c7825 */ /* 0x000fe200078e0214 */
[----:B------:R-:W-:-:S03]  /*1ca400*/  ISETP.LT.AND P2, PT, R240, UR4, !P0 ;  /* 0x00000004f0007c0c */ /* 0x000fc6000c741270 */
[C---:B-1----:R-:W-:Y:S01]  /*1ca410*/  IMAD.WIDE R6, R74.reuse, 0x4, R18 ;  /* 0x000000044a067825 */ /* 0x042fe200078e0212 */
[----:B---3--:R1:W-:Y:S04]  /*1ca420*/  @P6 STG.E desc[UR42][R8.64], R210 ;  /* 0x000000d208006986 */ /* 0x0083e8000c10192a */
[----:B------:R2:W-:Y:S01]  /*1ca430*/  @P3 STG.E desc[UR42][R6.64], R75 ;  /* 0x0000004b06003986 */ /* 0x0005e2000c10192a */
[----:B-1----:R-:W-:-:S03]  /*1ca440*/  IMAD.WIDE R8, R74, 0x4, R16 ;  /* 0x000000044a087825 */ /* 0x002fc600078e0210 */
[----:B------:R-:W3:Y:S04]  /*1ca450*/  LDL.LU R210, [R1+0x16ec] ;  /* 0x0016ec0001d27983 */ /* 0x000ee80000300800 */
[----:B------:R-:W3:Y:S04]  /*1ca460*/  LDL.LU R0, [R1+0x6bf4] ;  /* 0x006bf40001007983 */ /* 0x000ee80000300800 */
[----:B------:R-:W3:Y:S04]  /*1ca470*/  LDL.LU R73, [R1+0x1e90] ;  /* 0x001e900001497983 */ /* 0x000ee80000300800 */
[----:B--2---:R-:W2:Y:S04]  /*1ca480*/  LDL.LU R75, [R1+0x1e50] ;  /* 0x001e5000014b7983 */ /* 0x004ea80000300800 */
[----:B------:R-:W-:Y:S04]  /*1ca490*/  @P1 STG.E desc[UR42][R8.64], R219 ;  /* 0x000000db08001986 */ /* 0x000fe8000c10192a */
[----:B------:R-:W-:Y:S04]  /*1ca4a0*/  @P4 STG.E desc[UR42][R10.64], R242 ;  /* 0x000000f20a004986 */ /* 0x000fe8000c10192a */
[----:B------:R1:W-:Y:S01]  /*1ca4b0*/  @P5 STG.E desc[UR42][R12.64], R208 ;  /* 0x000000d00c005986 */ /* 0x0003e2000c10192a */
[----:B------:R-:W-:Y:S01]  /*1ca4c0*/  ISETP.LT.AND P6, PT, R211, UR4, !P0 ;  /* 0x00000004d3007c0c */ /* 0x000fe2000c7c1270 */
[----:B------:R-:W-:-:S02]  /*1ca4d0*/  IMAD.WIDE R6, R218, 0x4, R18 ;  /* 0x00000004da067825 */ /* 0x000fc400078e0212 */
[----:B-1----:R-:W2:Y:S04]  /*1ca4e0*/  LDL.LU R208, [R1+0x2fac] ;  /* 0x002fac0001d07983 */ /* 0x002ea80000300800 */
[----:B------:R-:W2:Y:S04]  /*1ca4f0*/  LDL.LU R74, [R1+0x1e20] ;  /* 0x001e2000014a7983 */ /* 0x000ea80000300800 */
[----:B------:R-:W2:Y:S04]  /*1ca500*/  LDL.LU R219, [R1+0x1dd0] ;  /* 0x001dd00001db7983 */ /* 0x000ea80000300800 */
[----:B------:R-:W2:Y:S01]  /*1ca510*/  LDL.LU R242, [R1+0x1db0] ;  /* 0x001db00001f27983 */ /* 0x000ea20000300800 */
[----:B------:R-:W-:Y:S01]  /*1ca520*/  IMAD.WIDE R8, R218, 0x4, R16 ;  /* 0x00000004da087825 */ /* 0x000fe200078e0210 */
[----:B------:R-:W-:-:S02]  /*1ca530*/  ISETP.GE.AND P4, PT, R3, UR6, PT ;  /* 0x0000000603007c0c */ /* 0x000fc4000bf86270 */
[----:B------:R1:W-:Y:S04]  /*1ca540*/  @P2 STG.E desc[UR42][R6.64], R217 ;  /* 0x000000d906002986 */ /* 0x0003e8000c10192a */
[----:B----4-:R4:W-:Y:S01]  /*1ca550*/  @P6 STG.E desc[UR42][R8.64], R243 ;  /* 0x000000f308006986 */ /* 0x0109e2000c10192a */
[----:B-1----:R-:W-:-:S03]  /*1ca560*/  IMAD.WIDE R6, R218, 0x4, R14 ;  /* 0x00000004da067825 */ /* 0x002fc600078e020e */
[----:B------:R-:W2:Y:S04]  /*1ca570*/  LDL.LU R218, [R1+0x1d90] ;  /* 0x001d900001da7983 */ /* 0x000ea80000300800 */
[----:B------:R-:W2:Y:S04]  /*1ca580*/  LDL.LU R3, [R1+0x6ccc] ;  /* 0x006ccc0001037983 */ /* 0x000ea80000300800 */
[----:B------:R-:W2:Y:S04]  /*1ca590*/  LDL.LU R217, [R1+0x1d20] ;  /* 0x001d200001d97983 */ /* 0x000ea80000300800 */
[----:B----4-:R-:W4:Y:S01]  /*1ca5a0*/  LDL.LU R243, [R1+0x1ad0] ;  /* 0x001ad00001f37983 */ /* 0x010f220000300800 */
[----:B------:R-:W-:-:S02]  /*1ca5b0*/  ISETP.LT.AND P0, PT, R209, UR4, !P0 ;  /* 0x00000004d1007c0c */ /* 0x000fc4000c701270 */
[----:B------:R-:W-:-:S04]  /*1ca5c0*/  ISETP.GE.AND P3, PT, R22, UR6, PT ;  /* 0x0000000616007c0c */ /* 0x000fc8000bf66270 */
[----:B------:R-:W-:Y:S02]  /*1ca5d0*/  ISETP.LT.AND P1, PT, R216, UR4, !P3 ;  /* 0x00000004d8007c0c */ /* 0x000fe4000df21270 */
[----:B------:R-:W-:Y:S02]  /*1ca5e0*/  ISETP.LT.AND P5, PT, R240, UR4, !P3 ;  /* 0x00000004f0007c0c */ /* 0x000fe4000dfa1270 */
[----:B------:R-:W-:Y:S02]  /*1ca5f0*/  ISETP.LT.AND P2, PT, R211, UR4, !P3 ;  /* 0x00000004d3007c0c */ /* 0x000fe4000df41270 */
[----:B------:R-:W-:Y:S02]  /*1ca600*/  ISETP.LT.AND P3, PT, R209, UR4, !P3 ;  /* 0x00000004d1007c0c */ /* 0x000fe4000df61270 */
[----:B------:R-:W-:Y:S01]  /*1ca610*/  ISETP.LT.AND P6, PT, R216, UR4, !P4 ;  /* 0x00000004d8007c0c */ /* 0x000fe2000e7c1270 */
[----:B------:R-:W-:-:S04]  /*1ca620*/  IMAD.WIDE R8, R241, 0x4, R20 ;  /* 0x00000004f1087825 */ /* 0x000fc800078e0214 */
[----:B------:R-:W-:Y:S01]  /*1ca630*/  IMAD.WIDE R10, R241, 0x4, R18 ;  /* 0x00000004f10a7825 */ /* 0x000fe200078e0212 */
[----:B---3--:R1:W-:Y:S01]  /*1ca640*/  @P0 STG.E desc[UR42][R6.64], R210 ;  /* 0x000000d206000986 */ /* 0x0083e2000c10192a */
[----:B------:R-:W-:-:S03]  /*1ca650*/  ISETP.GE.AND P0, PT, R0, UR6, PT ;  /* 0x0000000600007c0c */ /* 0x000fc6000bf06270 */
[----:B------:R3:W-:Y:S04]  /*1ca660*/  @P1 STG.E desc[UR42][R8.64], R73 ;  /* 0x0000004908001986 */ /* 0x0007e8000c10192a */
[----:B--2---:R2:W-:Y:S01]  /*1ca670*/  @P5 STG.E desc[UR42][R10.64], R75 ;  /* 0x0000004b0a005986 */ /* 0x0045e2000c10192a */
[----:B------:R-:W-:-:S03]  /*1ca680*/  ISETP.LT.AND P5, PT, R240, UR4, !P4 ;  /* 0x00000004f0007c0c */ /* 0x000fc6000e7a1270 */
[----:B-1----:R-:W4:Y:S01]  /*1ca690*/  LDL.LU R210, [R1+0x2fb0] ;  /* 0x002fb00001d27983 */ /* 0x002f220000300800 */
[----:B------:R-:W-:-:S03]  /*1ca6a0*/  IMAD.WIDE R6, R241, 0x4, R16 ;  /* 0x00000004f1067825 */ /* 0x000fc600078e0210 */
[----:B------:R-:W4:Y:S01]  /*1ca6b0*/  LDL.LU R0, [R1+0x6be0] ;  /* 0x006be00001007983 */ /* 0x000f220000300800 */
[----:B---3--:R-:W-:-:S03]  /*1ca6c0*/  IMAD.WIDE R8, R241, 0x4, R14 ;  /* 0x00000004f1087825 */ /* 0x008fc600078e020e */
[----:B------:R-:W3:Y:S04]  /*1ca6d0*/  LDL.LU R72, [R1+0x1e94] ;  /* 0x001e940001487983 */ /* 0x000ee80000300800 */
[----:B------:R-:W3:Y:S01]  /*1ca6e0*/  LDL.LU R73, [R1+0x1e54] ;  /* 0x001e540001497983 */ /* 0x000ee20000300800 */
[----:B--2---:R-:W-:-:S03]  /*1ca6f0*/  IMAD.WIDE R10, R208, 0x4, R20 ;  /* 0x00000004d00a7825 */ /* 0x004fc600078e0214 */
[----:B------:R-:W2:Y:S04]  /*1ca700*/  LDL.LU R241, [R1+0x1e24] ;  /* 0x001e240001f17983 */ /* 0x000ea80000300800 */
[----:B------:R-:W2:Y:S04]  /*1ca710*/  LDL.LU R75, [R1+0x2fb4] ;  /* 0x002fb400014b7983 */ /* 0x000ea80000300800 */
[----:B------:R1:W-:Y:S01]  /*1ca720*/  @P2 STG.E desc[UR42][R6.64], R74 ;  /* 0x0000004a06002986 */ /* 0x0003e2000c10192a */
[----:B------:R-:W-:-:S03]  /*1ca730*/  ISETP.LT.AND P1, PT, R211, UR4, !P4 ;  /* 0x00000004d3007c0c */ /* 0x000fc6000e721270 */
[----:B------:R1:W-:Y:S01]  /*1ca740*/  @P3 STG.E desc[UR42][R8.64], R219 ;  /* 0x000000db08003986 */ /* 0x0003e2000c10192a */
[----:B------:R-:W-:-:S03]  /*1ca750*/  ISETP.LT.AND P4, PT, R209, UR4, !P4 ;  /* 0x00000004d1007c0c */ /* 0x000fc6000e781270 */
[----:B------:R1:W-:Y:S02]  /*1ca760*/  @P6 STG.E desc[UR42][R10.64], R242 ;  /* 0x000000f20a006986 */ /* 0x0003e4000c10192a */
[----:B-1----:R-:W-:-:S04]  /*1ca770*/  IMAD.WIDE R6, R208, 0x4, R18 ;  /* 0x00000004d0067825 */ /* 0x002fc800078e0212 */
[----:B------:R-:W-:-:S04]  /*1ca780*/  IMAD.WIDE R8, R208, 0x4, R16 ;  /* 0x00000004d0087825 */ /* 0x000fc800078e0210 */
[----:B------:R-:W-:Y:S01]  /*1ca790*/  IMAD.WIDE R10, R208, 0x4, R14 ;  /* 0x00000004d00a7825 */ /* 0x000fe200078e020e */
[----:B------:R-:W2:Y:S04]  /*1ca7a0*/  LDL.LU R74, [R1+0x1dd4] ;  /* 0x001dd400014a7983 */ /* 0x000ea80000300800 */
[----:B------:R-:W2:Y:S04]  /*1ca7b0*/  LDL.LU R208, [R1+0x1db4] ;  /* 0x001db40001d07983 */ /* 0x000ea80000300800 */
[----:B------:R-:W2:Y:S04]  /*1ca7c0*/  LDL.LU R242, [R1+0x2fb8] ;  /* 0x002fb80001f27983 */ /* 0x000ea80000300800 */
[----:B------:R1:W-:Y:S04]  /*1ca7d0*/  @P5 STG.E desc[UR42][R6.64], R218 ;  /* 0x000000da06005986 */ /* 0x0003e8000c10192a */
[----:B------:R4:W-:Y:S04]  /*1ca7e0*/  @P1 STG.E desc[UR42][R8.64], R217 ;  /* 0x000000d908001986 */ /* 0x0009e8000c10192a */
[----:B----4-:R4:W-:Y:S04]  /*1ca7f0*/  @P4 STG.E desc[UR42][R10.64], R243 ;  /* 0x000000f30a004986 */ /* 0x0109e8000c10192a */
[----:B-1----:R-:W2:Y:S04]  /*1ca800*/  LDL.LU R218, [R1+0x1e98] ;  /* 0x001e980001da7983 */ /* 0x002ea80000300800 */
[----:B------:R-:W2:Y:S04]  /*1ca810*/  LDL.LU R22, [R1+0x6c18] ;  /* 0x006c180001167983 */ /* 0x000ea80000300800 */
[----:B------:R-:W2:Y:S04]  /*1ca820*/  LDL.LU R219, [R1+0x1d94] ;  /* 0x001d940001db7983 */ /* 0x000ea80000300800 */
[----:B------:R-:W2:Y:S04]  /*1ca830*/  LDL.LU R217, [R1+0x1d24] ;  /* 0x001d240001d97983 */ /* 0x000ea80000300800 */
[----:B----4-:R-:W4:Y:S01]  /*1ca840*/  LDL.LU R243, [R1+0x1ad4] ;  /* 0x001ad40001f37983 */ /* 0x010f220000300800 */
[----:B------:R-:W-:-:S02]  /*1ca850*/  ISETP.LT.AND P2, PT, R216, UR4, !P0 ;  /* 0x00000004d8007c0c */ /* 0x000fc4000c741270 */
[----:B------:R-:W-:Y:S02]  /*1ca860*/  ISETP.LT.AND P3, PT, R240, UR4, !P0 ;  /* 0x00000004f0007c0c */ /* 0x000fe4000c761270 */
[----:B------:R-:W-:Y:S02]  /*1ca870*/  ISETP.LT.AND P6, PT, R211, UR4, !P0 ;  /* 0x00000004d3007c0c */ /* 0x000fe4000c7c1270 */
[----:B------:R-:W-:Y:S02]  /*1ca880*/  ISETP.GE.AND P5, PT, R3, UR6, PT ;  /* 0x0000000603007c0c */ /* 0x000fe4000bfa6270 */
[----:B------:R-:W-:Y:S01]  /*1ca890*/  ISETP.LT.AND P0, PT, R209, UR4, !P0 ;  /* 0x00000004d1007c0c */ /* 0x000fe2000c701270 */
[----:B------:R-:W4:Y:S01]  /*1ca8a0*/  LDL.LU R3, [R1+0x6bb0] ;  /* 0x006bb00001037983 */ /* 0x000f220000300800 */
[----:B------:R-:W-:Y:S01]  /*1ca8b0*/  ISETP.LT.AND P4, PT, R216, UR4, !P5 ;  /* 0x00000004d8007c0c */ /* 0x000fe2000ef81270 */
[----:B------:R-:W-:-:S04]  /*1ca8c0*/  IMAD.WIDE R6, R210, 0x4, R20 ;  /* 0x00000004d2067825 */ /* 0x000fc800078e0214 */
[----:B------:R-:W-:-:S04]  /*1ca8d0*/  IMAD.WIDE R8, R210, 0x4, R18 ;  /* 0x00000004d2087825 */ /* 0x000fc800078e0212 */
[----:B------:R-:W-:Y:S01]  /*1ca8e0*/  IMAD.WIDE R10, R210, 0x4, R16 ;  /* 0x00000004d20a7825 */ /* 0x000fe200078e0210 */
[----:B---3--:R1:W-:Y:S04]  /*1ca8f0*/  @P2 STG.E desc[UR42][R6.64], R72 ;  /* 0x0000004806002986 */ /* 0x0083e8000c10192a */
[----:B------:R3:W-:Y:S04]  /*1ca900*/  @P3 STG.E desc[UR42][R8.64], R73 ;  /* 0x0000004908003986 */ /* 0x0007e8000c10192a */
[----:B--2---:R2:W-:Y:S01]  /*1ca910*/  @P6 STG.E desc[UR42][R10.64], R241 ;  /* 0x000000f10a006986 */ /* 0x0045e2000c10192a */
[----:B------:R-:W-:-:S02]  /*1ca920*/  ISETP.GE.AND P1, PT, R0, UR6, PT ;  /* 0x0000000600007c0c */ /* 0x000fc4000bf26270 */
[----:B------:R-:W-:Y:S02]  /*1ca930*/  ISETP.LT.AND P2, PT, R240, UR4, !P5 ;  /* 0x00000004f0007c0c */ /* 0x000fe4000ef41270 */
[----:B------:R-:W-:Y:S02]  /*1ca940*/  ISETP.LT.AND P3, PT, R211, UR4, !P5 ;  /* 0x00000004d3007c0c */ /* 0x000fe4000ef61270 */
[----:B------:R-:W-:Y:S01]  /*1ca950*/  ISETP.LT.AND P5, PT, R209, UR4, !P5 ;  /* 0x00000004d1007c0c */ /* 0x000fe2000efa1270 */
[----:B-1----:R-:W-:-:S04]  /*1ca960*/  IMAD.WIDE R6, R210, 0x4, R14 ;  /* 0x00000004d2067825 */ /* 0x002fc800078e020e */
[----:B---3--:R-:W-:Y:S01]  /*1ca970*/  IMAD.WIDE R8, R75, 0x4, R20 ;  /* 0x000000044b087825 */ /* 0x008fe200078e0214 */
[----:B--2---:R-:W2:Y:S04]  /*1ca980*/  LDL.LU R241, [R1+0x1e58] ;  /* 0x001e580001f17983 */ /* 0x004ea80000300800 */
[----:B------:R-:W3:Y:S01]  /*1ca990*/  LDL.LU R210, [R1+0x2fbc] ;  /* 0x002fbc0001d27983 */ /* 0x000ee20000300800 */
[----:B------:R-:W-:-:S03]  /*1ca9a0*/  ISETP.LT.AND P6, PT, R216, UR4, !P1 ;  /* 0x00000004d8007c0c */ /* 0x000fc6000cfc1270 */
[----:B------:R-:W-:Y:S04]  /*1ca9b0*/  @P0 STG.E desc[UR42][R6.64], R74 ;  /* 0x0000004a06000986 */ /* 0x000fe8000c10192a */
[----:B------:R1:W-:Y:S01]  /*1ca9c0*/  @P4 STG.E desc[UR42][R8.64], R208 ;  /* 0x000000d008004986 */ /* 0x0003e2000c10192a */
[----:B------:R-:W-:-:S04]  /*1ca9d0*/  IMAD.WIDE R10, R75, 0x4, R14 ;  /* 0x000000044b0a7825 */ /* 0x000fc800078e020e */
[----:B------:R-:W-:Y:S01]  /*1ca9e0*/  IMAD.WIDE R12, R242, 0x4, R20 ;  /* 0x00000004f20c7825 */ /* 0x000fe200078e0214 */
[----:B-1----:R-:W3:Y:S04]  /*1ca9f0*/  LDL.LU R208, [R1+0x1e28] ;  /* 0x001e280001d07983 */ /* 0x002ee80000300800 */
[----:B------:R-:W3:Y:S01]  /*1caa00*/  LDL.LU R0, [R1+0x6bd4] ;  /* 0x006bd40001007983 */ /* 0x000ee20000300800 */
[----:B------:R-:W-:-:S04]  /*1caa10*/  IMAD.WIDE R6, R75, 0x4, R18 ;  /* 0x000000044b067825 */ /* 0x000fc800078e0212 */
[----:B------:R-:W-:Y:S01]  /*1caa20*/  IMAD.WIDE R8, R75, 0x4, R16 ;  /* 0x000000044b087825 */ /* 0x000fe200078e0210 */
[----:B------:R-:W3:Y:S04]  /*1caa30*/  LDL.LU R72, [R1+0x1dd8] ;  /* 0x001dd80001487983 */ /* 0x000ee80000300800 */
[----:B------:R-:W3:Y:S04]  /*1caa40*/  LDL.LU R74, [R1+0x1db8] ;  /* 0x001db800014a7983 */ /* 0x000ee80000300800 */
[----:B------:R-:W3:Y:S04]  /*1caa50*/  LDL.LU R75, [R1+0x1d98] ;  /* 0x001d9800014b7983 */ /* 0x000ee80000300800 */
[----:B------:R1:W-:Y:S04]  /*1caa60*/  @P2 STG.E desc[UR42][R6.64], R219 ;  /* 0x000000db06002986 */ /* 0x0003e8000c10192a */
[----:B------:R1:W-:Y:S04]  /*1caa70*/  @P3 STG.E desc[UR42][R8.64], R217 ;  /* 0x000000d908003986 */ /* 0x0003e8000c10192a */
[----:B----4-:R-:W-:Y:S04]  /*1caa80*/  @P5 STG.E desc[UR42][R10.64], R243 ;  /* 0x000000f30a005986 */ /* 0x010fe8000c10192a */
[----:B------:R4:W-:Y:S04]  /*1caa90*/  @P6 STG.E desc[UR42][R12.64], R218 ;  /* 0x000000da0c006986 */ /* 0x0009e8000c10192a */
[----:B-1----:R-:W3:Y:S04]  /*1caaa0*/  LDL.LU R219, [R1+0x1d28] ;  /* 0x001d280001db7983 */ /* 0x002ee80000300800 */
[----:B------:R-:W3:Y:S04]  /*1caab0*/  LDL.LU R217, [R1+0x1ad8] ;  /* 0x001ad80001d97983 */ /* 0x000ee80000300800 */
[----:B----4-:R-:W4:Y:S01]  /*1caac0*/  LDL.LU R218, [R1+0x2fc0] ;  /* 0x002fc00001da7983 */ /* 0x010f220000300800 */
[----:B------:R-:W-:-:S02]  /*1caad0*/  ISETP.LT.AND P0, PT, R240, UR4, !P1 ;  /* 0x00000004f0007c0c */ /* 0x000fc4000cf01270 */
[----:B------:R-:W-:Y:S02]  /*1caae0*/  ISETP.LT.AND P2, PT, R211, UR4, !P1 ;  /* 0x00000004d3007c0c */ /* 0x000fe4000cf41270 */
[----:B------:R-:W-:Y:S01]  /*1caaf0*/  ISETP.GE.AND P4, PT, R22, UR6, PT ;  /* 0x0000000616007c0c */ /* 0x000fe2000bf86270 */
[----:B------:R-:W-:Y:S01]  /*1cab00*/  IMAD.WIDE R6, R242, 0x4, R18 ;  /* 0x00000004f2067825 */ /* 0x000fe200078e0212 */
[----:B------:R-:W-:Y:S02]  /*1cab10*/  ISETP.LT.AND P1, PT, R209, UR4, !P1 ;  /* 0x00000004d1007c0c */ /* 0x000fe4000cf21270 */
[----:B------:R-:W-:Y:S02]  /*1cab20*/  ISETP.LT.AND P3, PT, R216, UR4, !P4 ;  /* 0x00000004d8007c0c */ /* 0x000fe4000e761270 */
[----:B------:R-:W-:Y:S01]  /*1cab30*/  ISETP.LT.AND P5, PT, R240, UR4, !P4 ;  /* 0x00000004f0007c0c */ /* 0x000fe2000e7a1270 */
[----:B------:R-:W-:Y:S01]  /*1cab40*/  IMAD.WIDE R8, R242, 0x4, R14 ;  /* 0x00000004f2087825 */ /* 0x000fe200078e020e */
[----:B------:R-:W-:Y:S01]  /*1cab50*/  ISETP.GE.AND P6, PT, R3, UR6, PT ;  /* 0x0000000603007c0c */ /* 0x000fe2000bfc6270 */
[----:B--2---:R1:W-:Y:S01]  /*1cab60*/  @P0 STG.E desc[UR42][R6.64], R241 ;  /* 0x000000f106000986 */ /* 0x0043e2000c10192a */
[----:B------:R-:W-:-:S02]  /*1cab70*/  ISETP.LT.AND P0, PT, R211, UR4, !P4 ;  /* 0x00000004d3007c0c */ /* 0x000fc4000e701270 */
[----:B------:R-:W-:Y:S01]  /*1cab80*/  ISETP.LT.AND P4, PT, R209, UR4, !P4 ;  /* 0x00000004d1007c0c */ /* 0x000fe2000e781270 */
[----:B---3--:R-:W-:-:S04]  /*1cab90*/  IMAD.WIDE R10, R210, 0x4, R20 ;  /* 0x00000004d20a7825 */ /* 0x008fc800078e0214 */
[----:B------:R-:W-:-:S04]  /*1caba0*/  IMAD.WIDE R12, R210, 0x4, R18 ;  /* 0x00000004d20c7825 */ /* 0x000fc800078e0212 */
[--C-:B-1----:R-:W-:Y:S02]  /*1cabb0*/  IMAD.WIDE R6, R242, 0x4, R16.reuse ;  /* 0x00000004f2067825 */ /* 0x102fe400078e0210 */
[----:B------:R-:W2:Y:S04]  /*1cabc0*/  LDL.LU R242, [R1+0x1e9c] ;  /* 0x001e9c0001f27983 */ /* 0x000ea80000300800 */
[----:B------:R-:W3:Y:S04]  /*1cabd0*/  LDL.LU R3, [R1+0x6cc0] ;  /* 0x006cc00001037983 */ /* 0x000ee80000300800 */
[----:B------:R-:W3:Y:S04]  /*1cabe0*/  LDL.LU R73, [R1+0x1e5c] ;  /* 0x001e5c0001497983 */ /* 0x000ee80000300800 */
[----:B------:R-:W3:Y:S04]  /*1cabf0*/  LDL.LU R243, [R1+0x1e2c] ;  /* 0x001e2c0001f37983 */ /* 0x000ee80000300800 */
[----:B------:R1:W-:Y:S04]  /*1cac00*/  @P2 STG.E desc[UR42][R6.64], R208 ;  /* 0x000000d006002986 */ /* 0x0003e8000c10192a */
[----:B------:R1:W-:Y:S04]  /*1cac10*/  @P1 STG.E desc[UR42][R8.64], R72 ;  /* 0x0000004808001986 */ /* 0x0003e8000c10192a */
[----:B------:R1:W-:Y:S04]  /*1cac20*/  @P3 STG.E desc[UR42][R10.64], R74 ;  /* 0x0000004a0a003986 */ /* 0x0003e8000c10192a */
[----:B------:R1:W-:Y:S04]  /*1cac30*/  @P5 STG.E desc[UR42][R12.64], R75 ;  /* 0x0000004b0c005986 */ /* 0x0003e8000c10192a */
[----:B-1----:R-:W3:Y:S04]  /*1cac40*/  LDL.LU R208, [R1+0x1ddc] ;  /* 0x001ddc0001d07983 */ /* 0x002ee80000300800 */
[----:B------:R-:W3:Y:S01]  /*1cac50*/  LDL.LU R241, [R1+0x2fc8] ;  /* 0x002fc80001f17983 */ /* 0x000ee20000300800 */
[----:B------:R-:W-:-:S04]  /*1cac60*/  IMAD.WIDE R6, R210, 0x4, R16 ;  /* 0x00000004d2067825 */ /* 0x000fc800078e0210 */
[----:B------:R-:W-:Y:S01]  /*1cac70*/  IMAD.WIDE R8, R210, 0x4, R14 ;  /* 0x00000004d2087825 */ /* 0x000fe200078e020e */
[----:B------:R-:W3:Y:S04]  /*1cac80*/  LDL.LU R74, [R1+0x1dbc] ;  /* 0x001dbc00014a7983 */ /* 0x000ee80000300800 */
[----:B------:R-:W3:Y:S01]  /*1cac90*/  LDL.LU R75, [R1+0x1d9c] ;  /* 0x001d9c00014b7983 */ /* 0x000ee20000300800 */
[----:B------:R-:W-:-:S03]  /*1caca0*/  ISETP.GE.AND P2, PT, R0, UR6, PT ;  /* 0x0000000600007c0c */ /* 0x000fc6000bf46270 */
[----:B------:R-:W3:Y:S04]  /*1cacb0*/  LDL.LU R210, [R1+0x2fcc] ;  /* 0x002fcc0001d27983 */ /* 0x000ee80000300800 */
[----:B------:R-:W3:Y:S04]  /*1cacc0*/  LDL.LU R0, [R1+0x6bf0] ;  /* 0x006bf00001007983 */ /* 0x000ee80000300800 */
[----:B------:R1:W-:Y:S04]  /*1cacd0*/  @P0 STG.E desc[UR42][R6.64], R219 ;  /* 0x000000db06000986 */ /* 0x0003e8000c10192a */
[----:B------:R1:W-:Y:S01]  /*1cace0*/  @P4 STG.E desc[UR42][R8.64], R217 ;  /* 0x000000d908004986 */ /* 0x0003e2000c10192a */
[----:B----4-:R-:W-:-:S04]  /*1cacf0*/  IMAD.WIDE R10, R218, 0x4, R16 ;  /* 0x00000004da0a7825 */ /* 0x010fc800078e0210 */
[----:B------:R-:W-:-:S04]  /*1cad00*/  IMAD.WIDE R12, R218, 0x4, R14 ;  /* 0x00000004da0c7825 */ /* 0x000fc800078e020e */
[----:B-1----:R-:W-:-:S04]  /*1cad10*/  IMAD.WIDE R6, R218, 0x4, R20 ;  /* 0x00000004da067825 */ /* 0x002fc800078e0214 */
[----:B------:R-:W-:Y:S01]  /*1cad20*/  IMAD.WIDE R8, R218, 0x4, R18 ;  /* 0x00000004da087825 */ /* 0x000fe200078e0212 */
[----:B------:R-:W4:Y:S04]  /*1cad30*/  LDL.LU R219, [R1+0x1d2c] ;  /* 0x001d2c0001db7983 */ /* 0x000f280000300800 */
[----:B------:R-:W4:Y:S04]  /*1cad40*/  LDL.LU R218, [R1+0x1adc] ;  /* 0x001adc0001da7983 */ /* 0x000f280000300800 */
[----:B------:R-:W4:Y:S01]  /*1cad50*/  LDL.LU R217, [R1+0x1e70] ;  /* 0x001e700001d97983 */ /* 0x000f220000300800 */
[----:B------:R-:W-:-:S02]  /*1cad60*/  ISETP.LT.AND P3, PT, R216, UR4, !P6 ;  /* 0x00000004d8007c0c */ /* 0x000fc4000f761270 */
[----:B------:R-:W-:Y:S02]  /*1cad70*/  ISETP.LT.AND P1, PT, R240, UR4, !P6 ;  /* 0x00000004f0007c0c */ /* 0x000fe4000f721270 */
[----:B------:R-:W-:Y:S02]  /*1cad80*/  ISETP.LT.AND P5, PT, R211, UR4, !P6 ;  /* 0x00000004d3007c0c */ /* 0x000fe4000f7a1270 */
[----:B------:R-:W-:Y:S02]  /*1cad90*/  ISETP.LT.AND P6, PT, R209, UR4, !P6 ;  /* 0x00000004d1007c0c */ /* 0x000fe4000f7c1270 */
[----:B------:R-:W-:Y:S02]  /*1cada0*/  ISETP.LT.AND P0, PT, R216, UR4, !P2 ;  /* 0x00000004d8007c0c */ /* 0x000fe4000d701270 */
[----:B------:R-:W-:-:S03]  /*1cadb0*/  ISETP.LT.AND P4, PT, R240, UR4, !P2 ;  /* 0x00000004f0007c0c */ /* 0x000fc6000d781270 */
[----:B--2---:R1:W-:Y:S04]  /*1cadc0*/  @P3 STG.E desc[UR42][R6.64], R242 ;  /* 0x000000f206003986 */ /* 0x0043e8000c10192a */
[----:B---3--:R2:W-:Y:S01]  /*1cadd0*/  @P1 STG.E desc[UR42][R8.64], R73 ;  /* 0x0000004908001986 */ /* 0x0085e2000c10192a */
[----:B------:R-:W-:Y:S02]  /*1cade0*/  ISETP.LT.AND P1, PT, R211, UR4, !P2 ;  /* 0x00000004d3007c0c */ /* 0x000fe4000d721270 */
[----:B------:R-:W-:Y:S02]  /*1cadf0*/  ISETP.GE.AND P3, PT, R3, UR6, PT ;  /* 0x0000000603007c0c */ /* 0x000fe4000bf66270 */
[----:B------:R-:W-:Y:S01]  /*1cae00*/  ISETP.LT.AND P2, PT, R209, UR4, !P2 ;  /* 0x00000004d1007c0c */ /* 0x000fe2000d741270 */
[----:B------:R3:W-:Y:S04]  /*1cae10*/  @P5 STG.E desc[UR42][R10.64], R243 ;  /* 0x000000f30a005986 */ /* 0x0007e8000c10192a */
[----:B-1----:R-:W4:Y:S04]  /*1cae20*/  LDL.LU R242, [R1+0x1e30] ;  /* 0x001e300001f27983 */ /* 0x002f280000300800 */
[----:B------:R-:W4:Y:S04]  /*1cae30*/  LDL.LU R3, [R1+0x6cd8] ;  /* 0x006cd80001037983 */ /* 0x000f280000300800 */
[----:B--2---:R-:W2:Y:S01]  /*1cae40*/  LDL.LU R73, [R1+0x1e00] ;  /* 0x001e000001497983 */ /* 0x004ea20000300800 */
[----:B------:R-:W-:-:S04]  /*1cae50*/  IMAD.WIDE R6, R241, 0x4, R20 ;  /* 0x00000004f1067825 */ /* 0x000fc800078e0214 */
[----:B------:R-:W-:Y:S01]  /*1cae60*/  IMAD.WIDE R8, R241, 0x4, R18 ;  /* 0x00000004f1087825 */ /* 0x000fe200078e0212 */
[----:B------:R1:W-:Y:S04]  /*1cae70*/  @P6 STG.E desc[UR42][R12.64], R208 ;  /* 0x000000d00c006986 */ /* 0x0003e8000c10192a */
[----:B---3--:R-:W3:Y:S01]  /*1cae80*/  LDL.LU R243, [R1+0x1de0] ;  /* 0x001de00001f37983 */ /* 0x008ee20000300800 */
[----:B------:R-:W-:-:S03]  /*1cae90*/  ISETP.LT.AND P5, PT, R216, UR4, !P3 ;  /* 0x00000004d8007c0c */ /* 0x000fc6000dfa1270 */
[----:B------:R1:W-:Y:S04]  /*1caea0*/  @P0 STG.E desc[UR42][R6.64], R74 ;  /* 0x0000004a06000986 */ /* 0x0003e8000c10192a */
[----:B------:R1:W-:Y:S04]  /*1caeb0*/  @P4 STG.E desc[UR42][R8.64], R75 ;  /* 0x0000004b08004986 */ /* 0x0003e8000c10192a */
[----:B-1----:R-:W3:Y:S01]  /*1caec0*/  LDL.LU R208, [R1+0x2fd0] ;  /* 0x002fd00001d07983 */ /* 0x002ee20000300800 */
[----:B------:R-:W-:-:S03]  /*1caed0*/  ISETP.GE.AND P4, PT, R0, UR6, PT ;  /* 0x0000000600007c0c */ /* 0x000fc6000bf86270 */
[----:B------:R-:W3:Y:S01]  /*1caee0*/  LDL.LU R74, [R1+0x1da0] ;  /* 0x001da000014a7983 */ /* 0x000ee20000300800 */
[----:B------:R-:W-:-:S04]  /*1caef0*/  IMAD.WIDE R6, R241, 0x4, R16 ;  /* 0x00000004f1067825 */ /* 0x000fc800078e0210 */
[----:B------:R-:W-:Y:S01]  /*1caf00*/  IMAD.WIDE R8, R241, 0x4, R14 ;  /* 0x00000004f1087825 */ /* 0x000fe200078e020e */
[----:B------:R-:W3:Y:S04]  /*1caf10*/  LDL.LU R0, [R1+0x6cd0] ;  /* 0x006cd00001007983 */ /* 0x000ee80000300800 */
[----:B------:R-:W3:Y:S04]  /*1caf20*/  LDL.LU R75, [R1+0x1800] ;  /* 0x00180000014b7983 */ /* 0x000ee80000300800 */
[----:B------:R-:W3:Y:S01]  /*1caf30*/  LDL.LU R241, [R1+0x1090] ;  /* 0x0010900001f17983 */ /* 0x000ee20000300800 */
[----:B------:R-:W-:-:S03]  /*1caf40*/  IMAD.WIDE R10, R210, 0x4, R20 ;  /* 0x00000004d20a7825 */ /* 0x000fc600078e0214 */
[----:B----4-:R-:W-:Y:S04]  /*1caf50*/  @P1 STG.E desc[UR42][R6.64], R219 ;  /* 0x000000db06001986 */ /* 0x010fe8000c10192a */
[----:B------:R1:W-:Y:S04]  /*1caf60*/  @P2 STG.E desc[UR42][R8.64], R218 ;  /* 0x000000da08002986 */ /* 0x0003e8000c10192a */
[----:B------:R4:W-:Y:S04]  /*1caf70*/  @P5 STG.E desc[UR42][R10.64], R217 ;  /* 0x000000d90a005986 */ /* 0x0009e8000c10192a */
[----:B-1----:R-:W3:Y:S04]  /*1caf80*/  LDL.LU R218, [R1+0x2fd4] ;  /* 0x002fd40001da7983 */ /* 0x002ee80000300800 */
[----:B------:R-:W3:Y:S04]  /*1caf90*/  LDL.LU R72, [R1+0x520] ;  /* 0x0005200001487983 */ /* 0x000ee80000300800 */
[----:B------:R-:W3:Y:S04]  /*1cafa0*/  LDL.LU R219, [R1+0x1e74] ;  /* 0x001e740001db7983 */ /* 0x000ee80000300800 */
[----:B----4-:R-:W4:Y:S01]  /*1cafb0*/  LDL.LU R217, [R1+0x1e34] ;  /* 0x001e340001d97983 */ /* 0x010f220000300800 */
[----:B------:R-:W-:-:S02]  /*1cafc0*/  ISETP.LT.AND P6, PT, R240, UR4, !P3 ;  /* 0x00000004f0007c0c */ /* 0x000fc4000dfc1270 */
[----:B------:R-:W-:Y:S02]  /*1cafd0*/  ISETP.LT.AND P0, PT, R211, UR4, !P3 ;  /* 0x00000004d3007c0c */ /* 0x000fe4000df01270 */
[----:B------:R-:W-:Y:S01]  /*1cafe0*/  ISETP.LT.AND P3, PT, R209, UR4, !P3 ;  /* 0x00000004d1007c0c */ /* 0x000fe2000df61270 */
[----:B------:R-:W-:Y:S01]  /*1caff0*/  IMAD.WIDE R12, R210, 0x4, R18 ;  /* 0x00000004d20c7825 */ /* 0x000fe200078e0212 */
[----:B------:R-:W-:-:S03]  /*1cb000*/  ISETP.LT.AND P5, PT, R216, UR4, !P4 ;  /* 0x00000004d8007c0c */ /* 0x000fc6000e7a1270 */
[----:B------:R-:W-:Y:S01]  /*1cb010*/  IMAD.WIDE R6, R210, 0x4, R16 ;  /* 0x00000004d2067825 */ /* 0x000fe200078e0210 */
[----:B------:R-:W-:-:S03]  /*1cb020*/  ISETP.LT.AND P1, PT, R240, UR4, !P4 ;  /* 0x00000004f0007c0c */ /* 0x000fc6000e721270 */
[----:B------:R-:W-:Y:S01]  /*1cb030*/  IMAD.WIDE R8, R210, 0x4, R14 ;  /* 0x00000004d2087825 */ /* 0x000fe200078e020e */
[----:B------:R1:W-:Y:S01]  /*1cb040*/  @P6 STG.E desc[UR42][R12.64], R242 ;  /* 0x000000f20c006986 */ /* 0x0003e2000c10192a */
[----:B------:R-:W-:Y:S02]  /*1cb050*/  ISETP.LT.AND P6, PT, R211, UR4, !P4 ;  /* 0x00000004d3007c0c */ /* 0x000fe4000e7c1270 */
[----:B------:R-:W-:Y:S01]  /*1cb060*/  ISETP.GE.AND P2, PT, R3, UR6, PT ;  /* 0x0000000603007c0c */ /* 0x000fe2000bf46270 */
[----:B--2---:R2:W-:Y:S01]  /*1cb070*/  @P0 STG.E desc[UR42][R6.64], R73 ;  /* 0x0000004906000986 */ /* 0x0045e2000c10192a */
[----:B------:R-:W-:-:S03]  /*1cb080*/  ISETP.LT.AND P0, PT, R209, UR4, !P4 ;  /* 0x00000004d1007c0c */ /* 0x000fc6000e701270 */
[----:B---3--:R3:W-:Y:S01]  /*1cb090*/  @P3 STG.E desc[UR42][R8.64], R243 ;  /* 0x000000f308003986 */ /* 0x0087e2000c10192a */
[----:B------:R-:W-:-:S03]  /*1cb0a0*/  ISETP.LT.AND P3, PT, R216, UR4, !P2 ;  /* 0x00000004d8007c0c */ /* 0x000fc6000d761270 */
[----:B-1----:R-:W4:Y:S04]  /*1cb0b0*/  LDL.LU R242, [R1+0x1da4] ;  /* 0x001da40001f27983 */ /* 0x002f280000300800 */
[----:B------:R-:W4:Y:S04]  /*1cb0c0*/  LDL.LU R210, [R1+0x2fd8] ;  /* 0x002fd80001d27983 */ /* 0x000f280000300800 */
[----:B------:R-:W4:Y:S01]  /*1cb0d0*/  LDL.LU R3, [R1+0x6c34] ;  /* 0x006c340001037983 */ /* 0x000f220000300800 */
[----:B--2---:R-:W-:-:S03]  /*1cb0e0*/  IMAD.WIDE R6, R208, 0x4, R20 ;  /* 0x00000004d0067825 */ /* 0x004fc600078e0214 */
[----:B------:R-:W2:Y:S04]  /*1cb0f0*/  LDL.LU R73, [R1+0x1e04] ;  /* 0x001e040001497983 */ /* 0x000ea80000300800 */
[----:B---3--:R-:W3:Y:S01]  /*1cb100*/  LDL.LU R243, [R1+0x1de4] ;  /* 0x001de40001f37983 */ /* 0x008ee20000300800 */
[----:B------:R-:W-:Y:S01]  /*1cb110*/  IMAD.WIDE R8, R208, 0x4, R18 ;  /* 0x00000004d0087825 */ /* 0x000fe200078e0212 */
[----:B------:R-:W-:-:S03]  /*1cb120*/  ISETP.LT.AND P4, PT, R240, UR4, !P2 ;  /* 0x00000004f0007c0c */ /* 0x000fc6000d781270 */
[----:B------:R-:W-:Y:S01]  /*1cb130*/  IMAD.WIDE R10, R208, 0x4, R16 ;  /* 0x00000004d00a7825 */ /* 0x000fe200078e0210 */
[----:B------:R1:W-:Y:S01]  /*1cb140*/  @P5 STG.E desc[UR42][R6.64], R74 ;  /* 0x0000004a06005986 */ /* 0x0003e2000c10192a */
[----:B------:R-:W-:-:S03]  /*1cb150*/  ISETP.GE.AND P5, PT, R0, UR6, PT ;  /* 0x0000000600007c0c */ /* 0x000fc6000bfa6270 */
[----:B------:R-:W3:Y:S04]  /*1cb160*/  LDL.LU R0, [R1+0x6c14] ;  /* 0x006c140001007983 */ /* 0x000ee80000300800 */
[----:B------:R1:W-:Y:S04]  /*1cb170*/  @P1 STG.E desc[UR42][R8.64], R75 ;  /* 0x0000004b08001986 */ /* 0x0003e8000c10192a */
[----:B------:R1:W-:Y:S04]  /*1cb180*/  @P6 STG.E desc[UR42][R10.64], R241 ;  /* 0x000000f10a006986 */ /* 0x0003e8000c10192a */
[----:B-1----:R-:W3:Y:S01]  /*1cb190*/  LDL.LU R74, [R1+0x1804] ;  /* 0x00180400014a7983 */ /* 0x002ee20000300800 */
[----:B------:R-:W-:-:S03]  /*1cb1a0*/  IMAD.WIDE R6, R208, 0x4, R14 ;  /* 0x00000004d0067825 */ /* 0x000fc600078e020e */
[----:B------:R-:W3:Y:S04]  /*1cb1b0*/  LDL.LU R75, [R1+0x1094] ;  /* 0x00109400014b7983 */ /* 0x000ee80000300800 */
[----:B------:R-:W3:Y:S04]  /*1cb1c0*/  LDL.LU R241, [R1+0x524] ;  /* 0x0005240001f17983 */ /* 0x000ee80000300800 */
[----:B------:R-:W3:Y:S01]  /*1cb1d0*/  LDL.LU R208, [R1+0x2fdc] ;  /* 0x002fdc0001d07983 */ /* 0x000ee20000300800 */
[----:B------:R-:W-:-:S04]  /*1cb1e0*/  IMAD.WIDE R8, R218, 0x4, R20 ;  /* 0x00000004da087825 */ /* 0x000fc800078e0214 */
[----:B------:R-:W-:Y:S01]  /*1cb1f0*/  IMAD.WIDE R10, R218, 0x4, R18 ;  /* 0x00000004da0a7825 */ /* 0x000fe200078e0212 */
[----:B------:R-:W-:Y:S04]  /*1cb200*/  @P0 STG.E desc[UR42][R6.64], R72 ;  /* 0x0000004806000986 */ /* 0x000fe8000c10192a */
[----:B------:R1:W-:Y:S04]  /*1cb210*/  @P3 STG.E desc[UR42][R8.64], R219 ;  /* 0x000000db08003986 */ /* 0x0003e8000c10192a */
[----:B----4-:R4:W-:Y:S04]  /*1cb220*/  @P4 STG.E desc[UR42][R10.64], R217 ;  /* 0x000000d90a004986 */ /* 0x0109e8000c10192a */
[----:B-1----:R-:W3:Y:S04]  /*1cb230*/  LDL.LU R219, [R1+0x1e78] ;  /* 0x001e780001db7983 */ /* 0x002ee80000300800 */
[----:B----4-:R-:W4:Y:S01]  /*1cb240*/  LDL.LU R217, [R1+0x1e38] ;  /* 0x001e380001d97983 */ /* 0x010f220000300800 */
[----:B------:R-:W-:-:S02]  /*1cb250*/  ISETP.LT.AND P1, PT, R211, UR4, !P2 ;  /* 0x00000004d3007c0c */ /* 0x000fc4000d721270 */
[----:B------:R-:W-:Y:S02]  /*1cb260*/  ISETP.LT.AND P2, PT, R209, UR4, !P2 ;  /* 0x00000004d1007c0c */ /* 0x000fe4000d741270 */
[----:B------:R-:W-:Y:S01]  /*1cb270*/  ISETP.LT.AND P6, PT, R216, UR4, !P5 ;  /* 0x00000004d8007c0c */ /* 0x000fe2000efc1270 */
[----:B------:R-:W-:-:S04]  /*1cb280*/  IMAD.WIDE R6, R218, 0x4, R16 ;  /* 0x00000004da067825 */ /* 0x000fc800078e0210 */
[----:B------:R-:W-:Y:S01]  /*1cb290*/  IMAD.WIDE R8, R218, 0x4, R14 ;  /* 0x00000004da087825 */ /* 0x000fe200078e020e */
[----:B------:R-:W-:Y:S02]  /*1cb2a0*/  ISETP.LT.AND P0, PT, R240, UR4, !P5 ;  /* 0x00000004f0007c0c */ /* 0x000fe4000ef01270 */
[----:B------:R-:W-:Y:S02]  /*1cb2b0*/  ISETP.LT.AND P4, PT, R211, UR4, !P5 ;  /* 0x00000004d3007c0c */ /* 0x000fe4000ef81270 */
[----:B------:R-:W-:Y:S01]  /*1cb2c0*/  ISETP.LT.AND P5, PT, R209, UR4, !P5 ;  /* 0x00000004d1007c0c */ /* 0x000fe2000efa1270 */
[----:B------:R-:W4:Y:S04]  /*1cb2d0*/  LDL.LU R218, [R1+0x2fe0] ;  /* 0x002fe00001da7983 */ /* 0x000f280000300800 */
[----:B------:R-:W4:Y:S04]  /*1cb2e0*/  LDL.LU R22, [R1+0x6c28] ;  /* 0x006c280001167983 */ /* 0x000f280000300800 */
[----:B------:R-:W4:Y:S01]  /*1cb2f0*/  LDL.LU R63, [R1+0x1e08] ;  /* 0x001e0800013f7983 */ /* 0x000f220000300800 */
[----:B------:R-:W-:Y:S01]  /*1cb300*/  IMAD.WIDE R10, R210, 0x4, R20 ;  /* 0x00000004d20a7825 */ /* 0x000fe200078e0214 */
[----:B------:R-:W-:-:S02]  /*1cb310*/  ISETP.GE.AND P3, PT, R3, UR6, PT ;  /* 0x0000000603007c0c */ /* 0x000fc4000bf66270 */
[----:B--2---:R1:W-:Y:S04]  /*1cb320*/  @P1 STG.E desc[UR42][R6.64], R73 ;  /* 0x0000004906001986 */ /* 0x0043e8000c10192a */
[----:B---3--:R2:W-:Y:S04]  /*1cb330*/  @P2 STG.E desc[UR42][R8.64], R243 ;  /* 0x000000f308002986 */ /* 0x0085e8000c10192a */
[----:B------:R3:W-:Y:S01]  /*1cb340*/  @P6 STG.E desc[UR42][R10.64], R242 ;  /* 0x000000f20a006986 */ /* 0x0007e2000c10192a */
[----:B------:R-:W-:Y:S02]  /*1cb350*/  ISETP.LT.AND P2, PT, R216, UR4, !P3 ;  /* 0x00000004d8007c0c */ /* 0x000fe4000df41270 */
[----:B------:R-:W-:Y:S01]  /*1cb360*/  ISETP.LT.AND P6, PT, R240, UR4, !P3 ;  /* 0x00000004f0007c0c */ /* 0x000fe2000dfc1270 */
[----:B-1----:R-:W-:-:S04]  /*1cb370*/  IMAD.WIDE R6, R210, 0x4, R18 ;  /* 0x00000004d2067825 */ /* 0x002fc800078e0212 */
[----:B--2---:R-:W-:-:S04]  /*1cb380*/  IMAD.WIDE R8, R210, 0x4, R16 ;  /* 0x00000004d2087825 */ /* 0x004fc800078e0210 */
[----:B---3--:R-:W-:Y:S01]  /*1cb390*/  IMAD.WIDE R10, R210, 0x4, R14 ;  /* 0x00000004d20a7825 */ /* 0x008fe200078e020e */
[----:B------:R-:W2:Y:S04]  /*1cb3a0*/  LDL.LU R73, [R1+0x1de8] ;  /* 0x001de80001497983 */ /* 0x000ea80000300800 */
[----:B------:R-:W3:Y:S04]  /*1cb3b0*/  LDL.LU R243, [R1+0x1da8] ;  /* 0x001da80001f37983 */ /* 0x000ee80000300800 */
[----:B------:R-:W3:Y:S04]  /*1cb3c0*/  LDL.LU R210, [R1+0x1808] ;  /* 0x0018080001d27983 */ /* 0x000ee80000300800 */
[----:B------:R1:W-:Y:S04]  /*1cb3d0*/  @P0 STG.E desc[UR42][R6.64], R74 ;  /* 0x0000004a06000986 */ /* 0x0003e8000c10192a */
[----:B------:R-:W3:Y:S04]  /*1cb3e0*/  LDL.LU R242, [R1+0x2fe4] ;  /* 0x002fe40001f27983 */ /* 0x000ee80000300800 */
[----:B------:R1:W-:Y:S04]  /*1cb3f0*/  @P4 STG.E desc[UR42][R8.64], R75 ;  /* 0x0000004b08004986 */ /* 0x0003e8000c10192a */
[----:B------:R1:W-:Y:S04]  /*1cb400*/  @P5 STG.E desc[UR42][R10.64], R241 ;  /* 0x000000f10a005986 */ /* 0x0003e8000c10192a */
[----:B------:R-:W3:Y:S01]  /*1cb410*/  LDL.LU R3, [R1+0x6bdc] ;  /* 0x006bdc0001037983 */ /* 0x000ee20000300800 */
[----:B-1----:R-:W-:-:S04]  /*1cb420*/  IMAD.WIDE R6, R208, 0x4, R20 ;  /* 0x00000004d0067825 */ /* 0x002fc800078e0214 */
[----:B------:R-:W-:Y:S01]  /*1cb430*/  IMAD.WIDE R8, R208, 0x4, R18 ;  /* 0x00000004d0087825 */ /* 0x000fe200078e0212 */
[----:B------:R-:W3:Y:S01]  /*1cb440*/  LDL.LU R241, [R1+0x1098] ;  /* 0x0010980001f17983 */ /* 0x000ee20000300800 */
[----:B------:R-:W-:-:S03]  /*1cb450*/  ISETP.GE.AND P1, PT, R0, UR6, PT ;  /* 0x0000000600007c0c */ /* 0x000fc6000bf26270 */
[----:B------:R1:W-:Y:S04]  /*1cb460*/  @P2 STG.E desc[UR42][R6.64], R219 ;  /* 0x000000db06002986 */ /* 0x0003e8000c10192a */
[----:B----4-:R4:W-:Y:S01]  /*1cb470*/  @P6 STG.E desc[UR42][R8.64], R217 ;  /* 0x000000d908006986 */ /* 0x0109e2000c10192a */
[----:B-1----:R-:W-:-:S04]  /*1cb480*/  IMAD.WIDE R6, R208, 0x4, R16 ;  /* 0x00000004d0067825 */ /* 0x002fc800078e0210 */
[----:B----4-:R-:W-:Y:S02]  /*1cb490*/  IMAD.WIDE R8, R208, 0x4, R14 ;  /* 0x00000004d0087825 */ /* 0x010fe400078e020e */
[----:B------:R-:W4:Y:S04]  /*1cb4a0*/  LDL.LU R208, [R1+0x528] ;  /* 0x0005280001d07983 */ /* 0x000f280000300800 */
[----:B------:R-:W4:Y:S04]  /*1cb4b0*/  LDL.LU R0, [R1+0x6c0c] ;  /* 0x006c0c0001007983 */ /* 0x000f280000300800 */
[----:B------:R-:W4:Y:S04]  /*1cb4c0*/  LDL.LU R72, [R1+0x1e7c] ;  /* 0x001e7c0001487983 */ /* 0x000f280000300800 */
[----:B------:R-:W4:Y:S04]  /*1cb4d0*/  LDL.LU R74, [R1+0x1e3c] ;  /* 0x001e3c00014a7983 */ /* 0x000f280000300800 */
[----:B------:R-:W4:Y:S01]  /*1cb4e0*/  LDL.LU R75, [R1+0x1e0c] ;  /* 0x001e0c00014b7983 */ /* 0x000f220000300800 */
[----:B------:R-:W-:-:S02]  /*1cb4f0*/  ISETP.LT.AND P0, PT, R211, UR4, !P3 ;  /* 0x00000004d3007c0c */ /* 0x000fc4000df01270 */
[----:B------:R-:W-:Y:S02]  /*1cb500*/  ISETP.LT.AND P3, PT, R209, UR4, !P3 ;  /* 0x00000004d1007c0c */ /* 0x000fe4000df61270 */
[----:B------:R-:W-:Y:S02]  /*1cb510*/  ISETP.LT.AND P4, PT, R216, UR4, !P1 ;  /* 0x00000004d8007c0c */ /* 0x000fe4000cf81270 */
[----:B------:R-:W-:Y:S02]  /*1cb520*/  ISETP.LT.AND P5, PT, R240, UR4, !P1 ;  /* 0x00000004f0007c0c */ /* 0x000fe4000cfa1270 */
[----:B------:R-:W-:Y:S01]  /*1cb530*/  ISETP.LT.AND P2, PT, R211, UR4, !P1 ;  /* 0x00000004d3007c0c */ /* 0x000fe2000cf41270 */
[----:B------:R-:W-:Y:S01]  /*1cb540*/  IMAD.WIDE R10, R218, 0x4, R20 ;  /* 0x00000004da0a7825 */ /* 0x000fe200078e0214 */
[----:B------:R-:W-:-:S03]  /*1cb550*/  ISETP.LT.AND P1, PT, R209, UR4, !P1 ;  /* 0x00000004d1007c0c */ /* 0x000fc6000cf21270 */
[----:B------:R-:W-:Y:S01]  /*1cb560*/  IMAD.WIDE R12, R218, 0x4, R18 ;  /* 0x00000004da0c7825 */ /* 0x000fe200078e0212 */
[----:B------:R-:W4:Y:S04]  /*1cb570*/  LDL.LU R217, [R1+0x2fe8] ;  /* 0x002fe80001d97983 */ /* 0x000f280000300800 */
[----:B------:R-:W4:Y:S04]  /*1cb580*/  LDL.LU R219, [R1+0x2fec] ;  /* 0x002fec0001db7983 */ /* 0x000f280000300800 */
[----:B------:R1:W-:Y:S01]  /*1cb590*/  @P0 STG.E desc[UR42][R6.64], R63 ;  /* 0x0000003f06000986 */ /* 0x0003e2000c10192a */
[----:B------:R-:W-:Y:S01]  /*1cb5a0*/  ISETP.GE.AND P6, PT, R22, UR6, PT ;  /* 0x0000000616007c0c */ /* 0x000fe2000bfc6270 */
[----:B-1----:R-:W-:-:S02]  /*1cb5b0*/  IMAD.WIDE R6, R218, 0x4, R16 ;  /* 0x00000004da067825 */ /* 0x002fc400078e0210 */
[----:B--2---:R1:W-:Y:S04]  /*1cb5c0*/  @P3 STG.E desc[UR42][R8.64], R73 ;  /* 0x0000004908003986 */ /* 0x0043e8000c10192a */
[----:B---3--:R-:W-:Y:S04]  /*1cb5d0*/  @P4 STG.E desc[UR42][R10.64], R243 ;  /* 0x000000f30a004986 */ /* 0x008fe8000c10192a */
[----:B------:R2:W-:Y:S04]  /*1cb5e0*/  @P5 STG.E desc[UR42][R12.64], R210 ;  /* 0x000000d20c005986 */ /* 0x0005e8000c10192a */
[----:B-1----:R-:W3:Y:S04]  /*1cb5f0*/  LDL.LU R73, [R1+0x1dec] ;  /* 0x001dec0001497983 */ /* 0x002ee80000300800 */
[----:B--2---:R-:W2:Y:S04]  /*1cb600*/  LDL.LU R210, [R1+0x1dac] ;  /* 0x001dac0001d27983 */ /* 0x004ea80000300800 */
[----:B------:R-:W2:Y:S04]  /*1cb610*/  LDL.LU R243, [R1+0x180c] ;  /* 0x00180c0001f37983 */ /* 0x000ea80000300800 */
[----:B------:R-:W2:Y:S04]  /*1cb620*/  LDL.LU R22, [R1+0x6cdc] ;  /* 0x006cdc0001167983 */ /* 0x000ea80000300800 */
[----:B------:R1:W-:Y:S02]  /*1cb630*/  @P2 STG.E desc[UR42][R6.64], R241 ;  /* 0x000000f106002986 */ /* 0x0003e4000c10192a */
[----:B-1----:R-:W-:-:S02]  /*1cb640*/  IMAD.WIDE R6, R218, 0x4, R14 ;  /* 0x00000004da067825 */ /* 0x002fc400078e020e */
[----:B------:R-:W2:Y:S01]  /*1cb650*/  LDL.LU R241, [R1+0x109c] ;  /* 0x00109c0001f17983 */ /* 0x000ea20000300800 */
[----:B------:R-:W-:Y:S02]  /*1cb660*/  ISETP.LT.AND P0, PT, R216, UR4, !P6 ;  /* 0x00000004d8007c0c */ /* 0x000fe4000f701270 */
[----:B------:R-:W-:Y:S02]  /*1cb670*/  ISETP.LT.AND P4, PT, R240, UR4, !P6 ;  /* 0x00000004f0007c0c */ /* 0x000fe4000f781270 */
[----:B------:R-:W-:Y:S01]  /*1cb680*/  ISETP.LT.AND P5, PT, R211, UR4, !P6 ;  /* 0x00000004d3007c0c */ /* 0x000fe2000f7a1270 */
[----:B------:R-:W-:-:S04]  /*1cb690*/  IMAD.WIDE R8, R242, 0x4, R20 ;  /* 0x00000004f2087825 */ /* 0x000fc800078e0214 */
[----:B------:R-:W-:Y:S01]  /*1cb6a0*/  IMAD.WIDE R10, R242, 0x4, R18 ;  /* 0x00000004f20a7825 */ /* 0x000fe200078e0212 */
[----:B------:R-:W-:-:S03]  /*1cb6b0*/  ISETP.GE.AND P3, PT, R3, UR6, PT ;  /* 0x0000000603007c0c */ /* 0x000fc6000bf66270 */
[----:B------:R-:W-:Y:S01]  /*1cb6c0*/  IMAD.WIDE R12, R242, 0x4, R16 ;  /* 0x00000004f20c7825 */ /* 0x000fe200078e0210 */
[----:B----4-:R1:W-:Y:S04]  /*1cb6d0*/  @P1 STG.E desc[UR42][R6.64], R208 ;  /* 0x000000d006001986 */ /* 0x0103e8000c10192a */
[----:B-1----:R-:W4:Y:S04]  /*1cb6e0*/  LDL.LU R208, [R1+0x52c] ;  /* 0x00052c0001d07983 */ /* 0x002f280000300800 */
[----:B------:R-:W4:Y:S04]  /*1cb6f0*/  LDL.LU R218, [R1+0x1f20] ;  /* 0x001f200001da7983 */ /* 0x000f280000300800 */
[----:B------:R-:W-:Y:S04]  /*1cb700*/  @P0 STG.E desc[UR42][R8.64], R72 ;  /* 0x0000004808000986 */ /* 0x000fe8000c10192a */
[----:B------:R1:W-:Y:S04]  /*1cb710*/  @P4 STG.E desc[UR42][R10.64], R74 ;  /* 0x0000004a0a004986 */ /* 0x0003e8000c10192a */
[----:B------:R-:W4:Y:S04]  /*1cb720*/  LDL.LU R3, [R1+0x6c00] ;  /* 0x006c000001037983 */ /* 0x000f280000300800 */
[----:B------:R1:W-:Y:S04]  /*1cb730*/  @P5 STG.E desc[UR42][R12.64], R75 ;  /* 0x0000004b0c005986 */ /* 0x0003e8000c10192a */
[----:B-1----:R-:W4:Y:S04]  /*1cb740*/  LDL.LU R74, [R1+0x1ef0] ;  /* 0x001ef000014a7983 */ /* 0x002f280000300800 */
[----:B------:R-:W4:Y:S01]  /*1cb750*/  LDL.LU R75, [R1+0x1ee0] ;  /* 0x001ee000014b7983 */ /* 0x000f220000300800 */
[----:B------:R-:W-:-:S02]  /*1cb760*/  ISETP.LT.AND P2, PT, R209, UR4, !P6 ;  /* 0x00000004d1007c0c */ /* 0x000fc4000f741270 */
[----:B------:R-:W-:Y:S02]  /*1cb770*/  ISETP.LT.AND P6, PT, R216, UR4, !P3 ;  /* 0x00000004d8007c0c */ /* 0x000fe4000dfc1270 */
[----:B------:R-:W-:Y:S02]  /*1cb780*/  ISETP.LT.AND P4, PT, R240, UR4, !P3 ;  /* 0x00000004f0007c0c */ /* 0x000fe4000df81270 */
[----:B------:R-:W-:Y:S01]  /*1cb790*/  ISETP.LT.AND P0, PT, R211, UR4, !P3 ;  /* 0x00000004d3007c0c */ /* 0x000fe2000df01270 */
[----:B------:R-:W-:Y:S01]  /*1cb7a0*/  IMAD.WIDE R6, R242, 0x4, R14 ;  /* 0x00000004f2067825 */ /* 0x000fe200078e020e */
[----:B------:R-:W-:Y:S02]  /*1cb7b0*/  ISETP.LT.AND P3, PT, R209, UR4, !P3 ;  /* 0x00000004d1007c0c */ /* 0x000fe4000df61270 */
[----:B------:R-:W-:Y:S01]  /*1cb7c0*/  ISETP.GE.AND P1, PT, R0, UR6, PT ;  /* 0x0000000600007c0c */ /* 0x000fe2000bf26270 */
[C---:B------:R-:W-:Y:S01]  /*1cb7d0*/  IMAD.WIDE R8, R217.reuse, 0x4, R20 ;  /* 0x00000004d9087825 */ /* 0x040fe200078e0214 */
[----:B------:R-:W4:Y:S02]  /*1cb7e0*/  LDL.LU R242, [R1+0x2ff0] ;  /* 0x002ff00001f27983 */ /* 0x000f240000300800 */
[----:B------:R-:W-:Y:S01]  /*1cb7f0*/  ISETP.LT.AND P5, PT, R216, UR4, !P1 ;  /* 0x00000004d8007c0c */ /* 0x000fe2000cfa1270 */
[----:B------:R-:W-:-:S04]  /*1cb800*/  IMAD.WIDE R10, R217, 0x4, R14 ;  /* 0x00000004d90a7825 */ /* 0x000fc800078e020e */
[----:B------:R-:W-:Y:S01]  /*1cb810*/  IMAD.WIDE R12, R219, 0x4, R20 ;  /* 0x00000004db0c7825 */ /* 0x000fe200078e0214 */
[----:B---3--:R1:W-:Y:S04]  /*1cb820*/  @P2 STG.E desc[UR42][R6.64], R73 ;  /* 0x0000004906002986 */ /* 0x0083e8000c10192a */
[----:B--2---:R2:W-:Y:S01]  /*1cb830*/  @P6 STG.E desc[UR42][R8.64], R210 ;  /* 0x000000d208006986 */ /* 0x0045e2000c10192a */
[----:B-1----:R-:W-:-:S04]  /*1cb840*/  IMAD.WIDE R6, R217, 0x4, R18 ;  /* 0x00000004d9067825 */ /* 0x002fc800078e0212 */
[----:B--2---:R-:W-:Y:S01]  /*1cb850*/  IMAD.WIDE R8, R217, 0x4, R16 ;  /* 0x00000004d9087825 */ /* 0x004fe200078e0210 */
[----:B------:R-:W2:Y:S04]  /*1cb860*/  LDL.LU R210, [R1+0x1ec0] ;  /* 0x001ec00001d27983 */ /* 0x000ea80000300800 */
[----:B------:R-:W3:Y:S04]  /*1cb870*/  LDL.LU R0, [R1+0x6ce0] ;  /* 0x006ce00001007983 */ /* 0x000ee80000300800 */
[----:B------:R1:W-:Y:S04]  /*1cb880*/  @P4 STG.E desc[UR42][R6.64], R243 ;  /* 0x000000f306004986 */ /* 0x0003e8000c10192a */
[----:B------:R-:W3:Y:S04]  /*1cb890*/  LDL.LU R217, [R1+0x1ea0] ;  /* 0x001ea00001d97983 */ /* 0x000ee80000300800 */
[----:B------:R1:W-:Y:S04]  /*1cb8a0*/  @P0 STG.E desc[UR42][R8.64], R241 ;  /* 0x000000f108000986 */ /* 0x0003e8000c10192a */
[----:B-1----:R-:W3:Y:S01]  /*1cb8b0*/  LDL.LU R243, [R1+0x1e60] ;  /* 0x001e600001f37983 */ /* 0x002ee20000300800 */
[----:B------:R-:W-:-:S02]  /*1cb8c0*/  ISETP.LT.AND P2, PT, R240, UR4, !P1 ;  /* 0x00000004f0007c0c */ /* 0x000fc4000cf41270 */
[----:B------:R-:W-:Y:S01]  /*1cb8d0*/  ISETP.LT.AND P6, PT, R211, UR4, !P1 ;  /* 0x00000004d3007c0c */ /* 0x000fe2000cfc1270 */
[----:B------:R-:W-:-:S04]  /*1cb8e0*/  IMAD.WIDE R6, R219, 0x4, R18 ;  /* 0x00000004db067825 */ /* 0x000fc800078e0212 */
[----:B------:R-:W-:Y:S01]  /*1cb8f0*/  IMAD.WIDE R8, R219, 0x4, R16 ;  /* 0x00000004db087825 */ /* 0x000fe200078e0210 */
[----:B----4-:R1:W-:Y:S04]  /*1cb900*/  @P3 STG.E desc[UR42][R10.64], R208 ;  /* 0x000000d00a003986 */ /* 0x0103e8000c10192a */
[----:B------:R4:W-:Y:S04]  /*1cb910*/  @P5 STG.E desc[UR42][R12.64], R218 ;  /* 0x000000da0c005986 */ /* 0x0009e8000c10192a */
[----:B-1----:R-:W3:Y:S04]  /*1cb920*/  LDL.LU R208, [R1+0x2ff4] ;  /* 0x002ff40001d07983 */ /* 0x002ee80000300800 */
[----:B------:R-:W3:Y:S04]  /*1cb930*/  LDL.LU R73, [R1+0x1d10] ;  /* 0x001d100001497983 */ /* 0x000ee80000300800 */
[----:B------:R-:W3:Y:S04]  /*1cb940*/  LDL.LU R241, [R1+0x1990] ;  /* 0x0019900001f17983 */ /* 0x000ee80000300800 */
[----:B----4-:R-:W4:Y:S04]  /*1cb950*/  LDL.LU R218, [R1+0x1f24] ;  /* 0x001f240001da7983 */ /* 0x010f280000300800 */
[----:B------:R1:W-:Y:S01]  /*1cb960*/  @P2 STG.E desc[UR42][R6.64], R74 ;  /* 0x0000004a06002986 */ /* 0x0003e2000c10192a */
[----:B------:R-:W-:-:S03]  /*1cb970*/  ISETP.GE.AND P3, PT, R3, UR6, PT ;  /* 0x0000000603007c0c */ /* 0x000fc6000bf66270 */
[----:B------:R1:W-:Y:S02]  /*1cb980*/  @P6 STG.E desc[UR42][R8.64], R75 ;  /* 0x0000004b08006986 */ /* 0x0003e4000c10192a */
[----:B-1----:R-:W-:Y:S02]  /*1cb990*/  IMAD.WIDE R6, R219, 0x4, R14 ;  /* 0x00000004db067825 */ /* 0x002fe400078e020e */
[----:B------:R-:W4:Y:S04]  /*1cb9a0*/  LDL.LU R219, [R1+0x1ef4] ;  /* 0x001ef40001db7983 */ /* 0x000f280000300800 */
[----:B------:R-:W4:Y:S04]  /*1cb9b0*/  LDL.LU R3, [R1+0x6c30] ;  /* 0x006c300001037983 */ /* 0x000f280000300800 */
[----:B------:R-:W4:Y:S04]  /*1cb9c0*/  LDL.LU R74, [R1+0x1ee4] ;  /* 0x001ee400014a7983 */ /* 0x000f280000300800 */
[----:B------:R-:W4:Y:S01]  /*1cb9d0*/  LDL.LU R75, [R1+0x1ec4] ;  /* 0x001ec400014b7983 */ /* 0x000f220000300800 */
[----:B------:R-:W-:-:S02]  /*1cb9e0*/  ISETP.GE.AND P4, PT, R22, UR6, PT ;  /* 0x0000000616007c0c */ /* 0x000fc4000bf86270 */
[----:B------:R-:W-:Y:S02]  /*1cb9f0*/  ISETP.LT.AND P1, PT, R209, UR4, !P1 ;  /* 0x00000004d1007c0c */ /* 0x000fe4000cf21270 */
[----:B------:R-:W-:Y:S02]  /*1cba00*/  ISETP.LT.AND P0, PT, R216, UR4, !P4 ;  /* 0x00000004d8007c0c */ /* 0x000fe4000e701270 */
[----:B------:R-:W-:Y:S02]  /*1cba10*/  ISETP.LT.AND P5, PT, R240, UR4, !P4 ;  /* 0x00000004f0007c0c */ /* 0x000fe4000e7a1270 */
[----:B------:R-:W-:Y:S02]  /*1cba20*/  ISETP.LT.AND P2, PT, R211, UR4, !P4 ;  /* 0x00000004d3007c0c */ /* 0x000fe4000e741270 */
[----:B------:R-:W-:Y:S02]  /*1cba30*/  ISETP.LT.AND P4, PT, R209, UR4, !P4 ;  /* 0x00000004d1007c0c */ /* 0x000fe4000e781270 */
[----:B------:R-:W-:Y:S01]  /*1cba40*/  ISETP.LT.AND P6, PT, R216, UR4, !P3 ;  /* 0x00000004d8007c0c */ /* 0x000fe2000dfc1270 */
[----:B------:R-:W-:-:S04]  /*1cba50*/  IMAD.WIDE R8, R242, 0x4, R20 ;  /* 0x00000004f2087825 */ /* 0x000fc800078e0214 */
[----:B------:R-:W-:Y:S01]  /*1cba60*/  IMAD.WIDE R10, R242, 0x4, R18 ;  /* 0x00000004f20a7825 */ /* 0x000fe200078e0212 */
[----:B--2---:R1:W-:Y:S01]  /*1cba70*/  @P1 STG.E desc[UR42][R6.64], R210 ;  /* 0x000000d206001986 */ /* 0x0043e2000c10192a */
[----:B---3--:R-:W-:-:S03]  /*1cba80*/  ISETP.GE.AND P1, PT, R0, UR6, PT ;  /* 0x0000000600007c0c */ /* 0x008fc6000bf26270 */
[----:B------:R2:W-:Y:S04]  /*1cba90*/  @P0 STG.E desc[UR42][R8.64], R217 ;  /* 0x000000d908000986 */ /* 0x0005e8000c10192a */
[----:B-1----:R-:W3:Y:S01]  /*1cbaa0*/  LDL.LU R210, [R1+0x2ff8] ;  /* 0x002ff80001d27983 */ /* 0x002ee20000300800 */
[----:B------:R-:W-:-:S03]  /*1cbab0*/  IMAD.WIDE R6, R242, 0x4, R16 ;  /* 0x00000004f2067825 */ /* 0x000fc600078e0210 */
[----:B------:R-:W3:Y:S04]  /*1cbac0*/  LDL.LU R0, [R1+0x6c38] ;  /* 0x006c380001007983 */ /* 0x000ee80000300800 */
[----:B------:R1:W-:Y:S01]  /*1cbad0*/  @P5 STG.E desc[UR42][R10.64], R243 ;  /* 0x000000f30a005986 */ /* 0x0003e2000c10192a */
[----:B--2---:R-:W-:-:S03]  /*1cbae0*/  IMAD.WIDE R8, R242, 0x4, R14 ;  /* 0x00000004f2087825 */ /* 0x004fc600078e020e */
[----:B------:R-:W2:Y:S04]  /*1cbaf0*/  LDL.LU R72, [R1+0x1ea4] ;  /* 0x001ea40001487983 */ /* 0x000ea80000300800 */
[----:B------:R-:W2:Y:S04]  /*1cbb00*/  LDL.LU R217, [R1+0x1e64] ;  /* 0x001e640001d97983 */ /* 0x000ea80000300800 */
[----:B-1----:R-:W2:Y:S04]  /*1cbb10*/  LDL.LU R243, [R1+0x1d14] ;  /* 0x001d140001f37983 */ /* 0x002ea80000300800 */
[----:B------:R-:W2:Y:S01]  /*1cbb20*/  LDL.LU R242, [R1+0x2ffc] ;  /* 0x002ffc0001f27983 */ /* 0x000ea20000300800 */
[----:B------:R-:W-:-:S02]  /*1cbb30*/  ISETP.LT.AND P5, PT, R240, UR4, !P3 ;  /* 0x00000004f0007c0c */ /* 0x000fc4000dfa1270 */
[----:B------:R-:W-:Y:S02]  /*1cbb40*/  ISETP.LT.AND P0, PT, R211, UR4, !P3 ;  /* 0x00000004d3007c0c */ /* 0x000fe4000df01270 */
[----:B------:R-:W-:Y:S01]  /*1cbb50*/  ISETP.LT.AND P3, PT, R209, UR4, !P3 ;  /* 0x00000004d1007c0c */ /* 0x000fe2000df61270 */
[C---:B------:R-:W-:Y:S01]  /*1cbb60*/  IMAD.WIDE R10, R208.reuse, 0x4, R20 ;  /* 0x00000004d00a7825 */ /* 0x040fe200078e0214 */
[----:B------:R1:W-:Y:S04]  /*1cbb70*/  @P2 STG.E desc[UR42][R6.64], R73 ;  /* 0x0000004906002986 */ /* 0x0003e8000c10192a */
[----:B------:R4:W-:Y:S04]  /*1cbb80*/  @P4 STG.E desc[UR42][R8.64], R241 ;  /* 0x000000f108004986 */ /* 0x0009e8000c10192a */
[----:B----4-:R4:W-:Y:S01]  /*1cbb90*/  @P6 STG.E desc[UR42][R10.64], R218 ;  /* 0x000000da0a006986 */ /* 0x0109e2000c10192a */
[----:B-1----:R-:W-:-:S04]  /*1cbba0*/  IMAD.WIDE R6, R208, 0x4, R18 ;  /* 0x00000004d0067825 */ /* 0x002fc800078e0212 */
[----:B------:R-:W-:-:S04]  /*1cbbb0*/  IMAD.WIDE R8, R208, 0x4, R16 ;  /* 0x00000004d0087825 */ /* 0x000fc800078e0210 */
[----:B----4-:R-:W-:Y:S01]  /*1cbbc0*/  IMAD.WIDE R10, R208, 0x4, R14 ;  /* 0x00000004d00a7825 */ /* 0x010fe200078e020e */
[----:B------:R-:W4:Y:S04]  /*1cbbd0*/  LDL.LU R241, [R1+0x1994] ;  /* 0x0019940001f17983 */ /* 0x000f280000300800 */
[----:B------:R-:W4:Y:S04]  /*1cbbe0*/  LDL.LU R208, [R1+0x1f28] ;  /* 0x001f280001d07983 */ /* 0x000f280000300800 */
[----:B------:R-:W4:Y:S04]  /*1cbbf0*/  LDL.LU R218, [R1+0x3000] ;  /* 0x0030000001da7983 */ /* 0x000f280000300800 */
[----:B------:R1:W-:Y:S04]  /*1cbc00*/  @P5 STG.E desc[UR42][R6.64], R219 ;  /* 0x000000db06005986 */ /* 0x0003e8000c10192a */
[----:B------:R1:W-:Y:S04]  /*1cbc10*/  @P0 STG.E desc[UR42][R8.64], R74 ;  /* 0x0000004a08000986 */ /* 0x0003e8000c10192a */
[----:B------:R1:W-:Y:S04]  /*1cbc20*/  @P3 STG.E desc[UR42][R10.64], R75 ;  /* 0x0000004b0a003986 */ /* 0x0003e8000c10192a */
[----:B-1----:R-:W4:Y:S04]  /*1cbc30*/  LDL.LU R219, [R1+0x1ea8] ;  /* 0x001ea80001db7983 */ /* 0x002f280000300800 */
[----:B------:R-:W4:Y:S04]  /*1cbc40*/  LDL.LU R22, [R1+0x6bec] ;  /* 0x006bec0001167983 */ /* 0x000f280000300800 */
[----:B------:R-:W4:Y:S04]  /*1cbc50*/  LDL.LU R73, [R1+0x1ef8] ;  /* 0x001ef80001497983 */ /* 0x000f280000300800 */
[----:B------:R-:W4:Y:S04]  /*1cbc60*/  LDL.LU R74, [R1+0x1ee8] ;  /* 0x001ee800014a7983 */ /* 0x000f280000300800 */
[----:B------:R-:W4:Y:S01]  /*1cbc70*/  LDL.LU R75, [R1+0x1ec8] ;  /* 0x001ec800014b7983 */ /* 0x000f220000300800 */
[----:B------:R-:W-:-:S02]  /*1cbc80*/  ISETP.LT.AND P2, PT, R216, UR4, !P1 ;  /* 0x00000004d8007c0c */ /* 0x000fc4000cf41270 */
[----:B------:R-:W-:Y:S02]  /*1cbc90*/  ISETP.LT.AND P4, PT, R240, UR4, !P1 ;  /* 0x00000004f0007c0c */ /* 0x000fe4000cf81270 */
[----:B------:R-:W-:Y:S02]  /*1cbca0*/  ISETP.GE.AND P5, PT, R3, UR6, PT ;  /* 0x0000000603007c0c */ /* 0x000fe4000bfa6270 */
[----:B------:R-:W-:Y:S02]  /*1cbcb0*/  ISETP.LT.AND P6, PT, R211, UR4, !P1 ;  /* 0x00000004d3007c0c */ /* 0x000fe4000cfc1270 */
[----:B------:R-:W-:Y:S01]  /*1cbcc0*/  ISETP.LT.AND P1, PT, R209, UR4, !P1 ;  /* 0x00000004d1007c0c */ /* 0x000fe2000cf21270 */
[----:B------:R-:W4:Y:S01]  /*1cbcd0*/  LDL.LU R3, [R1+0x6bfc] ;  /* 0x006bfc0001037983 */ /* 0x000f220000300800 */
[----:B------:R-:W-:Y:S01]  /*1cbce0*/  ISETP.LT.AND P3, PT, R216, UR4, !P5 ;  /* 0x00000004d8007c0c */ /* 0x000fe2000ef61270 */
[----:B---3--:R-:W-:-:S04]  /*1cbcf0*/  IMAD.WIDE R6, R210, 0x4, R20 ;  /* 0x00000004d2067825 */ /* 0x008fc800078e0214 */
[----:B------:R-:W-:-:S04]  /*1cbd00*/  IMAD.WIDE R8, R210, 0x4, R18 ;  /* 0x00000004d2087825 */ /* 0x000fc800078e0212 */
[----:B------:R-:W-:Y:S01]  /*1cbd10*/  IMAD.WIDE R10, R210, 0x4, R16 ;  /* 0x00000004d20a7825 */ /* 0x000fe200078e0210 */
[----:B--2---:R1:W-:Y:S04]  /*1cbd20*/  @P2 STG.E desc[UR42][R6.64], R72 ;  /* 0x0000004806002986 */ /* 0x0043e8000c10192a */
[----:B------:R2:W-:Y:S01]  /*1cbd30*/  @P4 STG.E desc[UR42][R8.64], R217 ;  /* 0x000000d908004986 */ /* 0x0005e2000c10192a */
[----:B------:R-:W-:Y:S01]  /*1cbd40*/  ISETP.GE.AND P0, PT, R0, UR6, PT ;  /* 0x0000000600007c0c */ /* 0x000fe2000bf06270 */
[----:B-1----:R-:W-:-:S04]  /*1cbd50*/  IMAD.WIDE R6, R210, 0x4, R14 ;  /* 0x00000004d2067825 */ /* 0x002fc800078e020e */
[C---:B--2---:R-:W-:Y:S01]  /*1cbd60*/  IMAD.WIDE R8, R242.reuse, 0x4, R20 ;  /* 0x00000004f2087825 */ /* 0x044fe200078e0214 */
[----:B------:R-:W2:Y:S04]  /*1cbd70*/  LDL.LU R217, [R1+0x1e68] ;  /* 0x001e680001d97983 */ /* 0x000ea80000300800 */
[----:B------:R1:W-:Y:S04]  /*1cbd80*/  @P6 STG.E desc[UR42][R10.64], R243 ;  /* 0x000000f30a006986 */ /* 0x0003e8000c10192a */
[----:B------:R-:W3:Y:S01]  /*1cbd90*/  LDL.LU R210, [R1+0x3004] ;  /* 0x0030040001d27983 */ /* 0x000ee20000300800 */
[----:B-1----:R-:W-:Y:S01]  /*1cbda0*/  IMAD.WIDE R10, R242, 0x4, R14 ;  /* 0x00000004f20a7825 */ /* 0x002fe200078e020e */
[----:B------:R-:W-:-:S02]  /*1cbdb0*/  ISETP.LT.AND P2, PT, R240, UR4, !P5 ;  /* 0x00000004f0007c0c */ /* 0x000fc4000ef41270 */
[----:B------:R-:W-:Y:S02]  /*1cbdc0*/  ISETP.LT.AND P4, PT, R211, UR4, !P5 ;  /* 0x00000004d3007c0c */ /* 0x000fe4000ef81270 */
[----:B------:R-:W-:Y:S01]  /*1cbdd0*/  ISETP.LT.AND P5, PT, R209, UR4, !P5 ;  /* 0x00000004d1007c0c */ /* 0x000fe2000efa1270 */
[----:B----4-:R-:W-:Y:S04]  /*1cbde0*/  @P1 STG.E desc[UR42][R6.64], R241 ;  /* 0x000000f106001986 */ /* 0x010fe8000c10192a */
[----:B------:R1:W-:Y:S04]  /*1cbdf0*/  @P3 STG.E desc[UR42][R8.64], R208 ;  /* 0x000000d008003986 */ /* 0x0003e8000c10192a */
[----:B-1----:R-:W4:Y:S04]  /*1cbe00*/  LDL.LU R208, [R1+0x1d18] ;  /* 0x001d180001d07983 */ /* 0x002f280000300800 */
[----:B------:R-:W4:Y:S01]  /*1cbe10*/  LDL.LU R0, [R1+0x6cd4] ;  /* 0x006cd40001007983 */ /* 0x000f220000300800 */
[----:B------:R-:W-:-:S04]  /*1cbe20*/  IMAD.WIDE R6, R242, 0x4, R18 ;  /* 0x00000004f2067825 */ /* 0x000fc800078e0212 */
[----:B------:R-:W-:Y:S01]  /*1cbe30*/  IMAD.WIDE R8, R242, 0x4, R16 ;  /* 0x00000004f2087825 */ /* 0x000fe200078e0210 */
        /* <DEDUP_REMOVED lines=8> */
[----:B------:R-:W4:Y:S01]  /*1cbec0*/  LDL.LU R75, [R1+0x3008] ;  /* 0x00300800014b7983 */ /* 0x000f220000300800 */
[----:B------:R-:W-:-:S02]  /*1cbed0*/  ISETP.LT.AND P6, PT, R216, UR4, !P0 ;  /* 0x00000004d8007c0c */ /* 0x000fc4000c7c1270 */
[----:B------:R-:W-:Y:S02]  /*1cbee0*/  ISETP.LT.AND P1, PT, R240, UR4, !P0 ;  /* 0x00000004f0007c0c */ /* 0x000fe4000c721270 */
[----:B------:R-:W-:Y:S02]  /*1cbef0*/  ISETP.GE.AND P3, PT, R22, UR6, PT ;  /* 0x0000000616007c0c */ /* 0x000fe4000bf66270 */
[----:B------:R-:W-:Y:S01]  /*1cbf00*/  ISETP.LT.AND P4, PT, R211, UR4, !P0 ;  /* 0x00000004d3007c0c */ /* 0x000fe2000c781270 */
[----:B------:R-:W-:Y:S01]  /*1cbf10*/  IMAD.WIDE R12, R218, 0x4, R20 ;  /* 0x00000004da0c7825 */ /* 0x000fe200078e0214 */
[----:B------:R-:W-:-:S03]  /*1cbf20*/  ISETP.LT.AND P0, PT, R209, UR4, !P0 ;  /* 0x00000004d1007c0c */ /* 0x000fc6000c701270 */
[----:B------:R-:W-:Y:S01]  /*1cbf30*/  IMAD.WIDE R6, R218, 0x4, R18 ;  /* 0x00000004da067825 */ /* 0x000fe200078e0212 */
[----:B------:R-:W-:Y:S02]  /*1cbf40*/  ISETP.LT.AND P2, PT, R216, UR4, !P3 ;  /* 0x00000004d8007c0c */ /* 0x000fe4000df41270 */
[----:B------:R-:W-:Y:S01]  /*1cbf50*/  ISETP.LT.AND P5, PT, R240, UR4, !P3 ;  /* 0x00000004f0007c0c */ /* 0x000fe2000dfa1270 */
[----:B------:R-:W-:Y:S01]  /*1cbf60*/  IMAD.WIDE R8, R218, 0x4, R14 ;  /* 0x00000004da087825 */ /* 0x000fe200078e020e */
[----:B------:R1:W-:Y:S01]  /*1cbf70*/  @P6 STG.E desc[UR42][R12.64], R219 ;  /* 0x000000db0c006986 */ /* 0x0003e2000c10192a */
[----:B------:R-:W-:-:S03]  /*1cbf80*/  ISETP.GE.AND P6, PT, R3, UR6, PT ;  /* 0x0000000603007c0c */ /* 0x000fc6000bfc6270 */
[----:B--2---:R2:W-:Y:S01]  /*1cbf90*/  @P1 STG.E desc[UR42][R6.64], R217 ;  /* 0x000000d906001986 */ /* 0x0045e2000c10192a */
[----:B---3--:R-:W-:-:S04]  /*1cbfa0*/  IMAD.WIDE R10, R210, 0x4, R20 ;  /* 0x00000004d20a7825 */ /* 0x008fc800078e0214 */
[----:B-1----:R-:W-:-:S04]  /*1cbfb0*/  IMAD.WIDE R12, R210, 0x4, R18 ;  /* 0x00000004d20c7825 */ /* 0x002fc800078e0212 */
[----:B--2---:R-:W-:Y:S01]  /*1cbfc0*/  IMAD.WIDE R6, R218, 0x4, R16 ;  /* 0x00000004da067825 */ /* 0x004fe200078e0210 */
[----:B------:R-:W2:Y:S04]  /*1cbfd0*/  LDL.LU R217, [R1+0x1eac] ;  /* 0x001eac0001d97983 */ /* 0x000ea80000300800 */
[----:B------:R-:W3:Y:S04]  /*1cbfe0*/  LDL.LU R3, [R1+0x6bd0] ;  /* 0x006bd00001037983 */ /* 0x000ee80000300800 */
[----:B------:R-:W3:Y:S04]  /*1cbff0*/  LDL.LU R219, [R1+0x1e6c] ;  /* 0x001e6c0001db7983 */ /* 0x000ee80000300800 */
[----:B------:R-:W3:Y:S01]  /*1cc000*/  LDL.LU R218, [R1+0x1d1c] ;  /* 0x001d1c0001da7983 */ /* 0x000ee20000300800 */
[----:B------:R-:W-:-:S02]  /*1cc010*/  ISETP.LT.AND P1, PT, R211, UR4, !P3 ;  /* 0x00000004d3007c0c */ /* 0x000fc4000df21270 */
[----:B------:R-:W-:Y:S01]  /*1cc020*/  ISETP.LT.AND P3, PT, R209, UR4, !P3 ;  /* 0x00000004d1007c0c */ /* 0x000fe2000df61270 */
[----:B----4-:R1:W-:Y:S04]  /*1cc030*/  @P4 STG.E desc[UR42][R6.64], R208 ;  /* 0x000000d006004986 */ /* 0x0103e8000c10192a */
[----:B------:R-:W-:Y:S04]  /*1cc040*/  @P0 STG.E desc[UR42][R8.64], R243 ;  /* 0x000000f308000986 */ /* 0x000fe8000c10192a */
[----:B------:R4:W-:Y:S04]  /*1cc050*/  @P2 STG.E desc[UR42][R10.64], R242 ;  /* 0x000000f20a002986 */ /* 0x0009e8000c10192a */
[----:B------:R4:W-:Y:S04]  /*1cc060*/  @P5 STG.E desc[UR42][R12.64], R241 ;  /* 0x000000f10c005986 */ /* 0x0009e8000c10192a */
[----:B-1----:R-:W3:Y:S04]  /*1cc070*/  LDL.LU R208, [R1+0x199c] ;  /* 0x00199c0001d07983 */ /* 0x002ee80000300800 */
[----:B----4-:R-:W4:Y:S04]  /*1cc080*/  LDL.LU R242, [R1+0x300c] ;  /* 0x00300c0001f27983 */ /* 0x010f280000300800 */
[----:B------:R-:W4:Y:S04]  /*1cc090*/  LDL.LU R243, [R1+0x1f10] ;  /* 0x001f100001f37983 */ /* 0x000f280000300800 */
[----:B------:R-:W4:Y:S01]  /*1cc0a0*/  LDL.LU R241, [R1+0x1ed0] ;  /* 0x001ed00001f17983 */ /* 0x000f220000300800 */
[----:B------:R-:W-:-:S04]  /*1cc0b0*/  IMAD.WIDE R6, R210, 0x4, R16 ;  /* 0x00000004d2067825 */ /* 0x000fc800078e0210 */
[----:B------:R-:W-:Y:S01]  /*1cc0c0*/  IMAD.WIDE R8, R210, 0x4, R14 ;  /* 0x00000004d2087825 */ /* 0x000fe200078e020e */
[----:B------:R-:W-:Y:S01]  /*1cc0d0*/  ISETP.GE.AND P4, PT, R0, UR6, PT ;  /* 0x0000000600007c0c */ /* 0x000fe2000bf86270 */
[----:B------:R-:W4:Y:S04]  /*1cc0e0*/  LDL.LU R210, [R1+0x3010] ;  /* 0x0030100001d27983 */ /* 0x000f280000300800 */
[----:B------:R-:W4:Y:S04]  /*1cc0f0*/  LDL.LU R0, [R1+0x6cec] ;  /* 0x006cec0001007983 */ /* 0x000f280000300800 */
[----:B------:R1:W-:Y:S04]  /*1cc100*/  @P1 STG.E desc[UR42][R6.64], R73 ;  /* 0x0000004906001986 */ /* 0x0003e8000c10192a */
[----:B------:R1:W-:Y:S04]  /*1cc110*/  @P3 STG.E desc[UR42][R8.64], R74 ;  /* 0x0000004a08003986 */ /* 0x0003e8000c10192a */
[----:B------:R-:W4:Y:S01]  /*1cc120*/  LDL.LU R72, [R1+0x1eb0] ;  /* 0x001eb00001487983 */ /* 0x000f220000300800 */
[----:B------:R-:W-:-:S04]  /*1cc130*/  IMAD.WIDE R10, R75, 0x4, R16 ;  /* 0x000000044b0a7825 */ /* 0x000fc800078e0210 */
[----:B------:R-:W-:-:S04]  /*1cc140*/  IMAD.WIDE R12, R75, 0x4, R14 ;  /* 0x000000044b0c7825 */ /* 0x000fc800078e020e */
[----:B-1----:R-:W-:-:S04]  /*1cc150*/  IMAD.WIDE R6, R75, 0x4, R20 ;  /* 0x000000044b067825 */ /* 0x002fc800078e0214 */
[----:B------:R-:W-:Y:S01]  /*1cc160*/  IMAD.WIDE R8, R75, 0x4, R18 ;  /* 0x000000044b087825 */ /* 0x000fe200078e0212 */
[----:B------:R-:W4:Y:S04]  /*1cc170*/  LDL.LU R73, [R1+0x1ab0] ;  /* 0x001ab00001497983 */ /* 0x000f280000300800 */
[----:B------:R-:W4:Y:S01]  /*1cc180*/  LDL.LU R75, [R1+0x120] ;  /* 0x00012000014b7983 */ /* 0x000f220000300800 */
[----:B------:R-:W-:Y:S02]  /*1cc190*/  ISETP.LT.AND P2, PT, R216, UR4, !P6 ;  /* 0x00000004d8007c0c */ /* 0x000fe4000f741270 */
[----:B------:R-:W-:Y:S02]  /*1cc1a0*/  ISETP.LT.AND P0, PT, R240, UR4, !P6 ;  /* 0x00000004f0007c0c */ /* 0x000fe4000f701270 */
[----:B------:R-:W-:-:S02]  /*1cc1b0*/  ISETP.LT.AND P5, PT, R211, UR4, !P6 ;  /* 0x00000004d3007c0c */ /* 0x000fc4000f7a1270 */
[----:B------:R-:W-:Y:S02]  /*1cc1c0*/  ISETP.LT.AND P6, PT, R209, UR4, !P6 ;  /* 0x00000004d1007c0c */ /* 0x000fe4000f7c1270 */
[----:B------:R-:W-:Y:S02]  /*1cc1d0*/  ISETP.LT.AND P1, PT, R216, UR4, !P4 ;  /* 0x00000004d8007c0c */ /* 0x000fe4000e721270 */
[----:B------:R-:W-:-:S03]  /*1cc1e0*/  ISETP.LT.AND P3, PT, R240, UR4, !P4 ;  /* 0x00000004f0007c0c */ /* 0x000fc6000e761270 */
[----:B--2---:R1:W-:Y:S01]  /*1cc1f0*/  @P2 STG.E desc[UR42][R6.64], R217 ;  /* 0x000000d906002986 */ /* 0x0043e2000c10192a */
[----:B---3--:R-:W-:-:S03]  /*1cc200*/  ISETP.GE.AND P2, PT, R3, UR6, PT ;  /* 0x0000000603007c0c */ /* 0x008fc6000bf46270 */
[----:B------:R-:W-:Y:S04]  /*1cc210*/  @P0 STG.E desc[UR42][R8.64], R219 ;  /* 0x000000db08000986 */ /* 0x000fe8000c10192a */
[----:B------:R2:W-:Y:S04]  /*1cc220*/  @P5 STG.E desc[UR42][R10.64], R218 ;  /* 0x000000da0a005986 */ /* 0x0005e8000c10192a */
[----:B-1----:R-:W3:Y:S04]  /*1cc230*/  LDL.LU R217, [R1+0x100] ;  /* 0x0001000001d97983 */ /* 0x002ee80000300800 */
[----:B------:R-:W3:Y:S04]  /*1cc240*/  LDL.LU R3, [R1+0x6cf0] ;  /* 0x006cf00001037983 */ /* 0x000ee80000300800 */
[----:B------:R-:W3:Y:S04]  /*1cc250*/  LDL.LU R74, [R1+0xe0] ;  /* 0x0000e000014a7983 */ /* 0x000ee80000300800 */
[----:B--2---:R-:W2:Y:S01]  /*1cc260*/  LDL.LU R218, [R1+0xc0] ;  /* 0x0000c00001da7983 */ /* 0x004ea20000300800 */
[----:B------:R-:W-:-:S02]  /*1cc270*/  ISETP.LT.AND P0, PT, R211, UR4, !P4 ;  /* 0x00000004d3007c0c */ /* 0x000fc4000e701270 */
[----:B------:R-:W-:Y:S02]  /*1cc280*/  ISETP.LT.AND P4, PT, R209, UR4, !P4 ;  /* 0x00000004d1007c0c */ /* 0x000fe4000e781270 */
[----:B------:R-:W-:Y:S01]  /*1cc290*/  ISETP.LT.AND P5, PT, R216, UR4, !P2 ;  /* 0x00000004d8007c0c */ /* 0x000fe2000d7a1270 */
[----:B------:R1:W-:Y:S01]  /*1cc2a0*/  @P6 STG.E desc[UR42][R12.64], R208 ;  /* 0x000000d00c006986 */ /* 0x0003e2000c10192a */
[----:B----4-:R-:W-:-:S04]  /*1cc2b0*/  IMAD.WIDE R6, R242, 0x4, R20 ;  /* 0x00000004f2067825 */ /* 0x010fc800078e0214 */
[C---:B------:R-:W-:Y:S01]  /*1cc2c0*/  IMAD.WIDE R8, R242.reuse, 0x4, R18 ;  /* 0x00000004f2087825 */ /* 0x040fe200078e0212 */
[----:B------:R4:W-:Y:S04]  /*1cc2d0*/  @P1 STG.E desc[UR42][R6.64], R243 ;  /* 0x000000f306001986 */ /* 0x0009e8000c10192a */
[----:B-1----:R-:W2:Y:S04]  /*1cc2e0*/  LDL.LU R208, [R1+0x3014] ;  /* 0x0030140001d07983 */ /* 0x002ea80000300800 */
[----:B------:R1:W-:Y:S01]  /*1cc2f0*/  @P3 STG.E desc[UR42][R8.64], R241 ;  /* 0x000000f108003986 */ /* 0x0003e2000c10192a */
[----:B----4-:R-:W-:-:S04]  /*1cc300*/  IMAD.WIDE R6, R242, 0x4, R16 ;  /* 0x00000004f2067825 */ /* 0x010fc800078e0210 */
[----:B-1----:R-:W-:Y:S02]  /*1cc310*/  IMAD.WIDE R8, R242, 0x4, R14 ;  /* 0x00000004f2087825 */ /* 0x002fe400078e020e */
[----:B------:R-:W4:Y:S01]  /*1cc320*/  LDL.LU R242, [R1+0x1f14] ;  /* 0x001f140001f27983 */ /* 0x000f220000300800 */
[----:B------:R-:W-:-:S03]  /*1cc330*/  ISETP.GE.AND P3, PT, R0, UR6, PT ;  /* 0x0000000600007c0c */ /* 0x000fc6000bf66270 */
[----:B------:R-:W4:Y:S04]  /*1cc340*/  LDL.LU R0, [R1+0x6c2c] ;  /* 0x006c2c0001007983 */ /* 0x000f280000300800 */
[----:B------:R-:W4:Y:S01]  /*1cc350*/  LDL.LU R219, [R1+0x1ed4] ;  /* 0x001ed40001db7983 */ /* 0x000f220000300800 */
[----:B------:R-:W-:-:S03]  /*1cc360*/  IMAD.WIDE R10, R210, 0x4, R20 ;  /* 0x00000004d20a7825 */ /* 0x000fc600078e0214 */
[----:B------:R-:W4:Y:S04]  /*1cc370*/  LDL.LU R241, [R1+0x1eb4] ;  /* 0x001eb40001f17983 */ /* 0x000f280000300800 */
[----:B------:R-:W4:Y:S04]  /*1cc380*/  LDL.LU R243, [R1+0x3018] ;  /* 0x0030180001f37983 */ /* 0x000f280000300800 */
[----:B------:R1:W-:Y:S04]  /*1cc390*/  @P0 STG.E desc[UR42][R6.64], R72 ;  /* 0x0000004806000986 */ /* 0x0003e8000c10192a */
[----:B------:R-:W-:Y:S04]  /*1cc3a0*/  @P4 STG.E desc[UR42][R8.64], R73 ;  /* 0x0000004908004986 */ /* 0x000fe8000c10192a */
[----:B------:R1:W-:Y:S04]  /*1cc3b0*/  @P5 STG.E desc[UR42][R10.64], R75 ;  /* 0x0000004b0a005986 */ /* 0x0003e8000c10192a */
        /* <DEDUP_REMOVED lines=9> */
[----:B---3--:R1:W-:Y:S04]  /*1cc450*/  @P6 STG.E desc[UR42][R12.64], R217 ;  /* 0x000000d90c006986 */ /* 0x0083e8000c10192a */
[----:B------:R-:W-:Y:S04]  /*1cc460*/  @P1 STG.E desc[UR42][R6.64], R74 ;  /* 0x0000004a06001986 */ /* 0x000fe8000c10192a */
[----:B--2---:R2:W-:Y:S01]  /*1cc470*/  @P2 STG.E desc[UR42][R8.64], R218 ;  /* 0x000000da08002986 */ /* 0x0045e2000c10192a */
[----:B------:R-:W-:-:S03]  /*1cc480*/  ISETP.LT.AND P0, PT, R240, UR4, !P3 ;  /* 0x00000004f0007c0c */ /* 0x000fc6000df01270 */
[----:B-1----:R-:W3:Y:S04]  /*1cc490*/  LDL.LU R217, [R1+0x104] ;  /* 0x0001040001d97983 */ /* 0x002ee80000300800 */
[----:B------:R-:W3:Y:S04]  /*1cc4a0*/  LDL.LU R210, [R1+0x301c] ;  /* 0x00301c0001d27983 */ /* 0x000ee80000300800 */
[----:B------:R-:W3:Y:S04]  /*1cc4b0*/  LDL.LU R12, [R1+0x6c08] ;  /* 0x006c0800010c7983 */ /* 0x000ee80000300800 */
[----:B------:R-:W3:Y:S04]  /*1cc4c0*/  LDL.LU R73, [R1+0xe4] ;  /* 0x0000e40001497983 */ /* 0x000ee80000300800 */
[----:B--2---:R-:W2:Y:S01]  /*1cc4d0*/  LDL.LU R218, [R1+0xc4] ;  /* 0x0000c40001da7983 */ /* 0x004ea20000300800 */
[----:B------:R-:W-:-:S02]  /*1cc4e0*/  ISETP.GE.AND P4, PT, R3, UR6, PT ;  /* 0x0000000603007c0c */ /* 0x000fc4000bf86270 */
[----:B------:R-:W-:Y:S02]  /*1cc4f0*/  ISETP.LT.AND P6, PT, R211, UR4, !P3 ;  /* 0x00000004d3007c0c */ /* 0x000fe4000dfc1270 */
[----:B------:R-:W-:Y:S02]  /*1cc500*/  ISETP.LT.AND P1, PT, R209, UR4, !P3 ;  /* 0x00000004d1007c0c */ /* 0x000fe4000df21270 */
[----:B------:R-:W-:Y:S01]  /*1cc510*/  ISETP.LT.AND P2, PT, R216, UR4, !P4 ;  /* 0x00000004d8007c0c */ /* 0x000fe2000e741270 */
[----:B------:R-:W-:-:S04]  /*1cc520*/  IMAD.WIDE R6, R208, 0x4, R20 ;  /* 0x00000004d0067825 */ /* 0x000fc800078e0214 */
[C---:B------:R-:W-:Y:S01]  /*1cc530*/  IMAD.WIDE R8, R208.reuse, 0x4, R18 ;  /* 0x00000004d0087825 */ /* 0x040fe200078e0212 */
[----:B----4-:R1:W-:Y:S04]  /*1cc540*/  @P5 STG.E desc[UR42][R6.64], R242 ;  /* 0x000000f206005986 */ /* 0x0103e8000c10192a */
[----:B-1----:R-:W4:Y:S04]  /*1cc550*/  LDL.LU R242, [R1+0x1f18] ;  /* 0x001f180001f27983 */ /* 0x002f280000300800 */
[----:B------:R1:W-:Y:S04]  /*1cc560*/  @P0 STG.E desc[UR42][R8.64], R219 ;  /* 0x000000db08000986 */ /* 0x0003e8000c10192a */
[----:B------:R-:W4:Y:S01]  /*1cc570*/  LDL.LU R3, [R1+0x6c20] ;  /* 0x006c200001037983 */ /* 0x000f220000300800 */
[----:B------:R-:W-:-:S04]  /*1cc580*/  IMAD.WIDE R10, R208, 0x4, R16 ;  /* 0x00000004d00a7825 */ /* 0x000fc800078e0210 */
[----:B------:R-:W-:Y:S01]  /*1cc590*/  IMAD.WIDE R6, R208, 0x4, R14 ;  /* 0x00000004d0067825 */ /* 0x000fe200078e020e */
[----:B-1----:R-:W4:Y:S04]  /*1cc5a0*/  LDL.LU R219, [R1+0x1ed8] ;  /* 0x001ed80001db7983 */ /* 0x002f280000300800 */
[----:B------:R-:W4:Y:S01]  /*1cc5b0*/  LDL.LU R208, [R1+0x1eb8] ;  /* 0x001eb80001d07983 */ /* 0x000f220000300800 */
[----:B------:R-:W-:-:S03]  /*1cc5c0*/  IMAD.WIDE R8, R243, 0x4, R20 ;  /* 0x00000004f3087825 */ /* 0x000fc600078e0214 */
[----:B------:R1:W-:Y:S04]  /*1cc5d0*/  @P6 STG.E desc[UR42][R10.64], R241 ;  /* 0x000000f10a006986 */ /* 0x0003e8000c10192a */
[----:B------:R-:W4:Y:S04]  /*1cc5e0*/  LDL.LU R74, [R1+0x1ab8] ;  /* 0x001ab800014a7983 */ /* 0x000f280000300800 */
[----:B------:R1:W-:Y:S04]  /*1cc5f0*/  @P1 STG.E desc[UR42][R6.64], R72 ;  /* 0x0000004806001986 */ /* 0x0003e8000c10192a */
[----:B------:R1:W-:Y:S01]  /*1cc600*/  @P2 STG.E desc[UR42][R8.64], R75 ;  /* 0x0000004b08002986 */ /* 0x0003e2000c10192a */
[----:B------:R-:W-:-:S03]  /*1cc610*/  ISETP.GE.AND P5, PT, R0, UR6, PT ;  /* 0x0000000600007c0c */ /* 0x000fc6000bfa6270 */
[----:B-1----:R-:W4:Y:S01]  /*1cc620*/  LDL.LU R241, [R1+0x3020] ;  /* 0x0030200001f17983 */ /* 0x002f220000300800 */
[----:B------:R-:W-:-:S04]  /*1cc630*/  IMAD.WIDE R10, R243, 0x4, R18 ;  /* 0x00000004f30a7825 */ /* 0x000fc800078e0212 */
[----:B------:R-:W-:-:S04]  /*1cc640*/  IMAD.WIDE R6, R243, 0x4, R16 ;  /* 0x00000004f3067825 */ /* 0x000fc800078e0210 */
[----:B------:R-:W-:Y:S02]  /*1cc650*/  IMAD.WIDE R8, R243, 0x4, R14 ;  /* 0x00000004f3087825 */ /* 0x000fe400078e020e */
[----:B------:R-:W4:Y:S04]  /*1cc660*/  LDL.LU R243, [R1+0x128] ;  /* 0x0001280001f37983 */ /* 0x000f280000300800 */
[----:B------:R-:W4:Y:S01]  /*1cc670*/  LDL.LU R0, [R1+0x6b9c] ;  /* 0x006b9c0001007983 */ /* 0x000f220000300800 */
[----:B------:R-:W-:Y:S02]  /*1cc680*/  ISETP.LT.AND P3, PT, R240, UR4, !P4 ;  /* 0x00000004f0007c0c */ /* 0x000fe4000e761270 */
[----:B------:R-:W-:Y:S02]  /*1cc690*/  ISETP.LT.AND P0, PT, R211, UR4, !P4 ;  /* 0x00000004d3007c0c */ /* 0x000fe4000e701270 */
[----:B------:R-:W-:-:S02]  /*1cc6a0*/  ISETP.LT.AND P4, PT, R209, UR4, !P4 ;  /* 0x00000004d1007c0c */ /* 0x000fc4000e781270 */
[----:B------:R-:W-:Y:S01]  /*1cc6b0*/  ISETP.LT.AND P6, PT, R216, UR4, !P5 ;  /* 0x00000004d8007c0c */ /* 0x000fe2000efc1270 */
[----:B------:R-:W4:Y:S01]  /*1cc6c0*/  LDL.LU R75, [R1+0x108] ;  /* 0x00010800014b7983 */ /* 0x000f220000300800 */
[----:B------:R-:W-:-:S05]  /*1cc6d0*/  ISETP.LT.AND P2, PT, R240, UR4, !P5 ;  /* 0x00000004f0007c0c */ /* 0x000fca000ef41270 */
[----:B---3--:R1:W-:Y:S04]  /*1cc6e0*/  @P3 STG.E desc[UR42][R10.64], R217 ;  /* 0x000000d90a003986 */ /* 0x0083e8000c10192a */
[----:B------:R3:W-:Y:S04]  /*1cc6f0*/  @P0 STG.E desc[UR42][R6.64], R73 ;  /* 0x0000004906000986 */ /* 0x0007e8000c10192a */
[----:B--2---:R2:W-:Y:S01]  /*1cc700*/  @P4 STG.E desc[UR42][R8.64], R218 ;  /* 0x000000da08004986 */ /* 0x0045e2000c10192a */
[----:B------:R-:W-:Y:S01]  /*1cc710*/  ISETP.LT.AND P3, PT, R211, UR4, !P5 ;  /* 0x00000004d3007c0c */ /* 0x000fe2000ef61270 */
[----:B-1----:R-:W-:-:S02]  /*1cc720*/  IMAD.WIDE R10, R210, 0x4, R20 ;  /* 0x00000004d20a7825 */ /* 0x002fc400078e0214 */
[----:B------:R-:W4:Y:S02]  /*1cc730*/  LDL.LU R217, [R1+0x3034] ;  /* 0x0030340001d97983 */ /* 0x000f240000300800 */
[----:B---3--:R-:W-:-:S04]  /*1cc740*/  IMAD.WIDE R6, R210, 0x4, R18 ;  /* 0x00000004d2067825 */ /* 0x008fc800078e0212 */
[----:B--2---:R-:W-:Y:S01]  /*1cc750*/  IMAD.WIDE R8, R210, 0x4, R16 ;  /* 0x00000004d2087825 */ /* 0x004fe200078e0210 */
[----:B------:R-:W-:Y:S02]  /*1cc760*/  ISETP.GE.AND P1, PT, R12, UR6, PT ;  /* 0x000000060c007c0c */ /* 0x000fe4000bf26270 */
[----:B------:R-:W-:Y:S01]  /*1cc770*/  ISETP.LT.AND P5, PT, R209, UR4, !P5 ;  /* 0x00000004d1007c0c */ /* 0x000fe2000efa1270 */
[----:B----4-:R1:W-:Y:S04]  /*1cc780*/  @P6 STG.E desc[UR42][R10.64], R242 ;  /* 0x000000f20a006986 */ /* 0x0103e8000c10192a */
[----:B-1----:R-:W2:Y:S01]  /*1cc790*/  LDL.LU R242, [R1+0xe8] ;  /* 0x0000e80001f27983 */ /* 0x002ea20000300800 */
[----:B------:R-:W-:-:S03]  /*1cc7a0*/  IMAD.WIDE R10, R210, 0x4, R14 ;  /* 0x00000004d20a7825 */ /* 0x000fc600078e020e */
[----:B------:R-:W3:Y:S04]  /*1cc7b0*/  LDL.LU R210, [R1+0xc8] ;  /* 0x0000c80001d27983 */ /* 0x000ee80000300800 */
[----:B------:R-:W4:Y:S04]  /*1cc7c0*/  LDL R218, [R1+0x3038] ;  /* 0x0030380001da7983 */ /* 0x000f280000100800 */
[----:B------:R1:W-:Y:S04]  /*1cc7d0*/  @P2 STG.E desc[UR42][R6.64], R219 ;  /* 0x000000db06002986 */ /* 0x0003e8000c10192a */
[----:B------:R1:W-:Y:S04]  /*1cc7e0*/  @P3 STG.E desc[UR42][R8.64], R208 ;  /* 0x000000d008003986 */ /* 0x0003e8000c10192a */
[----:B-1----:R-:W4:Y:S04]  /*1cc7f0*/  LDL.LU R219, [R1+0x1f1c] ;  /* 0x001f1c0001db7983 */ /* 0x002f280000300800 */
[----:B------:R-:W4:Y:S01]  /*1cc800*/  LDL.LU R208, [R1+0x1edc] ;  /* 0x001edc0001d07983 */ /* 0x000f220000300800 */
[----:B------:R-:W-:Y:S01]  /*1cc810*/  ISETP.LT.AND P6, PT, R216, UR4, !P1 ;  /* 0x00000004d8007c0c */ /* 0x000fe2000cfc1270 */
[----:B------:R-:W-:Y:S01]  /*1cc820*/  IMAD.WIDE R6, R241, 0x4, R20 ;  /* 0x00000004f1067825 */ /* 0x000fe200078e0214 */
[----:B------:R-:W-:Y:S01]  /*1cc830*/  ISETP.GE.AND P0, PT, R3, UR6, PT ;  /* 0x0000000603007c0c */ /* 0x000fe2000bf06270 */
[----:B------:R-:W-:Y:S04]  /*1cc840*/  @P5 STG.E desc[UR42][R10.64], R74 ;  /* 0x0000004a0a005986 */ /* 0x000fe8000c10192a */
[----:B------:R-:W4:Y:S06]  /*1cc850*/  LDL.LU R3, [R1+0x6be8] ;  /* 0x006be80001037983 */ /* 0x000f2c0000300800 */
[----:B------:R1:W-:Y:S01]  /*1cc860*/  @P6 STG.E desc[UR42][R6.64], R243 ;  /* 0x000000f306006986 */ /* 0x0003e2000c10192a */
[----:B------:R-:W-:-:S03]  /*1cc870*/  ISETP.GE.AND P6, PT, R0, UR6, PT ;  /* 0x0000000600007c0c */ /* 0x000fc6000bfc6270 */
[----:B-1----:R-:W4:Y:S04]  /*1cc880*/  LDL.LU R243, [R1+0x1ebc] ;  /* 0x001ebc0001f37983 */ /* 0x002f280000300800 */
[----:B------:R-:W4:Y:S01]  /*1cc890*/  LDL.LU R0, [R1+0x6d04] ;  /* 0x006d040001007983 */ /* 0x000f220000300800 */
[----:B------:R-:W-:Y:S02]  /*1cc8a0*/  ISETP.LT.AND P4, PT, R240, UR4, !P1 ;  /* 0x00000004f0007c0c */ /* 0x000fe4000cf81270 */
[----:B------:R-:W-:Y:S01]  /*1cc8b0*/  ISETP.LT.AND P5, PT, R211, UR4, !P1 ;  /* 0x00000004d3007c0c */ /* 0x000fe2000cfa1270 */
[----:B------:R-:W-:Y:S01]  /*1cc8c0*/  IMAD.WIDE R8, R241, 0x4, R18 ;  /* 0x00000004f1087825 */ /* 0x000fe200078e0212 */
[----:B------:R-:W-:-:S03]  /*1cc8d0*/  ISETP.LT.AND P1, PT, R209, UR4, !P1 ;  /* 0x00000004d1007c0c */ /* 0x000fc6000cf21270 */
[----:B------:R-:W-:Y:S01]  /*1cc8e0*/  IMAD.WIDE R6, R241, 0x4, R16 ;  /* 0x00000004f1067825 */ /* 0x000fe200078e0210 */
[----:B------:R-:W-:Y:S02]  /*1cc8f0*/  ISETP.LT.AND P2, PT, R216, UR4, !P0 ;  /* 0x00000004d8007c0c */ /* 0x000fe4000c741270 */
[----:B------:R-:W-:-:S03]  /*1cc900*/  ISETP.LT.AND P3, PT, R240, UR4, !P0 ;  /* 0x00000004f0007c0c */ /* 0x000fc6000c761270 */
[----:B------:R1:W-:Y:S02]  /*1cc910*/  @P4 STG.E desc[UR42][R8.64], R75 ;  /* 0x0000004b08004986 */ /* 0x0003e4000c10192a */
[----:B-1----:R-:W-:Y:S02]  /*1cc920*/  IMAD.WIDE R8, R241, 0x4, R14 ;  /* 0x00000004f1087825 */ /* 0x002fe400078e020e */
[----:B------:R-:W4:Y:S04]  /*1cc930*/  LDL.LU R241, [R1+0x1abc] ;  /* 0x001abc0001f17983 */ /* 0x000f280000300800 */
[----:B------:R-:W4:Y:S01]  /*1cc940*/  LDL.LU R28, [R1+0x6b74] ;  /* 0x006b7400011c7983 */ /* 0x000f220000300800 */
[----:B------:R-:W-:-:S04]  /*1cc950*/  IMAD.WIDE R10, R217, 0x4, R20 ;  /* 0x00000004d90a7825 */ /* 0x000fc800078e0214 */
[----:B------:R-:W-:Y:S01]  /*1cc960*/  IMAD.WIDE R12, R217, 0x4, R18 ;  /* 0x00000004d90c7825 */ /* 0x000fe200078e0212 */
[----:B------:R-:W-:Y:S01]  /*1cc970*/  ISETP.LT.AND P4, PT, R211, UR4, !P0 ;  /* 0x00000004d3007c0c */ /* 0x000fe2000c781270 */
[----:B--2---:R1:W-:Y:S04]  /*1cc980*/  @P5 STG.E desc[UR42][R6.64], R242 ;  /* 0x000000f206005986 */ /* 0x0043e8000c10192a */
[----:B---3--:R2:W-:Y:S04]  /*1cc990*/  @P1 STG.E desc[UR42][R8.64], R210 ;  /* 0x000000d208001986 */ /* 0x0085e8000c10192a */
[----:B-1----:R-:W3:Y:S04]  /*1cc9a0*/  LDL.LU R242, [R1+0x12c] ;  /* 0x00012c0001f27983 */ /* 0x002ee80000300800 */
[----:B------:R-:W3:Y:S04]  /*1cc9b0*/  LDL.LU R27, [R1+0x6d00] ;  /* 0x006d0000011b7983 */ /* 0x000ee80000300800 */
[----:B--2---:R-:W2:Y:S04]  /*1cc9c0*/  LDL.LU R210, [R1+0x10c] ;  /* 0x00010c0001d27983 */ /* 0x004ea80000300800 */
[----:B------:R-:W2:Y:S04]  /*1cc9d0*/  LDL.LU R26, [R1+0x6b78] ;  /* 0x006b7800011a7983 */ /* 0x000ea80000300800 */
[----:B----4-:R-:W-:Y:S04]  /*1cc9e0*/  @P2 STG.E desc[UR42][R10.64], R219 ;  /* 0x000000db0a002986 */ /* 0x010fe8000c10192a */
[----:B------:R1:W-:Y:S04]  /*1cc9f0*/  @P3 STG.E desc[UR42][R12.64], R208 ;  /* 0x000000d00c003986 */ /* 0x0003e8000c10192a */
[----:B-1----:R-:W4:Y:S04]  /*1cca00*/  LDL.LU R208, [R1+0xec] ;  /* 0x0000ec0001d07983 */ /* 0x002f280000300800 */
[----:B------:R-:W4:Y:S04]  /*1cca10*/  LDL.LU R25, [R1+0x6b6c] ;  /* 0x006b6c0001197983 */ /* 0x000f280000300800 */
[----:B------:R-:W4:Y:S04]  /*1cca20*/  LDL.LU R24, [R1+0x6b68] ;  /* 0x006b680001187983 */ /* 0x000f280000300800 */
[----:B------:R-:W4:Y:S01]  /*1cca30*/  LDL.LU R23, [R1+0x6b64] ;  /* 0x006b640001177983 */ /* 0x000f220000300800 */
[----:B------:R-:W-:Y:S01]  /*1cca40*/  IMAD.WIDE R6, R217, 0x4, R16 ;  /* 0x00000004d9067825 */ /* 0x000fe200078e0210 */
[----:B------:R-:W-:-:S02]  /*1cca50*/  ISETP.GE.AND P5, PT, R3, UR6, PT ;  /* 0x0000000603007c0c */ /* 0x000fc4000bfa6270 */
[----:B------:R-:W4:Y:S04]  /*1cca60*/  LDL.LU R22, [R1+0x6cb0] ;  /* 0x006cb00001167983 */ /* 0x000f280000300800 */
[----:B------:R-:W4:Y:S04]  /*1cca70*/  LDL.LU R3, [R1+0x6b60] ;  /* 0x006b600001037983 */ /* 0x000f280000300800 */
[----:B------:R1:W-:Y:S01]  /*1cca80*/  @P4 STG.E desc[UR42][R6.64], R243 ;  /* 0x000000f306004986 */ /* 0x0003e2000c10192a */
[----:B------:R-:W-:-:S03]  /*1cca90*/  ISETP.GE.AND P4, PT, R0, UR6, PT ;  /* 0x0000000600007c0c */ /* 0x000fc6000bf86270 */
[----:B------:R-:W4:Y:S01]  /*1ccaa0*/  LDL.LU R0, [R1+0x6cfc] ;  /* 0x006cfc0001007983 */ /* 0x000f220000300800 */
[----:B------:R-:W-:Y:S02]  /*1ccab0*/  LOP3.LUT R4, R4, 0xfffffffb, RZ, 0xc0, !PT ;  /* 0xfffffffb04047812 */ /* 0x000fe400078ec0ff */
[----:B------:R-:W-:Y:S02]  /*1ccac0*/  ISETP.LT.AND P0, PT, R209, UR4, !P0 ;  /* 0x00000004d1007c0c */ /* 0x000fe4000c701270 */
[----:B------:R-:W-:Y:S01]  /*1ccad0*/  ISETP.LT.AND P3, PT, R216, UR4, !P6 ;  /* 0x00000004d8007c0c */ /* 0x000fe2000f761270 */
[----:B------:R-:W-:Y:S01]  /*1ccae0*/  IMAD.WIDE R8, R217, 0x4, R14 ;  /* 0x00000004d9087825 */ /* 0x000fe200078e020e */
[----:B------:R-:W-:Y:S02]  /*1ccaf0*/  @P6 LOP3.LUT R4, R4, 0x4, RZ, 0xfc, !PT ;  /* 0x0000000404046812 */ /* 0x000fe400078efcff */
[----:B------:R-:W-:Y:S01]  /*1ccb00*/  ISETP.LT.AND P2, PT, R240, UR4, !P6 ;  /* 0x00000004f0007c0c */ /* 0x000fe2000f741270 */
[----:B------:R-:W4:Y:S01]  /*1ccb10*/  LDL.LU R13, [R1+0x6b5c] ;  /* 0x006b5c00010d7983 */ /* 0x000f220000300800 */
[----:B------:R-:W-:-:S02]  /*1ccb20*/  ISETP.LT.AND P1, PT, R211, UR4, !P6 ;  /* 0x00000004d3007c0c */ /* 0x000fc4000f721270 */
[----:B------:R-:W-:Y:S01]  /*1ccb30*/  LOP3.LUT R4, R4, 0xfffffffd, RZ, 0xc0, !PT ;  /* 0xfffffffd04047812 */ /* 0x000fe200078ec0ff */
[----:B-1----:R-:W-:Y:S01]  /*1ccb40*/  IMAD.WIDE R6, R218, 0x4, R20 ;  /* 0x00000004da067825 */ /* 0x002fe200078e0214 */
[----:B------:R-:W4:Y:S02]  /*1ccb50*/  LDL.LU R12, [R1+0x6b58] ;  /* 0x006b5800010c7983 */ /* 0x000f240000300800 */
[----:B------:R-:W-:-:S04]  /*1ccb60*/  @P5 LOP3.LUT R4, R4, 0x2, RZ, 0xfc, !PT ;  /* 0x0000000204045812 */ /* 0x000fc800078efcff */
[----:B------:R-:W-:Y:S01]  /*1ccb70*/  LOP3.LUT R4, R4, 0xfffffffe, RZ, 0xc0, !PT ;  /* 0xfffffffe04047812 */ /* 0x000fe200078ec0ff */
[----:B------:R1:W-:Y:S03]  /*1ccb80*/  @P0 STG.E desc[UR42][R8.64], R241 ;  /* 0x000000f108000986 */ /* 0x0003e6000c10192a */
[----:B------:R-:W-:Y:S01]  /*1ccb90*/  @P4 LOP3.LUT R4, R4, 0x1, RZ, 0xfc, !PT ;  /* 0x0000000104044812 */ /* 0x000fe200078efcff */
[----:B------:R-:W-:-:S03]  /*1ccba0*/  IMAD.WIDE R10, R218, 0x4, R16 ;  /* 0x00000004da0a7825 */ /* 0x000fc600078e0210 */
[----:B------:R-:W-:Y:S01]  /*1ccbb0*/  LOP3.LUT R4, R4, 0xfffffff7, RZ, 0xc0, !PT ;  /* 0xfffffff704047812 */ /* 0x000fe200078ec0ff */
[----:B-1----:R-:W-:Y:S01]  /*1ccbc0*/  IMAD.WIDE R8, R218, 0x4, R18 ;  /* 0x00000004da087825 */ /* 0x002fe200078e0212 */
[----:B---3--:R-:W-:Y:S01]  /*1ccbd0*/  @P3 STG.E desc[UR42][R6.64], R242 ;  /* 0x000000f206003986 */ /* 0x008fe2000c10192a */
[----:B------:R-:W-:-:S03]  /*1ccbe0*/  ISETP.GE.AND P3, PT, R27, UR6, PT ;  /* 0x000000061b007c0c */ /* 0x000fc6000bf66270 */
[----:B--2---:R1:W-:Y:S01]  /*1ccbf0*/  @P2 STG.E desc[UR42][R8.64], R210 ;  /* 0x000000d208002986 */ /* 0x0043e2000c10192a */
[----:B------:R-:W-:-:S09]  /*1ccc00*/  ISETP.GE.AND P2, PT, R26, UR6, PT ;  /* 0x000000061a007c0c */ /* 0x000fd2000bf46270 */
[----:B------:R-:W-:Y:S01]  /*1ccc10*/  @P3 LOP3.LUT R4, R4, 0x8, RZ, 0xfc, !PT ;  /* 0x0000000804043812 */ /* 0x000fe200078efcff */
[----:B-1----:R-:W2:Y:S04]  /*1ccc20*/  LDL.LU R8, [R1+0x6ca8] ;  /* 0x006ca80001087983 */ /* 0x002ea80000300800 */
[----:B----4-:R1:W-:Y:S01]  /*1ccc30*/  @P1 STG.E desc[UR42][R10.64], R208 ;  /* 0x000000d00a001986 */ /* 0x0103e2000c10192a */
[----:B------:R-:W-:Y:S02]  /*1ccc40*/  ISETP.GE.AND P1, PT, R25, UR6, PT ;  /* 0x0000000619007c0c */ /* 0x000fe4000bf26270 */
[----:B------:R-:W-:-:S04]  /*1ccc50*/  LOP3.LUT R4, R4, 0xffffffef, RZ, 0xc0, !PT ;  /* 0xffffffef04047812 */ /* 0x000fc800078ec0ff */
[----:B------:R-:W-:Y:S02]  /*1ccc60*/  @P2 LOP3.LUT R4, R4, 0x10, RZ, 0xfc, !PT ;  /* 0x0000001004042812 */ /* 0x000fe400078efcff */
[----:B------:R-:W-:Y:S02]  /*1ccc70*/  ISETP.GE.AND P2, PT, R24, UR6, PT ;  /* 0x0000000618007c0c */ /* 0x000fe4000bf46270 */
[----:B------:R-:W-:Y:S01]  /*1ccc80*/  LOP3.LUT R4, R4, 0xffffffdf, RZ, 0xc0, !PT ;  /* 0xffffffdf04047812 */ /* 0x000fe200078ec0ff */
[----:B-1----:R-:W3:Y:S01]  /*1ccc90*/  LDL.LU R11, [R1+0x6c98] ;  /* 0x006c9800010b7983 */ /* 0x002ee20000300800 */
[----:B------:R-:W-:-:S03]  /*1ccca0*/  ISETP.GE.AND P3, PT, R23, UR6, PT ;  /* 0x0000000617007c0c */ /* 0x000fc6000bf66270 */
[----:B------:R-:W4:Y:S01]  /*1cccb0*/  LDL.LU R7, [R1+0x6c94] ;  /* 0x006c940001077983 */ /* 0x000f220000300800 */
[----:B------:R-:W-:-:S03]  /*1cccc0*/  @P1 LOP3.LUT R4, R4, 0x20, RZ, 0xfc, !PT ;  /* 0x0000002004041812 */ /* 0x000fc600078efcff */
[----:B------:R-:W4:Y:S01]  /*1cccd0*/  LDL.LU R6, [R1+0x6c90] ;  /* 0x006c900001067983 */ /* 0x000f220000300800 */
[----:B------:R-:W-:-:S04]  /*1ccce0*/  LOP3.LUT R4, R4, 0xffffffbf, RZ, 0xc0, !PT ;  /* 0xffffffbf04047812 */ /* 0x000fc800078ec0ff */
[----:B------:R-:W-:-:S04]  /*1cccf0*/  @P2 LOP3.LUT R4, R4, 0x40, RZ, 0xfc, !PT ;  /* 0x0000004004042812 */ /* 0x000fc800078efcff */
[----:B------:R-:W-:Y:S02]  /*1ccd00*/  LOP3.LUT R4, R4, 0xffffff7f, RZ, 0xc0, !PT ;  /* 0xffffff7f04047812 */ /* 0x000fe400078ec0ff */
[----:B------:R-:W-:Y:S02]  /*1ccd10*/  ISETP.GE.AND P2, PT, R3, UR6, PT ;  /* 0x0000000603007c0c */ /* 0x000fe4000bf46270 */
[----:B------:R-:W4:Y:S01]  /*1ccd20*/  LDL.LU R3, [R1+0x6d14] ;  /* 0x006d140001037983 */ /* 0x000f220000300800 */
[----:B------:R-:W-:Y:S02]  /*1ccd30*/  @P3 LOP3.LUT R4, R4, 0x80, RZ, 0xfc, !PT ;  /* 0x0000008004043812 */ /* 0x000fe400078efcff */
[----:B------:R-:W-:Y:S02]  /*1ccd40*/  ISETP.GE.AND P3, PT, R0, UR6, PT ;  /* 0x0000000600007c0c */ /* 0x000fe4000bf66270 */
[----:B------:R-:W4:Y:S01]  /*1ccd50*/  LDL.LU R0, [R1+0x6c84] ;  /* 0x006c840001007983 */ /* 0x000f220000300800 */
[----:B------:R-:W-:-:S02]  /*1ccd60*/  ISETP.GE.AND P1, PT, R22, UR6, PT ;  /* 0x0000000616007c0c */ /* 0x000fc4000bf26270 */
[----:B------:R-:W-:Y:S01]  /*1ccd70*/  LOP3.LUT R4, R4, 0xfffffeff, RZ, 0xc0, !PT ;  /* 0xfffffeff04047812 */ /* 0x000fe200078ec0ff */
[----:B------:R-:W4:Y:S04]  /*1ccd80*/  LDL.LU R10, [R1+0x6d10] ;  /* 0x006d1000010a7983 */ /* 0x000f280000300800 */
[----:B------:R-:W4:Y:S06]  /*1ccd90*/  LDL.LU R9, [R1+0x6c80] ;  /* 0x006c800001097983 */ /* 0x000f2c0000300800 */
[----:B------:R-:W-:-:S04]  /*1ccda0*/  @P1 LOP3.LUT R4, R4, 0x100, RZ, 0xfc, !PT ;  /* 0x0000010004041812 */ /* 0x000fc800078efcff */
[----:B------:R-:W-:Y:S02]  /*1ccdb0*/  LOP3.LUT R4, R4, 0xfffffdff, RZ, 0xc0, !PT ;  /* 0xfffffdff04047812 */ /* 0x000fe400078ec0ff */
[----:B------:R-:W-:Y:S02]  /*1ccdc0*/  ISETP.GE.AND P1, PT, R13, UR6, PT ;  /* 0x000000060d007c0c */ /* 0x000fe4000bf26270 */
[----:B------:R-:W-:-:S04]  /*1ccdd0*/  @P2 LOP3.LUT R4, R4, 0x200, RZ, 0xfc, !PT ;  /* 0x0000020004042812 */ /* 0x000fc800078efcff */
[----:B------:R-:W-:Y:S02]  /*1ccde0*/  LOP3.LUT R4, R4, 0xfffffbff, RZ, 0xc0, !PT ;  /* 0xfffffbff04047812 */ /* 0x000fe400078ec0ff */
[----:B------:R-:W-:Y:S02]  /*1ccdf0*/  ISETP.GE.AND P2, PT, R12, UR6, PT ;  /* 0x000000060c007c0c */ /* 0x000fe4000bf46270 */
[----:B------:R-:W-:-:S04]  /*1cce00*/  @P3 LOP3.LUT R4, R4, 0x400, RZ, 0xfc, !PT ;  /* 0x0000040004043812 */ /* 0x000fc800078efcff */
[----:B------:R-:W-:-:S04]  /*1cce10*/  LOP3.LUT R4, R4, 0xfffff7ff, RZ, 0xc0, !PT ;  /* 0xfffff7ff04047812 */ /* 0x000fc800078ec0ff */
[----:B------:R-:W-:-:S04]  /*1cce20*/  @P1 LOP3.LUT R4, R4, 0x800, RZ, 0xfc, !PT ;  /* 0x0000080004041812 */ /* 0x000fc800078efcff */
[----:B------:R-:W-:-:S04]  /*1cce30*/  LOP3.LUT R4, R4, 0xffffefff, RZ, 0xc0, !PT ;  /* 0xffffefff04047812 */ /* 0x000fc800078ec0ff */
[----:B------:R-:W-:-:S04]  /*1cce40*/  @P2 LOP3.LUT R4, R4, 0x1000, RZ, 0xfc, !PT ;  /* 0x0000100004042812 */ /* 0x000fc800078efcff */
[----:B------:R-:W-:Y:S02]  /*1cce50*/  LOP3.LUT R4, R4, 0xffffdfff, RZ, 0xc0, !PT ;  /* 0xffffdfff04047812 */ /* 0x000fe400078ec0ff */
[----:B--2---:R-:W-:Y:S02]  /*1cce60*/  ISETP.GE.AND P3, PT, R8, UR6, PT ;  /* 0x0000000608007c0c */ /* 0x004fe4000bf66270 */
[----:B------:R-:W2:Y:S01]  /*1cce70*/  LDL.LU R8, [R1+0x6c78] ;  /* 0x006c780001087983 */ /* 0x000ea20000300800 */
[----:B---3--:R-:W-:-:S03]  /*1cce80*/  ISETP.GE.AND P1, PT, R11, UR6, PT ;  /* 0x000000060b007c0c */ /* 0x008fc6000bf26270 */
[----:B------:R-:W3:Y:S07]  /*1cce90*/  LDL.LU R11, [R1+0x6c74] ;  /* 0x006c7400010b7983 */ /* 0x000eee0000300800 */
[----:B------:R-:W-:Y:S02]  /*1ccea0*/  @P3 LOP3.LUT R4, R4, 0x2000, RZ, 0xfc, !PT ;  /* 0x0000200004043812 */ /* 0x000fe400078efcff */
[----:B----4-:R-:W-:Y:S02]  /*1cceb0*/  ISETP.GE.AND P2, PT, R7, UR6, PT ;  /* 0x0000000607007c0c */ /* 0x010fe4000bf46270 */
[----:B------:R-:W4:Y:S01]  /*1ccec0*/  LDL.LU R7, [R1+0x6c70] ;  /* 0x006c700001077983 */ /* 0x000f220000300800 */
[----:B------:R-:W-:-:S04]  /*1cced0*/  LOP3.LUT R4, R4, 0xffffbfff, RZ, 0xc0, !PT ;  /* 0xffffbfff04047812 */ /* 0x000fc800078ec0ff */
[----:B------:R-:W-:Y:S02]  /*1ccee0*/  @P1 LOP3.LUT R4, R4, 0x4000, RZ, 0xfc, !PT ;  /* 0x0000400004041812 */ /* 0x000fe400078efcff */
[----:B------:R-:W-:Y:S02]  /*1ccef0*/  ISETP.GE.AND P3, PT, R6, UR6, PT ;  /* 0x0000000606007c0c */ /* 0x000fe4000bf66270 */
[----:B------:R-:W4:Y:S01]  /*1ccf00*/  LDL.LU R6, [R1+0x6ca0] ;  /* 0x006ca00001067983 */ /* 0x000f220000300800 */
[----:B------:R-:W-:Y:S02]  /*1ccf10*/  LOP3.LUT R4, R4, 0xffff7fff, RZ, 0xc0, !PT ;  /* 0xffff7fff04047812 */ /* 0x000fe400078ec0ff */
[----:B------:R-:W-:Y:S02]  /*1ccf20*/  ISETP.GE.AND P1, PT, R3, UR6, PT ;  /* 0x0000000603007c0c */ /* 0x000fe4000bf26270 */
[----:B------:R-:W4:Y:S01]  /*1ccf30*/  LDL.LU R3, [R1+0x6c6c] ;  /* 0x006c6c0001037983 */ /* 0x000f220000300800 */
[----:B------:R-:W-:-:S02]  /*1ccf40*/  @P2 LOP3.LUT R4, R4, 0x8000, RZ, 0xfc, !PT ;  /* 0x0000800004042812 */ /* 0x000fc400078efcff */
[----:B------:R-:W-:Y:S02]  /*1ccf50*/  ISETP.GE.AND P2, PT, R0, UR6, PT ;  /* 0x0000000600007c0c */ /* 0x000fe4000bf46270 */
[----:B------:R-:W4:Y:S01]  /*1ccf60*/  LDL.LU R0, [R1+0x6d0c] ;  /* 0x006d0c0001007983 */ /* 0x000f220000300800 */
[----:B------:R-:W-:-:S04]  /*1ccf70*/  LOP3.LUT R4, R4, 0xfffeffff, RZ, 0xc0, !PT ;  /* 0xfffeffff04047812 */ /* 0x000fc800078ec0ff */
[----:B------:R-:W-:-:S04]  /*1ccf80*/  @P3 LOP3.LUT R4, R4, 0x10000, RZ, 0xfc, !PT ;  /* 0x0001000004043812 */ /* 0x000fc800078efcff */
[----:B------:R-:W-:Y:S02]  /*1ccf90*/  LOP3.LUT R4, R4, 0xfffdffff, RZ, 0xc0, !PT ;  /* 0xfffdffff04047812 */ /* 0x000fe400078ec0ff */
[----:B------:R-:W-:Y:S02]  /*1ccfa0*/  ISETP.GE.AND P3, PT, R10, UR6, PT ;  /* 0x000000060a007c0c */ /* 0x000fe4000bf66270 */
[----:B------:R-:W4:Y:S01]  /*1ccfb0*/  LDL.LU R10, [R1+0x6d08] ;  /* 0x006d0800010a7983 */ /* 0x000f220000300800 */
[----:B------:R-:W-:-:S04]  /*1ccfc0*/  @P1 LOP3.LUT R4, R4, 0x20000, RZ, 0xfc, !PT ;  /* 0x0002000004041812 */ /* 0x000fc800078efcff */
[----:B------:R-:W-:Y:S02]  /*1ccfd0*/  LOP3.LUT R4, R4, 0xfffbffff, RZ, 0xc0, !PT ;  /* 0xfffbffff04047812 */ /* 0x000fe400078ec0ff */
[----:B------:R-:W-:Y:S02]  /*1ccfe0*/  ISETP.GE.AND P1, PT, R9, UR6, PT ;  /* 0x0000000609007c0c */ /* 0x000fe4000bf26270 */
[----:B------:R-:W4:Y:S01]  /*1ccff0*/  LDL.LU R9, [R1+0x6c64] ;  /* 0x006c640001097983 */ /* 0x000f220000300800 */
[----:B------:R-:W-:-:S04]  /*1cd000*/  @P2 LOP3.LUT R4, R4, 0x40000, RZ, 0xfc, !PT ;  /* 0x0004000004042812 */ /* 0x000fc800078efcff */
[----:B------:R-:W-:-:S04]  /*1cd010*/  LOP3.LUT R4, R4, 0xfff7ffff, RZ, 0xc0, !PT ;  /* 0xfff7ffff04047812 */ /* 0x000fc800078ec0ff */
[----:B------:R-:W-:-:S04]  /*1cd020*/  @P3 LOP3.LUT R4, R4, 0x80000, RZ, 0xfc, !PT ;  /* 0x0008000004043812 */ /* 0x000fc800078efcff */
[----:B------:R-:W-:-:S04]  /*1cd030*/  LOP3.LUT R4, R4, 0xffefffff, RZ, 0xc0, !PT ;  /* 0xffefffff04047812 */ /* 0x000fc800078ec0ff */
[----:B------:R-:W-:-:S04]  /*1cd040*/  @P1 LOP3.LUT R4, R4, 0x100000, RZ, 0xfc, !PT ;  /* 0x0010000004041812 */ /* 0x000fc800078efcff */
[----:B------:R-:W-:Y:S02]  /*1cd050*/  LOP3.LUT R4, R4, 0xffdfffff, RZ, 0xc0, !PT ;  /* 0xffdfffff04047812 */ /* 0x000fe400078ec0ff */
[----:B--2---:R-:W-:Y:S02]  /*1cd060*/  ISETP.GE.AND P2, PT, R8, UR6, PT ;  /* 0x0000000608007c0c */ /* 0x004fe4000bf46270 */
[----:B------:R-:W2:Y:S04]  /*1cd070*/  LDL.LU R8, [R1+0x6c60] ;  /* 0x006c600001087983 */ /* 0x000ea80000300800 */
[----:B------:R-:W2:Y:S01]  /*1cd080*/  LDL.LU R12, [R1+0x6c5c] ;  /* 0x006c5c00010c7983 */ /* 0x000ea20000300800 */
[----:B---3--:R-:W-:-:S06]  /*1cd090*/  ISETP.GE.AND P3, PT, R11, UR6, PT ;  /* 0x000000060b007c0c */ /* 0x008fcc000bf66270 */
[----:B------:R-:W-:Y:S02]  /*1cd0a0*/  @P2 LOP3.LUT R4, R4, 0x200000, RZ, 0xfc, !PT ;  /* 0x0020000004042812 */ /* 0x000fe400078efcff */
[----:B----4-:R-:W-:Y:S02]  /*1cd0b0*/  ISETP.GE.AND P1, PT, R7, UR6, PT ;  /* 0x0000000607007c0c */ /* 0x010fe4000bf26270 */
[----:B------:R-:W-:Y:S01]  /*1cd0c0*/  LOP3.LUT R4, R4, 0xffbfffff, RZ, 0xc0, !PT ;  /* 0xffbfffff04047812 */ /* 0x000fe200078ec0ff */
[----:B------:R-:W3:Y:S03]  /*1cd0d0*/  LDL.LU R7, [R1+0x6c54] ;  /* 0x006c540001077983 */ /* 0x000ee60000300800 */
[----:B------:R-:W-:Y:S02]  /*1cd0e0*/  @P3 LOP3.LUT R4, R4, 0x400000, RZ, 0xfc, !PT ;  /* 0x0040000004043812 */ /* 0x000fe400078efcff */
[----:B------:R-:W-:-:S02]  /*1cd0f0*/  ISETP.GE.AND P2, PT, R6, UR6, PT ;  /* 0x0000000606007c0c */ /* 0x000fc4000bf46270 */
[----:B------:R-:W4:Y:S01]  /*1cd100*/  LDL.LU R6, [R1+0x6c50] ;  /* 0x006c500001067983 */ /* 0x000f220000300800 */
[----:B------:R-:W-:Y:S02]  /*1cd110*/  LOP3.LUT R4, R4, 0xff7fffff, RZ, 0xc0, !PT ;  /* 0xff7fffff04047812 */ /* 0x000fe400078ec0ff */
[----:B------:R-:W-:Y:S02]  /*1cd120*/  ISETP.GE.AND P3, PT, R3, UR6, PT ;  /* 0x0000000603007c0c */ /* 0x000fe4000bf66270 */
[----:B------:R-:W4:Y:S01]  /*1cd130*/  LDL.LU R3, [R1+0x6cf8] ;  /* 0x006cf80001037983 */ /* 0x000f220000300800 */
[----:B------:R-:W-:Y:S02]  /*1cd140*/  @P1 LOP3.LUT R4, R4, 0x800000, RZ, 0xfc, !PT ;  /* 0x0080000004041812 */ /* 0x000fe400078efcff */
[----:B------:R-:W-:Y:S02]  /*1cd150*/  ISETP.GE.AND P1, PT, R0, UR6, PT ;  /* 0x0000000600007c0c */ /* 0x000fe4000bf26270 */
[----:B------:R-:W4:Y:S01]  /*1cd160*/  LDL.LU R0, [R1+0x6c4c] ;  /* 0x006c4c0001007983 */ /* 0x000f220000300800 */
[----:B------:R-:W-:-:S03]  /*1cd170*/  LOP3.LUT R4, R4, 0xfeffffff, RZ, 0xc0, !PT ;  /* 0xfeffffff04047812 */ /* 0x000fc600078ec0ff */
[----:B------:R-:W4:Y:S01]  /*1cd180*/  LDL.LU R11, [R1+0x6c48] ;  /* 0x006c4800010b7983 */ /* 0x000f220000300800 */
        /* <DEDUP_REMOVED lines=15> */
[----:B------:R-:W-:Y:S01]  /*1cd280*/  ISETP.GE.AND P2, PT, R12, UR6, PT ;  /* 0x000000060c007c0c */ /* 0x000fe2000bf46270 */
[----:B------:R-:W2:Y:S10]  /*1cd290*/  LDL.LU R8, [R1+0x6c3c] ;  /* 0x006c3c0001087983 */ /* 0x000eb40000300800 */
[----:B------:R-:W-:-:S02]  /*1cd2a0*/  @P1 LOP3.LUT R4, R4, 0x20000000, RZ, 0xfc, !PT ;  /* 0x2000000004041812 */ /* 0x000fc400078efcff */
[----:B---3--:R-:W-:Y:S02]  /*1cd2b0*/  ISETP.GE.AND P3, PT, R7, UR6, PT ;  /* 0x0000000607007c0c */ /* 0x008fe4000bf66270 */
[----:B------:R-:W-:Y:S01]  /*1cd2c0*/  LOP3.LUT R4, R4, 0xbfffffff, RZ, 0xc0, !PT ;  /* 0xbfffffff04047812 */ /* 0x000fe200078ec0ff */
[----:B------:R-:W3:Y:S03]  /*1cd2d0*/  LDL.LU R7, [R1+0x6b54] ;  /* 0x006b540001077983 */ /* 0x000ee60000300800 */
[----:B------:R-:W-:-:S04]  /*1cd2e0*/  @P2 LOP3.LUT R4, R4, 0x40000000, RZ, 0xfc, !PT ;  /* 0x4000000004042812 */ /* 0x000fc800078efcff */
[----:B------:R-:W-:Y:S02]  /*1cd2f0*/  LOP3.LUT R4, R4, 0x7fffffff, RZ, 0xc0, !PT ;  /* 0x7fffffff04047812 */ /* 0x000fe400078ec0ff */
[----:B----4-:R-:W-:Y:S02]  /*1cd300*/  ISETP.GE.AND P1, PT, R6, UR6, PT ;  /* 0x0000000606007c0c */ /* 0x010fe4000bf26270 */
[----:B------:R-:W4:Y:S01]  /*1cd310*/  LDL.LU R6, [R1+0x6c8c] ;  /* 0x006c8c0001067983 */ /* 0x000f220000300800 */
[----:B------:R-:W-:Y:S02]  /*1cd320*/  @P3 LOP3.LUT R4, R4, 0x80000000, RZ, 0xfc, !PT ;  /* 0x8000000004043812 */ /* 0x000fe400078efcff */
[----:B------:R-:W-:Y:S02]  /*1cd330*/  ISETP.GE.AND P2, PT, R3, UR6, PT ;  /* 0x0000000603007c0c */ /* 0x000fe4000bf46270 */
[----:B------:R-:W4:Y:S01]  /*1cd340*/  LDL.LU R3, [R1+0x6b50] ;  /* 0x006b500001037983 */ /* 0x000f220000300800 */
[----:B------:R-:W-:-:S03]  /*1cd350*/  ISETP.GE.AND P3, PT, R0, UR6, PT ;  /* 0x0000000600007c0c */ /* 0x000fc6000bf66270 */
[----:B------:R-:W4:Y:S01]  /*1cd360*/  LDL.LU R0, [R1+0x6ce8] ;  /* 0x006ce80001007983 */ /* 0x000f220000300800 */
[----:B------:R-:W-:-:S03]  /*1cd370*/  LOP3.LUT R59, R59, 0xfffffffe, RZ, 0xc0, !PT ;  /* 0xfffffffe3b3b7812 */ /* 0x000fc600078ec0ff */
[----:B------:R-:W4:Y:S04]  /*1cd380*/  LDL.LU R24, [R1+0x6cf4] ;  /* 0x006cf40001187983 */ /* 0x000f280000300800 */
[----:B------:R-:W4:Y:S04]  /*1cd390*/  LDL.LU R23, [R1+0x6b4c] ;  /* 0x006b4c0001177983 */ /* 0x000f280000300800 */
[----:B------:R-:W4:Y:S01]  /*1cd3a0*/  LDL.LU R22, [R1+0x6b48] ;  /* 0x006b480001167983 */ /* 0x000f220000300800 */
[----:B------:R-:W-:-:S03]  /*1cd3b0*/  @P1 LOP3.LUT R59, R59, 0x1, RZ, 0xfc, !PT ;  /* 0x000000013b3b1812 */ /* 0x000fc600078efcff */
[----:B------:R-:W4:Y:S01]  /*1cd3c0*/  LDL.LU R13, [R1+0x6b44] ;  /* 0x006b4400010d7983 */ /* 0x000f220000300800 */
[----:B------:R-:W-:-:S03]  /*1cd3d0*/  ISETP.GE.AND P1, PT, R11, UR6, PT ;  /* 0x000000060b007c0c */ /* 0x000fc6000bf26270 */
        /* <DEDUP_REMOVED lines=19> */
[----:B---3--:R-:W-:-:S10]  /*1cd510*/  ISETP.GE.AND P2, PT, R7, UR6, PT ;  /* 0x0000000607007c0c */ /* 0x008fd4000bf46270 */
[----:B------:R-:W-:Y:S01]  /*1cd520*/  @P1 LOP3.LUT R59, R59, 0x40, RZ, 0xfc, !PT ;  /* 0x000000403b3b1812 */ /* 0x000fe200078efcff */
[----:B------:R-:W3:Y:S03]  /*1cd530*/  LDL.LU R7, [R1+0x6b30] ;  /* 0x006b300001077983 */ /* 0x000ee60000300800 */
[----:B------:R-:W-:Y:S02]  /*1cd540*/  LOP3.LUT R59, R59, 0xffffff7f, RZ, 0xc0, !PT ;  /* 0xffffff7f3b3b7812 */ /* 0x000fe400078ec0ff */
[----:B----4-:R-:W-:Y:S02]  /*1cd550*/  ISETP.GE.AND P3, PT, R6, UR6, PT ;  /* 0x0000000606007c0c */ /* 0x010fe4000bf66270 */
[----:B------:R-:W4:Y:S01]  /*1cd560*/  LDL.LU R6, [R1+0x6b2c] ;  /* 0x006b2c0001067983 */ /* 0x000f220000300800 */
[----:B------:R-:W-:Y:S02]  /*1cd570*/  @P2 LOP3.LUT R59, R59, 0x80, RZ, 0xfc, !PT ;  /* 0x000000803b3b2812 */ /* 0x000fe400078efcff */
[----:B------:R-:W-:-:S02]  /*1cd580*/  ISETP.GE.AND P1, PT, R3, UR6, PT ;  /* 0x0000000603007c0c */ /* 0x000fc4000bf26270 */
[----:B------:R-:W4:Y:S01]  /*1cd590*/  LDL.LU R3, [R1+0x6b28] ;  /* 0x006b280001037983 */ /* 0x000f220000300800 */
[----:B------:R-:W-:-:S03]  /*1cd5a0*/  ISETP.GE.AND P2, PT, R0, UR6, PT ;  /* 0x0000000600007c0c */ /* 0x000fc6000bf46270 */
[----:B------:R-:W4:Y:S01]  /*1cd5b0*/  LDL.LU R0, [R1+0x6d18] ;  /* 0x006d180001007983 */ /* 0x000f220000300800 */
[----:B------:R-:W-:-:S04]  /*1cd5c0*/  LOP3.LUT R59, R59, 0xfffffeff, RZ, 0xc0, !PT ;  /* 0xfffffeff3b3b7812 */ /* 0x000fc800078ec0ff */
[----:B------:R-:W-:-:S04]  /*1cd5d0*/  @P3 LOP3.LUT R59, R59, 0x100, RZ, 0xfc, !PT ;  /* 0x000001003b3b3812 */ /* 0x000fc800078efcff */
[----:B------:R-:W-:Y:S02]  /*1cd5e0*/  LOP3.LUT R59, R59, 0xfffffdff, RZ, 0xc0, !PT ;  /* 0xfffffdff3b3b7812 */ /* 0x000fe400078ec0ff */
[----:B------:R-:W-:Y:S02]  /*1cd5f0*/  ISETP.GE.AND P3, PT, R24, UR6, PT ;  /* 0x0000000618007c0c */ /* 0x000fe4000bf66270 */
        /* <DEDUP_REMOVED lines=21> */
[----:B------:R-:W-:Y:S02]  /*1cd750*/  LOP3.LUT R59, R59, 0xfffdffff, RZ, 0xc0, !PT ;  /* 0xfffdffff3b3b7812 */ /* 0x000fe400078ec0ff */
[----:B------:R-:W-:Y:S02]  /*1cd760*/  ISETP.GE.AND P0, PT, R28, UR6, PT ;  /* 0x000000061c007c0c */ /* 0x000fe4000bf06270 */
[----:B------:R-:W-:Y:S02]  /*1cd770*/  ISETP.GE.AND P1, PT, R9, UR6, PT ;  /* 0x0000000609007c0c */ /* 0x000fe4000bf26270 */
[----:B------:R-:W-:Y:S02]  /*1cd780*/  @P3 LOP3.LUT R59, R59, 0x20000, RZ, 0xfc, !PT ;  /* 0x000200003b3b3812 */ /* 0x000fe400078efcff */
[----:B--2---:R-:W-:Y:S02]  /*1cd790*/  ISETP.GE.AND P2, PT, R8, UR6, PT ;  /* 0x0000000608007c0c */ /* 0x004fe4000bf46270 */
[----:B---3--:R-:W-:-:S02]  /*1cd7a0*/  ISETP.GE.AND P3, PT, R7, UR6, PT ;  /* 0x0000000607007c0c */ /* 0x008fc4000bf66270 */
[----:B----4-:R-:W-:Y:S02]  /*1cd7b0*/  ISETP.GE.AND P4, PT, R6, UR6, PT ;  /* 0x0000000606007c0c */ /* 0x010fe4000bf86270 */
[----:B------:R-:W-:Y:S02]  /*1cd7c0*/  ISETP.GE.AND P5, PT, R3, UR6, PT ;  /* 0x0000000603007c0c */ /* 0x000fe4000bfa6270 */
[----:B------:R-:W-:Y:S01]  /*1cd7d0*/  ISETP.GE.AND P6, PT, R0, UR6, PT ;  /* 0x0000000600007c0c */ /* 0x000fe2000bfc6270 */
[----:B------:R-:W2:Y:S04]  /*1cd7e0*/  LDL.LU R242, [R1+0xcc] ;  /* 0x0000cc0001f27983 */ /* 0x000ea80000300800 */
[----:B------:R-:W3:Y:S04]  /*1cd7f0*/  LDL.LU R74, [R1+0x1f30] ;  /* 0x001f3000014a7983 */ /* 0x000ee80000300800 */
[----:B------:R-:W4:Y:S04]  /*1cd800*/  LDL.LU R217, [R1+0x1f00] ;  /* 0x001f000001d97983 */ /* 0x000f280000300800 */
[----:B------:R-:W3:Y:S04]  /*1cd810*/  LDL.LU R243, [R1+0x1e80] ;  /* 0x001e800001f37983 */ /* 0x000ee80000300800 */
[----:B------:R-:W3:Y:S04]  /*1cd820*/  LDL.LU R208, [R1+0x303c] ;  /* 0x00303c0001d07983 */ /* 0x000ee80000300800 */
[----:B------:R-:W4:Y:S04]  /*1cd830*/  LDL.LU R75, [R1+0x16d0] ;  /* 0x0016d000014b7983 */ /* 0x000f280000300800 */
[----:B------:R-:W4:Y:S04]  /*1cd840*/  LDL.LU R219, [R1+0x110] ;  /* 0x0001100001db7983 */ /* 0x000f280000300800 */
[----:B------:R-:W4:Y:S04]  /*1cd850*/  LDL.LU R241, [R1+0xf0] ;  /* 0x0000f00001f17983 */ /* 0x000f280000300800 */
[----:B------:R-:W4:Y:S01]  /*1cd860*/  LDL.LU R210, [R1+0x304c] ;  /* 0x00304c0001d27983 */ /* 0x000f220000300800 */
[----:B------:R-:W-:Y:S01]  /*1cd870*/  IMAD.WIDE R6, R218, 0x4, R14 ;  /* 0x00000004da067825 */ /* 0x000fe200078e020e */
[----:B------:R-:W-:-:S02]  /*1cd880*/  LOP3.LUT R5, R5, 0xfffffeff, RZ, 0xc0, !PT ;  /* 0xfffffeff05057812 */ /* 0x000fc400078ec0ff */
[----:B------:R-:W4:Y:S02]  /*1cd890*/  LDL.LU R218, [R1+0xd0] ;  /* 0x0000d00001da7983 */ /* 0x000f240000300800 */
[----:B------:R-:W-:Y:S02]  /*1cd8a0*/  @P3 LOP3.LUT R5, R5, 0x100, RZ, 0xfc, !PT ;  /* 0x0000010005053812 */ /* 0x000fe400078efcff */
[----:B------:R-:W-:Y:S02]  /*1cd8b0*/  LOP3.LUT P3, RZ, R4, 0x2, RZ, 0xc0, !PT ;  /* 0x0000000204ff7812 */ /* 0x000fe4000786c0ff */
[----:B------:R-:W-:-:S04]  /*1cd8c0*/  LOP3.LUT R5, R5, 0xffffff7f, RZ, 0xc0, !PT ;  /* 0xffffff7f05057812 */ /* 0x000fc800078ec0ff */
[----:B------:R-:W-:Y:S02]  /*1cd8d0*/  @P4 LOP3.LUT R5, R5, 0x80, RZ, 0xfc, !PT ;  /* 0x0000008005054812 */ /* 0x000fe400078efcff */
[C---:B------:R-:W-:Y:S02]  /*1cd8e0*/  LOP3.LUT P4, RZ, R4.reuse, 0x4, RZ, 0xc0, !PT ;  /* 0x0000000404ff7812 */ /* 0x040fe4000788c0ff */
[----:B------:R-:W-:Y:S02]  /*1cd8f0*/  LOP3.LUT R5, R5, 0xffffffbf, RZ, 0xc0, !PT ;  /* 0xffffffbf05057812 */ /* 0x000fe400078ec0ff */
[----:B------:R-:W-:Y:S02]  /*1cd900*/  ISETP.LT.AND P4, PT, R209, UR4, !P4 ;  /* 0x00000004d1007c0c */ /* 0x000fe4000e781270 */
[----:B------:R-:W-:Y:S02]  /*1cd910*/  @P5 LOP3.LUT R5, R5, 0x40, RZ, 0xfc, !PT ;  /* 0x0000004005055812 */ /* 0x000fe400078efcff */
[----:B------:R-:W-:-:S02]  /*1cd920*/  LOP3.LUT P5, RZ, R4, 0x1, RZ, 0xc0, !PT ;  /* 0x0000000104ff7812 */ /* 0x000fc400078ac0ff */
[----:B------:R-:W-:-:S04]  /*1cd930*/  LOP3.LUT R5, R5, 0xffffffdf, RZ, 0xc0, !PT ;  /* 0xffffffdf05057812 */ /* 0x000fc800078ec0ff */
[----:B------:R-:W-:-:S03]  /*1cd940*/  @P6 LOP3.LUT R5, R5, 0x20, RZ, 0xfc, !PT ;  /* 0x0000002005056812 */ /* 0x000fc600078efcff */
[----:B--2---:R1:W-:Y:S01]  /*1cd950*/  @P4 STG.E desc[UR42][R6.64], R242 ;  /* 0x000000f206004986 */ /* 0x0043e2000c10192a */
[----:B------:R-:W-:-:S03]  /*1cd960*/  ISETP.LT.AND P4, PT, R216, UR4, !P3 ;  /* 0x00000004d8007c0c */ /* 0x000fc6000df81270 */
[----:B-1----:R-:W2:Y:S01]  /*1cd970*/  LDL.LU R242, [R1+0x305c] ;  /* 0x00305c0001f27983 */ /* 0x002ea20000300800 */
[----:B---3--:R-:W-:-:S03]  /*1cd980*/  IMAD.WIDE R6, R208, 0x4, R20 ;  /* 0x00000004d0067825 */ /* 0x008fc600078e0214 */
[----:B------:R-:W3:Y:S06]  /*1cd990*/  LDL.LU R73, [R1+0xb0] ;  /* 0x0000b00001497983 */ /* 0x000eec0000300800 */
[----:B------:R1:W-:Y:S01]  /*1cd9a0*/  @P4 STG.E desc[UR42][R6.64], R74 ;  /* 0x0000004a06004986 */ /* 0x0003e2000c10192a */
[----:B------:R-:W-:Y:S01]  /*1cd9b0*/  ISETP.LT.AND P4, PT, R240, UR4, !P3 ;  /* 0x00000004f0007c0c */ /* 0x000fe2000df81270 */
[----:B-1----:R-:W-:-:S12]  /*1cd9c0*/  IMAD.WIDE R6, R208, 0x4, R18 ;  /* 0x00000004d0067825 */ /* 0x002fd800078e0212 */
[----:B----4-:R1:W-:Y:S01]  /*1cd9d0*/  @P4 STG.E desc[UR42][R6.64], R217 ;  /* 0x000000d906004986 */ /* 0x0103e2000c10192a */
[----:B------:R-:W-:-:S03]  /*1cd9e0*/  ISETP.LT.AND P4, PT, R211, UR4, !P3 ;  /* 0x00000004d3007c0c */ /* 0x000fc6000df81270 */
[----:B-1----:R-:W4:Y:S01]  /*1cd9f0*/  LDL.LU R217, [R1+0x1f34] ;  /* 0x001f340001d97983 */ /* 0x002f220000300800 */
[----:B------:R-:W-:-:S09]  /*1cda00*/  IMAD.WIDE R6, R208, 0x4, R16 ;  /* 0x00000004d0067825 */ /* 0x000fd200078e0210 */
[----:B------:R1:W-:Y:S04]  /*1cda10*/  @P4 STG.E desc[UR42][R6.64], R243 ;  /* 0x000000f306004986 */ /* 0x0003e8000c10192a */
[----:B-1----:R-:W4:Y:S04]  /*1cda20*/  LDL.LU R243, [R1+0x1f04] ;  /* 0x001f040001f37983 */ /* 0x002f280000300800 */
[----:B------:R-:W4:Y:S01]  /*1cda30*/  LDL.LU R74, [R1+0x1e84] ;  /* 0x001e8400014a7983 */ /* 0x000f220000300800 */
[----:B------:R-:W-:Y:S01]  /*1cda40*/  ISETP.LT.AND P3, PT, R209, UR4, !P3 ;  /* 0x00000004d1007c0c */ /* 0x000fe2000df61270 */
[----:B------:R-:W-:-:S02]  /*1cda50*/  IMAD.WIDE R6, R208, 0x4, R14 ;  /* 0x00000004d0067825 */ /* 0x000fc400078e020e */
[----:B------:R-:W4:Y:S10]  /*1cda60*/  LDL.LU R208, [R1+0x3068] ;  /* 0x0030680001d07983 */ /* 0x000f340000300800 */
[----:B------:R1:W-:Y:S01]  /*1cda70*/  @P3 STG.E desc[UR42][R6.64], R75 ;  /* 0x0000004b06003986 */ /* 0x0003e2000c10192a */
[----:B------:R-:W-:Y:S01]  /*1cda80*/  ISETP.LT.AND P3, PT, R216, UR4, !P5 ;  /* 0x00000004d8007c0c */ /* 0x000fe2000ef61270 */
[----:B-1----:R-:W-:-:S02]  /*1cda90*/  IMAD.WIDE R6, R210, 0x4, R20 ;  /* 0x00000004d2067825 */ /* 0x002fc400078e0214 */
[----:B------:R-:W4:Y:S10]  /*1cdaa0*/  LDL.LU R75, [R1+0x16d4] ;  /* 0x0016d400014b7983 */ /* 0x000f340000300800 */
[----:B------:R1:W-:Y:S01]  /*1cdab0*/  @P3 STG.E desc[UR42][R6.64], R219 ;  /* 0x000000db06003986 */ /* 0x0003e2000c10192a */
[----:B------:R-:W-:Y:S01]  /*1cdac0*/  ISETP.LT.AND P3, PT, R240, UR4, !P5 ;  /* 0x00000004f0007c0c */ /* 0x000fe2000ef61270 */
[----:B-1----:R-:W-:-:S02]  /*1cdad0*/  IMAD.WIDE R6, R210, 0x4, R18 ;  /* 0x00000004d2067825 */ /* 0x002fc400078e0212 */
[----:B------:R-:W4:Y:S10]  /*1cdae0*/  LDL.LU R219, [R1+0x114] ;  /* 0x0001140001db7983 */ /* 0x000f340000300800 */
[----:B------:R1:W-:Y:S01]  /*1cdaf0*/  @P3 STG.E desc[UR42][R6.64], R241 ;  /* 0x000000f106003986 */ /* 0x0003e2000c10192a */
[----:B------:R-:W-:Y:S01]  /*1cdb00*/  ISETP.LT.AND P3, PT, R211, UR4, !P5 ;  /* 0x00000004d3007c0c */ /* 0x000fe2000ef61270 */
[----:B-1----:R-:W-:-:S12]  /*1cdb10*/  IMAD.WIDE R6, R210, 0x4, R16 ;  /* 0x00000004d2067825 */ /* 0x002fd800078e0210 */
[----:B------:R1:W-:Y:S04]  /*1cdb20*/  @P3 STG.E desc[UR42][R6.64], R218 ;  /* 0x000000da06003986 */ /* 0x0003e8000c10192a */
[----:B-1----:R-:W4:Y:S01]  /*1cdb30*/  LDL.LU R218, [R1+0xf4] ;  /* 0x0000f40001da7983 */ /* 0x002f220000300800 */
[----:B------:R-:W-:-:S03]  /*1cdb40*/  IMAD.WIDE R6, R210, 0x4, R14 ;  /* 0x00000004d2067825 */ /* 0x000fc600078e020e */
[----:B------:R-:W4:Y:S01]  /*1cdb50*/  LDL.LU R210, [R1+0xd4] ;  /* 0x0000d40001d27983 */ /* 0x000f220000300800 */
[----:B------:R-:W-:-:S03]  /*1cdb60*/  ISETP.LT.AND P5, PT, R209, UR4, !P5 ;  /* 0x00000004d1007c0c */ /* 0x000fc6000efa1270 */
[----:B------:R-:W4:Y:S10]  /*1cdb70*/  LDL.LU R241, [R1+0x306c] ;  /* 0x00306c0001f17983 */ /* 0x000f340000300800 */
[----:B---3--:R1:W-:Y:S01]  /*1cdb80*/  @P5 STG.E desc[UR42][R6.64], R73 ;  /* 0x0000004906005986 */ /* 0x0083e2000c10192a */
[----:B------:R-:W-:-:S03]  /*1cdb90*/  ISETP.LT.AND P5, PT, R216, UR4, !P0 ;  /* 0x00000004d8007c0c */ /* 0x000fc6000c7a1270 */
[----:B-1----:R-:W3:Y:S01]  /*1cdba0*/  LDL.LU R73, [R1+0xb4] ;  /* 0x0000b40001497983 */ /* 0x002ee20000300800 */
[----:B--2---:R-:W-:-:S09]  /*1cdbb0*/  IMAD.WIDE R6, R242, 0x4, R20 ;  /* 0x00000004f2067825 */ /* 0x004fd200078e0214 */
[----:B----4-:R1:W-:Y:S01]  /*1cdbc0*/  @P5 STG.E desc[UR42][R6.64], R217 ;  /* 0x000000d906005986 */ /* 0x0103e2000c10192a */
[----:B------:R-:W-:-:S03]  /*1cdbd0*/  ISETP.LT.AND P5, PT, R240, UR4, !P0 ;  /* 0x00000004f0007c0c */ /* 0x000fc6000c7a1270 */
[----:B-1----:R-:W2:Y:S01]  /*1cdbe0*/  LDL.LU R217, [R1+0x1f38] ;  /* 0x001f380001d97983 */ /* 0x002ea20000300800 */
[----:B------:R-:W-:-:S09]  /*1cdbf0*/  IMAD.WIDE R6, R242, 0x4, R18 ;  /* 0x00000004f2067825 */ /* 0x000fd200078e0212 */
[----:B------:R1:W-:Y:S04]  /*1cdc00*/  @P5 STG.E desc[UR42][R6.64], R243 ;  /* 0x000000f306005986 */ /* 0x0003e8000c10192a */
[----:B-1----:R-:W4:Y:S01]  /*1cdc10*/  LDL.LU R243, [R1+0x1f08] ;  /* 0x001f080001f37983 */ /* 0x002f220000300800 */
[----:B------:R-:W-:Y:S01]  /*1cdc20*/  ISETP.LT.AND P5, PT, R211, UR4, !P0 ;  /* 0x00000004d3007c0c */ /* 0x000fe2000c7a1270 */
[----:B------:R-:W-:-:S12]  /*1cdc30*/  IMAD.WIDE R6, R242, 0x4, R16 ;  /* 0x00000004f2067825 */ /* 0x000fd800078e0210 */
[----:B------:R1:W-:Y:S04]  /*1cdc40*/  @P5 STG.E desc[UR42][R6.64], R74 ;  /* 0x0000004a06005986 */ /* 0x0003e8000c10192a */
[----:B-1----:R-:W4:Y:S01]  /*1cdc50*/  LDL.LU R74, [R1+0x1e88] ;  /* 0x001e8800014a7983 */ /* 0x002f220000300800 */
[----:B------:R-:W-:Y:S01]  /*1cdc60*/  ISETP.LT.AND P0, PT, R209, UR4, !P0 ;  /* 0x00000004d1007c0c */ /* 0x000fe2000c701270 */
[----:B------:R-:W-:Y:S01]  /*1cdc70*/  IMAD.WIDE R6, R242, 0x4, R14 ;  /* 0x00000004f2067825 */ /* 0x000fe200078e020e */
[----:B------:R-:W-:Y:S01]  /*1cdc80*/  LOP3.LUT P4, RZ, R4, 0x8, RZ, 0xc0, !PT ;  /* 0x0000000804ff7812 */ /* 0x000fe2000788c0ff */
[----:B------:R-:W4:Y:S10]  /*1cdc90*/  LDL.LU R242, [R1+0x3070] ;  /* 0x0030700001f27983 */ /* 0x000f340000300800 */
[----:B------:R1:W-:Y:S01]  /*1cdca0*/  @P0 STG.E desc[UR42][R6.64], R75 ;  /* 0x0000004b06000986 */ /* 0x0003e2000c10192a */
[----:B------:R-:W-:-:S03]  /*1cdcb0*/  ISETP.LT.AND P0, PT, R216, UR4, !P4 ;  /* 0x00000004d8007c0c */ /* 0x000fc6000e701270 */
[----:B-1----:R-:W4:Y:S01]  /*1cdcc0*/  LDL.LU R75, [R1+0x16d8] ;  /* 0x0016d800014b7983 */ /* 0x002f220000300800 */
[----:B------:R-:W-:-:S09]  /*1cdcd0*/  IMAD.WIDE R6, R208, 0x4, R20 ;  /* 0x00000004d0067825 */ /* 0x000fd200078e0214 */
        /* <DEDUP_REMOVED lines=8> */
[----:B------:R1:W-:Y:S02]  /*1cdd60*/  @P0 STG.E desc[UR42][R6.64], R210 ;  /* 0x000000d206000986 */ /* 0x0003e4000c10192a */
[----:B-1----:R-:W-:Y:S02]  /*1cdd70*/  IMAD.WIDE R6, R208, 0x4, R14 ;  /* 0x00000004d0067825 */ /* 0x002fe400078e020e */
[----:B------:R-:W4:Y:S01]  /*1cdd80*/  LDL.LU R208, [R1+0xd8] ;  /* 0x0000d80001d07983 */ /* 0x000f220000300800 */
[----:B------:R-:W-:Y:S02]  /*1cdd90*/  ISETP.LT.AND P0, PT, R209, UR4, !P4 ;  /* 0x00000004d1007c0c */ /* 0x000fe4000e701270 */
[----:B------:R-:W-:Y:S01]  /*1cdda0*/  LOP3.LUT P3, RZ, R4, 0x10, RZ, 0xc0, !PT ;  /* 0x0000001004ff7812 */ /* 0x000fe2000786c0ff */
[----:B------:R-:W4:Y:S10]  /*1cddb0*/  LDL.LU R210, [R1+0x3084] ;  /* 0x0030840001d27983 */ /* 0x000f340000300800 */
[----:B---3--:R1:W-:Y:S01]  /*1cddc0*/  @P0 STG.E desc[UR42][R6.64], R73 ;  /* 0x0000004906000986 */ /* 0x0083e2000c10192a */
[----:B------:R-:W-:Y:S01]  /*1cddd0*/  ISETP.LT.AND P0, PT, R216, UR4, !P3 ;  /* 0x00000004d8007c0c */ /* 0x000fe2000df01270 */
[----:B-1----:R-:W-:-:S12]  /*1cdde0*/  IMAD.WIDE R6, R241, 0x4, R20 ;  /* 0x00000004f1067825 */ /* 0x002fd800078e0214 */
[----:B--2---:R1:W-:Y:S01]  /*1cddf0*/  @P0 STG.E desc[UR42][R6.64], R217 ;  /* 0x000000d906000986 */ /* 0x0043e2000c10192a */
[----:B------:R-:W-:-:S03]  /*1cde00*/  ISETP.LT.AND P0, PT, R240, UR4, !P3 ;  /* 0x00000004f0007c0c */ /* 0x000fc6000df01270 */
[----:B-1----:R-:W2:Y:S01]  /*1cde10*/  LDL.LU R217, [R1+0xb8] ;  /* 0x0000b80001d97983 */ /* 0x002ea20000300800 */
[----:B------:R-:W-:-:S09]  /*1cde20*/  IMAD.WIDE R6, R241, 0x4, R18 ;  /* 0x00000004f1067825 */ /* 0x000fd200078e0212 */
[----:B----4-:R1:W-:Y:S04]  /*1cde30*/  @P0 STG.E desc[UR42][R6.64], R243 ;  /* 0x000000f306000986 */ /* 0x0103e8000c10192a */
[----:B-1----:R-:W3:Y:S01]  /*1cde40*/  LDL.LU R243, [R1+0x1f3c] ;  /* 0x001f3c0001f37983 */ /* 0x002ee20000300800 */
[----:B------:R-:W-:-:S03]  /*1cde50*/  ISETP.LT.AND P0, PT, R211, UR4, !P3 ;  /* 0x00000004d3007c0c */ /* 0x000fc6000df01270 */
[----:B------:R-:W4:Y:S01]  /*1cde60*/  LDL.LU R72, [R1+0x1f0c] ;  /* 0x001f0c0001487983 */ /* 0x000f220000300800 */
[----:B------:R-:W-:-:S09]  /*1cde70*/  IMAD.WIDE R6, R241, 0x4, R16 ;  /* 0x00000004f1067825 */ /* 0x000fd200078e0210 */
[----:B------:R1:W-:Y:S02]  /*1cde80*/  @P0 STG.E desc[UR42][R6.64], R74 ;  /* 0x0000004a06000986 */ /* 0x0003e4000c10192a */
[----:B-1----:R-:W-:Y:S02]  /*1cde90*/  IMAD.WIDE R6, R241, 0x4, R14 ;  /* 0x00000004f1067825 */ /* 0x002fe400078e020e */
[----:B------:R-:W4:Y:S04]  /*1cdea0*/  LDL.LU R241, [R1+0x3094] ;  /* 0x0030940001f17983 */ /* 0x000f280000300800 */
[----:B------:R-:W4:Y:S01]  /*1cdeb0*/  LDL.LU R73, [R1+0x1e8c] ;  /* 0x001e8c0001497983 */ /* 0x000f220000300800 */
[----:B------:R-:W-:Y:S02]  /*1cdec0*/  ISETP.LT.AND P0, PT, R209, UR4, !P3 ;  /* 0x00000004d1007c0c */ /* 0x000fe4000df01270 */
[----:B------:R-:W-:Y:S01]  /*1cded0*/  LOP3.LUT P5, RZ, R4, 0x20, RZ, 0xc0, !PT ;  /* 0x0000002004ff7812 */ /* 0x000fe200078ac0ff */
        /* <DEDUP_REMOVED lines=13> */
[----:B-1----:R-:W4:Y:S04]  /*1cdfb0*/  LDL.LU R208, [R1+0xdc] ;  /* 0x0000dc0001d07983 */ /* 0x002f280000300800 */
[----:B------:R-:W4:Y:S01]  /*1cdfc0*/  LDL.LU R218, [R1+0xbc] ;  /* 0x0000bc0001da7983 */ /* 0x000f220000300800 */
[----:B------:R-:W-:Y:S01]  /*1cdfd0*/  ISETP.LT.AND P0, PT, R209, UR4, !P5 ;  /* 0x00000004d1007c0c */ /* 0x000fe2000ef01270 */
[----:B------:R-:W-:Y:S01]  /*1cdfe0*/  IMAD.WIDE R6, R242, 0x4, R14 ;  /* 0x00000004f2067825 */ /* 0x000fe200078e020e */
[----:B------:R-:W-:Y:S01]  /*1cdff0*/  LOP3.LUT P4, RZ, R4, 0x40, RZ, 0xc0, !PT ;  /* 0x0000004004ff7812 */ /* 0x000fe2000788c0ff */
[----:B------:R-:W4:Y:S10]  /*1ce000*/  LDL.LU R242, [R1+0x309c] ;  /* 0x00309c0001f27983 */ /* 0x000f340000300800 */
[----:B--2---:R1:W-:Y:S01]  /*1ce010*/  @P0 STG.E desc[UR42][R6.64], R217 ;  /* 0x000000d906000986 */ /* 0x0043e2000c10192a */
[----:B------:R-:W-:-:S03]  /*1ce020*/  ISETP.LT.AND P0, PT, R216, UR4, !P4 ;  /* 0x00000004d8007c0c */ /* 0x000fc6000e701270 */
[----:B-1----:R-:W2:Y:S01]  /*1ce030*/  LDL.LU R217, [R1+0xa0] ;  /* 0x0000a00001d97983 */ /* 0x002ea20000300800 */
[----:B------:R-:W-:-:S09]  /*1ce040*/  IMAD.WIDE R6, R210, 0x4, R20 ;  /* 0x00000004d2067825 */ /* 0x000fd200078e0214 */
[----:B---3--:R1:W-:Y:S01]  /*1ce050*/  @P0 STG.E desc[UR42][R6.64], R243 ;  /* 0x000000f306000986 */ /* 0x0083e2000c10192a */
[----:B------:R-:W-:-:S03]  /*1ce060*/  ISETP.LT.AND P0, PT, R240, UR4, !P4 ;  /* 0x00000004f0007c0c */ /* 0x000fc6000e701270 */
[----:B-1----:R-:W3:Y:S01]  /*1ce070*/  LDL.LU R243, [R1+0x10] ;  /* 0x0000100001f37983 */ /* 0x002ee20000300800 */
[----:B------:R-:W-:-:S09]  /*1ce080*/  IMAD.WIDE R6, R210, 0x4, R18 ;  /* 0x00000004d2067825 */ /* 0x000fd200078e0212 */
[----:B----4-:R1:W-:Y:S01]  /*1ce090*/  @P0 STG.E desc[UR42][R6.64], R72 ;  /* 0x0000004806000986 */ /* 0x0103e2000c10192a */
[----:B------:R-:W-:Y:S01]  /*1ce0a0*/  ISETP.LT.AND P0, PT, R211, UR4, !P4 ;  /* 0x00000004d3007c0c */ /* 0x000fe2000e701270 */
[----:B-1----:R-:W-:-:S12]  /*1ce0b0*/  IMAD.WIDE R6, R210, 0x4, R16 ;  /* 0x00000004d2067825 */ /* 0x002fd800078e0210 */
[----:B------:R1:W-:Y:S02]  /*1ce0c0*/  @P0 STG.E desc[UR42][R6.64], R73 ;  /* 0x0000004906000986 */ /* 0x0003e4000c10192a */
[----:B-1----:R-:W-:Y:S02]  /*1ce0d0*/  IMAD.WIDE R6, R210, 0x4, R14 ;  /* 0x00000004d2067825 */ /* 0x002fe400078e020e */
[----:B------:R-:W4:Y:S01]  /*1ce0e0*/  LDL.LU R210, [R1+0x30a0] ;  /* 0x0030a00001d27983 */ /* 0x000f220000300800 */
[----:B------:R-:W-:Y:S02]  /*1ce0f0*/  ISETP.LT.AND P0, PT, R209, UR4, !P4 ;  /* 0x00000004d1007c0c */ /* 0x000fe4000e701270 */
[----:B------:R-:W-:-:S11]  /*1ce100*/  LOP3.LUT P3, RZ, R4, 0x80, RZ, 0xc0, !PT ;  /* 0x0000008004ff7812 */ /* 0x000fd6000786c0ff */
[----:B------:R1:W-:Y:S01]  /*1ce110*/  @P0 STG.E desc[UR42][R6.64], R74 ;  /* 0x0000004a06000986 */ /* 0x0003e2000c10192a */
[----:B------:R-:W-:Y:S01]  /*1ce120*/  ISETP.LT.AND P0, PT, R216, UR4, !P3 ;  /* 0x00000004d8007c0c */ /* 0x000fe2000df01270 */
[----:B-1----:R-:W-:-:S12]  /*1ce130*/  IMAD.WIDE R6, R241, 0x4, R20 ;  /* 0x00000004f1067825 */ /* 0x002fd800078e0214 */
[----:B------:R1:W-:Y:S01]  /*1ce140*/  @P0 STG.E desc[UR42][R6.64], R75 ;  /* 0x0000004b06000986 */ /* 0x0003e2000c10192a */
[----:B------:R-:W-:Y:S01]  /*1ce150*/  ISETP.LT.AND P0, PT, R240, UR4, !P3 ;  /* 0x00000004f0007c0c */ /* 0x000fe2000df01270 */
[----:B-1----:R-:W-:-:S12]  /*1ce160*/  IMAD.WIDE R6, R241, 0x4, R18 ;  /* 0x00000004f1067825 */ /* 0x002fd800078e0212 */
[----:B------:R1:W-:Y:S01]  /*1ce170*/  @P0 STG.E desc[UR42][R6.64], R219 ;  /* 0x000000db06000986 */ /* 0x0003e2000c10192a */
[----:B------:R-:W-:Y:S01]  /*1ce180*/  ISETP.LT.AND P0, PT, R211, UR4, !P3 ;  /* 0x00000004d3007c0c */ /* 0x000fe2000df01270 */
[----:B-1----:R-:W-:-:S12]  /*1ce190*/  IMAD.WIDE R6, R241, 0x4, R16 ;  /* 0x00000004f1067825 */ /* 0x002fd800078e0210 */
[----:B------:R1:W-:Y:S01]  /*1ce1a0*/  @P0 STG.E desc[UR42][R6.64], R208 ;  /* 0x000000d006000986 */ /* 0x0003e2000c10192a */
[----:B------:R-:W-:-:S03]  /*1ce1b0*/  ISETP.LT.AND P0, PT, R209, UR4, !P3 ;  /* 0x00000004d1007c0c */ /* 0x000fc6000df01270 */
[----:B-1----:R-:W4:Y:S01]  /*1ce1c0*/  LDL.LU R208, [R1+0x30b0] ;  /* 0x0030b00001d07983 */ /* 0x002f220000300800 */
[----:B------:R-:W-:-:S03]  /*1ce1d0*/  IMAD.WIDE R6, R241, 0x4, R14 ;  /* 0x00000004f1067825 */ /* 0x000fc600078e020e */
[----:B------:R-:W4:Y:S06]  /*1ce1e0*/  LDL.LU R241, [R1+0xa4] ;  /* 0x0000a40001f17983 */ /* 0x000f2c0000300800 */
[----:B------:R1:W-:Y:S04]  /*1ce1f0*/  @P0 STG.E desc[UR42][R6.64], R218 ;  /* 0x000000da06000986 */ /* 0x0003e8000c10192a */
[----:B-1----:R-:W4:Y:S01]  /*1ce200*/  LDL.LU R218, [R1+0x14] ;  /* 0x0000140001da7983 */ /* 0x002f220000300800 */
[----:B------:R-:W-:-:S04]  /*1ce210*/  LOP3.LUT P6, RZ, R4, 0x100, RZ, 0xc0, !PT ;  /* 0x0000010004ff7812 */ /* 0x000fc800078cc0ff */
[----:B------:R-:W-:Y:S01]  /*1ce220*/  ISETP.LT.AND P0, PT, R216, UR4, !P6 ;  /* 0x00000004d8007c0c */ /* 0x000fe2000f701270 */
[----:B------:R-:W-:Y:S01]  /*1ce230*/  IMAD.WIDE R6, R242, 0x4, R20 ;  /* 0x00000004f2067825 */ /* 0x000fe200078e0214 */
[----:B------:R-:W-:-:S11]  /*1ce240*/  LOP3.LUT P5, RZ, R4, 0x200, RZ, 0xc0, !PT ;  /* 0x0000020004ff7812 */ /* 0x000fd600078ac0ff */
[----:B--2---:R1:W-:Y:S01]  /*1ce250*/  @P0 STG.E desc[UR42][R6.64], R217 ;  /* 0x000000d906000986 */ /* 0x0043e2000c10192a */
[----:B------:R-:W-:Y:S01]  /*1ce260*/  ISETP.LT.AND P0, PT, R240, UR4, !P6 ;  /* 0x00000004f0007c0c */ /* 0x000fe2000f701270 */
[----:B-1----:R-:W-:-:S12]  /*1ce270*/  IMAD.WIDE R6, R242, 0x4, R18 ;  /* 0x00000004f2067825 */ /* 0x002fd800078e0212 */
[----:B---3--:R1:W-:Y:S01]  /*1ce280*/  @P0 STG.E desc[UR42][R6.64], R243 ;  /* 0x000000f306000986 */ /* 0x0083e2000c10192a */
[----:B------:R-:W-:Y:S01]  /*1ce290*/  ISETP.LT.AND P0, PT, R211, UR4, !P6 ;  /* 0x00000004d3007c0c */ /* 0x000fe2000f701270 */
[----:B-1----:R-:W-:-:S12]  /*1ce2a0*/  IMAD.WIDE R6, R242, 0x4, R16 ;  /* 0x00000004f2067825 */ /* 0x002fd800078e0210 */
[----:B------:R1:W-:Y:S01]  /*1ce2b0*/  @P0 STG.E desc[UR42][R6.64], R248 ;  /* 0x000000f806000986 */ /* 0x0003e2000c10192a */
[----:B------:R-:W-:Y:S01]  /*1ce2c0*/  ISETP.LT.AND P0, PT, R209, UR4, !P6 ;  /* 0x00000004d1007c0c */ /* 0x000fe2000f701270 */
[----:B-1----:R-:W-:Y:S02]  /*1ce2d0*/  IMAD.WIDE R6, R242, 0x4, R14 ;  /* 0x00000004f2067825 */ /* 0x002fe400078e020e */
[----:B------:R-:W2:Y:S10]  /*1ce2e0*/  LDL.LU R242, [R1+0x30c4] ;  /* 0x0030c40001f27983 */ /* 0x000eb40000300800 */
[----:B------:R4:W-:Y:S01]  /*1ce2f0*/  @P0 STG.E desc[UR42][R6.64], R236 ;  /* 0x000000ec06000986 */ /* 0x0009e2000c10192a */
[----:B------:R-:W-:Y:S01]  /*1ce300*/  ISETP.LT.AND P0, PT, R216, UR4, !P5 ;  /* 0x00000004d8007c0c */ /* 0x000fe2000ef01270 */
[----:B----4-:R-:W-:-:S12]  /*1ce310*/  IMAD.WIDE R6, R210, 0x4, R20 ;  /* 0x00000004d2067825 */ /* 0x010fd800078e0214 */
[----:B------:R1:W-:Y:S01]  /*1ce320*/  @P0 STG.E desc[UR42][R6.64], R228 ;  /* 0x000000e406000986 */ /* 0x0003e2000c10192a */
[----:B------:R-:W-:Y:S01]  /*1ce330*/  ISETP.LT.AND P0, PT, R240, UR4, !P5 ;  /* 0x00000004f0007c0c */ /* 0x000fe2000ef01270 */
[----:B-1----:R-:W-:-:S12]  /*1ce340*/  IMAD.WIDE R6, R210, 0x4, R18 ;  /* 0x00000004d2067825 */ /* 0x002fd800078e0212 */
[----:B------:R1:W-:Y:S01]  /*1ce350*/  @P0 STG.E desc[UR42][R6.64], R220 ;  /* 0x000000dc06000986 */ /* 0x0003e2000c10192a */
[----:B------:R-:W-:Y:S01]  /*1ce360*/  ISETP.LT.AND P0, PT, R211, UR4, !P5 ;  /* 0x00000004d3007c0c */ /* 0x000fe2000ef01270 */
[----:B-1----:R-:W-:-:S12]  /*1ce370*/  IMAD.WIDE R6, R210, 0x4, R16 ;  /* 0x00000004d2067825 */ /* 0x002fd800078e0210 */
[----:B------:R1:W-:Y:S02]  /*1ce380*/  @P0 STG.E desc[UR42][R6.64], R204 ;  /* 0x000000cc06000986 */ /* 0x0003e4000c10192a */
[----:B-1----:R-:W-:Y:S02]  /*1ce390*/  IMAD.WIDE R6, R210, 0x4, R14 ;  /* 0x00000004d2067825 */ /* 0x002fe400078e020e */
[----:B------:R-:W3:Y:S04]  /*1ce3a0*/  LDL.LU R210, [R1+0x30cc] ;  /* 0x0030cc0001d27983 */ /* 0x000ee80000300800 */
[----:B------:R-:W4:Y:S04]  /*1ce3b0*/  LDL.LU R217, [R1+0xa8] ;  /* 0x0000a80001d97983 */ /* 0x000f280000300800 */
[----:B------:R-:W4:Y:S01]  /*1ce3c0*/  LDL.LU R243, [R1+0x18] ;  /* 0x0000180001f37983 */ /* 0x000f220000300800 */
[----:B------:R-:W-:-:S02]  /*1ce3d0*/  ISETP.LT.AND P0, PT, R209, UR4, !P5 ;  /* 0x00000004d1007c0c */ /* 0x000fc4000ef01270 */
        /* <DEDUP_REMOVED lines=12> */
[----:B------:R-:W4:Y:S01]  /*1ce4a0*/  LDL.LU R208, [R1+0x30d0] ;  /* 0x0030d00001d07983 */ /* 0x000f220000300800 */
[----:B------:R-:W-:Y:S02]  /*1ce4b0*/  ISETP.LT.AND P0, PT, R209, UR4, !P4 ;  /* 0x00000004d1007c0c */ /* 0x000fe4000e701270 */
[----:B------:R-:W-:Y:S01]  /*1ce4c0*/  LOP3.LUT P3, RZ, R4, 0x800, RZ, 0xc0, !PT ;  /* 0x0000080004ff7812 */ /* 0x000fe2000786c0ff */
[----:B------:R-:W4:Y:S04]  /*1ce4d0*/  LDL.LU R241, [R1+0xac] ;  /* 0x0000ac0001f17983 */ /* 0x000f280000300800 */
[----:B------:R-:W4:Y:S06]  /*1ce4e0*/  LDL.LU R218, [R1+0x1c] ;  /* 0x00001c0001da7983 */ /* 0x000f2c0000300800 */
[----:B------:R2:W-:Y:S01]  /*1ce4f0*/  @P0 STG.E desc[UR42][R6.64], R237 ;  /* 0x000000ed06000986 */ /* 0x0005e2000c10192a */
[----:B------:R-:W-:-:S02]  /*1ce500*/  ISETP.LT.AND P0, PT, R216, UR4, !P3 ;  /* 0x00000004d8007c0c */ /* 0x000fc4000df01270 */
[----:B------:R-:W-:Y:S01]  /*1ce510*/  LOP3.LUT P5, RZ, R4, 0x1000, RZ, 0xc0, !PT ;  /* 0x0000100004ff7812 */ /* 0x000fe200078ac0ff */
[----:B--2---:R-:W-:-:S10]  /*1ce520*/  IMAD.WIDE R6, R242, 0x4, R20 ;  /* 0x00000004f2067825 */ /* 0x004fd400078e0214 */
        /* <DEDUP_REMOVED lines=12> */
[----:B---3--:R-:W-:-:S12]  /*1ce5f0*/  IMAD.WIDE R6, R210, 0x4, R20 ;  /* 0x00000004d2067825 */ /* 0x008fd800078e0214 */
[----:B----4-:R1:W-:Y:S01]  /*1ce600*/  @P0 STG.E desc[UR42][R6.64], R217 ;  /* 0x000000d906000986 */ /* 0x0103e2000c10192a */
[----:B------:R-:W-:Y:S01]  /*1ce610*/  ISETP.LT.AND P0, PT, R240, UR4, !P5 ;  /* 0x00000004f0007c0c */ /* 0x000fe2000ef01270 */
[----:B-1----:R-:W-:-:S12]  /*1ce620*/  IMAD.WIDE R6, R210, 0x4, R18 ;  /* 0x00000004d2067825 */ /* 0x002fd800078e0212 */
[----:B------:R1:W-:Y:S01]  /*1ce630*/  @P0 STG.E desc[UR42][R6.64], R243 ;  /* 0x000000f306000986 */ /* 0x0003e2000c10192a */
[----:B------:R-:W-:Y:S01]  /*1ce640*/  ISETP.LT.AND P0, PT, R211, UR4, !P5 ;  /* 0x00000004d3007c0c */ /* 0x000fe2000ef01270 */
[----:B-1----:R-:W-:-:S12]  /*1ce650*/  IMAD.WIDE R6, R210, 0x4, R16 ;  /* 0x00000004d2067825 */ /* 0x002fd800078e0210 */
[----:B------:R1:W-:Y:S02]  /*1ce660*/  @P0 STG.E desc[UR42][R6.64], R250 ;  /* 0x000000fa06000986 */ /* 0x0003e4000c10192a */
[----:B-1----:R-:W-:Y:S02]  /*1ce670*/  IMAD.WIDE R6, R210, 0x4, R14 ;  /* 0x00000004d2067825 */ /* 0x002fe400078e020e */
[----:B------:R-:W3:Y:S01]  /*1ce680*/  LDL.LU R210, [R1+0x30f4] ;  /* 0x0030f40001d27983 */ /* 0x000ee20000300800 */
[----:B------:R-:W-:Y:S02]  /*1ce690*/  ISETP.LT.AND P0, PT, R209, UR4, !P5 ;  /* 0x00000004d1007c0c */ /* 0x000fe4000ef01270 */
[----:B------:R-:W-:Y:S01]  /*1ce6a0*/  LOP3.LUT P4, RZ, R4, 0x2000, RZ, 0xc0, !PT ;  /* 0x0000200004ff7812 */ /* 0x000fe2000788c0ff */
[----:B------:R-:W4:Y:S10]  /*1ce6b0*/  LDL.LU R217, [R1+0x20] ;  /* 0x0000200001d97983 */ /* 0x000f340000300800 */
        /* <DEDUP_REMOVED lines=11> */
[----:B------:R-:W4:Y:S04]  /*1ce770*/  LDL.LU R208, [R1+0x30fc] ;  /* 0x0030fc0001d07983 */ /* 0x000f280000300800 */
[----:B------:R-:W4:Y:S01]  /*1ce780*/  LDL.LU R243, [R1] ;  /* 0x0000000001f37983 */ /* 0x000f220000300800 */
[----:B------:R-:W-:Y:S02]  /*1ce790*/  ISETP.LT.AND P0, PT, R209, UR4, !P4 ;  /* 0x00000004d1007c0c */ /* 0x000fe4000e701270 */
[----:B------:R-:W-:-:S11]  /*1ce7a0*/  LOP3.LUT P6, RZ, R4, 0x4000, RZ, 0xc0, !PT ;  /* 0x0000400004ff7812 */ /* 0x000fd600078cc0ff */
[----:B------:R2:W-:Y:S01]  /*1ce7b0*/  @P0 STG.E desc[UR42][R6.64], R198 ;  /* 0x000000c606000986 */ /* 0x0005e2000c10192a */
[----:B------:R-:W-:Y:S02]  /*1ce7c0*/  ISETP.LT.AND P0, PT, R216, UR4, !P6 ;  /* 0x00000004d8007c0c */ /* 0x000fe4000f701270 */
[----:B------:R-:W-:Y:S01]  /*1ce7d0*/  LOP3.LUT P3, RZ, R4, 0x8000, RZ, 0xc0, !PT ;  /* 0x0000800004ff7812 */ /* 0x000fe2000786c0ff */
[----:B--2---:R-:W-:-:S10]  /*1ce7e0*/  IMAD.WIDE R6, R242, 0x4, R20 ;  /* 0x00000004f2067825 */ /* 0x004fd400078e0214 */
[----:B------:R1:W-:Y:S01]  /*1ce7f0*/  @P0 STG.E desc[UR42][R6.64], R241 ;  /* 0x000000f106000986 */ /* 0x0003e2000c10192a */
[----:B------:R-:W-:Y:S01]  /*1ce800*/  ISETP.LT.AND P0, PT, R240, UR4, !P6 ;  /* 0x00000004f0007c0c */ /* 0x000fe2000f701270 */
[C---:B-1----:R-:W-:Y:S02]  /*1ce810*/  IMAD.WIDE R6, R242.reuse, 0x4, R18 ;  /* 0x00000004f2067825 */ /* 0x042fe400078e0212 */
[----:B------:R-:W2:Y:S10]  /*1ce820*/  LDL.LU R241, [R1+0x3100] ;  /* 0x0031000001f17983 */ /* 0x000eb40000300800 */
[----:B------:R1:W-:Y:S01]  /*1ce830*/  @P0 STG.E desc[UR42][R6.64], R218 ;  /* 0x000000da06000986 */ /* 0x0003e2000c10192a */
[----:B------:R-:W-:Y:S01]  /*1ce840*/  ISETP.LT.AND P0, PT, R211, UR4, !P6 ;  /* 0x00000004d3007c0c */ /* 0x000fe2000f701270 */
[----:B-1----:R-:W-:-:S02]  /*1ce850*/  IMAD.WIDE R6, R242, 0x4, R16 ;  /* 0x00000004f2067825 */ /* 0x002fc400078e0210 */
[----:B------:R-:W2:Y:S10]  /*1ce860*/  LDL.LU R218, [R1+0x24] ;  /* 0x0000240001da7983 */ /* 0x000eb40000300800 */
[----:B------:R1:W-:Y:S01]  /*1ce870*/  @P0 STG.E desc[UR42][R6.64], R251 ;  /* 0x000000fb06000986 */ /* 0x0003e2000c10192a */
[----:B------:R-:W-:Y:S01]  /*1ce880*/  ISETP.LT.AND P0, PT, R209, UR4, !P6 ;  /* 0x00000004d1007c0c */ /* 0x000fe2000f701270 */
[----:B-1----:R-:W-:-:S02]  /*1ce890*/  IMAD.WIDE R6, R242, 0x4, R14 ;  /* 0x00000004f2067825 */ /* 0x002fc400078e020e */
[----:B------:R-:W2:Y:S10]  /*1ce8a0*/  LDL.LU R242, [R1+0x4] ;  /* 0x0000040001f27983 */ /* 0x000eb40000300800 */
[----:B------:R3:W-:Y:S01]  /*1ce8b0*/  @P0 STG.E desc[UR42][R6.64], R239 ;  /* 0x000000ef06000986 */ /* 0x0007e2000c10192a */
[----:B------:R-:W-:Y:S01]  /*1ce8c0*/  ISETP.LT.AND P0, PT, R216, UR4, !P3 ;  /* 0x00000004d8007c0c */ /* 0x000fe2000df01270 */
[----:B---3--:R-:W-:-:S12]  /*1ce8d0*/  IMAD.WIDE R6, R210, 0x4, R20 ;  /* 0x00000004d2067825 */ /* 0x008fd800078e0214 */
        /* <DEDUP_REMOVED lines=10> */
[----:B------:R-:W-:-:S11]  /*1ce980*/  LOP3.LUT P5, RZ, R4, 0x10000, RZ, 0xc0, !PT ;  /* 0x0001000004ff7812 */ /* 0x000fd600078ac0ff */
        /* <DEDUP_REMOVED lines=13> */
[C---:B------:R-:W-:Y:S01]  /*1cea60*/  LOP3.LUT P4, RZ, R4.reuse, 0x20000, RZ, 0xc0, !PT ;  /* 0x0002000004ff7812 */ /* 0x040fe2000788c0ff */
[----:B------:R-:W4:Y:S04]  /*1cea70*/  LDL.LU R243, [R1+0x30f0] ;  /* 0x0030f00001f37983 */ /* 0x000f280000300800 */
[----:B------:R-:W4:Y:S01]  /*1cea80*/  LDL.LU R219, [R1+0x28] ;  /* 0x0000280001db7983 */ /* 0x000f220000300800 */
[----:B------:R-:W-:-:S03]  /*1cea90*/  LOP3.LUT P3, RZ, R4, 0x40000, RZ, 0xc0, !PT ;  /* 0x0004000004ff7812 */ /* 0x000fc6000786c0ff */
[----:B------:R-:W4:Y:S04]  /*1ceaa0*/  LDL.LU R217, [R1+0x8] ;  /* 0x0000080001d97983 */ /* 0x000f280000300800 */
[----:B------:R2:W-:Y:S01]  /*1ceab0*/  @P0 STG.E desc[UR42][R6.64], R232 ;  /* 0x000000e806000986 */ /* 0x0005e2000c10192a */
[----:B------:R-:W-:Y:S01]  /*1ceac0*/  ISETP.LT.AND P0, PT, R216, UR4, !P4 ;  /* 0x00000004d8007c0c */ /* 0x000fe2000e701270 */
[----:B--2---:R-:W-:-:S12]  /*1cead0*/  IMAD.WIDE R6, R241, 0x4, R20 ;  /* 0x00000004f1067825 */ /* 0x004fd800078e0214 */
        /* <DEDUP_REMOVED lines=11> */
[----:B---3--:R-:W-:-:S12]  /*1ceb90*/  IMAD.WIDE R6, R210, 0x4, R20 ;  /* 0x00000004d2067825 */ /* 0x008fd800078e0214 */
[----:B------:R1:W-:Y:S01]  /*1ceba0*/  @P0 STG.E desc[UR42][R6.64], R218 ;  /* 0x000000da06000986 */ /* 0x0003e2000c10192a */
[----:B------:R-:W-:Y:S01]  /*1cebb0*/  ISETP.LT.AND P0, PT, R240, UR4, !P3 ;  /* 0x00000004f0007c0c */ /* 0x000fe2000df01270 */
[----:B-1----:R-:W-:-:S12]  /*1cebc0*/  IMAD.WIDE R6, R210, 0x4, R18 ;  /* 0x00000004d2067825 */ /* 0x002fd800078e0212 */
[----:B------:R1:W-:Y:S04]  /*1cebd0*/  @P0 STG.E desc[UR42][R6.64], R242 ;  /* 0x000000f206000986 */ /* 0x0003e8000c10192a */
[----:B-1----:R-:W2:Y:S01]  /*1cebe0*/  LDL.LU R242, [R1+0x30ec] ;  /* 0x0030ec0001f27983 */ /* 0x002ea20000300800 */
[----:B------:R-:W-:-:S04]  /*1cebf0*/  IMAD.WIDE R8, R210, 0x4, R16 ;  /* 0x00000004d2087825 */ /* 0x000fc800078e0210 */
[----:B------:R-:W-:Y:S02]  /*1cec00*/  IMAD.WIDE R10, R210, 0x4, R14 ;  /* 0x00000004d20a7825 */ /* 0x000fe400078e020e */
[----:B------:R-:W3:Y:S04]  /*1cec10*/  LDL.LU R210, [R1+0x30e8] ;  /* 0x0030e80001d27983 */ /* 0x000ee80000300800 */
[----:B------:R-:W3:Y:S04]  /*1cec20*/  LDL.LU R241, [R1+0x2c] ;  /* 0x00002c0001f17983 */ /* 0x000ee80000300800 */
[----:B------:R-:W3:Y:S01]  /*1cec30*/  LDL.LU R218, [R1+0xc] ;  /* 0x00000c0001da7983 */ /* 0x000ee20000300800 */
[----:B------:R-:W-:-:S13]  /*1cec40*/  ISETP.LT.AND P0, PT, R211, UR4, !P3 ;  /* 0x00000004d3007c0c */ /* 0x000fda000df01270 */
[----:B------:R1:W-:Y:S01]  /*1cec50*/  @P0 STG.E desc[UR42][R8.64], R245 ;  /* 0x000000f508000986 */ /* 0x0003e2000c10192a */
[----:B------:R-:W-:Y:S01]  /*1cec60*/  ISETP.LT.AND P0, PT, R209, UR4, !P3 ;  /* 0x00000004d1007c0c */ /* 0x000fe2000df01270 */
[----:B----4-:R-:W-:-:S04]  /*1cec70*/  IMAD.WIDE R12, R208, 0x4, R20 ;  /* 0x00000004d00c7825 */ /* 0x010fc800078e0214 */
[----:B------:R-:W-:-:S04]  /*1cec80*/  IMAD.WIDE R22, R208, 0x4, R18 ;  /* 0x00000004d0167825 */ /* 0x000fc800078e0212 */
[----:B------:R-:W-:-:S04]  /*1cec90*/  IMAD.WIDE R6, R208, 0x4, R16 ;  /* 0x00000004d0067825 */ /* 0x000fc800078e0210 */
[----:B-1----:R-:W-:Y:S02]  /*1ceca0*/  IMAD.WIDE R8, R208, 0x4, R14 ;  /* 0x00000004d0087825 */ /* 0x002fe400078e020e */
[----:B------:R-:W4:Y:S01]  /*1cecb0*/  LDL.LU R208, [R1+0x30e4] ;  /* 0x0030e40001d07983 */ /* 0x000f220000300800 */
[----:B------:R-:W-:-:S03]  /*1cecc0*/  LOP3.LUT P5, RZ, R4, 0x80000, RZ, 0xc0, !PT ;  /* 0x0008000004ff7812 */ /* 0x000fc600078ac0ff */
[----:B------:R1:W-:Y:S01]  /*1cecd0*/  @P0 STG.E desc[UR42][R10.64], R233 ;  /* 0x000000e90a000986 */ /* 0x0003e2000c10192a */
[----:B------:R-:W-:-:S13]  /*1cece0*/  ISETP.LT.AND P0, PT, R216, UR4, !P5 ;  /* 0x00000004d8007c0c */ /* 0x000fda000ef01270 */
[----:B------:R1:W-:Y:S01]  /*1cecf0*/  @P0 STG.E desc[UR42][R12.64], R225 ;  /* 0x000000e10c000986 */ /* 0x0003e2000c10192a */
[----:B------:R-:W-:-:S13]  /*1ced00*/  ISETP.LT.AND P0, PT, R240, UR4, !P5 ;  /* 0x00000004f0007c0c */ /* 0x000fda000ef01270 */
[----:B------:R1:W-:Y:S01]  /*1ced10*/  @P0 STG.E desc[UR42][R22.64], R213 ;  /* 0x000000d516000986 */ /* 0x0003e2000c10192a */
[----:B------:R-:W-:Y:S02]  /*1ced20*/  ISETP.LT.AND P0, PT, R211, UR4, !P5 ;  /* 0x00000004d3007c0c */ /* 0x000fe4000ef01270 */
[----:B------:R-:W-:-:S11]  /*1ced30*/  LOP3.LUT P6, RZ, R4, 0x100000, RZ, 0xc0, !PT ;  /* 0x0010000004ff7812 */ /* 0x000fd600078cc0ff */
[----:B------:R1:W-:Y:S01]  /*1ced40*/  @P0 STG.E desc[UR42][R6.64], R201 ;  /* 0x000000c906000986 */ /* 0x0003e2000c10192a */
[----:B------:R-:W-:Y:S01]  /*1ced50*/  ISETP.LT.AND P0, PT, R209, UR4, !P5 ;  /* 0x00000004d1007c0c */ /* 0x000fe2000ef01270 */
[----:B-1----:R-:W-:-:S12]  /*1ced60*/  IMAD.WIDE R10, R243, 0x4, R20 ;  /* 0x00000004f30a7825 */ /* 0x002fd800078e0214 */
[----:B------:R2:W-:Y:S01]  /*1ced70*/  @P0 STG.E desc[UR42][R8.64], R193 ;  /* 0x000000c108000986 */ /* 0x0005e2000c10192a */
[----:B------:R-:W-:Y:S01]  /*1ced80*/  ISETP.LT.AND P0, PT, R216, UR4, !P6 ;  /* 0x00000004d8007c0c */ /* 0x000fe2000f701270 */
[----:B------:R-:W-:-:S12]  /*1ced90*/  IMAD.WIDE R12, R243, 0x4, R18 ;  /* 0x00000004f30c7825 */ /* 0x000fd800078e0212 */
[----:B------:R1:W-:Y:S01]  /*1ceda0*/  @P0 STG.E desc[UR42][R10.64], R219 ;  /* 0x000000db0a000986 */ /* 0x0003e2000c10192a */
[----:B------:R-:W-:Y:S01]  /*1cedb0*/  ISETP.LT.AND P0, PT, R240, UR4, !P6 ;  /* 0x00000004f0007c0c */ /* 0x000fe2000f701270 */
[----:B------:R-:W-:-:S12]  /*1cedc0*/  IMAD.WIDE R22, R243, 0x4, R16 ;  /* 0x00000004f3167825 */ /* 0x000fd800078e0210 */
[----:B------:R1:W-:Y:S01]  /*1cedd0*/  @P0 STG.E desc[UR42][R12.64], R217 ;  /* 0x000000d90c000986 */ /* 0x0003e2000c10192a */
[----:B------:R-:W-:Y:S01]  /*1cede0*/  ISETP.LT.AND P0, PT, R211, UR4, !P6 ;  /* 0x00000004d3007c0c */ /* 0x000fe2000f701270 */
[----:B------:R-:W-:Y:S01]  /*1cedf0*/  IMAD.WIDE R6, R243, 0x4, R14 ;  /* 0x00000004f3067825 */ /* 0x000fe200078e020e */
[----:B------:R-:W-:-:S11]  /*1cee00*/  LOP3.LUT P4, RZ, R4, 0x200000, RZ, 0xc0, !PT ;  /* 0x0020000004ff7812 */ /* 0x000fd6000788c0ff */
[----:B------:R-:W-:Y:S01]  /*1cee10*/  @P0 STG.E desc[UR42][R22.64], R246 ;  /* 0x000000f616000986 */ /* 0x000fe2000c10192a */
[----:B------:R-:W-:-:S13]  /*1cee20*/  ISETP.LT.AND P0, PT, R209, UR4, !P6 ;  /* 0x00000004d1007c0c */ /* 0x000fda000f701270 */
[----:B------:R1:W-:Y:S01]  /*1cee30*/  @P0 STG.E desc[UR42][R6.64], R234 ;  /* 0x000000ea06000986 */ /* 0x0003e2000c10192a */
[----:B------:R-:W-:Y:S02]  /*1cee40*/  ISETP.LT.AND P0, PT, R216, UR4, !P4 ;  /* 0x00000004d8007c0c */ /* 0x000fe4000e701270 */
[----:B------:R-:W-:Y:S01]  /*1cee50*/  LOP3.LUT P3, RZ, R4, 0x400000, RZ, 0xc0, !PT ;  /* 0x0040000004ff7812 */ /* 0x000fe2000786c0ff */
[----:B--2---:R-:W-:-:S04]  /*1cee60*/  IMAD.WIDE R8, R242, 0x4, R20 ;  /* 0x00000004f2087825 */ /* 0x004fc800078e0214 */
[----:B-1----:R-:W-:-:S04]  /*1cee70*/  IMAD.WIDE R10, R242, 0x4, R18 ;  /* 0x00000004f20a7825 */ /* 0x002fc800078e0212 */
[----:B------:R-:W-:-:S04]  /*1cee80*/  IMAD.WIDE R12, R242, 0x4, R16 ;  /* 0x00000004f20c7825 */ /* 0x000fc800078e0210 */
[----:B------:R-:W-:Y:S02]  /*1cee90*/  IMAD.WIDE R6, R242, 0x4, R14 ;  /* 0x00000004f2067825 */ /* 0x000fe400078e020e */
[----:B------:R-:W2:Y:S04]  /*1ceea0*/  LDL.LU R242, [R1+0x30dc] ;  /* 0x0030dc0001f27983 */ /* 0x000ea80000300800 */
[----:B------:R1:W-:Y:S01]  /*1ceeb0*/  @P0 STG.E desc[UR42][R8.64], R226 ;  /* 0x000000e208000986 */ /* 0x0003e2000c10192a */
[----:B------:R-:W-:-:S13]  /*1ceec0*/  ISETP.LT.AND P0, PT, R240, UR4, !P4 ;  /* 0x00000004f0007c0c */ /* 0x000fda000e701270 */
[----:B------:R1:W-:Y:S01]  /*1ceed0*/  @P0 STG.E desc[UR42][R10.64], R214 ;  /* 0x000000d60a000986 */ /* 0x0003e2000c10192a */
[----:B------:R-:W-:-:S13]  /*1ceee0*/  ISETP.LT.AND P0, PT, R211, UR4, !P4 ;  /* 0x00000004d3007c0c */ /* 0x000fda000e701270 */
[----:B------:R-:W-:Y:S01]  /*1ceef0*/  @P0 STG.E desc[UR42][R12.64], R202 ;  /* 0x000000ca0c000986 */ /* 0x000fe2000c10192a */
[----:B------:R-:W-:Y:S01]  /*1cef00*/  ISETP.LT.AND P0, PT, R209, UR4, !P4 ;  /* 0x00000004d1007c0c */ /* 0x000fe2000e701270 */
[----:B---3--:R-:W-:-:S04]  /*1cef10*/  IMAD.WIDE R22, R210, 0x4, R20 ;  /* 0x00000004d2167825 */ /* 0x008fc800078e0214 */
[----:B-1----:R-:W-:-:S04]  /*1cef20*/  IMAD.WIDE R8, R210, 0x4, R18 ;  /* 0x00000004d2087825 */ /* 0x002fc800078e0212 */
[----:B------:R-:W-:-:S04]  /*1cef30*/  IMAD.WIDE R10, R210, 0x4, R16 ;  /* 0x00000004d20a7825 */ /* 0x000fc800078e0210 */
[----:B------:R1:W-:Y:S02]  /*1cef40*/  @P0 STG.E desc[UR42][R6.64], R194 ;  /* 0x000000c206000986 */ /* 0x0003e4000c10192a */
[----:B-1----:R-:W-:Y:S02]  /*1cef50*/  IMAD.WIDE R6, R210, 0x4, R14 ;  /* 0x00000004d2067825 */ /* 0x002fe400078e020e */
[----:B------:R-:W3:Y:S01]  /*1cef60*/  LDL.LU R210, [R1+0x30d8] ;  /* 0x0030d80001d27983 */ /* 0x000ee20000300800 */
[----:B------:R-:W-:-:S13]  /*1cef70*/  ISETP.LT.AND P0, PT, R216, UR4, !P3 ;  /* 0x00000004d8007c0c */ /* 0x000fda000df01270 */
[----:B------:R-:W-:Y:S01]  /*1cef80*/  @P0 STG.E desc[UR42][R22.64], R241 ;  /* 0x000000f116000986 */ /* 0x000fe2000c10192a */
[----:B------:R-:W-:-:S13]  /*1cef90*/  ISETP.LT.AND P0, PT, R240, UR4, !P3 ;  /* 0x00000004f0007c0c */ /* 0x000fda000df01270 */
[----:B------:R1:W-:Y:S04]  /*1cefa0*/  @P0 STG.E desc[UR42][R8.64], R218 ;  /* 0x000000da08000986 */ /* 0x0003e8000c10192a */
[----:B-1----:R-:W3:Y:S01]  /*1cefb0*/  LDL.LU R218, [R1+0x30d4] ;  /* 0x0030d40001da7983 */ /* 0x002ee20000300800 */
[----:B------:R-:W-:-:S13]  /*1cefc0*/  ISETP.LT.AND P0, PT, R211, UR4, !P3 ;  /* 0x00000004d3007c0c */ /* 0x000fda000df01270 */
[----:B------:R-:W-:Y:S01]  /*1cefd0*/  @P0 STG.E desc[UR42][R10.64], R247 ;  /* 0x000000f70a000986 */ /* 0x000fe2000c10192a */
[----:B------:R-:W-:Y:S01]  /*1cefe0*/  ISETP.LT.AND P0, PT, R209, UR4, !P3 ;  /* 0x00000004d1007c0c */ /* 0x000fe2000df01270 */
[----:B----4-:R-:W-:-:S04]  /*1ceff0*/  IMAD.WIDE R12, R208, 0x4, R20 ;  /* 0x00000004d00c7825 */ /* 0x010fc800078e0214 */
[----:B------:R-:W-:-:S04]  /*1cf000*/  IMAD.WIDE R22, R208, 0x4, R18 ;  /* 0x00000004d0167825 */ /* 0x000fc800078e0212 */
[----:B------:R-:W-:-:S04]  /*1cf010*/  IMAD.WIDE R8, R208, 0x4, R16 ;  /* 0x00000004d0087825 */ /* 0x000fc800078e0210 */
[----:B------:R1:W-:Y:S02]  /*1cf020*/  @P0 STG.E desc[UR42][R6.64], R235 ;  /* 0x000000eb06000986 */ /* 0x0003e4000c10192a */
[----:B-1----:R-:W-:Y:S02]  /*1cf030*/  IMAD.WIDE R6, R208, 0x4, R14 ;  /* 0x00000004d0067825 */ /* 0x002fe400078e020e */
[----:B------:R-:W4:Y:S01]  /*1cf040*/  LDL.LU R208, [R1+0x30c8] ;  /* 0x0030c80001d07983 */ /* 0x000f220000300800 */
[----:B------:R-:W-:-:S04]  /*1cf050*/  LOP3.LUT P5, RZ, R4, 0x800000, RZ, 0xc0, !PT ;  /* 0x0080000004ff7812 */ /* 0x000fc800078ac0ff */
[----:B------:R-:W-:-:S13]  /*1cf060*/  ISETP.LT.AND P0, PT, R216, UR4, !P5 ;  /* 0x00000004d8007c0c */ /* 0x000fda000ef01270 */
[----:B------:R1:W-:Y:S01]  /*1cf070*/  @P0 STG.E desc[UR42][R12.64], R227 ;  /* 0x000000e30c000986 */ /* 0x0003e2000c10192a */
[----:B------:R-:W-:-:S13]  /*1cf080*/  ISETP.LT.AND P0, PT, R240, UR4, !P5 ;  /* 0x00000004f0007c0c */ /* 0x000fda000ef01270 */
[----:B------:R1:W-:Y:S01]  /*1cf090*/  @P0 STG.E desc[UR42][R22.64], R215 ;  /* 0x000000d716000986 */ /* 0x0003e2000c10192a */
[----:B------:R-:W-:Y:S02]  /*1cf0a0*/  ISETP.LT.AND P0, PT, R211, UR4, !P5 ;  /* 0x00000004d3007c0c */ /* 0x000fe4000ef01270 */
        /* <DEDUP_REMOVED lines=16> */
[----:B------:R-:W-:-:S13]  /*1cf1b0*/  ISETP.LT.AND P0, PT, R209, UR4, !P4 ;  /* 0x00000004d1007c0c */ /* 0x000fda000e701270 */
        /* <DEDUP_REMOVED lines=8> */
[----:B------:R-:W-:Y:S01]  /*1cf240*/  IMAD.WIDE R12, R210, 0x4, R16 ;  /* 0x00000004d20c7825 */ /* 0x000fe200078e0210 */
[----:B------:R-:W-:-:S11]  /*1cf250*/  LOP3.LUT P6, RZ, R4, 0x4000000, RZ, 0xc0, !PT ;  /* 0x0400000004ff7812 */ /* 0x000fd600078cc0ff */
[----:B------:R-:W-:Y:S01]  /*1cf260*/  @P0 STG.E desc[UR42][R12.64], R140 ;  /* 0x0000008c0c000986 */ /* 0x000fe2000c10192a */
[----:B------:R-:W-:Y:S01]  /*1cf270*/  ISETP.LT.AND P0, PT, R209, UR4, !P3 ;  /* 0x00000004d1007c0c */ /* 0x000fe2000df01270 */
[----:B------:R-:W-:Y:S02]  /*1cf280*/  IMAD.WIDE R6, R210, 0x4, R14 ;  /* 0x00000004d2067825 */ /* 0x000fe400078e020e */
[----:B------:R-:W2:Y:S10]  /*1cf290*/  LDL.LU R210, [R1+0x30bc] ;  /* 0x0030bc0001d27983 */ /* 0x000eb40000300800 */
[----:B------:R1:W-:Y:S01]  /*1cf2a0*/  @P0 STG.E desc[UR42][R6.64], R132 ;  /* 0x0000008406000986 */ /* 0x0003e2000c10192a */
[----:B------:R-:W-:Y:S01]  /*1cf2b0*/  ISETP.LT.AND P0, PT, R216, UR4, !P6 ;  /* 0x00000004d8007c0c */ /* 0x000fe2000f701270 */
[----:B------:R-:W-:-:S12]  /*1cf2c0*/  IMAD.WIDE R22, R218, 0x4, R20 ;  /* 0x00000004da167825 */ /* 0x000fd800078e0214 */
[----:B------:R1:W-:Y:S01]  /*1cf2d0*/  @P0 STG.E desc[UR42][R22.64], R189 ;  /* 0x000000bd16000986 */ /* 0x0003e2000c10192a */
[----:B------:R-:W-:Y:S01]  /*1cf2e0*/  ISETP.LT.AND P0, PT, R240, UR4, !P6 ;  /* 0x00000004f0007c0c */ /* 0x000fe2000f701270 */
[----:B---3--:R-:W-:-:S12]  /*1cf2f0*/  IMAD.WIDE R8, R218, 0x4, R18 ;  /* 0x00000004da087825 */ /* 0x008fd800078e0212 */
[----:B------:R3:W-:Y:S01]  /*1cf300*/  @P0 STG.E desc[UR42][R8.64], R181 ;  /* 0x000000b508000986 */ /* 0x0007e2000c10192a */
[----:B------:R-:W-:Y:S01]  /*1cf310*/  ISETP.LT.AND P0, PT, R211, UR4, !P6 ;  /* 0x00000004d3007c0c */ /* 0x000fe2000f701270 */
[----:B-1----:R-:W-:-:S12]  /*1cf320*/  IMAD.WIDE R10, R218, 0x4, R16 ;  /* 0x00000004da0a7825 */ /* 0x002fd800078e0210 */
[----:B------:R-:W-:Y:S01]  /*1cf330*/  @P0 STG.E desc[UR42][R10.64], R173 ;  /* 0x000000ad0a000986 */ /* 0x000fe2000c10192a */
[----:B------:R-:W-:Y:S01]  /*1cf340*/  ISETP.LT.AND P0, PT, R209, UR4, !P6 ;  /* 0x00000004d1007c0c */ /* 0x000fe2000f701270 */
[----:B------:R-:W-:-:S04]  /*1cf350*/  IMAD.WIDE R6, R218, 0x4, R14 ;  /* 0x00000004da067825 */ /* 0x000fc800078e020e */
[----:B----4-:R-:W-:-:S04]  /*1cf360*/  IMAD.WIDE R12, R208, 0x4, R20 ;  /* 0x00000004d00c7825 */ /* 0x010fc800078e0214 */
[----:B------:R-:W-:-:S04]  /*1cf370*/  IMAD.WIDE R22, R208, 0x4, R18 ;  /* 0x00000004d0167825 */ /* 0x000fc800078e0212 */
[----:B------:R1:W-:Y:S01]  /*1cf380*/  @P0 STG.E desc[UR42][R6.64], R165 ;  /* 0x000000a506000986 */ /* 0x0003e2000c10192a */
[----:B---3--:R-:W-:-:S04]  /*1cf390*/  IMAD.WIDE R8, R208, 0x4, R16 ;  /* 0x00000004d0087825 */ /* 0x008fc800078e0210 */
[----:B-1----:R-:W-:Y:S02]  /*1cf3a0*/  IMAD.WIDE R6, R208, 0x4, R14 ;  /* 0x00000004d0067825 */ /* 0x002fe400078e020e */
[----:B------:R-:W3:Y:S01]  /*1cf3b0*/  LDL.LU R208, [R1+0x30b8] ;  /* 0x0030b80001d07983 */ /* 0x000ee20000300800 */
[----:B------:R-:W-:-:S04]  /*1cf3c0*/  LOP3.LUT P5, RZ, R4, 0x8000000, RZ, 0xc0, !PT ;  /* 0x0800000004ff7812 */ /* 0x000fc800078ac0ff */
[----:B------:R-:W-:-:S13]  /*1cf3d0*/  ISETP.LT.AND P0, PT, R216, UR4, !P5 ;  /* 0x00000004d8007c0c */ /* 0x000fda000ef01270 */
[----:B------:R1:W-:Y:S01]  /*1cf3e0*/  @P0 STG.E desc[UR42][R12.64], R157 ;  /* 0x0000009d0c000986 */ /* 0x0003e2000c10192a */
[----:B------:R-:W-:-:S13]  /*1cf3f0*/  ISETP.LT.AND P0, PT, R240, UR4, !P5 ;  /* 0x00000004f0007c0c */ /* 0x000fda000ef01270 */
[----:B------:R4:W-:Y:S01]  /*1cf400*/  @P0 STG.E desc[UR42][R22.64], R149 ;  /* 0x0000009516000986 */ /* 0x0009e2000c10192a */
[----:B------:R-:W-:-:S13]  /*1cf410*/  ISETP.LT.AND P0, PT, R211, UR4, !P5 ;  /* 0x00000004d3007c0c */ /* 0x000fda000ef01270 */
[----:B------:R-:W-:Y:S01]  /*1cf420*/  @P0 STG.E desc[UR42][R8.64], R141 ;  /* 0x0000008d08000986 */ /* 0x000fe2000c10192a */
[----:B------:R-:W-:-:S13]  /*1cf430*/  ISETP.LT.AND P0, PT, R209, UR4, !P5 ;  /* 0x00000004d1007c0c */ /* 0x000fda000ef01270 */
[----:B------:R1:W-:Y:S01]  /*1cf440*/  @P0 STG.E desc[UR42][R6.64], R133 ;  /* 0x0000008506000986 */ /* 0x0003e2000c10192a */
[----:B------:R-:W-:-:S04]  /*1cf450*/  LOP3.LUT P4, RZ, R4, 0x10000000, RZ, 0xc0, !PT ;  /* 0x1000000004ff7812 */ /* 0x000fc8000788c0ff */
[----:B------:R-:W-:Y:S01]  /*1cf460*/  ISETP.LT.AND P0, PT, R216, UR4, !P4 ;  /* 0x00000004d8007c0c */ /* 0x000fe2000e701270 */
[----:B--2---:R-:W-:-:S04]  /*1cf470*/  IMAD.WIDE R10, R242, 0x4, R20 ;  /* 0x00000004f20a7825 */ /* 0x004fc800078e0214 */
[----:B-1----:R-:W-:-:S04]  /*1cf480*/  IMAD.WIDE R12, R242, 0x4, R18 ;  /* 0x00000004f20c7825 */ /* 0x002fc800078e0212 */
[----:B----4-:R-:W-:-:S04]  /*1cf490*/  IMAD.WIDE R22, R242, 0x4, R16 ;  /* 0x00000004f2167825 */ /* 0x010fc800078e0210 */
[----:B------:R-:W-:Y:S02]  /*1cf4a0*/  IMAD.WIDE R6, R242, 0x4, R14 ;  /* 0x00000004f2067825 */ /* 0x000fe400078e020e */
[----:B------:R-:W2:Y:S04]  /*1cf4b0*/  LDL.LU R242, [R1+0x30b4] ;  /* 0x0030b40001f27983 */ /* 0x000ea80000300800 */
[----:B------:R-:W4:Y:S04]  /*1cf4c0*/  LDL.LU R218, [R1+0x30ac] ;  /* 0x0030ac0001da7983 */ /* 0x000f280000300800 */
        /* <DEDUP_REMOVED lines=8> */
[----:B------:R-:W-:Y:S01]  /*1cf550*/  ISETP.LT.AND P0, PT, R216, UR4, !P3 ;  /* 0x00000004d8007c0c */ /* 0x000fe2000df01270 */
[----:B------:R-:W-:-:S04]  /*1cf560*/  IMAD.WIDE R8, R210, 0x4, R20 ;  /* 0x00000004d2087825 */ /* 0x000fc800078e0214 */
[----:B-1----:R-:W-:-:S04]  /*1cf570*/  IMAD.WIDE R10, R210, 0x4, R18 ;  /* 0x00000004d20a7825 */ /* 0x002fc800078e0212 */
[----:B------:R-:W-:-:S04]  /*1cf580*/  IMAD.WIDE R12, R210, 0x4, R16 ;  /* 0x00000004d20c7825 */ /* 0x000fc800078e0210 */
[----:B------:R-:W-:Y:S02]  /*1cf590*/  IMAD.WIDE R6, R210, 0x4, R14 ;  /* 0x00000004d2067825 */ /* 0x000fe400078e020e */
[----:B------:R-:W4:Y:S04]  /*1cf5a0*/  LDL.LU R210, [R1+0x30a8] ;  /* 0x0030a80001d27983 */ /* 0x000f280000300800 */
[----:B------:R1:W-:Y:S01]  /*1cf5b0*/  @P0 STG.E desc[UR42][R8.64], R158 ;  /* 0x0000009e08000986 */ /* 0x0003e2000c10192a */
[----:B------:R-:W-:-:S13]  /*1cf5c0*/  ISETP.LT.AND P0, PT, R240, UR4, !P3 ;  /* 0x00000004f0007c0c */ /* 0x000fda000df01270 */
[----:B------:R1:W-:Y:S01]  /*1cf5d0*/  @P0 STG.E desc[UR42][R10.64], R150 ;  /* 0x000000960a000986 */ /* 0x0003e2000c10192a */
[----:B------:R-:W-:-:S13]  /*1cf5e0*/  ISETP.LT.AND P0, PT, R211, UR4, !P3 ;  /* 0x00000004d3007c0c */ /* 0x000fda000df01270 */
[----:B------:R-:W-:Y:S01]  /*1cf5f0*/  @P0 STG.E desc[UR42][R12.64], R142 ;  /* 0x0000008e0c000986 */ /* 0x000fe2000c10192a */
[----:B------:R-:W-:-:S13]  /*1cf600*/  ISETP.LT.AND P0, PT, R209, UR4, !P3 ;  /* 0x00000004d1007c0c */ /* 0x000fda000df01270 */
[----:B------:R1:W-:Y:S01]  /*1cf610*/  @P0 STG.E desc[UR42][R6.64], R134 ;  /* 0x0000008606000986 */ /* 0x0003e2000c10192a */
[----:B---3--:R-:W-:-:S04]  /*1cf620*/  IMAD.WIDE R22, R208, 0x4, R20 ;  /* 0x00000004d0167825 */ /* 0x008fc800078e0214 */
[----:B-1----:R-:W-:-:S04]  /*1cf630*/  IMAD.WIDE R8, R208, 0x4, R18 ;  /* 0x00000004d0087825 */ /* 0x002fc800078e0212 */
[----:B------:R-:W-:-:S04]  /*1cf640*/  IMAD.WIDE R10, R208, 0x4, R16 ;  /* 0x00000004d00a7825 */ /* 0x000fc800078e0210 */
[----:B------:R-:W-:Y:S02]  /*1cf650*/  IMAD.WIDE R6, R208, 0x4, R14 ;  /* 0x00000004d0067825 */ /* 0x000fe400078e020e */
[----:B------:R-:W3:Y:S01]  /*1cf660*/  LDL.LU R208, [R1+0x30a4] ;  /* 0x0030a40001d07983 */ /* 0x000ee20000300800 */
        /* <DEDUP_REMOVED lines=23> */
[----:B----4-:R-:W-:-:S12]  /*1cf7e0*/  IMAD.WIDE R10, R218, 0x4, R20 ;  /* 0x00000004da0a7825 */ /* 0x010fd800078e0214 */
        /* <DEDUP_REMOVED lines=8> */
[----:B----4-:R-:W-:Y:S01]  /*1cf870*/  IMAD.WIDE R6, R218, 0x4, R14 ;  /* 0x00000004da067825 */ /* 0x010fe200078e020e */
[----:B------:R-:W-:-:S11]  /*1cf880*/  LOP3.LUT P3, RZ, R59, 0x2, RZ, 0xc0, !PT ;  /* 0x000000023bff7812 */ /* 0x000fd6000786c0ff */
[----:B------:R-:W-:Y:S01]  /*1cf890*/  @P0 STG.E desc[UR42][R22.64], R168 ;  /* 0x000000a816000986 */ /* 0x000fe2000c10192a */
[----:B------:R-:W-:Y:S01]  /*1cf8a0*/  ISETP.LT.AND P0, PT, R209, UR4, !P6 ;  /* 0x00000004d1007c0c */ /* 0x000fe2000f701270 */
[----:B------:R-:W-:-:S12]  /*1cf8b0*/  IMAD.WIDE R8, R210, 0x4, R20 ;  /* 0x00000004d2087825 */ /* 0x000fd800078e0214 */
[----:B------:R4:W-:Y:S01]  /*1cf8c0*/  @P0 STG.E desc[UR42][R6.64], R160 ;  /* 0x000000a006000986 */ /* 0x0009e2000c10192a */
[----:B------:R-:W-:Y:S01]  /*1cf8d0*/  ISETP.LT.AND P0, PT, R216, UR4, !P3 ;  /* 0x00000004d8007c0c */ /* 0x000fe2000df01270 */
[----:B-1----:R-:W-:-:S04]  /*1cf8e0*/  IMAD.WIDE R10, R210, 0x4, R18 ;  /* 0x00000004d20a7825 */ /* 0x002fc800078e0212 */
[----:B------:R-:W-:-:S04]  /*1cf8f0*/  IMAD.WIDE R12, R210, 0x4, R16 ;  /* 0x00000004d20c7825 */ /* 0x000fc800078e0210 */
[----:B----4-:R-:W-:Y:S02]  /*1cf900*/  IMAD.WIDE R6, R210, 0x4, R14 ;  /* 0x00000004d2067825 */ /* 0x010fe400078e020e */
[----:B------:R-:W4:Y:S04]  /*1cf910*/  LDL.LU R210, [R1+0x3090] ;  /* 0x0030900001d27983 */ /* 0x000f280000300800 */
[----:B------:R1:W-:Y:S01]  /*1cf920*/  @P0 STG.E desc[UR42][R8.64], R152 ;  /* 0x0000009808000986 */ /* 0x0003e2000c10192a */
[----:B------:R-:W-:-:S13]  /*1cf930*/  ISETP.LT.AND P0, PT, R240, UR4, !P3 ;  /* 0x00000004f0007c0c */ /* 0x000fda000df01270 */
[----:B------:R1:W-:Y:S01]  /*1cf940*/  @P0 STG.E desc[UR42][R10.64], R144 ;  /* 0x000000900a000986 */ /* 0x0003e2000c10192a */
[----:B------:R-:W-:-:S13]  /*1cf950*/  ISETP.LT.AND P0, PT, R211, UR4, !P3 ;  /* 0x00000004d3007c0c */ /* 0x000fda000df01270 */
[----:B------:R-:W-:Y:S01]  /*1cf960*/  @P0 STG.E desc[UR42][R12.64], R136 ;  /* 0x000000880c000986 */ /* 0x000fe2000c10192a */
[----:B------:R-:W-:Y:S01]  /*1cf970*/  ISETP.LT.AND P0, PT, R209, UR4, !P3 ;  /* 0x00000004d1007c0c */ /* 0x000fe2000df01270 */
[----:B---3--:R-:W-:-:S12]  /*1cf980*/  IMAD.WIDE R22, R208, 0x4, R20 ;  /* 0x00000004d0167825 */ /* 0x008fd800078e0214 */
[----:B------:R3:W-:Y:S01]  /*1cf990*/  @P0 STG.E desc[UR42][R6.64], R128 ;  /* 0x0000008006000986 */ /* 0x0007e2000c10192a */
[----:B-1----:R-:W-:-:S04]  /*1cf9a0*/  IMAD.WIDE R8, R208, 0x4, R18 ;  /* 0x00000004d0087825 */ /* 0x002fc800078e0212 */
[----:B------:R-:W-:-:S04]  /*1cf9b0*/  IMAD.WIDE R10, R208, 0x4, R16 ;  /* 0x00000004d00a7825 */ /* 0x000fc800078e0210 */
[----:B---3--:R-:W-:Y:S02]  /*1cf9c0*/  IMAD.WIDE R6, R208, 0x4, R14 ;  /* 0x00000004d0067825 */ /* 0x008fe400078e020e */
[----:B------:R-:W3:Y:S01]  /*1cf9d0*/  LDL.LU R208, [R1+0x308c] ;  /* 0x00308c0001d07983 */ /* 0x000ee20000300800 */
[----:B------:R-:W-:-:S03]  /*1cf9e0*/  LOP3.LUT P5, RZ, R59, 0x4, RZ, 0xc0, !PT ;  /* 0x000000043bff7812 */ /* 0x000fc600078ac0ff */
[----:B------:R-:W3:Y:S01]  /*1cf9f0*/  LDL.LU R218, [R1+0x3088] ;  /* 0x0030880001da7983 */ /* 0x000ee20000300800 */
        /* <DEDUP_REMOVED lines=24> */
[----:B----4-:R-:W-:-:S04]  /*1cfb80*/  IMAD.WIDE R10, R210, 0x4, R20 ;  /* 0x00000004d20a7825 */ /* 0x010fc800078e0214 */
        /* <DEDUP_REMOVED lines=24> */
[----:B------:R-:W-:Y:S01]  /*1cfd10*/  ISETP.LT.AND P0, PT, R209, UR4, !P5 ;  /* 0x00000004d1007c0c */ /* 0x000fe2000ef01270 */
[----:B------:R-:W-:-:S12]  /*1cfd20*/  IMAD.WIDE R22, R218, 0x4, R20 ;  /* 0x00000004da167825 */ /* 0x000fd800078e0214 */
        /* <DEDUP_REMOVED lines=9> */
[----:B------:R-:W-:Y:S01]  /*1cfdc0*/  @P0 STG.E desc[UR42][R10.64], R171 ;  /* 0x000000ab0a000986 */ /* 0x000fe2000c10192a */
[----:B------:R-:W-:-:S13]  /*1cfdd0*/  ISETP.LT.AND P0, PT, R209, UR4, !P6 ;  /* 0x00000004d1007c0c */ /* 0x000fda000f701270 */
[----:B------:R1:W-:Y:S01]  /*1cfde0*/  @P0 STG.E desc[UR42][R6.64], R163 ;  /* 0x000000a306000986 */ /* 0x0003e2000c10192a */
[----:B--2---:R-:W-:-:S04]  /*1cfdf0*/  IMAD.WIDE R12, R242, 0x4, R20 ;  /* 0x00000004f20c7825 */ /* 0x004fc800078e0214 */
[----:B-1----:R-:W-:-:S04]  /*1cfe00*/  IMAD.WIDE R22, R242, 0x4, R18 ;  /* 0x00000004f2167825 */ /* 0x002fc800078e0212 */
[----:B------:R-:W-:-:S04]  /*1cfe10*/  IMAD.WIDE R8, R242, 0x4, R16 ;  /* 0x00000004f2087825 */ /* 0x000fc800078e0210 */
[----:B------:R-:W-:Y:S02]  /*1cfe20*/  IMAD.WIDE R6, R242, 0x4, R14 ;  /* 0x00000004f2067825 */ /* 0x000fe400078e020e */
[----:B------:R-:W2:Y:S01]  /*1cfe30*/  LDL.LU R242, [R1+0x3074] ;  /* 0x0030740001f27983 */ /* 0x000ea20000300800 */
        /* <DEDUP_REMOVED lines=16> */
[----:B------:R-:W-:Y:S01]  /*1cff40*/  @P0 STG.E desc[UR42][R10.64], R124 ;  /* 0x0000007c0a000986 */ /* 0x000fe2000c10192a */
[----:B------:R-:W-:Y:S01]  /*1cff50*/  ISETP.LT.AND P0, PT, R240, UR4, !P3 ;  /* 0x00000004f0007c0c */ /* 0x000fe2000df01270 */
[----:B---3--:R-:W-:-:S12]  /*1cff60*/  IMAD.WIDE R24, R208, 0x4, R20 ;  /* 0x00000004d0187825 */ /* 0x008fd800078e0214 */
[----:B------:R1:W-:Y:S01]  /*1cff70*/  @P0 STG.E desc[UR42][R12.64], R112 ;  /* 0x000000700c000986 */ /* 0x0003e2000c10192a */
[----:B------:R-:W-:Y:S01]  /*1cff80*/  ISETP.LT.AND P0, PT, R211, UR4, !P3 ;  /* 0x00000004d3007c0c */ /* 0x000fe2000df01270 */
[C---:B------:R-:W-:Y:S01]  /*1cff90*/  IMAD.WIDE R26, R208.reuse, 0x4, R18 ;  /* 0x00000004d01a7825 */ /* 0x040fe200078e0212 */
[----:B------:R-:W-:Y:S01]  /*1cffa0*/  LOP3.LUT P5, RZ, R59, 0x200, RZ, 0xc0, !PT ;  /* 0x000002003bff7812 */ /* 0x000fe200078ac0ff */
[----:B------:R-:W3:Y:S10]  /*1cffb0*/  LDS.128 R8, [R2] ;  /* 0x0000000002087984 */ /* 0x000ef40000000c00 */
[----:B------:R-:W-:Y:S01]  /*1cffc0*/  @P0 STG.E desc[UR42][R22.64], R104 ;  /* 0x0000006816000986 */ /* 0x000fe2000c10192a */
[----:B------:R-:W-:Y:S01]  /*1cffd0*/  ISETP.LT.AND P0, PT, R209, UR4, !P3 ;  /* 0x00000004d1007c0c */ /* 0x000fe2000df01270 */
[----:B-1----:R-:W-:-:S12]  /*1cffe0*/  IMAD.WIDE R12, R208, 0x4, R16 ;  /* 0x00000004d00c7825 */ /* 0x002fd800078e0210 */
[----:B------:R1:W-:Y:S02]  /*1cfff0*/  @P0 STG.E desc[UR42][R6.64], R96 ;  /* 0x0000006006000986 */ /* 0x0003e4000c10192a */
[----:B-1----:R-:W-:Y:S02]  /*1d0000*/  IMAD.WIDE R6, R208, 0x4, R14 ;  /* 0x00000004d0067825 */ /* 0x002fe400078e020e */
[----:B------:R-:W4:Y:S01]  /*1d0010*/  LDL.LU R208, [R1+0x3060] ;  /* 0x0030600001d07983 */ /* 0x000f220000300800 */
[----:B------:R-:W-:-:S13]  /*1d0020*/  ISETP.LT.AND P0, PT, R216, UR4, !P5 ;  /* 0x00000004d8007c0c */ /* 0x000fda000ef01270 */
[----:B------:R1:W-:Y:S01]  /*1d0030*/  @P0 STG.E desc[UR42][R24.64], R88 ;  /* 0x0000005818000986 */ /* 0x0003e2000c10192a */
[----:B------:R-:W-:-:S13]  /*1d0040*/  ISETP.LT.AND P0, PT, R240, UR4, !P5 ;  /* 0x00000004f0007c0c */ /* 0x000fda000ef01270 */
[----:B------:R-:W-:Y:S01]  /*1d0050*/  @P0 STG.E desc[UR42][R26.64], R68 ;  /* 0x000000441a000986 */ /* 0x000fe2000c10192a */
[----:B------:R-:W-:-:S13]  /*1d0060*/  ISETP.LT.AND P0, PT, R211, UR4, !P5 ;  /* 0x00000004d3007c0c */ /* 0x000fda000ef01270 */
[----:B------:R1:W-:Y:S01]  /*1d0070*/  @P0 STG.E desc[UR42][R12.64], R80 ;  /* 0x000000500c000986 */ /* 0x0003e2000c10192a */
[----:B------:R-:W-:-:S13]  /*1d0080*/  ISETP.LT.AND P0, PT, R209, UR4, !P5 ;  /* 0x00000004d1007c0c */ /* 0x000fda000ef01270 */
[----:B---3--:R3:W-:Y:S01]  /*1d0090*/  @P0 STG.E desc[UR42][R6.64], R8 ;  /* 0x0000000806000986 */ /* 0x0087e2000c10192a */
[----:B--2---:R-:W-:-:S04]  /*1d00a0*/  IMAD.WIDE R22, R242, 0x4, R20 ;  /* 0x00000004f2167825 */ /* 0x004fc800078e0214 */
[----:B-1----:R-:W-:-:S04]  /*1d00b0*/  IMAD.WIDE R24, R242, 0x4, R18 ;  /* 0x00000004f2187825 */ /* 0x002fc800078e0212 */
[----:B------:R-:W-:-:S04]  /*1d00c0*/  IMAD.WIDE R12, R242, 0x4, R16 ;  /* 0x00000004f20c7825 */ /* 0x000fc800078e0210 */
[----:B---3--:R-:W-:Y:S02]  /*1d00d0*/  IMAD.WIDE R6, R242, 0x4, R14 ;  /* 0x00000004f2067825 */ /* 0x008fe400078e020e */
[----:B------:R-:W2:Y:S01]  /*1d00e0*/  LDL.LU R242, [R1+0x3058] ;  /* 0x0030580001f27983 */ /* 0x000ea20000300800 */
[----:B------:R-:W-:-:S03]  /*1d00f0*/  LOP3.LUT P4, RZ, R59, 0x400, RZ, 0xc0, !PT ;  /* 0x000004003bff7812 */ /* 0x000fc6000788c0ff */
[----:B------:R-:W3:Y:S01]  /*1d0100*/  LDL.LU R218, [R1+0x3054] ;  /* 0x0030540001da7983 */ /* 0x000ee20000300800 */
        /* <DEDUP_REMOVED lines=22> */
[----:B------:R-:W-:-:S04]  /*1d0270*/  IMAD.WIDE R12, R208, 0x4, R20 ;  /* 0x00000004d00c7825 */ /* 0x000fc800078e0214 */
[----:B-1----:R-:W-:-:S04]  /*1d0280*/  IMAD.WIDE R26, R208, 0x4, R18 ;  /* 0x00000004d01a7825 */ /* 0x002fc800078e0212 */
[----:B------:R-:W-:-:S04]  /*1d0290*/  IMAD.WIDE R22, R208, 0x4, R16 ;  /* 0x00000004d0167825 */ /* 0x000fc800078e0210 */
[----:B------:R-:W-:Y:S02]  /*1d02a0*/  IMAD.WIDE R6, R208, 0x4, R14 ;  /* 0x00000004d0067825 */ /* 0x000fe400078e020e */
[----:B------:R-:W4:Y:S01]  /*1d02b0*/  LDL.LU R208, [R1+0x3048] ;  /* 0x0030480001d07983 */ /* 0x000f220000300800 */
[----:B------:R-:W-:-:S04]  /*1d02c0*/  LOP3.LUT P5, RZ, R59, 0x1000, RZ, 0xc0, !PT ;  /* 0x000010003bff7812 */ /* 0x000fc800078ac0ff */
[----:B------:R-:W-:-:S13]  /*1d02d0*/  ISETP.LT.AND P0, PT, R216, UR4, !P5 ;  /* 0x00000004d8007c0c */ /* 0x000fda000ef01270 */
[----:B------:R1:W-:Y:S01]  /*1d02e0*/  @P0 STG.E desc[UR42][R12.64], R126 ;  /* 0x0000007e0c000986 */ /* 0x0003e2000c10192a */
[----:B------:R-:W-:-:S13]  /*1d02f0*/  ISETP.LT.AND P0, PT, R240, UR4, !P5 ;  /* 0x00000004f0007c0c */ /* 0x000fda000ef01270 */
[----:B------:R-:W-:Y:S01]  /*1d0300*/  @P0 STG.E desc[UR42][R26.64], R114 ;  /* 0x000000721a000986 */ /* 0x000fe2000c10192a */
[----:B------:R-:W-:Y:S02]  /*1d0310*/  ISETP.LT.AND P0, PT, R211, UR4, !P5 ;  /* 0x00000004d3007c0c */ /* 0x000fe4000ef01270 */
[----:B------:R-:W-:-:S11]  /*1d0320*/  LOP3.LUT P6, RZ, R59, 0x2000, RZ, 0xc0, !PT ;  /* 0x000020003bff7812 */ /* 0x000fd600078cc0ff */
[----:B------:R-:W-:Y:S01]  /*1d0330*/  @P0 STG.E desc[UR42][R22.64], R106 ;  /* 0x0000006a16000986 */ /* 0x000fe2000c10192a */
[----:B------:R-:W-:-:S13]  /*1d0340*/  ISETP.LT.AND P0, PT, R209, UR4, !P5 ;  /* 0x00000004d1007c0c */ /* 0x000fda000ef01270 */
        /* <DEDUP_REMOVED lines=13> */
[----:B------:R-:W4:Y:S10]  /*1d0420*/  LDL.LU R242, [R1+0x3044] ;  /* 0x0030440001f27983 */ /* 0x000f340000300800 */
[----:B------:R1:W-:Y:S01]  /*1d0430*/  @P0 STG.E desc[UR42][R6.64], R10 ;  /* 0x0000000a06000986 */ /* 0x0003e2000c10192a */
[----:B------:R-:W-:Y:S01]  /*1d0440*/  ISETP.LT.AND P0, PT, R216, UR4, !P3 ;  /* 0x00000004d8007c0c */ /* 0x000fe2000df01270 */
[----:B---3--:R-:W-:-:S12]  /*1d0450*/  IMAD.WIDE R22, R218, 0x4, R20 ;  /* 0x00000004da167825 */ /* 0x008fd800078e0214 */
[----:B------:R3:W-:Y:S01]  /*1d0460*/  @P0 STG.E desc[UR42][R22.64], R127 ;  /* 0x0000007f16000986 */ /* 0x0007e2000c10192a */
[----:B------:R-:W-:Y:S01]  /*1d0470*/  ISETP.LT.AND P0, PT, R240, UR4, !P3 ;  /* 0x00000004f0007c0c */ /* 0x000fe2000df01270 */
[----:B--2---:R-:W-:-:S12]  /*1d0480*/  IMAD.WIDE R8, R218, 0x4, R18 ;  /* 0x00000004da087825 */ /* 0x004fd800078e0212 */
[----:B------:R2:W-:Y:S01]  /*1d0490*/  @P0 STG.E desc[UR42][R8.64], R115 ;  /* 0x0000007308000986 */ /* 0x0005e2000c10192a */
[----:B------:R-:W-:Y:S01]  /*1d04a0*/  ISETP.LT.AND P0, PT, R211, UR4, !P3 ;  /* 0x00000004d3007c0c */ /* 0x000fe2000df01270 */
[----:B-1----:R-:W-:Y:S01]  /*1d04b0*/  IMAD.WIDE R12, R218, 0x4, R16 ;  /* 0x00000004da0c7825 */ /* 0x002fe200078e0210 */
[----:B------:R-:W-:-:S11]  /*1d04c0*/  LOP3.LUT P4, RZ, R59, 0x8000, RZ, 0xc0, !PT ;  /* 0x000080003bff7812 */ /* 0x000fd6000788c0ff */
[----:B------:R-:W-:Y:S01]  /*1d04d0*/  @P0 STG.E desc[UR42][R12.64], R107 ;  /* 0x0000006b0c000986 */ /* 0x000fe2000c10192a */
[----:B------:R-:W-:Y:S01]  /*1d04e0*/  ISETP.LT.AND P0, PT, R209, UR4, !P3 ;  /* 0x00000004d1007c0c */ /* 0x000fe2000df01270 */
[----:B------:R-:W-:-:S12]  /*1d04f0*/  IMAD.WIDE R6, R218, 0x4, R14 ;  /* 0x00000004da067825 */ /* 0x000fd800078e020e */
[----:B------:R1:W-:Y:S01]  /*1d0500*/  @P0 STG.E desc[UR42][R6.64], R99 ;  /* 0x0000006306000986 */ /* 0x0003e2000c10192a */
[----:B------:R-:W-:Y:S01]  /*1d0510*/  ISETP.LT.AND P0, PT, R216, UR4, !P4 ;  /* 0x00000004d8007c0c */ /* 0x000fe2000e701270 */
[----:B----4-:R-:W-:-:S12]  /*1d0520*/  IMAD.WIDE R24, R210, 0x4, R20 ;  /* 0x00000004d2187825 */ /* 0x010fd800078e0214 */
[----:B------:R4:W-:Y:S01]  /*1d0530*/  @P0 STG.E desc[UR42][R24.64], R91 ;  /* 0x0000005b18000986 */ /* 0x0009e2000c10192a */
[----:B------:R-:W-:Y:S01]  /*1d0540*/  ISETP.LT.AND P0, PT, R240, UR4, !P4 ;  /* 0x00000004f0007c0c */ /* 0x000fe2000e701270 */
[----:B---3--:R-:W-:-:S04]  /*1d0550*/  IMAD.WIDE R22, R210, 0x4, R18 ;  /* 0x00000004d2167825 */ /* 0x008fc800078e0212 */
[----:B--2---:R-:W-:-:S04]  /*1d0560*/  IMAD.WIDE R8, R210, 0x4, R16 ;  /* 0x00000004d2087825 */ /* 0x004fc800078e0210 */
[----:B-1----:R-:W-:Y:S02]  /*1d0570*/  IMAD.WIDE R6, R210, 0x4, R14 ;  /* 0x00000004d2067825 */ /* 0x002fe400078e020e */
[----:B------:R-:W2:Y:S04]  /*1d0580*/  LDL.LU R210, [R1+0x3040] ;  /* 0x0030400001d27983 */ /* 0x000ea80000300800 */
[----:B------:R1:W-:Y:S01]  /*1d0590*/  @P0 STG.E desc[UR42][R22.64], R71 ;  /* 0x0000004716000986 */ /* 0x0003e2000c10192a */
[----:B------:R-:W-:-:S13]  /*1d05a0*/  ISETP.LT.AND P0, PT, R211, UR4, !P4 ;  /* 0x00000004d3007c0c */ /* 0x000fda000e701270 */
[----:B------:R-:W-:Y:S01]  /*1d05b0*/  @P0 STG.E desc[UR42][R8.64], R83 ;  /* 0x0000005308000986 */ /* 0x000fe2000c10192a */
[----:B------:R-:W-:-:S13]  /*1d05c0*/  ISETP.LT.AND P0, PT, R209, UR4, !P4 ;  /* 0x00000004d1007c0c */ /* 0x000fda000e701270 */
[----:B------:R3:W-:Y:S01]  /*1d05d0*/  @P0 STG.E desc[UR42][R6.64], R11 ;  /* 0x0000000b06000986 */ /* 0x0007e2000c10192a */
[----:B------:R-:W-:-:S04]  /*1d05e0*/  IMAD.WIDE R12, R208, 0x4, R20 ;  /* 0x00000004d00c7825 */ /* 0x000fc800078e0214 */
[----:B----4-:R-:W-:-:S04]  /*1d05f0*/  IMAD.WIDE R24, R208, 0x4, R18 ;  /* 0x00000004d0187825 */ /* 0x010fc800078e0212 */
[----:B-1----:R-:W-:-:S04]  /*1d0600*/  IMAD.WIDE R22, R208, 0x4, R16 ;  /* 0x00000004d0167825 */ /* 0x002fc800078e0210 */
[----:B---3--:R-:W-:Y:S02]  /*1d0610*/  IMAD.WIDE R6, R208, 0x4, R14 ;  /* 0x00000004d0067825 */ /* 0x008fe400078e020e */
[----:B------:R-:W3:Y:S01]  /*1d0620*/  LDL.LU R208, [R1+0x3030] ;  /* 0x0030300001d07983 */ /* 0x000ee20000300800 */
[C---:B------:R-:W-:Y:S02]  /*1d0630*/  LOP3.LUT P5, RZ, R59.reuse, 0x10000, RZ, 0xc0, !PT ;  /* 0x000100003bff7812 */ /* 0x040fe400078ac0ff */
[----:B------:R-:W-:Y:S01]  /*1d0640*/  LOP3.LUT P6, RZ, R59, 0x20000, RZ, 0xc0, !PT ;  /* 0x000200003bff7812 */ /* 0x000fe200078cc0ff */
[----:B------:R-:W4:Y:S01]  /*1d0650*/  LDL.LU R218, [R1+0x302c] ;  /* 0x00302c0001da7983 */ /* 0x000f220000300800 */
[----:B------:R-:W-:-:S13]  /*1d0660*/  ISETP.LT.AND P0, PT, R216, UR4, !P5 ;  /* 0x00000004d8007c0c */ /* 0x000fda000ef01270 */
[----:B------:R1:W-:Y:S01]  /*1d0670*/  @P0 STG.E desc[UR42][R12.64], R120 ;  /* 0x000000780c000986 */ /* 0x0003e2000c10192a */
[----:B------:R-:W-:-:S13]  /*1d0680*/  ISETP.LT.AND P0, PT, R240, UR4, !P5 ;  /* 0x00000004f0007c0c */ /* 0x000fda000ef01270 */
[----:B------:R-:W-:Y:S01]  /*1d0690*/  @P0 STG.E desc[UR42][R24.64], R108 ;  /* 0x0000006c18000986 */ /* 0x000fe2000c10192a */
[----:B------:R-:W-:-:S03]  /*1d06a0*/  ISETP.LT.AND P0, PT, R211, UR4, !P5 ;  /* 0x00000004d3007c0c */ /* 0x000fc6000ef01270 */
[----:B------:R-:W1:Y:S10]  /*1d06b0*/  LDS.128 R24, [R2+0x400] ;  /* 0x0004000002187984 */ /* 0x000e740000000c00 */
[----:B------:R-:W-:Y:S01]  /*1d06c0*/  @P0 STG.E desc[UR42][R22.64], R100 ;  /* 0x0000006416000986 */ /* 0x000fe2000c10192a */
[----:B------:R-:W-:-:S13]  /*1d06d0*/  ISETP.LT.AND P0, PT, R209, UR4, !P5 ;  /* 0x00000004d1007c0c */ /* 0x000fda000ef01270 */
[----:B------:R2:W-:Y:S01]  /*1d06e0*/  @P0 STG.E desc[UR42][R6.64], R92 ;  /* 0x0000005c06000986 */ /* 0x0005e2000c10192a */
[----:B------:R-:W-:Y:S02]  /*1d06f0*/  ISETP.LT.AND P0, PT, R216, UR4, !P6 ;  /* 0x00000004d8007c0c */ /* 0x000fe4000f701270 */
[C---:B------:R-:W-:Y:S02]  /*1d0700*/  LOP3.LUT P3, RZ, R5.reuse, 0x100, RZ, 0xc0, !PT ;  /* 0x0000010005ff7812 */ /* 0x040fe4000786c0ff */
[C---:B------:R-:W-:Y:S02]  /*1d0710*/  LOP3.LUT P4, RZ, R5.reuse, 0x80, RZ, 0xc0, !PT ;  /* 0x0000008005ff7812 */ /* 0x040fe4000788c0ff */
[----:B------:R-:W-:Y:S01]  /*1d0720*/  LOP3.LUT P5, RZ, R5, 0x40, RZ, 0xc0, !PT ;  /* 0x0000004005ff7812 */ /* 0x000fe200078ac0ff */
[----:B------:R-:W-:-:S06]  /*1d0730*/  IMAD.WIDE R8, R242, 0x4, R20 ;  /* 0x00000004f2087825 */ /* 0x000fcc00078e0214 */
[----:B------:R1:W-:Y:S01]  /*1d0740*/  @P0 STG.E desc[UR42][R8.64], R76 ;  /* 0x0000004c08000986 */ /* 0x0003e2000c10192a */
[----:B------:R-:W-:Y:S01]  /*1d0750*/  ISETP.LT.AND P0, PT, R240, UR4, !P6 ;  /* 0x00000004f0007c0c */ /* 0x000fe2000f701270 */
[----:B------:R-:W-:-:S12]  /*1d0760*/  IMAD.WIDE R10, R242, 0x4, R18 ;  /* 0x00000004f20a7825 */ /* 0x000fd800078e0212 */
[----:B------:R-:W-:Y:S01]  /*1d0770*/  @P0 STG.E desc[UR42][R10.64], R64 ;  /* 0x000000400a000986 */ /* 0x000fe2000c10192a */
[----:B------:R-:W-:Y:S01]  /*1d0780*/  ISETP.LT.AND P0, PT, R211, UR4, !P6 ;  /* 0x00000004d3007c0c */ /* 0x000fe2000f701270 */
[----:B-1----:R-:W-:-:S12]  /*1d0790*/  IMAD.WIDE R12, R242, 0x4, R16 ;  /* 0x00000004f20c7825 */ /* 0x002fd800078e0210 */
[----:B------:R-:W-:Y:S01]  /*1d07a0*/  @P0 STG.E desc[UR42][R12.64], R84 ;  /* 0x000000540c000986 */ /* 0x000fe2000c10192a */
[----:B------:R-:W-:Y:S02]  /*1d07b0*/  ISETP.LT.AND P0, PT, R209, UR4, !P6 ;  /* 0x00000004d1007c0c */ /* 0x000fe4000f701270 */
[----:B------:R-:W-:Y:S01]  /*1d07c0*/  LOP3.LUT P6, RZ, R5, 0x20, RZ, 0xc0, !PT ;  /* 0x0000002005ff7812 */ /* 0x000fe200078cc0ff */
[----:B------:R-:W-:Y:S02]  /*1d07d0*/  IMAD.WIDE R4, R242, 0x4, R14 ;  /* 0x00000004f2047825 */ /* 0x000fe400078e020e */
[----:B------:R-:W4:Y:S08]  /*1d07e0*/  LDL.LU R242, [R1+0x3028] ;  /* 0x0030280001f27983 */ /* 0x000f300000300800 */
[----:B------:R1:W-:Y:S01]  /*1d07f0*/  @P0 STG.E desc[UR42][R4.64], R24 ;  /* 0x0000001804000986 */ /* 0x0003e2000c10192a */
[----:B------:R-:W-:Y:S01]  /*1d0800*/  ISETP.LT.AND P0, PT, R216, UR4, !P1 ;  /* 0x00000004d8007c0c */ /* 0x000fe2000cf01270 */
[----:B--2---:R-:W-:-:S12]  /*1d0810*/  IMAD.WIDE R6, R210, 0x4, R20 ;  /* 0x00000004d2067825 */ /* 0x004fd800078e0214 */
[----:B------:R2:W-:Y:S01]  /*1d0820*/  @P0 STG.E desc[UR42][R6.64], R121 ;  /* 0x0000007906000986 */ /* 0x0005e2000c10192a */
[----:B------:R-:W-:Y:S01]  /*1d0830*/  ISETP.LT.AND P0, PT, R240, UR4, !P1 ;  /* 0x00000004f0007c0c */ /* 0x000fe2000cf01270 */
[----:B------:R-:W-:-:S04]  /*1d0840*/  IMAD.WIDE R8, R210, 0x4, R18 ;  /* 0x00000004d2087825 */ /* 0x000fc800078e0212 */
[----:B------:R-:W-:-:S04]  /*1d0850*/  IMAD.WIDE R2, R210, 0x4, R16 ;  /* 0x00000004d2027825 */ /* 0x000fc800078e0210 */
[----:B-1----:R-:W-:Y:S02]  /*1d0860*/  IMAD.WIDE R4, R210, 0x4, R14 ;  /* 0x00000004d2047825 */ /* 0x002fe400078e020e */
[----:B------:R-:W4:Y:S04]  /*1d0870*/  LDL.LU R210, [R1+0x3024] ;  /* 0x0030240001d27983 */ /* 0x000f280000300800 */
[----:B------:R1:W-:Y:S01]  /*1d0880*/  @P0 STG.E desc[UR42][R8.64], R109 ;  /* 0x0000006d08000986 */ /* 0x0003e2000c10192a */
[----:B------:R-:W-:-:S13]  /*1d0890*/  ISETP.LT.AND P0, PT, R211, UR4, !P1 ;  /* 0x00000004d3007c0c */ /* 0x000fda000cf01270 */
[----:B------:R1:W-:Y:S01]  /*1d08a0*/  @P0 STG.E desc[UR42][R2.64], R101 ;  /* 0x0000006502000986 */ /* 0x0003e2000c10192a */
[----:B---3--:R-:W-:-:S04]  /*1d08b0*/  IMAD.WIDE R10, R208, 0x4, R20 ;  /* 0x00000004d00a7825 */ /* 0x008fc800078e0214 */
[----:B--2---:R-:W-:-:S04]  /*1d08c0*/  IMAD.WIDE R6, R208, 0x4, R18 ;  /* 0x00000004d0067825 */ /* 0x004fc800078e0212 */
[----:B-1----:R-:W-:-:S04]  /*1d08d0*/  IMAD.WIDE R8, R208, 0x4, R16 ;  /* 0x00000004d0087825 */ /* 0x002fc800078e0210 */
[----:B------:R-:W-:Y:S02]  /*1d08e0*/  IMAD.WIDE R2, R208, 0x4, R14 ;  /* 0x00000004d0027825 */ /* 0x000fe400078e020e */
[----:B------:R-:W2:Y:S01]  /*1d08f0*/  LDL.LU R208, [R1+0x3108] ;  /* 0x0031080001d07983 */ /* 0x000ea20000300800 */
[----:B------:R-:W-:Y:S02]  /*1d0900*/  ISETP.LT.AND P1, PT, R209, UR4, !P1 ;  /* 0x00000004d1007c0c */ /* 0x000fe4000cf21270 */
[----:B------:R-:W-:-:S11]  /*1d0910*/  ISETP.LT.AND P0, PT, R216, UR4, !P2 ;  /* 0x00000004d8007c0c */ /* 0x000fd6000d701270 */
[----:B------:R4:W-:Y:S01]  /*1d0920*/  @P1 STG.E desc[UR42][R4.64], R93 ;  /* 0x0000005d04001986 */ /* 0x0009e2000c10192a */
[----:B------:R-:W-:-:S03]  /*1d0930*/  ISETP.LT.AND P1, PT, R240, UR4, !P2 ;  /* 0x00000004f0007c0c */ /* 0x000fc6000d721270 */
[----:B------:R1:W-:Y:S01]  /*1d0940*/  @P0 STG.E desc[UR42][R10.64], R77 ;  /* 0x0000004d0a000986 */ /* 0x0003e2000c10192a */
[----:B------:R-:W-:Y:S02]  /*1d0950*/  ISETP.LT.AND P0, PT, R211, UR4, !P2 ;  /* 0x00000004d3007c0c */ /* 0x000fe4000d701270 */
[----:B------:R-:W-:-:S07]  /*1d0960*/  ISETP.LT.AND P2, PT, R209, UR4, !P2 ;  /* 0x00000004d1007c0c */ /* 0x000fce000d741270 */
[----:B------:R-:W-:Y:S01]  /*1d0970*/  @P1 STG.E desc[UR42][R6.64], R65 ;  /* 0x0000004106001986 */ /* 0x000fe2000c10192a */
[----:B------:R-:W-:-:S03]  /*1d0980*/  ISETP.LT.AND P1, PT, R240, UR4, !P3 ;  /* 0x00000004f0007c0c */ /* 0x000fc6000df21270 */
[----:B------:R-:W-:Y:S01]  /*1d0990*/  @P0 STG.E desc[UR42][R8.64], R85 ;  /* 0x0000005508000986 */ /* 0x000fe2000c10192a */
[----:B------:R-:W-:-:S03]  /*1d09a0*/  ISETP.LT.AND P0, PT, R216, UR4, !P3 ;  /* 0x00000004d8007c0c */ /* 0x000fc6000df01270 */
[----:B------:R3:W-:Y:S01]  /*1d09b0*/  @P2 STG.E desc[UR42][R2.64], R25 ;  /* 0x0000001902002986 */ /* 0x0007e2000c10192a */
[----:B------:R-:W-:Y:S01]  /*1d09c0*/  ISETP.LT.AND P2, PT, R211, UR4, !P3 ;  /* 0x00000004d3007c0c */ /* 0x000fe2000df41270 */
[----:B----4-:R-:W-:Y:S01]  /*1d09d0*/  IMAD.WIDE R4, R218, 0x4, R20 ;  /* 0x00000004da047825 */ /* 0x010fe200078e0214 */
[----:B------:R-:W-:-:S03]  /*1d09e0*/  ISETP.LT.AND P3, PT, R209, UR4, !P3 ;  /* 0x00000004d1007c0c */ /* 0x000fc6000df61270 */
[----:B-1----:R-:W-:-:S04]  /*1d09f0*/  IMAD.WIDE R10, R218, 0x4, R18 ;  /* 0x00000004da0a7825 */ /* 0x002fc800078e0212 */
[----:B------:R-:W-:Y:S01]  /*1d0a00*/  IMAD.WIDE R12, R218, 0x4, R16 ;  /* 0x00000004da0c7825 */ /* 0x000fe200078e0210 */
[----:B------:R1:W-:Y:S01]  /*1d0a10*/  @P0 STG.E desc[UR42][R4.64], R122 ;  /* 0x0000007a04000986 */ /* 0x0003e2000c10192a */
[----:B------:R-:W-:Y:S02]  /*1d0a20*/  ISETP.LT.AND P0, PT, R216, UR4, !P4 ;  /* 0x00000004d8007c0c */ /* 0x000fe4000e701270 */
[----:B---3--:R-:W-:Y:S01]  /*1d0a30*/  IMAD.WIDE R2, R218, 0x4, R14 ;  /* 0x00000004da027825 */ /* 0x008fe200078e020e */
[----:B------:R3:W-:Y:S01]  /*1d0a40*/  @P1 STG.E desc[UR42][R10.64], R110 ;  /* 0x0000006e0a001986 */ /* 0x0007e2000c10192a */
[----:B------:R-:W-:-:S03]  /*1d0a50*/  ISETP.LT.AND P1, PT, R240, UR4, !P4 ;  /* 0x00000004f0007c0c */ /* 0x000fc6000e721270 */
[----:B------:R4:W-:Y:S01]  /*1d0a60*/  @P2 STG.E desc[UR42][R12.64], R102 ;  /* 0x000000660c002986 */ /* 0x0009e2000c10192a */
[----:B------:R-:W-:Y:S02]  /*1d0a70*/  ISETP.LT.AND P2, PT, R211, UR4, !P4 ;  /* 0x00000004d3007c0c */ /* 0x000fe4000e741270 */
[----:B------:R-:W-:Y:S01]  /*1d0a80*/  ISETP.LT.AND P4, PT, R209, UR4, !P4 ;  /* 0x00000004d1007c0c */ /* 0x000fe2000e781270 */
[----:B------:R1:W-:Y:S01]  /*1d0a90*/  @P3 STG.E desc[UR42][R2.64], R94 ;  /* 0x0000005e02003986 */ /* 0x0003e2000c10192a */
[----:B------:R-:W-:Y:S01]  /*1d0aa0*/  ISETP.LT.AND P3, PT, R216, UR4, !P5 ;  /* 0x00000004d8007c0c */ /* 0x000fe2000ef61270 */
[----:B------:R-:W-:-:S04]  /*1d0ab0*/  IMAD.WIDE R6, R242, 0x4, R20 ;  /* 0x00000004f2067825 */ /* 0x000fc800078e0214 */
[C---:B------:R-:W-:Y:S01]  /*1d0ac0*/  IMAD.WIDE R8, R242.reuse, 0x4, R18 ;  /* 0x00000004f2087825 */ /* 0x040fe200078e0212 */
[----:B------:R-:W-:Y:S03]  /*1d0ad0*/  @P0 STG.E desc[UR42][R6.64], R78 ;  /* 0x0000004e06000986 */ /* 0x000fe6000c10192a */
[C---:B-1----:R-:W-:Y:S01]  /*1d0ae0*/  IMAD.WIDE R4, R242.reuse, 0x4, R16 ;  /* 0x00000004f2047825 */ /* 0x042fe200078e0210 */
[----:B------:R-:W-:Y:S03]  /*1d0af0*/  @P1 STG.E desc[UR42][R8.64], R66 ;  /* 0x0000004208001986 */ /* 0x000fe6000c10192a */
[----:B---3--:R-:W-:Y:S01]  /*1d0b00*/  IMAD.WIDE R10, R242, 0x4, R14 ;  /* 0x00000004f20a7825 */ /* 0x008fe200078e020e */
[----:B------:R1:W-:Y:S01]  /*1d0b10*/  @P2 STG.E desc[UR42][R4.64], R86 ;  /* 0x0000005604002986 */ /* 0x0003e2000c10192a */
[----:B------:R-:W-:-:S03]  /*1d0b20*/  ISETP.LT.AND P1, PT, R240, UR4, !P5 ;  /* 0x00000004f0007c0c */ /* 0x000fc6000ef21270 */
[----:B------:R3:W-:Y:S01]  /*1d0b30*/  @P4 STG.E desc[UR42][R10.64], R26 ;  /* 0x0000001a0a004986 */ /* 0x0007e2000c10192a */
[----:B------:R-:W-:Y:S02]  /*1d0b40*/  ISETP.LT.AND P4, PT, R211, UR4, !P5 ;  /* 0x00000004d3007c0c */ /* 0x000fe4000ef81270 */
[----:B------:R-:W-:Y:S02]  /*1d0b50*/  ISETP.LT.AND P5, PT, R209, UR4, !P5 ;  /* 0x00000004d1007c0c */ /* 0x000fe4000efa1270 */
[----:B------:R-:W-:Y:S02]  /*1d0b60*/  ISETP.LT.AND P0, PT, R216, UR4, !P6 ;  /* 0x00000004d8007c0c */ /* 0x000fe4000f701270 */
[----:B------:R-:W-:Y:S01]  /*1d0b70*/  ISETP.LT.AND P2, PT, R240, UR4, !P6 ;  /* 0x00000004f0007c0c */ /* 0x000fe2000f741270 */
[----:B----4-:R-:W-:-:S05]  /*1d0b80*/  IMAD.WIDE R12, R210, 0x4, R20 ;  /* 0x00000004d20c7825 */ /* 0x010fca00078e0214 */
[----:B------:R3:W-:Y:S01]  /*1d0b90*/  @P3 STG.E desc[UR42][R12.64], R123 ;  /* 0x0000007b0c003986 */ /* 0x0007e2000c10192a */
[----:B------:R-:W-:Y:S02]  /*1d0ba0*/  ISETP.LT.AND P3, PT, R211, UR4, !P6 ;  /* 0x00000004d3007c0c */ /* 0x000fe4000f761270 */
[----:B------:R-:W-:Y:S01]  /*1d0bb0*/  ISETP.LT.AND P6, PT, R209, UR4, !P6 ;  /* 0x00000004d1007c0c */ /* 0x000fe2000f7c1270 */
[----:B------:R-:W-:-:S04]  /*1d0bc0*/  IMAD.WIDE R2, R210, 0x4, R18 ;  /* 0x00000004d2027825 */ /* 0x000fc800078e0212 */
[C---:B-1----:R-:W-:Y:S01]  /*1d0bd0*/  IMAD.WIDE R4, R210.reuse, 0x4, R16 ;  /* 0x00000004d2047825 */ /* 0x042fe200078e0210 */
[----:B------:R3:W-:Y:S03]  /*1d0be0*/  @P1 STG.E desc[UR42][R2.64], R111 ;  /* 0x0000006f02001986 */ /* 0x0007e6000c10192a */
[----:B------:R-:W-:Y:S01]  /*1d0bf0*/  IMAD.WIDE R6, R210, 0x4, R14 ;  /* 0x00000004d2067825 */ /* 0x000fe200078e020e */
[----:B------:R3:W-:Y:S04]  /*1d0c00*/  @P4 STG.E desc[UR42][R4.64], R103 ;  /* 0x0000006704004986 */ /* 0x0007e8000c10192a */
[----:B------:R3:W-:Y:S01]  /*1d0c10*/  @P5 STG.E desc[UR42][R6.64], R95 ;  /* 0x0000005f06005986 */ /* 0x0007e2000c10192a */
[----:B--2---:R-:W-:-:S04]  /*1d0c20*/  IMAD.WIDE R20, R208, 0x4, R20 ;  /* 0x00000004d0147825 */ /* 0x004fc800078e0214 */
[C---:B------:R-:W-:Y:S01]  /*1d0c30*/  IMAD.WIDE R18, R208.reuse, 0x4, R18 ;  /* 0x00000004d0127825 */ /* 0x040fe200078e0212 */
[----:B------:R3:W-:Y:S03]  /*1d0c40*/  @P0 STG.E desc[UR42][R20.64], R79 ;  /* 0x0000004f14000986 */ /* 0x0007e6000c10192a */
[C---:B------:R-:W-:Y:S01]  /*1d0c50*/  IMAD.WIDE R16, R208.reuse, 0x4, R16 ;  /* 0x00000004d0107825 */ /* 0x040fe200078e0210 */
[----:B------:R3:W-:Y:S04]  /*1d0c60*/  @P2 STG.E desc[UR42][R18.64], R67 ;  /* 0x0000004312002986 */ /* 0x0007e8000c10192a */
[----:B------:R3:W-:Y:S01]  /*1d0c70*/  @P3 STG.E desc[UR42][R16.64], R87 ;  /* 0x0000005710003986 */ /* 0x0007e2000c10192a */
[----:B------:R-:W-:Y:S01]  /*1d0c80*/  IMAD.WIDE R14, R208, 0x4, R14 ;  /* 0x00000004d00e7825 */ /* 0x000fe200078e020e */
[----:B------:R-:W-:Y:S06]  /*1d0c90*/  @!P6 EXIT ;  /* 0x000000000000e94d */ /* 0x000fec0003800000 */
[----:B------:R-:W-:Y:S01]  /*1d0ca0*/  STG.E desc[UR42][R14.64], R27 ;  /* 0x0000001b0e007986 */ /* 0x000fe2000c10192a */
[----:B------:R-:W-:Y:S05]  /*1d0cb0*/  EXIT ;  /* 0x000000000000794d */ /* 0x000fea0003800000 */
.L_x_2:
[----:B------:R-:W-:-:S00]  /*1d0cc0*/  BRA `(.L_x_2) ;  /* 0xfffffffc00fc7947 */ /* 0x000fc0000383ffff */
[----:B------:R-:W-:-:S00]  /*1d0cd0*/  NOP ;  /* 0x0000000000007918 */ /* 0x000fc00000000000 */
        /* <DEDUP_REMOVED lines=10> */
.L_x_3:


//--------------------- .nv.shared.matmul_kernel  --------------------------
	.section	.nv.shared.matmul_kernel,"aw",@nobits
	.sectionflags	@""
	.align	16
	.zero		1024


//--------------------- .nv.shared.reserved.0     --------------------------
	.section	.nv.shared.reserved.0,"aw",@nobits
	.weak		__nv_reservedSMEM_offset_0_alias
	.size		__nv_reservedSMEM_offset_0_alias, 0, 64
	.other		__nv_reservedSMEM_offset_0_alias,@"STO_CUDA_RESERVED_SHARED STV_DEFAULT"
__nv_reservedSMEM_offset_0_alias:
	.zero		0
	.zero		64


//--------------------- .nv.constant0.matmul_kernel --------------------------
	.section	.nv.constant0.matmul_kernel,"a",@progbits
	.sectionflags	@""
	.align	4
.nv.constant0.matmul_kernel:
	.zero		976


//--------------------- SYMBOLS --------------------------

	.type		.nv.reservedSmem.offset0,@object
	.size		.nv.reservedSmem.offset0,0x4
	.type		.nv.reservedSmem.cap,@object
	.size		.nv.reservedSmem.cap,0x4
